//
// Generated by NVIDIA NVVM Compiler
//
// Compiler Build ID: CL-36424714
// Cuda compilation tools, release 13.0, V13.0.88
// Based on NVVM 20.0.0
//

.version 9.0
.target sm_100
.address_size 64

	// .globl	fused_batch_pir_kernel_optimized_1
.const .align 4 .b8 CHACHA_CONSTANTS[16] = {101, 120, 112, 97, 110, 100, 32, 51, 50, 45, 98, 121, 116, 101, 32, 107};
.extern .shared .align 16 .b8 s_mem[];

.visible .entry fused_batch_pir_kernel_optimized_1(
	.param .u64 .ptr .align 1 fused_batch_pir_kernel_optimized_1_param_0,
	.param .u64 .ptr .align 1 fused_batch_pir_kernel_optimized_1_param_1,
	.param .u64 .ptr .align 1 fused_batch_pir_kernel_optimized_1_param_2,
	.param .u64 .ptr .align 1 fused_batch_pir_kernel_optimized_1_param_3,
	.param .u32 fused_batch_pir_kernel_optimized_1_param_4,
	.param .u32 fused_batch_pir_kernel_optimized_1_param_5
)
{
	.reg .pred 	%p<109>;
	.reg .b16 	%rs<94>;
	.reg .b32 	%r<6023>;
	.reg .b64 	%rd<83>;

	ld.param.u64 	%rd11, [fused_batch_pir_kernel_optimized_1_param_1];
	cvta.to.global.u64 	%rd1, %rd11;
	mov.u32 	%r1, %tid.x;
	setp.gt.u32 	%p1, %r1, 767;
	@%p1 bra 	$L__BB0_7;
	mov.u32 	%r2, %ntid.x;
	add.s32 	%r757, %r1, %r2;
	max.u32 	%r758, %r757, 768;
	setp.lt.u32 	%p2, %r757, 768;
	selp.u32 	%r759, 1, 0, %p2;
	add.s32 	%r760, %r757, %r759;
	sub.s32 	%r761, %r758, %r760;
	div.u32 	%r762, %r761, %r2;
	add.s32 	%r3, %r762, %r759;
	and.b32  	%r763, %r3, 3;
	setp.eq.s32 	%p3, %r763, 3;
	mov.u32 	%r5600, %r1;
	@%p3 bra 	$L__BB0_4;
	add.s32 	%r765, %r3, 1;
	and.b32  	%r4, %r765, 3;
	mov.b32 	%r5599, 0;
	mov.u32 	%r5600, %r1;
$L__BB0_3:
	.pragma "nounroll";
	shl.b32 	%r766, %r5600, 4;
	mov.u32 	%r767, s_mem;
	add.s32 	%r768, %r767, %r766;
	mov.b32 	%r769, 0;
	st.shared.v4.u32 	[%r768], {%r769, %r769, %r769, %r769};
	add.s32 	%r5600, %r5600, %r2;
	add.s32 	%r5599, %r5599, 1;
	setp.ne.s32 	%p4, %r5599, %r4;
	@%p4 bra 	$L__BB0_3;
$L__BB0_4:
	setp.lt.u32 	%p5, %r3, 3;
	@%p5 bra 	$L__BB0_7;
	mov.u32 	%r771, s_mem;
	shl.b32 	%r774, %r2, 4;
	shl.b32 	%r778, %r2, 2;
$L__BB0_6:
	shl.b32 	%r770, %r5600, 4;
	add.s32 	%r772, %r771, %r770;
	mov.b32 	%r773, 0;
	st.shared.v4.u32 	[%r772], {%r773, %r773, %r773, %r773};
	add.s32 	%r775, %r772, %r774;
	st.shared.v4.u32 	[%r775], {%r773, %r773, %r773, %r773};
	add.s32 	%r776, %r775, %r774;
	st.shared.v4.u32 	[%r776], {%r773, %r773, %r773, %r773};
	add.s32 	%r777, %r776, %r774;
	st.shared.v4.u32 	[%r777], {%r773, %r773, %r773, %r773};
	add.s32 	%r5600, %r778, %r5600;
	setp.lt.u32 	%p6, %r5600, 768;
	@%p6 bra 	$L__BB0_6;
$L__BB0_7:
	bar.sync 	0;
	mov.u32 	%r779, %ctaid.x;
	shl.b32 	%r12, %r779, 11;
	setp.ne.s32 	%p7, %r1, 0;
	ld.const.u32 	%r13, [CHACHA_CONSTANTS];
	ld.const.u32 	%r14, [CHACHA_CONSTANTS+4];
	ld.const.u32 	%r15, [CHACHA_CONSTANTS+8];
	ld.const.u32 	%r16, [CHACHA_CONSTANTS+12];
	@%p7 bra 	$L__BB0_24;
	ld.global.v2.u8 	{%rs78, %rs2}, [%rd1+16];
	ld.global.u32 	%r5618, [%rd1];
	ld.global.u32 	%r5617, [%rd1+4];
	ld.global.u32 	%r5616, [%rd1+8];
	ld.global.u32 	%r5615, [%rd1+12];
	setp.lt.u16 	%p8, %rs2, 12;
	@%p8 bra 	$L__BB0_13;
	cvt.u32.u16 	%r781, %rs2;
	and.b32  	%r21, %r781, 255;
	add.s32 	%r22, %r21, -12;
	mov.b32 	%r5606, 0;
	mov.u16 	%rs76, %rs78;
$L__BB0_10:
	.pragma "nounroll";
	add.s32 	%r782, %r13, %r5618;
	shf.l.wrap.b32 	%r783, %r782, %r782, 16;
	add.s32 	%r784, %r5618, %r783;
	xor.b32  	%r785, %r5618, %r784;
	shf.l.wrap.b32 	%r786, %r785, %r785, 12;
	add.s32 	%r787, %r782, %r786;
	xor.b32  	%r788, %r783, %r787;
	shf.l.wrap.b32 	%r789, %r788, %r788, 8;
	add.s32 	%r790, %r784, %r789;
	xor.b32  	%r791, %r786, %r790;
	shf.l.wrap.b32 	%r792, %r791, %r791, 7;
	add.s32 	%r793, %r14, %r5617;
	shf.l.wrap.b32 	%r794, %r793, %r793, 16;
	add.s32 	%r795, %r5617, %r794;
	xor.b32  	%r796, %r5617, %r795;
	shf.l.wrap.b32 	%r797, %r796, %r796, 12;
	add.s32 	%r798, %r793, %r797;
	xor.b32  	%r799, %r794, %r798;
	shf.l.wrap.b32 	%r800, %r799, %r799, 8;
	add.s32 	%r801, %r795, %r800;
	xor.b32  	%r802, %r797, %r801;
	shf.l.wrap.b32 	%r803, %r802, %r802, 7;
	add.s32 	%r804, %r15, %r5616;
	shf.l.wrap.b32 	%r805, %r804, %r804, 16;
	add.s32 	%r806, %r5616, %r805;
	xor.b32  	%r807, %r5616, %r806;
	shf.l.wrap.b32 	%r808, %r807, %r807, 12;
	add.s32 	%r809, %r804, %r808;
	xor.b32  	%r810, %r805, %r809;
	shf.l.wrap.b32 	%r811, %r810, %r810, 8;
	add.s32 	%r812, %r806, %r811;
	xor.b32  	%r813, %r808, %r812;
	shf.l.wrap.b32 	%r814, %r813, %r813, 7;
	add.s32 	%r815, %r16, %r5615;
	shf.l.wrap.b32 	%r816, %r815, %r815, 16;
	add.s32 	%r817, %r5615, %r816;
	xor.b32  	%r818, %r5615, %r817;
	shf.l.wrap.b32 	%r819, %r818, %r818, 12;
	add.s32 	%r820, %r815, %r819;
	xor.b32  	%r821, %r816, %r820;
	shf.l.wrap.b32 	%r822, %r821, %r821, 8;
	add.s32 	%r823, %r817, %r822;
	xor.b32  	%r824, %r819, %r823;
	shf.l.wrap.b32 	%r825, %r824, %r824, 7;
	add.s32 	%r826, %r787, %r803;
	xor.b32  	%r827, %r822, %r826;
	shf.l.wrap.b32 	%r828, %r827, %r827, 16;
	add.s32 	%r829, %r812, %r828;
	xor.b32  	%r830, %r803, %r829;
	shf.l.wrap.b32 	%r831, %r830, %r830, 12;
	add.s32 	%r832, %r826, %r831;
	xor.b32  	%r833, %r828, %r832;
	shf.l.wrap.b32 	%r834, %r833, %r833, 8;
	add.s32 	%r835, %r829, %r834;
	xor.b32  	%r836, %r831, %r835;
	shf.l.wrap.b32 	%r837, %r836, %r836, 7;
	add.s32 	%r838, %r798, %r814;
	xor.b32  	%r839, %r789, %r838;
	shf.l.wrap.b32 	%r840, %r839, %r839, 16;
	add.s32 	%r841, %r823, %r840;
	xor.b32  	%r842, %r814, %r841;
	shf.l.wrap.b32 	%r843, %r842, %r842, 12;
	add.s32 	%r844, %r838, %r843;
	xor.b32  	%r845, %r840, %r844;
	shf.l.wrap.b32 	%r846, %r845, %r845, 8;
	add.s32 	%r847, %r841, %r846;
	xor.b32  	%r848, %r843, %r847;
	shf.l.wrap.b32 	%r849, %r848, %r848, 7;
	add.s32 	%r850, %r809, %r825;
	xor.b32  	%r851, %r800, %r850;
	shf.l.wrap.b32 	%r852, %r851, %r851, 16;
	add.s32 	%r853, %r790, %r852;
	xor.b32  	%r854, %r825, %r853;
	shf.l.wrap.b32 	%r855, %r854, %r854, 12;
	add.s32 	%r856, %r850, %r855;
	xor.b32  	%r857, %r852, %r856;
	shf.l.wrap.b32 	%r858, %r857, %r857, 8;
	add.s32 	%r859, %r853, %r858;
	xor.b32  	%r860, %r855, %r859;
	shf.l.wrap.b32 	%r861, %r860, %r860, 7;
	add.s32 	%r862, %r820, %r792;
	xor.b32  	%r863, %r811, %r862;
	shf.l.wrap.b32 	%r864, %r863, %r863, 16;
	add.s32 	%r865, %r801, %r864;
	xor.b32  	%r866, %r792, %r865;
	shf.l.wrap.b32 	%r867, %r866, %r866, 12;
	add.s32 	%r868, %r862, %r867;
	xor.b32  	%r869, %r864, %r868;
	shf.l.wrap.b32 	%r870, %r869, %r869, 8;
	add.s32 	%r871, %r865, %r870;
	xor.b32  	%r872, %r867, %r871;
	shf.l.wrap.b32 	%r873, %r872, %r872, 7;
	add.s32 	%r874, %r832, %r873;
	xor.b32  	%r875, %r846, %r874;
	shf.l.wrap.b32 	%r876, %r875, %r875, 16;
	add.s32 	%r877, %r859, %r876;
	xor.b32  	%r878, %r873, %r877;
	shf.l.wrap.b32 	%r879, %r878, %r878, 12;
	add.s32 	%r880, %r874, %r879;
	xor.b32  	%r881, %r876, %r880;
	shf.l.wrap.b32 	%r882, %r881, %r881, 8;
	add.s32 	%r883, %r877, %r882;
	xor.b32  	%r884, %r879, %r883;
	shf.l.wrap.b32 	%r885, %r884, %r884, 7;
	add.s32 	%r886, %r844, %r837;
	xor.b32  	%r887, %r858, %r886;
	shf.l.wrap.b32 	%r888, %r887, %r887, 16;
	add.s32 	%r889, %r871, %r888;
	xor.b32  	%r890, %r837, %r889;
	shf.l.wrap.b32 	%r891, %r890, %r890, 12;
	add.s32 	%r892, %r886, %r891;
	xor.b32  	%r893, %r888, %r892;
	shf.l.wrap.b32 	%r894, %r893, %r893, 8;
	add.s32 	%r895, %r889, %r894;
	xor.b32  	%r896, %r891, %r895;
	shf.l.wrap.b32 	%r897, %r896, %r896, 7;
	add.s32 	%r898, %r856, %r849;
	xor.b32  	%r899, %r870, %r898;
	shf.l.wrap.b32 	%r900, %r899, %r899, 16;
	add.s32 	%r901, %r835, %r900;
	xor.b32  	%r902, %r849, %r901;
	shf.l.wrap.b32 	%r903, %r902, %r902, 12;
	add.s32 	%r904, %r898, %r903;
	xor.b32  	%r905, %r900, %r904;
	shf.l.wrap.b32 	%r906, %r905, %r905, 8;
	add.s32 	%r907, %r901, %r906;
	xor.b32  	%r908, %r903, %r907;
	shf.l.wrap.b32 	%r909, %r908, %r908, 7;
	add.s32 	%r910, %r868, %r861;
	xor.b32  	%r911, %r834, %r910;
	shf.l.wrap.b32 	%r912, %r911, %r911, 16;
	add.s32 	%r913, %r847, %r912;
	xor.b32  	%r914, %r861, %r913;
	shf.l.wrap.b32 	%r915, %r914, %r914, 12;
	add.s32 	%r916, %r910, %r915;
	xor.b32  	%r917, %r912, %r916;
	shf.l.wrap.b32 	%r918, %r917, %r917, 8;
	add.s32 	%r919, %r913, %r918;
	xor.b32  	%r920, %r915, %r919;
	shf.l.wrap.b32 	%r921, %r920, %r920, 7;
	add.s32 	%r922, %r880, %r897;
	xor.b32  	%r923, %r918, %r922;
	shf.l.wrap.b32 	%r924, %r923, %r923, 16;
	add.s32 	%r925, %r907, %r924;
	xor.b32  	%r926, %r897, %r925;
	shf.l.wrap.b32 	%r927, %r926, %r926, 12;
	add.s32 	%r928, %r922, %r927;
	xor.b32  	%r929, %r924, %r928;
	shf.l.wrap.b32 	%r930, %r929, %r929, 8;
	add.s32 	%r931, %r925, %r930;
	xor.b32  	%r932, %r927, %r931;
	shf.l.wrap.b32 	%r933, %r932, %r932, 7;
	add.s32 	%r934, %r892, %r909;
	xor.b32  	%r935, %r882, %r934;
	shf.l.wrap.b32 	%r936, %r935, %r935, 16;
	add.s32 	%r937, %r919, %r936;
	xor.b32  	%r938, %r909, %r937;
	shf.l.wrap.b32 	%r939, %r938, %r938, 12;
	add.s32 	%r940, %r934, %r939;
	xor.b32  	%r941, %r936, %r940;
	shf.l.wrap.b32 	%r942, %r941, %r941, 8;
	add.s32 	%r943, %r937, %r942;
	xor.b32  	%r944, %r939, %r943;
	shf.l.wrap.b32 	%r945, %r944, %r944, 7;
	add.s32 	%r946, %r904, %r921;
	xor.b32  	%r947, %r894, %r946;
	shf.l.wrap.b32 	%r948, %r947, %r947, 16;
	add.s32 	%r949, %r883, %r948;
	xor.b32  	%r950, %r921, %r949;
	shf.l.wrap.b32 	%r951, %r950, %r950, 12;
	add.s32 	%r952, %r946, %r951;
	xor.b32  	%r953, %r948, %r952;
	shf.l.wrap.b32 	%r954, %r953, %r953, 8;
	add.s32 	%r955, %r949, %r954;
	xor.b32  	%r956, %r951, %r955;
	shf.l.wrap.b32 	%r957, %r956, %r956, 7;
	add.s32 	%r958, %r916, %r885;
	xor.b32  	%r959, %r906, %r958;
	shf.l.wrap.b32 	%r960, %r959, %r959, 16;
	add.s32 	%r961, %r895, %r960;
	xor.b32  	%r962, %r885, %r961;
	shf.l.wrap.b32 	%r963, %r962, %r962, 12;
	add.s32 	%r964, %r958, %r963;
	xor.b32  	%r965, %r960, %r964;
	shf.l.wrap.b32 	%r966, %r965, %r965, 8;
	add.s32 	%r967, %r961, %r966;
	xor.b32  	%r968, %r963, %r967;
	shf.l.wrap.b32 	%r969, %r968, %r968, 7;
	add.s32 	%r970, %r928, %r969;
	xor.b32  	%r971, %r942, %r970;
	shf.l.wrap.b32 	%r972, %r971, %r971, 16;
	add.s32 	%r973, %r955, %r972;
	xor.b32  	%r974, %r969, %r973;
	shf.l.wrap.b32 	%r975, %r974, %r974, 12;
	add.s32 	%r976, %r970, %r975;
	xor.b32  	%r977, %r972, %r976;
	shf.l.wrap.b32 	%r978, %r977, %r977, 8;
	add.s32 	%r979, %r973, %r978;
	xor.b32  	%r980, %r975, %r979;
	shf.l.wrap.b32 	%r981, %r980, %r980, 7;
	add.s32 	%r982, %r940, %r933;
	xor.b32  	%r983, %r954, %r982;
	shf.l.wrap.b32 	%r984, %r983, %r983, 16;
	add.s32 	%r985, %r967, %r984;
	xor.b32  	%r986, %r933, %r985;
	shf.l.wrap.b32 	%r987, %r986, %r986, 12;
	add.s32 	%r988, %r982, %r987;
	xor.b32  	%r989, %r984, %r988;
	shf.l.wrap.b32 	%r990, %r989, %r989, 8;
	add.s32 	%r991, %r985, %r990;
	xor.b32  	%r992, %r987, %r991;
	shf.l.wrap.b32 	%r993, %r992, %r992, 7;
	add.s32 	%r994, %r952, %r945;
	xor.b32  	%r995, %r966, %r994;
	shf.l.wrap.b32 	%r996, %r995, %r995, 16;
	add.s32 	%r997, %r931, %r996;
	xor.b32  	%r998, %r945, %r997;
	shf.l.wrap.b32 	%r999, %r998, %r998, 12;
	add.s32 	%r1000, %r994, %r999;
	xor.b32  	%r1001, %r996, %r1000;
	shf.l.wrap.b32 	%r1002, %r1001, %r1001, 8;
	add.s32 	%r1003, %r997, %r1002;
	xor.b32  	%r1004, %r999, %r1003;
	shf.l.wrap.b32 	%r1005, %r1004, %r1004, 7;
	add.s32 	%r1006, %r964, %r957;
	xor.b32  	%r1007, %r930, %r1006;
	shf.l.wrap.b32 	%r1008, %r1007, %r1007, 16;
	add.s32 	%r1009, %r943, %r1008;
	xor.b32  	%r1010, %r957, %r1009;
	shf.l.wrap.b32 	%r1011, %r1010, %r1010, 12;
	add.s32 	%r1012, %r1006, %r1011;
	xor.b32  	%r1013, %r1008, %r1012;
	shf.l.wrap.b32 	%r1014, %r1013, %r1013, 8;
	add.s32 	%r1015, %r1009, %r1014;
	xor.b32  	%r1016, %r1011, %r1015;
	shf.l.wrap.b32 	%r1017, %r1016, %r1016, 7;
	add.s32 	%r1018, %r976, %r993;
	xor.b32  	%r1019, %r1014, %r1018;
	shf.l.wrap.b32 	%r1020, %r1019, %r1019, 16;
	add.s32 	%r1021, %r1003, %r1020;
	xor.b32  	%r1022, %r993, %r1021;
	shf.l.wrap.b32 	%r1023, %r1022, %r1022, 12;
	add.s32 	%r1024, %r1018, %r1023;
	xor.b32  	%r1025, %r1020, %r1024;
	shf.l.wrap.b32 	%r1026, %r1025, %r1025, 8;
	add.s32 	%r1027, %r1021, %r1026;
	xor.b32  	%r1028, %r1023, %r1027;
	shf.l.wrap.b32 	%r1029, %r1028, %r1028, 7;
	add.s32 	%r1030, %r988, %r1005;
	xor.b32  	%r1031, %r978, %r1030;
	shf.l.wrap.b32 	%r1032, %r1031, %r1031, 16;
	add.s32 	%r1033, %r1015, %r1032;
	xor.b32  	%r1034, %r1005, %r1033;
	shf.l.wrap.b32 	%r1035, %r1034, %r1034, 12;
	add.s32 	%r1036, %r1030, %r1035;
	xor.b32  	%r1037, %r1032, %r1036;
	shf.l.wrap.b32 	%r1038, %r1037, %r1037, 8;
	add.s32 	%r1039, %r1033, %r1038;
	xor.b32  	%r1040, %r1035, %r1039;
	shf.l.wrap.b32 	%r1041, %r1040, %r1040, 7;
	add.s32 	%r1042, %r1000, %r1017;
	xor.b32  	%r1043, %r990, %r1042;
	shf.l.wrap.b32 	%r1044, %r1043, %r1043, 16;
	add.s32 	%r1045, %r979, %r1044;
	xor.b32  	%r1046, %r1017, %r1045;
	shf.l.wrap.b32 	%r1047, %r1046, %r1046, 12;
	add.s32 	%r1048, %r1042, %r1047;
	xor.b32  	%r1049, %r1044, %r1048;
	shf.l.wrap.b32 	%r1050, %r1049, %r1049, 8;
	add.s32 	%r1051, %r1045, %r1050;
	xor.b32  	%r1052, %r1047, %r1051;
	shf.l.wrap.b32 	%r1053, %r1052, %r1052, 7;
	add.s32 	%r1054, %r1012, %r981;
	xor.b32  	%r1055, %r1002, %r1054;
	shf.l.wrap.b32 	%r1056, %r1055, %r1055, 16;
	add.s32 	%r1057, %r991, %r1056;
	xor.b32  	%r1058, %r981, %r1057;
	shf.l.wrap.b32 	%r1059, %r1058, %r1058, 12;
	add.s32 	%r1060, %r1054, %r1059;
	xor.b32  	%r1061, %r1056, %r1060;
	shf.l.wrap.b32 	%r1062, %r1061, %r1061, 8;
	add.s32 	%r1063, %r1057, %r1062;
	xor.b32  	%r1064, %r1059, %r1063;
	shf.l.wrap.b32 	%r1065, %r1064, %r1064, 7;
	add.s32 	%r1066, %r1024, %r1065;
	xor.b32  	%r1067, %r1038, %r1066;
	shf.l.wrap.b32 	%r1068, %r1067, %r1067, 16;
	add.s32 	%r1069, %r1051, %r1068;
	xor.b32  	%r1070, %r1065, %r1069;
	shf.l.wrap.b32 	%r1071, %r1070, %r1070, 12;
	add.s32 	%r1072, %r1066, %r1071;
	xor.b32  	%r1073, %r1068, %r1072;
	shf.l.wrap.b32 	%r1074, %r1073, %r1073, 8;
	add.s32 	%r1075, %r1069, %r1074;
	xor.b32  	%r1076, %r1071, %r1075;
	shf.l.wrap.b32 	%r1077, %r1076, %r1076, 7;
	add.s32 	%r1078, %r1036, %r1029;
	xor.b32  	%r1079, %r1050, %r1078;
	shf.l.wrap.b32 	%r1080, %r1079, %r1079, 16;
	add.s32 	%r1081, %r1063, %r1080;
	xor.b32  	%r1082, %r1029, %r1081;
	shf.l.wrap.b32 	%r1083, %r1082, %r1082, 12;
	add.s32 	%r1084, %r1078, %r1083;
	xor.b32  	%r1085, %r1080, %r1084;
	shf.l.wrap.b32 	%r1086, %r1085, %r1085, 8;
	add.s32 	%r1087, %r1081, %r1086;
	xor.b32  	%r1088, %r1083, %r1087;
	shf.l.wrap.b32 	%r1089, %r1088, %r1088, 7;
	add.s32 	%r1090, %r1048, %r1041;
	xor.b32  	%r1091, %r1062, %r1090;
	shf.l.wrap.b32 	%r1092, %r1091, %r1091, 16;
	add.s32 	%r1093, %r1027, %r1092;
	xor.b32  	%r1094, %r1041, %r1093;
	shf.l.wrap.b32 	%r1095, %r1094, %r1094, 12;
	add.s32 	%r1096, %r1090, %r1095;
	xor.b32  	%r1097, %r1092, %r1096;
	shf.l.wrap.b32 	%r1098, %r1097, %r1097, 8;
	add.s32 	%r1099, %r1093, %r1098;
	xor.b32  	%r1100, %r1095, %r1099;
	shf.l.wrap.b32 	%r1101, %r1100, %r1100, 7;
	add.s32 	%r1102, %r1060, %r1053;
	xor.b32  	%r1103, %r1026, %r1102;
	shf.l.wrap.b32 	%r1104, %r1103, %r1103, 16;
	add.s32 	%r1105, %r1039, %r1104;
	xor.b32  	%r1106, %r1053, %r1105;
	shf.l.wrap.b32 	%r1107, %r1106, %r1106, 12;
	add.s32 	%r1108, %r1102, %r1107;
	xor.b32  	%r1109, %r1104, %r1108;
	shf.l.wrap.b32 	%r1110, %r1109, %r1109, 8;
	add.s32 	%r1111, %r1105, %r1110;
	xor.b32  	%r1112, %r1107, %r1111;
	shf.l.wrap.b32 	%r1113, %r1112, %r1112, 7;
	add.s32 	%r1114, %r1072, %r1089;
	xor.b32  	%r1115, %r1110, %r1114;
	shf.l.wrap.b32 	%r1116, %r1115, %r1115, 16;
	add.s32 	%r1117, %r1099, %r1116;
	xor.b32  	%r1118, %r1089, %r1117;
	shf.l.wrap.b32 	%r1119, %r1118, %r1118, 12;
	add.s32 	%r1120, %r1114, %r1119;
	xor.b32  	%r1121, %r1116, %r1120;
	shf.l.wrap.b32 	%r1122, %r1121, %r1121, 8;
	add.s32 	%r1123, %r1117, %r1122;
	xor.b32  	%r1124, %r1119, %r1123;
	shf.l.wrap.b32 	%r1125, %r1124, %r1124, 7;
	add.s32 	%r1126, %r1084, %r1101;
	xor.b32  	%r1127, %r1074, %r1126;
	shf.l.wrap.b32 	%r1128, %r1127, %r1127, 16;
	add.s32 	%r1129, %r1111, %r1128;
	xor.b32  	%r1130, %r1101, %r1129;
	shf.l.wrap.b32 	%r1131, %r1130, %r1130, 12;
	add.s32 	%r1132, %r1126, %r1131;
	xor.b32  	%r1133, %r1128, %r1132;
	shf.l.wrap.b32 	%r1134, %r1133, %r1133, 8;
	add.s32 	%r1135, %r1129, %r1134;
	xor.b32  	%r1136, %r1131, %r1135;
	shf.l.wrap.b32 	%r1137, %r1136, %r1136, 7;
	add.s32 	%r1138, %r1096, %r1113;
	xor.b32  	%r1139, %r1086, %r1138;
	shf.l.wrap.b32 	%r1140, %r1139, %r1139, 16;
	add.s32 	%r1141, %r1075, %r1140;
	xor.b32  	%r1142, %r1113, %r1141;
	shf.l.wrap.b32 	%r1143, %r1142, %r1142, 12;
	add.s32 	%r1144, %r1138, %r1143;
	xor.b32  	%r1145, %r1140, %r1144;
	shf.l.wrap.b32 	%r1146, %r1145, %r1145, 8;
	add.s32 	%r1147, %r1141, %r1146;
	xor.b32  	%r1148, %r1143, %r1147;
	shf.l.wrap.b32 	%r1149, %r1148, %r1148, 7;
	add.s32 	%r1150, %r1108, %r1077;
	xor.b32  	%r1151, %r1098, %r1150;
	shf.l.wrap.b32 	%r1152, %r1151, %r1151, 16;
	add.s32 	%r1153, %r1087, %r1152;
	xor.b32  	%r1154, %r1077, %r1153;
	shf.l.wrap.b32 	%r1155, %r1154, %r1154, 12;
	add.s32 	%r1156, %r1150, %r1155;
	xor.b32  	%r1157, %r1152, %r1156;
	shf.l.wrap.b32 	%r1158, %r1157, %r1157, 8;
	add.s32 	%r1159, %r1153, %r1158;
	xor.b32  	%r1160, %r1155, %r1159;
	shf.l.wrap.b32 	%r1161, %r1160, %r1160, 7;
	add.s32 	%r5610, %r13, %r1120;
	add.s32 	%r5611, %r5618, %r1161;
	add.s32 	%r5609, %r14, %r1132;
	add.s32 	%r5612, %r5617, %r1125;
	add.s32 	%r5608, %r15, %r1144;
	add.s32 	%r5613, %r5616, %r1137;
	add.s32 	%r5607, %r16, %r1156;
	add.s32 	%r5614, %r5615, %r1149;
	xor.b32  	%r1162, %r782, 1;
	shf.l.wrap.b32 	%r1163, %r782, %r1162, 16;
	add.s32 	%r1164, %r5618, %r1163;
	xor.b32  	%r1165, %r5618, %r1164;
	shf.l.wrap.b32 	%r1166, %r1165, %r1165, 12;
	add.s32 	%r1167, %r782, %r1166;
	xor.b32  	%r1168, %r1163, %r1167;
	shf.l.wrap.b32 	%r1169, %r1168, %r1168, 8;
	add.s32 	%r1170, %r1164, %r1169;
	xor.b32  	%r1171, %r1166, %r1170;
	shf.l.wrap.b32 	%r1172, %r1171, %r1171, 7;
	add.s32 	%r1173, %r1167, %r803;
	xor.b32  	%r1174, %r822, %r1173;
	shf.l.wrap.b32 	%r1175, %r1174, %r1174, 16;
	add.s32 	%r1176, %r812, %r1175;
	xor.b32  	%r1177, %r803, %r1176;
	shf.l.wrap.b32 	%r1178, %r1177, %r1177, 12;
	add.s32 	%r1179, %r1173, %r1178;
	xor.b32  	%r1180, %r1175, %r1179;
	shf.l.wrap.b32 	%r1181, %r1180, %r1180, 8;
	add.s32 	%r1182, %r1176, %r1181;
	xor.b32  	%r1183, %r1178, %r1182;
	shf.l.wrap.b32 	%r1184, %r1183, %r1183, 7;
	xor.b32  	%r1185, %r1169, %r838;
	shf.l.wrap.b32 	%r1186, %r1185, %r1185, 16;
	add.s32 	%r1187, %r823, %r1186;
	xor.b32  	%r1188, %r814, %r1187;
	shf.l.wrap.b32 	%r1189, %r1188, %r1188, 12;
	add.s32 	%r1190, %r838, %r1189;
	xor.b32  	%r1191, %r1186, %r1190;
	shf.l.wrap.b32 	%r1192, %r1191, %r1191, 8;
	add.s32 	%r1193, %r1187, %r1192;
	xor.b32  	%r1194, %r1189, %r1193;
	shf.l.wrap.b32 	%r1195, %r1194, %r1194, 7;
	add.s32 	%r1196, %r1170, %r852;
	xor.b32  	%r1197, %r825, %r1196;
	shf.l.wrap.b32 	%r1198, %r1197, %r1197, 12;
	add.s32 	%r1199, %r850, %r1198;
	xor.b32  	%r1200, %r852, %r1199;
	shf.l.wrap.b32 	%r1201, %r1200, %r1200, 8;
	add.s32 	%r1202, %r1196, %r1201;
	xor.b32  	%r1203, %r1198, %r1202;
	shf.l.wrap.b32 	%r1204, %r1203, %r1203, 7;
	add.s32 	%r1205, %r820, %r1172;
	xor.b32  	%r1206, %r811, %r1205;
	shf.l.wrap.b32 	%r1207, %r1206, %r1206, 16;
	add.s32 	%r1208, %r801, %r1207;
	xor.b32  	%r1209, %r1172, %r1208;
	shf.l.wrap.b32 	%r1210, %r1209, %r1209, 12;
	add.s32 	%r1211, %r1205, %r1210;
	xor.b32  	%r1212, %r1207, %r1211;
	shf.l.wrap.b32 	%r1213, %r1212, %r1212, 8;
	add.s32 	%r1214, %r1208, %r1213;
	xor.b32  	%r1215, %r1210, %r1214;
	shf.l.wrap.b32 	%r1216, %r1215, %r1215, 7;
	add.s32 	%r1217, %r1179, %r1216;
	xor.b32  	%r1218, %r1192, %r1217;
	shf.l.wrap.b32 	%r1219, %r1218, %r1218, 16;
	add.s32 	%r1220, %r1202, %r1219;
	xor.b32  	%r1221, %r1216, %r1220;
	shf.l.wrap.b32 	%r1222, %r1221, %r1221, 12;
	add.s32 	%r1223, %r1217, %r1222;
	xor.b32  	%r1224, %r1219, %r1223;
	shf.l.wrap.b32 	%r1225, %r1224, %r1224, 8;
	add.s32 	%r1226, %r1220, %r1225;
	xor.b32  	%r1227, %r1222, %r1226;
	shf.l.wrap.b32 	%r1228, %r1227, %r1227, 7;
	add.s32 	%r1229, %r1190, %r1184;
	xor.b32  	%r1230, %r1201, %r1229;
	shf.l.wrap.b32 	%r1231, %r1230, %r1230, 16;
	add.s32 	%r1232, %r1214, %r1231;
	xor.b32  	%r1233, %r1184, %r1232;
	shf.l.wrap.b32 	%r1234, %r1233, %r1233, 12;
	add.s32 	%r1235, %r1229, %r1234;
	xor.b32  	%r1236, %r1231, %r1235;
	shf.l.wrap.b32 	%r1237, %r1236, %r1236, 8;
	add.s32 	%r1238, %r1232, %r1237;
	xor.b32  	%r1239, %r1234, %r1238;
	shf.l.wrap.b32 	%r1240, %r1239, %r1239, 7;
	add.s32 	%r1241, %r1199, %r1195;
	xor.b32  	%r1242, %r1213, %r1241;
	shf.l.wrap.b32 	%r1243, %r1242, %r1242, 16;
	add.s32 	%r1244, %r1182, %r1243;
	xor.b32  	%r1245, %r1195, %r1244;
	shf.l.wrap.b32 	%r1246, %r1245, %r1245, 12;
	add.s32 	%r1247, %r1241, %r1246;
	xor.b32  	%r1248, %r1243, %r1247;
	shf.l.wrap.b32 	%r1249, %r1248, %r1248, 8;
	add.s32 	%r1250, %r1244, %r1249;
	xor.b32  	%r1251, %r1246, %r1250;
	shf.l.wrap.b32 	%r1252, %r1251, %r1251, 7;
	add.s32 	%r1253, %r1211, %r1204;
	xor.b32  	%r1254, %r1181, %r1253;
	shf.l.wrap.b32 	%r1255, %r1254, %r1254, 16;
	add.s32 	%r1256, %r1193, %r1255;
	xor.b32  	%r1257, %r1204, %r1256;
	shf.l.wrap.b32 	%r1258, %r1257, %r1257, 12;
	add.s32 	%r1259, %r1253, %r1258;
	xor.b32  	%r1260, %r1255, %r1259;
	shf.l.wrap.b32 	%r1261, %r1260, %r1260, 8;
	add.s32 	%r1262, %r1256, %r1261;
	xor.b32  	%r1263, %r1258, %r1262;
	shf.l.wrap.b32 	%r1264, %r1263, %r1263, 7;
	add.s32 	%r1265, %r1223, %r1240;
	xor.b32  	%r1266, %r1261, %r1265;
	shf.l.wrap.b32 	%r1267, %r1266, %r1266, 16;
	add.s32 	%r1268, %r1250, %r1267;
	xor.b32  	%r1269, %r1240, %r1268;
	shf.l.wrap.b32 	%r1270, %r1269, %r1269, 12;
	add.s32 	%r1271, %r1265, %r1270;
	xor.b32  	%r1272, %r1267, %r1271;
	shf.l.wrap.b32 	%r1273, %r1272, %r1272, 8;
	add.s32 	%r1274, %r1268, %r1273;
	xor.b32  	%r1275, %r1270, %r1274;
	shf.l.wrap.b32 	%r1276, %r1275, %r1275, 7;
	add.s32 	%r1277, %r1235, %r1252;
	xor.b32  	%r1278, %r1225, %r1277;
	shf.l.wrap.b32 	%r1279, %r1278, %r1278, 16;
	add.s32 	%r1280, %r1262, %r1279;
	xor.b32  	%r1281, %r1252, %r1280;
	shf.l.wrap.b32 	%r1282, %r1281, %r1281, 12;
	add.s32 	%r1283, %r1277, %r1282;
	xor.b32  	%r1284, %r1279, %r1283;
	shf.l.wrap.b32 	%r1285, %r1284, %r1284, 8;
	add.s32 	%r1286, %r1280, %r1285;
	xor.b32  	%r1287, %r1282, %r1286;
	shf.l.wrap.b32 	%r1288, %r1287, %r1287, 7;
	add.s32 	%r1289, %r1247, %r1264;
	xor.b32  	%r1290, %r1237, %r1289;
	shf.l.wrap.b32 	%r1291, %r1290, %r1290, 16;
	add.s32 	%r1292, %r1226, %r1291;
	xor.b32  	%r1293, %r1264, %r1292;
	shf.l.wrap.b32 	%r1294, %r1293, %r1293, 12;
	add.s32 	%r1295, %r1289, %r1294;
	xor.b32  	%r1296, %r1291, %r1295;
	shf.l.wrap.b32 	%r1297, %r1296, %r1296, 8;
	add.s32 	%r1298, %r1292, %r1297;
	xor.b32  	%r1299, %r1294, %r1298;
	shf.l.wrap.b32 	%r1300, %r1299, %r1299, 7;
	add.s32 	%r1301, %r1259, %r1228;
	xor.b32  	%r1302, %r1249, %r1301;
	shf.l.wrap.b32 	%r1303, %r1302, %r1302, 16;
	add.s32 	%r1304, %r1238, %r1303;
	xor.b32  	%r1305, %r1228, %r1304;
	shf.l.wrap.b32 	%r1306, %r1305, %r1305, 12;
	add.s32 	%r1307, %r1301, %r1306;
	xor.b32  	%r1308, %r1303, %r1307;
	shf.l.wrap.b32 	%r1309, %r1308, %r1308, 8;
	add.s32 	%r1310, %r1304, %r1309;
	xor.b32  	%r1311, %r1306, %r1310;
	shf.l.wrap.b32 	%r1312, %r1311, %r1311, 7;
	add.s32 	%r1313, %r1271, %r1312;
	xor.b32  	%r1314, %r1285, %r1313;
	shf.l.wrap.b32 	%r1315, %r1314, %r1314, 16;
	add.s32 	%r1316, %r1298, %r1315;
	xor.b32  	%r1317, %r1312, %r1316;
	shf.l.wrap.b32 	%r1318, %r1317, %r1317, 12;
	add.s32 	%r1319, %r1313, %r1318;
	xor.b32  	%r1320, %r1315, %r1319;
	shf.l.wrap.b32 	%r1321, %r1320, %r1320, 8;
	add.s32 	%r1322, %r1316, %r1321;
	xor.b32  	%r1323, %r1318, %r1322;
	shf.l.wrap.b32 	%r1324, %r1323, %r1323, 7;
	add.s32 	%r1325, %r1283, %r1276;
	xor.b32  	%r1326, %r1297, %r1325;
	shf.l.wrap.b32 	%r1327, %r1326, %r1326, 16;
	add.s32 	%r1328, %r1310, %r1327;
	xor.b32  	%r1329, %r1276, %r1328;
	shf.l.wrap.b32 	%r1330, %r1329, %r1329, 12;
	add.s32 	%r1331, %r1325, %r1330;
	xor.b32  	%r1332, %r1327, %r1331;
	shf.l.wrap.b32 	%r1333, %r1332, %r1332, 8;
	add.s32 	%r1334, %r1328, %r1333;
	xor.b32  	%r1335, %r1330, %r1334;
	shf.l.wrap.b32 	%r1336, %r1335, %r1335, 7;
	add.s32 	%r1337, %r1295, %r1288;
	xor.b32  	%r1338, %r1309, %r1337;
	shf.l.wrap.b32 	%r1339, %r1338, %r1338, 16;
	add.s32 	%r1340, %r1274, %r1339;
	xor.b32  	%r1341, %r1288, %r1340;
	shf.l.wrap.b32 	%r1342, %r1341, %r1341, 12;
	add.s32 	%r1343, %r1337, %r1342;
	xor.b32  	%r1344, %r1339, %r1343;
	shf.l.wrap.b32 	%r1345, %r1344, %r1344, 8;
	add.s32 	%r1346, %r1340, %r1345;
	xor.b32  	%r1347, %r1342, %r1346;
	shf.l.wrap.b32 	%r1348, %r1347, %r1347, 7;
	add.s32 	%r1349, %r1307, %r1300;
	xor.b32  	%r1350, %r1273, %r1349;
	shf.l.wrap.b32 	%r1351, %r1350, %r1350, 16;
	add.s32 	%r1352, %r1286, %r1351;
	xor.b32  	%r1353, %r1300, %r1352;
	shf.l.wrap.b32 	%r1354, %r1353, %r1353, 12;
	add.s32 	%r1355, %r1349, %r1354;
	xor.b32  	%r1356, %r1351, %r1355;
	shf.l.wrap.b32 	%r1357, %r1356, %r1356, 8;
	add.s32 	%r1358, %r1352, %r1357;
	xor.b32  	%r1359, %r1354, %r1358;
	shf.l.wrap.b32 	%r1360, %r1359, %r1359, 7;
	add.s32 	%r1361, %r1319, %r1336;
	xor.b32  	%r1362, %r1357, %r1361;
	shf.l.wrap.b32 	%r1363, %r1362, %r1362, 16;
	add.s32 	%r1364, %r1346, %r1363;
	xor.b32  	%r1365, %r1336, %r1364;
	shf.l.wrap.b32 	%r1366, %r1365, %r1365, 12;
	add.s32 	%r1367, %r1361, %r1366;
	xor.b32  	%r1368, %r1363, %r1367;
	shf.l.wrap.b32 	%r1369, %r1368, %r1368, 8;
	add.s32 	%r1370, %r1364, %r1369;
	xor.b32  	%r1371, %r1366, %r1370;
	shf.l.wrap.b32 	%r1372, %r1371, %r1371, 7;
	add.s32 	%r1373, %r1331, %r1348;
	xor.b32  	%r1374, %r1321, %r1373;
	shf.l.wrap.b32 	%r1375, %r1374, %r1374, 16;
	add.s32 	%r1376, %r1358, %r1375;
	xor.b32  	%r1377, %r1348, %r1376;
	shf.l.wrap.b32 	%r1378, %r1377, %r1377, 12;
	add.s32 	%r1379, %r1373, %r1378;
	xor.b32  	%r1380, %r1375, %r1379;
	shf.l.wrap.b32 	%r1381, %r1380, %r1380, 8;
	add.s32 	%r1382, %r1376, %r1381;
	xor.b32  	%r1383, %r1378, %r1382;
	shf.l.wrap.b32 	%r1384, %r1383, %r1383, 7;
	add.s32 	%r1385, %r1343, %r1360;
	xor.b32  	%r1386, %r1333, %r1385;
	shf.l.wrap.b32 	%r1387, %r1386, %r1386, 16;
	add.s32 	%r1388, %r1322, %r1387;
	xor.b32  	%r1389, %r1360, %r1388;
	shf.l.wrap.b32 	%r1390, %r1389, %r1389, 12;
	add.s32 	%r1391, %r1385, %r1390;
	xor.b32  	%r1392, %r1387, %r1391;
	shf.l.wrap.b32 	%r1393, %r1392, %r1392, 8;
	add.s32 	%r1394, %r1388, %r1393;
	xor.b32  	%r1395, %r1390, %r1394;
	shf.l.wrap.b32 	%r1396, %r1395, %r1395, 7;
	add.s32 	%r1397, %r1355, %r1324;
	xor.b32  	%r1398, %r1345, %r1397;
	shf.l.wrap.b32 	%r1399, %r1398, %r1398, 16;
	add.s32 	%r1400, %r1334, %r1399;
	xor.b32  	%r1401, %r1324, %r1400;
	shf.l.wrap.b32 	%r1402, %r1401, %r1401, 12;
	add.s32 	%r1403, %r1397, %r1402;
	xor.b32  	%r1404, %r1399, %r1403;
	shf.l.wrap.b32 	%r1405, %r1404, %r1404, 8;
	add.s32 	%r1406, %r1400, %r1405;
	xor.b32  	%r1407, %r1402, %r1406;
	shf.l.wrap.b32 	%r1408, %r1407, %r1407, 7;
	add.s32 	%r1409, %r1367, %r1408;
	xor.b32  	%r1410, %r1381, %r1409;
	shf.l.wrap.b32 	%r1411, %r1410, %r1410, 16;
	add.s32 	%r1412, %r1394, %r1411;
	xor.b32  	%r1413, %r1408, %r1412;
	shf.l.wrap.b32 	%r1414, %r1413, %r1413, 12;
	add.s32 	%r1415, %r1409, %r1414;
	xor.b32  	%r1416, %r1411, %r1415;
	shf.l.wrap.b32 	%r1417, %r1416, %r1416, 8;
	add.s32 	%r1418, %r1379, %r1372;
	xor.b32  	%r1419, %r1393, %r1418;
	shf.l.wrap.b32 	%r1420, %r1419, %r1419, 16;
	add.s32 	%r1421, %r1406, %r1420;
	xor.b32  	%r1422, %r1372, %r1421;
	shf.l.wrap.b32 	%r1423, %r1422, %r1422, 12;
	add.s32 	%r1424, %r1418, %r1423;
	xor.b32  	%r1425, %r1420, %r1424;
	shf.l.wrap.b32 	%r1426, %r1425, %r1425, 8;
	add.s32 	%r1427, %r1421, %r1426;
	xor.b32  	%r1428, %r1423, %r1427;
	shf.l.wrap.b32 	%r1429, %r1428, %r1428, 7;
	add.s32 	%r1430, %r1391, %r1384;
	xor.b32  	%r1431, %r1405, %r1430;
	shf.l.wrap.b32 	%r1432, %r1431, %r1431, 16;
	add.s32 	%r1433, %r1370, %r1432;
	xor.b32  	%r1434, %r1384, %r1433;
	shf.l.wrap.b32 	%r1435, %r1434, %r1434, 12;
	add.s32 	%r1436, %r1430, %r1435;
	xor.b32  	%r1437, %r1432, %r1436;
	shf.l.wrap.b32 	%r1438, %r1437, %r1437, 8;
	add.s32 	%r1439, %r1433, %r1438;
	xor.b32  	%r1440, %r1435, %r1439;
	shf.l.wrap.b32 	%r1441, %r1440, %r1440, 7;
	add.s32 	%r1442, %r1403, %r1396;
	xor.b32  	%r1443, %r1369, %r1442;
	shf.l.wrap.b32 	%r1444, %r1443, %r1443, 16;
	add.s32 	%r1445, %r1382, %r1444;
	xor.b32  	%r1446, %r1396, %r1445;
	shf.l.wrap.b32 	%r1447, %r1446, %r1446, 12;
	add.s32 	%r1448, %r1442, %r1447;
	xor.b32  	%r1449, %r1444, %r1448;
	shf.l.wrap.b32 	%r1450, %r1449, %r1449, 8;
	add.s32 	%r1451, %r1445, %r1450;
	add.s32 	%r1452, %r1415, %r1429;
	xor.b32  	%r1453, %r1450, %r1452;
	shf.l.wrap.b32 	%r1454, %r1453, %r1453, 16;
	add.s32 	%r1455, %r1439, %r1454;
	xor.b32  	%r1456, %r1429, %r1455;
	shr.u32 	%r1457, %r1456, 20;
	add.s32 	%r1458, %r1452, %r1457;
	add.s32 	%r1459, %r1424, %r1441;
	xor.b32  	%r1460, %r1417, %r1459;
	shf.l.wrap.b32 	%r1461, %r1460, %r1460, 16;
	add.s32 	%r1462, %r1451, %r1461;
	xor.b32  	%r1463, %r1441, %r1462;
	shr.u32 	%r1464, %r1463, 20;
	add.s32 	%r1465, %r1459, %r1464;
	add.s32 	%r1466, %r13, %r1458;
	add.s32 	%r1467, %r14, %r1465;
	not.b32 	%r1468, %r5606;
	add.s32 	%r1469, %r21, %r1468;
	mov.b32 	%r1470, 1;
	shl.b32 	%r1471, %r1470, %r1469;
	and.b32  	%r36, %r1471, %r12;
	setp.eq.s32 	%p9, %r36, 0;
	selp.b32 	%r1472, %r1466, %r1467, %p9;
	cvt.u16.u32 	%rs43, %r1472;
	and.b16  	%rs78, %rs43, 1;
	and.b16  	%rs44, %rs76, 255;
	setp.ne.s16 	%p10, %rs44, 1;
	@%p10 bra 	$L__BB0_12;
	setp.eq.s32 	%p11, %r36, 0;
	mul.wide.u32 	%rd13, %r5606, 16;
	add.s64 	%rd14, %rd1, %rd13;
	ld.global.u32 	%r1473, [%rd14+20];
	selp.b32 	%r1474, %r5610, %r5611, %p11;
	xor.b32  	%r1475, %r1474, %r1473;
	selp.b32 	%r1476, %r5609, %r5612, %p11;
	selp.b32 	%r5610, %r1475, %r5610, %p11;
	selp.b32 	%r5611, %r5611, %r1475, %p11;
	ld.global.u32 	%r1477, [%rd14+24];
	xor.b32  	%r1478, %r1476, %r1477;
	selp.b32 	%r1479, %r5608, %r5613, %p11;
	selp.b32 	%r5609, %r1478, %r5609, %p11;
	selp.b32 	%r5612, %r5612, %r1478, %p11;
	ld.global.u32 	%r1480, [%rd14+28];
	xor.b32  	%r1481, %r1479, %r1480;
	selp.b32 	%r1482, %r5607, %r5614, %p11;
	selp.b32 	%r5608, %r1481, %r5608, %p11;
	selp.b32 	%r5613, %r5613, %r1481, %p11;
	ld.global.u32 	%r1483, [%rd14+32];
	xor.b32  	%r1484, %r1482, %r1483;
	selp.b32 	%r1485, 420, 445, %p11;
	selp.b32 	%r5607, %r1484, %r5607, %p11;
	selp.b32 	%r5614, %r5614, %r1484, %p11;
	add.s32 	%r1486, %r1485, %r5606;
	cvt.u64.u32 	%rd15, %r1486;
	add.s64 	%rd16, %rd1, %rd15;
	ld.global.u8 	%rs45, [%rd16];
	xor.b16  	%rs78, %rs45, %rs78;
$L__BB0_12:
	setp.eq.s32 	%p12, %r36, 0;
	selp.b32 	%r5618, %r5610, %r5611, %p12;
	selp.b32 	%r5617, %r5609, %r5612, %p12;
	selp.b32 	%r5616, %r5608, %r5613, %p12;
	selp.b32 	%r5615, %r5607, %r5614, %p12;
	add.s32 	%r57, %r5606, 1;
	setp.ne.s32 	%p13, %r5606, %r22;
	mov.u16 	%rs76, %rs78;
	mov.u32 	%r5606, %r57;
	@%p13 bra 	$L__BB0_10;
$L__BB0_13:
	st.shared.v4.u32 	[s_mem+12336], {%r5618, %r5617, %r5616, %r5615};
	st.shared.u8 	[s_mem+12352], %rs78;
	ld.global.v2.u8 	{%rs81, %rs9}, [%rd1+504];
	ld.global.u32 	%r5635, [%rd1+488];
	ld.global.u32 	%r5634, [%rd1+492];
	ld.global.u32 	%r5633, [%rd1+496];
	ld.global.u32 	%r5632, [%rd1+500];
	setp.lt.u16 	%p14, %rs9, 12;
	@%p14 bra 	$L__BB0_18;
	cvt.u32.u16 	%r1488, %rs9;
	and.b32  	%r66, %r1488, 255;
	add.s32 	%r67, %r66, -12;
	mov.b32 	%r5623, 0;
	mov.u16 	%rs79, %rs81;
$L__BB0_15:
	.pragma "nounroll";
	add.s32 	%r1489, %r13, %r5635;
	shf.l.wrap.b32 	%r1490, %r1489, %r1489, 16;
	add.s32 	%r1491, %r5635, %r1490;
	xor.b32  	%r1492, %r5635, %r1491;
	shf.l.wrap.b32 	%r1493, %r1492, %r1492, 12;
	add.s32 	%r1494, %r1489, %r1493;
	xor.b32  	%r1495, %r1490, %r1494;
	shf.l.wrap.b32 	%r1496, %r1495, %r1495, 8;
	add.s32 	%r1497, %r1491, %r1496;
	xor.b32  	%r1498, %r1493, %r1497;
	shf.l.wrap.b32 	%r1499, %r1498, %r1498, 7;
	add.s32 	%r1500, %r14, %r5634;
	shf.l.wrap.b32 	%r1501, %r1500, %r1500, 16;
	add.s32 	%r1502, %r5634, %r1501;
	xor.b32  	%r1503, %r5634, %r1502;
	shf.l.wrap.b32 	%r1504, %r1503, %r1503, 12;
	add.s32 	%r1505, %r1500, %r1504;
	xor.b32  	%r1506, %r1501, %r1505;
	shf.l.wrap.b32 	%r1507, %r1506, %r1506, 8;
	add.s32 	%r1508, %r1502, %r1507;
	xor.b32  	%r1509, %r1504, %r1508;
	shf.l.wrap.b32 	%r1510, %r1509, %r1509, 7;
	add.s32 	%r1511, %r15, %r5633;
	shf.l.wrap.b32 	%r1512, %r1511, %r1511, 16;
	add.s32 	%r1513, %r5633, %r1512;
	xor.b32  	%r1514, %r5633, %r1513;
	shf.l.wrap.b32 	%r1515, %r1514, %r1514, 12;
	add.s32 	%r1516, %r1511, %r1515;
	xor.b32  	%r1517, %r1512, %r1516;
	shf.l.wrap.b32 	%r1518, %r1517, %r1517, 8;
	add.s32 	%r1519, %r1513, %r1518;
	xor.b32  	%r1520, %r1515, %r1519;
	shf.l.wrap.b32 	%r1521, %r1520, %r1520, 7;
	add.s32 	%r1522, %r16, %r5632;
	shf.l.wrap.b32 	%r1523, %r1522, %r1522, 16;
	add.s32 	%r1524, %r5632, %r1523;
	xor.b32  	%r1525, %r5632, %r1524;
	shf.l.wrap.b32 	%r1526, %r1525, %r1525, 12;
	add.s32 	%r1527, %r1522, %r1526;
	xor.b32  	%r1528, %r1523, %r1527;
	shf.l.wrap.b32 	%r1529, %r1528, %r1528, 8;
	add.s32 	%r1530, %r1524, %r1529;
	xor.b32  	%r1531, %r1526, %r1530;
	shf.l.wrap.b32 	%r1532, %r1531, %r1531, 7;
	add.s32 	%r1533, %r1494, %r1510;
	xor.b32  	%r1534, %r1529, %r1533;
	shf.l.wrap.b32 	%r1535, %r1534, %r1534, 16;
	add.s32 	%r1536, %r1519, %r1535;
	xor.b32  	%r1537, %r1510, %r1536;
	shf.l.wrap.b32 	%r1538, %r1537, %r1537, 12;
	add.s32 	%r1539, %r1533, %r1538;
	xor.b32  	%r1540, %r1535, %r1539;
	shf.l.wrap.b32 	%r1541, %r1540, %r1540, 8;
	add.s32 	%r1542, %r1536, %r1541;
	xor.b32  	%r1543, %r1538, %r1542;
	shf.l.wrap.b32 	%r1544, %r1543, %r1543, 7;
	add.s32 	%r1545, %r1505, %r1521;
	xor.b32  	%r1546, %r1496, %r1545;
	shf.l.wrap.b32 	%r1547, %r1546, %r1546, 16;
	add.s32 	%r1548, %r1530, %r1547;
	xor.b32  	%r1549, %r1521, %r1548;
	shf.l.wrap.b32 	%r1550, %r1549, %r1549, 12;
	add.s32 	%r1551, %r1545, %r1550;
	xor.b32  	%r1552, %r1547, %r1551;
	shf.l.wrap.b32 	%r1553, %r1552, %r1552, 8;
	add.s32 	%r1554, %r1548, %r1553;
	xor.b32  	%r1555, %r1550, %r1554;
	shf.l.wrap.b32 	%r1556, %r1555, %r1555, 7;
	add.s32 	%r1557, %r1516, %r1532;
	xor.b32  	%r1558, %r1507, %r1557;
	shf.l.wrap.b32 	%r1559, %r1558, %r1558, 16;
	add.s32 	%r1560, %r1497, %r1559;
	xor.b32  	%r1561, %r1532, %r1560;
	shf.l.wrap.b32 	%r1562, %r1561, %r1561, 12;
	add.s32 	%r1563, %r1557, %r1562;
	xor.b32  	%r1564, %r1559, %r1563;
	shf.l.wrap.b32 	%r1565, %r1564, %r1564, 8;
	add.s32 	%r1566, %r1560, %r1565;
	xor.b32  	%r1567, %r1562, %r1566;
	shf.l.wrap.b32 	%r1568, %r1567, %r1567, 7;
	add.s32 	%r1569, %r1527, %r1499;
	xor.b32  	%r1570, %r1518, %r1569;
	shf.l.wrap.b32 	%r1571, %r1570, %r1570, 16;
	add.s32 	%r1572, %r1508, %r1571;
	xor.b32  	%r1573, %r1499, %r1572;
	shf.l.wrap.b32 	%r1574, %r1573, %r1573, 12;
	add.s32 	%r1575, %r1569, %r1574;
	xor.b32  	%r1576, %r1571, %r1575;
	shf.l.wrap.b32 	%r1577, %r1576, %r1576, 8;
	add.s32 	%r1578, %r1572, %r1577;
	xor.b32  	%r1579, %r1574, %r1578;
	shf.l.wrap.b32 	%r1580, %r1579, %r1579, 7;
	add.s32 	%r1581, %r1539, %r1580;
	xor.b32  	%r1582, %r1553, %r1581;
	shf.l.wrap.b32 	%r1583, %r1582, %r1582, 16;
	add.s32 	%r1584, %r1566, %r1583;
	xor.b32  	%r1585, %r1580, %r1584;
	shf.l.wrap.b32 	%r1586, %r1585, %r1585, 12;
	add.s32 	%r1587, %r1581, %r1586;
	xor.b32  	%r1588, %r1583, %r1587;
	shf.l.wrap.b32 	%r1589, %r1588, %r1588, 8;
	add.s32 	%r1590, %r1584, %r1589;
	xor.b32  	%r1591, %r1586, %r1590;
	shf.l.wrap.b32 	%r1592, %r1591, %r1591, 7;
	add.s32 	%r1593, %r1551, %r1544;
	xor.b32  	%r1594, %r1565, %r1593;
	shf.l.wrap.b32 	%r1595, %r1594, %r1594, 16;
	add.s32 	%r1596, %r1578, %r1595;
	xor.b32  	%r1597, %r1544, %r1596;
	shf.l.wrap.b32 	%r1598, %r1597, %r1597, 12;
	add.s32 	%r1599, %r1593, %r1598;
	xor.b32  	%r1600, %r1595, %r1599;
	shf.l.wrap.b32 	%r1601, %r1600, %r1600, 8;
	add.s32 	%r1602, %r1596, %r1601;
	xor.b32  	%r1603, %r1598, %r1602;
	shf.l.wrap.b32 	%r1604, %r1603, %r1603, 7;
	add.s32 	%r1605, %r1563, %r1556;
	xor.b32  	%r1606, %r1577, %r1605;
	shf.l.wrap.b32 	%r1607, %r1606, %r1606, 16;
	add.s32 	%r1608, %r1542, %r1607;
	xor.b32  	%r1609, %r1556, %r1608;
	shf.l.wrap.b32 	%r1610, %r1609, %r1609, 12;
	add.s32 	%r1611, %r1605, %r1610;
	xor.b32  	%r1612, %r1607, %r1611;
	shf.l.wrap.b32 	%r1613, %r1612, %r1612, 8;
	add.s32 	%r1614, %r1608, %r1613;
	xor.b32  	%r1615, %r1610, %r1614;
	shf.l.wrap.b32 	%r1616, %r1615, %r1615, 7;
	add.s32 	%r1617, %r1575, %r1568;
	xor.b32  	%r1618, %r1541, %r1617;
	shf.l.wrap.b32 	%r1619, %r1618, %r1618, 16;
	add.s32 	%r1620, %r1554, %r1619;
	xor.b32  	%r1621, %r1568, %r1620;
	shf.l.wrap.b32 	%r1622, %r1621, %r1621, 12;
	add.s32 	%r1623, %r1617, %r1622;
	xor.b32  	%r1624, %r1619, %r1623;
	shf.l.wrap.b32 	%r1625, %r1624, %r1624, 8;
	add.s32 	%r1626, %r1620, %r1625;
	xor.b32  	%r1627, %r1622, %r1626;
	shf.l.wrap.b32 	%r1628, %r1627, %r1627, 7;
	add.s32 	%r1629, %r1587, %r1604;
	xor.b32  	%r1630, %r1625, %r1629;
	shf.l.wrap.b32 	%r1631, %r1630, %r1630, 16;
	add.s32 	%r1632, %r1614, %r1631;
	xor.b32  	%r1633, %r1604, %r1632;
	shf.l.wrap.b32 	%r1634, %r1633, %r1633, 12;
	add.s32 	%r1635, %r1629, %r1634;
	xor.b32  	%r1636, %r1631, %r1635;
	shf.l.wrap.b32 	%r1637, %r1636, %r1636, 8;
	add.s32 	%r1638, %r1632, %r1637;
	xor.b32  	%r1639, %r1634, %r1638;
	shf.l.wrap.b32 	%r1640, %r1639, %r1639, 7;
	add.s32 	%r1641, %r1599, %r1616;
	xor.b32  	%r1642, %r1589, %r1641;
	shf.l.wrap.b32 	%r1643, %r1642, %r1642, 16;
	add.s32 	%r1644, %r1626, %r1643;
	xor.b32  	%r1645, %r1616, %r1644;
	shf.l.wrap.b32 	%r1646, %r1645, %r1645, 12;
	add.s32 	%r1647, %r1641, %r1646;
	xor.b32  	%r1648, %r1643, %r1647;
	shf.l.wrap.b32 	%r1649, %r1648, %r1648, 8;
	add.s32 	%r1650, %r1644, %r1649;
	xor.b32  	%r1651, %r1646, %r1650;
	shf.l.wrap.b32 	%r1652, %r1651, %r1651, 7;
	add.s32 	%r1653, %r1611, %r1628;
	xor.b32  	%r1654, %r1601, %r1653;
	shf.l.wrap.b32 	%r1655, %r1654, %r1654, 16;
	add.s32 	%r1656, %r1590, %r1655;
	xor.b32  	%r1657, %r1628, %r1656;
	shf.l.wrap.b32 	%r1658, %r1657, %r1657, 12;
	add.s32 	%r1659, %r1653, %r1658;
	xor.b32  	%r1660, %r1655, %r1659;
	shf.l.wrap.b32 	%r1661, %r1660, %r1660, 8;
	add.s32 	%r1662, %r1656, %r1661;
	xor.b32  	%r1663, %r1658, %r1662;
	shf.l.wrap.b32 	%r1664, %r1663, %r1663, 7;
	add.s32 	%r1665, %r1623, %r1592;
	xor.b32  	%r1666, %r1613, %r1665;
	shf.l.wrap.b32 	%r1667, %r1666, %r1666, 16;
	add.s32 	%r1668, %r1602, %r1667;
	xor.b32  	%r1669, %r1592, %r1668;
	shf.l.wrap.b32 	%r1670, %r1669, %r1669, 12;
	add.s32 	%r1671, %r1665, %r1670;
	xor.b32  	%r1672, %r1667, %r1671;
	shf.l.wrap.b32 	%r1673, %r1672, %r1672, 8;
	add.s32 	%r1674, %r1668, %r1673;
	xor.b32  	%r1675, %r1670, %r1674;
	shf.l.wrap.b32 	%r1676, %r1675, %r1675, 7;
	add.s32 	%r1677, %r1635, %r1676;
	xor.b32  	%r1678, %r1649, %r1677;
	shf.l.wrap.b32 	%r1679, %r1678, %r1678, 16;
	add.s32 	%r1680, %r1662, %r1679;
	xor.b32  	%r1681, %r1676, %r1680;
	shf.l.wrap.b32 	%r1682, %r1681, %r1681, 12;
	add.s32 	%r1683, %r1677, %r1682;
	xor.b32  	%r1684, %r1679, %r1683;
	shf.l.wrap.b32 	%r1685, %r1684, %r1684, 8;
	add.s32 	%r1686, %r1680, %r1685;
	xor.b32  	%r1687, %r1682, %r1686;
	shf.l.wrap.b32 	%r1688, %r1687, %r1687, 7;
	add.s32 	%r1689, %r1647, %r1640;
	xor.b32  	%r1690, %r1661, %r1689;
	shf.l.wrap.b32 	%r1691, %r1690, %r1690, 16;
	add.s32 	%r1692, %r1674, %r1691;
	xor.b32  	%r1693, %r1640, %r1692;
	shf.l.wrap.b32 	%r1694, %r1693, %r1693, 12;
	add.s32 	%r1695, %r1689, %r1694;
	xor.b32  	%r1696, %r1691, %r1695;
	shf.l.wrap.b32 	%r1697, %r1696, %r1696, 8;
	add.s32 	%r1698, %r1692, %r1697;
	xor.b32  	%r1699, %r1694, %r1698;
	shf.l.wrap.b32 	%r1700, %r1699, %r1699, 7;
	add.s32 	%r1701, %r1659, %r1652;
	xor.b32  	%r1702, %r1673, %r1701;
	shf.l.wrap.b32 	%r1703, %r1702, %r1702, 16;
	add.s32 	%r1704, %r1638, %r1703;
	xor.b32  	%r1705, %r1652, %r1704;
	shf.l.wrap.b32 	%r1706, %r1705, %r1705, 12;
	add.s32 	%r1707, %r1701, %r1706;
	xor.b32  	%r1708, %r1703, %r1707;
	shf.l.wrap.b32 	%r1709, %r1708, %r1708, 8;
	add.s32 	%r1710, %r1704, %r1709;
	xor.b32  	%r1711, %r1706, %r1710;
	shf.l.wrap.b32 	%r1712, %r1711, %r1711, 7;
	add.s32 	%r1713, %r1671, %r1664;
	xor.b32  	%r1714, %r1637, %r1713;
	shf.l.wrap.b32 	%r1715, %r1714, %r1714, 16;
	add.s32 	%r1716, %r1650, %r1715;
	xor.b32  	%r1717, %r1664, %r1716;
	shf.l.wrap.b32 	%r1718, %r1717, %r1717, 12;
	add.s32 	%r1719, %r1713, %r1718;
	xor.b32  	%r1720, %r1715, %r1719;
	shf.l.wrap.b32 	%r1721, %r1720, %r1720, 8;
	add.s32 	%r1722, %r1716, %r1721;
	xor.b32  	%r1723, %r1718, %r1722;
	shf.l.wrap.b32 	%r1724, %r1723, %r1723, 7;
	add.s32 	%r1725, %r1683, %r1700;
	xor.b32  	%r1726, %r1721, %r1725;
	shf.l.wrap.b32 	%r1727, %r1726, %r1726, 16;
	add.s32 	%r1728, %r1710, %r1727;
	xor.b32  	%r1729, %r1700, %r1728;
	shf.l.wrap.b32 	%r1730, %r1729, %r1729, 12;
	add.s32 	%r1731, %r1725, %r1730;
	xor.b32  	%r1732, %r1727, %r1731;
	shf.l.wrap.b32 	%r1733, %r1732, %r1732, 8;
	add.s32 	%r1734, %r1728, %r1733;
	xor.b32  	%r1735, %r1730, %r1734;
	shf.l.wrap.b32 	%r1736, %r1735, %r1735, 7;
	add.s32 	%r1737, %r1695, %r1712;
	xor.b32  	%r1738, %r1685, %r1737;
	shf.l.wrap.b32 	%r1739, %r1738, %r1738, 16;
	add.s32 	%r1740, %r1722, %r1739;
	xor.b32  	%r1741, %r1712, %r1740;
	shf.l.wrap.b32 	%r1742, %r1741, %r1741, 12;
	add.s32 	%r1743, %r1737, %r1742;
	xor.b32  	%r1744, %r1739, %r1743;
	shf.l.wrap.b32 	%r1745, %r1744, %r1744, 8;
	add.s32 	%r1746, %r1740, %r1745;
	xor.b32  	%r1747, %r1742, %r1746;
	shf.l.wrap.b32 	%r1748, %r1747, %r1747, 7;
	add.s32 	%r1749, %r1707, %r1724;
	xor.b32  	%r1750, %r1697, %r1749;
	shf.l.wrap.b32 	%r1751, %r1750, %r1750, 16;
	add.s32 	%r1752, %r1686, %r1751;
	xor.b32  	%r1753, %r1724, %r1752;
	shf.l.wrap.b32 	%r1754, %r1753, %r1753, 12;
	add.s32 	%r1755, %r1749, %r1754;
	xor.b32  	%r1756, %r1751, %r1755;
	shf.l.wrap.b32 	%r1757, %r1756, %r1756, 8;
	add.s32 	%r1758, %r1752, %r1757;
	xor.b32  	%r1759, %r1754, %r1758;
	shf.l.wrap.b32 	%r1760, %r1759, %r1759, 7;
	add.s32 	%r1761, %r1719, %r1688;
	xor.b32  	%r1762, %r1709, %r1761;
	shf.l.wrap.b32 	%r1763, %r1762, %r1762, 16;
	add.s32 	%r1764, %r1698, %r1763;
	xor.b32  	%r1765, %r1688, %r1764;
	shf.l.wrap.b32 	%r1766, %r1765, %r1765, 12;
	add.s32 	%r1767, %r1761, %r1766;
	xor.b32  	%r1768, %r1763, %r1767;
	shf.l.wrap.b32 	%r1769, %r1768, %r1768, 8;
	add.s32 	%r1770, %r1764, %r1769;
	xor.b32  	%r1771, %r1766, %r1770;
	shf.l.wrap.b32 	%r1772, %r1771, %r1771, 7;
	add.s32 	%r1773, %r1731, %r1772;
	xor.b32  	%r1774, %r1745, %r1773;
	shf.l.wrap.b32 	%r1775, %r1774, %r1774, 16;
	add.s32 	%r1776, %r1758, %r1775;
	xor.b32  	%r1777, %r1772, %r1776;
	shf.l.wrap.b32 	%r1778, %r1777, %r1777, 12;
	add.s32 	%r1779, %r1773, %r1778;
	xor.b32  	%r1780, %r1775, %r1779;
	shf.l.wrap.b32 	%r1781, %r1780, %r1780, 8;
	add.s32 	%r1782, %r1776, %r1781;
	xor.b32  	%r1783, %r1778, %r1782;
	shf.l.wrap.b32 	%r1784, %r1783, %r1783, 7;
	add.s32 	%r1785, %r1743, %r1736;
	xor.b32  	%r1786, %r1757, %r1785;
	shf.l.wrap.b32 	%r1787, %r1786, %r1786, 16;
	add.s32 	%r1788, %r1770, %r1787;
	xor.b32  	%r1789, %r1736, %r1788;
	shf.l.wrap.b32 	%r1790, %r1789, %r1789, 12;
	add.s32 	%r1791, %r1785, %r1790;
	xor.b32  	%r1792, %r1787, %r1791;
	shf.l.wrap.b32 	%r1793, %r1792, %r1792, 8;
	add.s32 	%r1794, %r1788, %r1793;
	xor.b32  	%r1795, %r1790, %r1794;
	shf.l.wrap.b32 	%r1796, %r1795, %r1795, 7;
	add.s32 	%r1797, %r1755, %r1748;
	xor.b32  	%r1798, %r1769, %r1797;
	shf.l.wrap.b32 	%r1799, %r1798, %r1798, 16;
	add.s32 	%r1800, %r1734, %r1799;
	xor.b32  	%r1801, %r1748, %r1800;
	shf.l.wrap.b32 	%r1802, %r1801, %r1801, 12;
	add.s32 	%r1803, %r1797, %r1802;
	xor.b32  	%r1804, %r1799, %r1803;
	shf.l.wrap.b32 	%r1805, %r1804, %r1804, 8;
	add.s32 	%r1806, %r1800, %r1805;
	xor.b32  	%r1807, %r1802, %r1806;
	shf.l.wrap.b32 	%r1808, %r1807, %r1807, 7;
	add.s32 	%r1809, %r1767, %r1760;
	xor.b32  	%r1810, %r1733, %r1809;
	shf.l.wrap.b32 	%r1811, %r1810, %r1810, 16;
	add.s32 	%r1812, %r1746, %r1811;
	xor.b32  	%r1813, %r1760, %r1812;
	shf.l.wrap.b32 	%r1814, %r1813, %r1813, 12;
	add.s32 	%r1815, %r1809, %r1814;
	xor.b32  	%r1816, %r1811, %r1815;
	shf.l.wrap.b32 	%r1817, %r1816, %r1816, 8;
	add.s32 	%r1818, %r1812, %r1817;
	xor.b32  	%r1819, %r1814, %r1818;
	shf.l.wrap.b32 	%r1820, %r1819, %r1819, 7;
	add.s32 	%r1821, %r1779, %r1796;
	xor.b32  	%r1822, %r1817, %r1821;
	shf.l.wrap.b32 	%r1823, %r1822, %r1822, 16;
	add.s32 	%r1824, %r1806, %r1823;
	xor.b32  	%r1825, %r1796, %r1824;
	shf.l.wrap.b32 	%r1826, %r1825, %r1825, 12;
	add.s32 	%r1827, %r1821, %r1826;
	xor.b32  	%r1828, %r1823, %r1827;
	shf.l.wrap.b32 	%r1829, %r1828, %r1828, 8;
	add.s32 	%r1830, %r1824, %r1829;
	xor.b32  	%r1831, %r1826, %r1830;
	shf.l.wrap.b32 	%r1832, %r1831, %r1831, 7;
	add.s32 	%r1833, %r1791, %r1808;
	xor.b32  	%r1834, %r1781, %r1833;
	shf.l.wrap.b32 	%r1835, %r1834, %r1834, 16;
	add.s32 	%r1836, %r1818, %r1835;
	xor.b32  	%r1837, %r1808, %r1836;
	shf.l.wrap.b32 	%r1838, %r1837, %r1837, 12;
	add.s32 	%r1839, %r1833, %r1838;
	xor.b32  	%r1840, %r1835, %r1839;
	shf.l.wrap.b32 	%r1841, %r1840, %r1840, 8;
	add.s32 	%r1842, %r1836, %r1841;
	xor.b32  	%r1843, %r1838, %r1842;
	shf.l.wrap.b32 	%r1844, %r1843, %r1843, 7;
	add.s32 	%r1845, %r1803, %r1820;
	xor.b32  	%r1846, %r1793, %r1845;
	shf.l.wrap.b32 	%r1847, %r1846, %r1846, 16;
	add.s32 	%r1848, %r1782, %r1847;
	xor.b32  	%r1849, %r1820, %r1848;
	shf.l.wrap.b32 	%r1850, %r1849, %r1849, 12;
	add.s32 	%r1851, %r1845, %r1850;
	xor.b32  	%r1852, %r1847, %r1851;
	shf.l.wrap.b32 	%r1853, %r1852, %r1852, 8;
	add.s32 	%r1854, %r1848, %r1853;
	xor.b32  	%r1855, %r1850, %r1854;
	shf.l.wrap.b32 	%r1856, %r1855, %r1855, 7;
	add.s32 	%r1857, %r1815, %r1784;
	xor.b32  	%r1858, %r1805, %r1857;
	shf.l.wrap.b32 	%r1859, %r1858, %r1858, 16;
	add.s32 	%r1860, %r1794, %r1859;
	xor.b32  	%r1861, %r1784, %r1860;
	shf.l.wrap.b32 	%r1862, %r1861, %r1861, 12;
	add.s32 	%r1863, %r1857, %r1862;
	xor.b32  	%r1864, %r1859, %r1863;
	shf.l.wrap.b32 	%r1865, %r1864, %r1864, 8;
	add.s32 	%r1866, %r1860, %r1865;
	xor.b32  	%r1867, %r1862, %r1866;
	shf.l.wrap.b32 	%r1868, %r1867, %r1867, 7;
	add.s32 	%r5627, %r13, %r1827;
	add.s32 	%r5628, %r5635, %r1868;
	add.s32 	%r5626, %r14, %r1839;
	add.s32 	%r5629, %r5634, %r1832;
	add.s32 	%r5625, %r15, %r1851;
	add.s32 	%r5630, %r5633, %r1844;
	add.s32 	%r5624, %r16, %r1863;
	add.s32 	%r5631, %r5632, %r1856;
	xor.b32  	%r1869, %r1489, 1;
	shf.l.wrap.b32 	%r1870, %r1489, %r1869, 16;
	add.s32 	%r1871, %r5635, %r1870;
	xor.b32  	%r1872, %r5635, %r1871;
	shf.l.wrap.b32 	%r1873, %r1872, %r1872, 12;
	add.s32 	%r1874, %r1489, %r1873;
	xor.b32  	%r1875, %r1870, %r1874;
	shf.l.wrap.b32 	%r1876, %r1875, %r1875, 8;
	add.s32 	%r1877, %r1871, %r1876;
	xor.b32  	%r1878, %r1873, %r1877;
	shf.l.wrap.b32 	%r1879, %r1878, %r1878, 7;
	add.s32 	%r1880, %r1874, %r1510;
	xor.b32  	%r1881, %r1529, %r1880;
	shf.l.wrap.b32 	%r1882, %r1881, %r1881, 16;
	add.s32 	%r1883, %r1519, %r1882;
	xor.b32  	%r1884, %r1510, %r1883;
	shf.l.wrap.b32 	%r1885, %r1884, %r1884, 12;
	add.s32 	%r1886, %r1880, %r1885;
	xor.b32  	%r1887, %r1882, %r1886;
	shf.l.wrap.b32 	%r1888, %r1887, %r1887, 8;
	add.s32 	%r1889, %r1883, %r1888;
	xor.b32  	%r1890, %r1885, %r1889;
	shf.l.wrap.b32 	%r1891, %r1890, %r1890, 7;
	xor.b32  	%r1892, %r1876, %r1545;
	shf.l.wrap.b32 	%r1893, %r1892, %r1892, 16;
	add.s32 	%r1894, %r1530, %r1893;
	xor.b32  	%r1895, %r1521, %r1894;
	shf.l.wrap.b32 	%r1896, %r1895, %r1895, 12;
	add.s32 	%r1897, %r1545, %r1896;
	xor.b32  	%r1898, %r1893, %r1897;
	shf.l.wrap.b32 	%r1899, %r1898, %r1898, 8;
	add.s32 	%r1900, %r1894, %r1899;
	xor.b32  	%r1901, %r1896, %r1900;
	shf.l.wrap.b32 	%r1902, %r1901, %r1901, 7;
	add.s32 	%r1903, %r1877, %r1559;
	xor.b32  	%r1904, %r1532, %r1903;
	shf.l.wrap.b32 	%r1905, %r1904, %r1904, 12;
	add.s32 	%r1906, %r1557, %r1905;
	xor.b32  	%r1907, %r1559, %r1906;
	shf.l.wrap.b32 	%r1908, %r1907, %r1907, 8;
	add.s32 	%r1909, %r1903, %r1908;
	xor.b32  	%r1910, %r1905, %r1909;
	shf.l.wrap.b32 	%r1911, %r1910, %r1910, 7;
	add.s32 	%r1912, %r1527, %r1879;
	xor.b32  	%r1913, %r1518, %r1912;
	shf.l.wrap.b32 	%r1914, %r1913, %r1913, 16;
	add.s32 	%r1915, %r1508, %r1914;
	xor.b32  	%r1916, %r1879, %r1915;
	shf.l.wrap.b32 	%r1917, %r1916, %r1916, 12;
	add.s32 	%r1918, %r1912, %r1917;
	xor.b32  	%r1919, %r1914, %r1918;
	shf.l.wrap.b32 	%r1920, %r1919, %r1919, 8;
	add.s32 	%r1921, %r1915, %r1920;
	xor.b32  	%r1922, %r1917, %r1921;
	shf.l.wrap.b32 	%r1923, %r1922, %r1922, 7;
	add.s32 	%r1924, %r1886, %r1923;
	xor.b32  	%r1925, %r1899, %r1924;
	shf.l.wrap.b32 	%r1926, %r1925, %r1925, 16;
	add.s32 	%r1927, %r1909, %r1926;
	xor.b32  	%r1928, %r1923, %r1927;
	shf.l.wrap.b32 	%r1929, %r1928, %r1928, 12;
	add.s32 	%r1930, %r1924, %r1929;
	xor.b32  	%r1931, %r1926, %r1930;
	shf.l.wrap.b32 	%r1932, %r1931, %r1931, 8;
	add.s32 	%r1933, %r1927, %r1932;
	xor.b32  	%r1934, %r1929, %r1933;
	shf.l.wrap.b32 	%r1935, %r1934, %r1934, 7;
	add.s32 	%r1936, %r1897, %r1891;
	xor.b32  	%r1937, %r1908, %r1936;
	shf.l.wrap.b32 	%r1938, %r1937, %r1937, 16;
	add.s32 	%r1939, %r1921, %r1938;
	xor.b32  	%r1940, %r1891, %r1939;
	shf.l.wrap.b32 	%r1941, %r1940, %r1940, 12;
	add.s32 	%r1942, %r1936, %r1941;
	xor.b32  	%r1943, %r1938, %r1942;
	shf.l.wrap.b32 	%r1944, %r1943, %r1943, 8;
	add.s32 	%r1945, %r1939, %r1944;
	xor.b32  	%r1946, %r1941, %r1945;
	shf.l.wrap.b32 	%r1947, %r1946, %r1946, 7;
	add.s32 	%r1948, %r1906, %r1902;
	xor.b32  	%r1949, %r1920, %r1948;
	shf.l.wrap.b32 	%r1950, %r1949, %r1949, 16;
	add.s32 	%r1951, %r1889, %r1950;
	xor.b32  	%r1952, %r1902, %r1951;
	shf.l.wrap.b32 	%r1953, %r1952, %r1952, 12;
	add.s32 	%r1954, %r1948, %r1953;
	xor.b32  	%r1955, %r1950, %r1954;
	shf.l.wrap.b32 	%r1956, %r1955, %r1955, 8;
	add.s32 	%r1957, %r1951, %r1956;
	xor.b32  	%r1958, %r1953, %r1957;
	shf.l.wrap.b32 	%r1959, %r1958, %r1958, 7;
	add.s32 	%r1960, %r1918, %r1911;
	xor.b32  	%r1961, %r1888, %r1960;
	shf.l.wrap.b32 	%r1962, %r1961, %r1961, 16;
	add.s32 	%r1963, %r1900, %r1962;
	xor.b32  	%r1964, %r1911, %r1963;
	shf.l.wrap.b32 	%r1965, %r1964, %r1964, 12;
	add.s32 	%r1966, %r1960, %r1965;
	xor.b32  	%r1967, %r1962, %r1966;
	shf.l.wrap.b32 	%r1968, %r1967, %r1967, 8;
	add.s32 	%r1969, %r1963, %r1968;
	xor.b32  	%r1970, %r1965, %r1969;
	shf.l.wrap.b32 	%r1971, %r1970, %r1970, 7;
	add.s32 	%r1972, %r1930, %r1947;
	xor.b32  	%r1973, %r1968, %r1972;
	shf.l.wrap.b32 	%r1974, %r1973, %r1973, 16;
	add.s32 	%r1975, %r1957, %r1974;
	xor.b32  	%r1976, %r1947, %r1975;
	shf.l.wrap.b32 	%r1977, %r1976, %r1976, 12;
	add.s32 	%r1978, %r1972, %r1977;
	xor.b32  	%r1979, %r1974, %r1978;
	shf.l.wrap.b32 	%r1980, %r1979, %r1979, 8;
	add.s32 	%r1981, %r1975, %r1980;
	xor.b32  	%r1982, %r1977, %r1981;
	shf.l.wrap.b32 	%r1983, %r1982, %r1982, 7;
	add.s32 	%r1984, %r1942, %r1959;
	xor.b32  	%r1985, %r1932, %r1984;
	shf.l.wrap.b32 	%r1986, %r1985, %r1985, 16;
	add.s32 	%r1987, %r1969, %r1986;
	xor.b32  	%r1988, %r1959, %r1987;
	shf.l.wrap.b32 	%r1989, %r1988, %r1988, 12;
	add.s32 	%r1990, %r1984, %r1989;
	xor.b32  	%r1991, %r1986, %r1990;
	shf.l.wrap.b32 	%r1992, %r1991, %r1991, 8;
	add.s32 	%r1993, %r1987, %r1992;
	xor.b32  	%r1994, %r1989, %r1993;
	shf.l.wrap.b32 	%r1995, %r1994, %r1994, 7;
	add.s32 	%r1996, %r1954, %r1971;
	xor.b32  	%r1997, %r1944, %r1996;
	shf.l.wrap.b32 	%r1998, %r1997, %r1997, 16;
	add.s32 	%r1999, %r1933, %r1998;
	xor.b32  	%r2000, %r1971, %r1999;
	shf.l.wrap.b32 	%r2001, %r2000, %r2000, 12;
	add.s32 	%r2002, %r1996, %r2001;
	xor.b32  	%r2003, %r1998, %r2002;
	shf.l.wrap.b32 	%r2004, %r2003, %r2003, 8;
	add.s32 	%r2005, %r1999, %r2004;
	xor.b32  	%r2006, %r2001, %r2005;
	shf.l.wrap.b32 	%r2007, %r2006, %r2006, 7;
	add.s32 	%r2008, %r1966, %r1935;
	xor.b32  	%r2009, %r1956, %r2008;
	shf.l.wrap.b32 	%r2010, %r2009, %r2009, 16;
	add.s32 	%r2011, %r1945, %r2010;
	xor.b32  	%r2012, %r1935, %r2011;
	shf.l.wrap.b32 	%r2013, %r2012, %r2012, 12;
	add.s32 	%r2014, %r2008, %r2013;
	xor.b32  	%r2015, %r2010, %r2014;
	shf.l.wrap.b32 	%r2016, %r2015, %r2015, 8;
	add.s32 	%r2017, %r2011, %r2016;
	xor.b32  	%r2018, %r2013, %r2017;
	shf.l.wrap.b32 	%r2019, %r2018, %r2018, 7;
	add.s32 	%r2020, %r1978, %r2019;
	xor.b32  	%r2021, %r1992, %r2020;
	shf.l.wrap.b32 	%r2022, %r2021, %r2021, 16;
	add.s32 	%r2023, %r2005, %r2022;
	xor.b32  	%r2024, %r2019, %r2023;
	shf.l.wrap.b32 	%r2025, %r2024, %r2024, 12;
	add.s32 	%r2026, %r2020, %r2025;
	xor.b32  	%r2027, %r2022, %r2026;
	shf.l.wrap.b32 	%r2028, %r2027, %r2027, 8;
	add.s32 	%r2029, %r2023, %r2028;
	xor.b32  	%r2030, %r2025, %r2029;
	shf.l.wrap.b32 	%r2031, %r2030, %r2030, 7;
	add.s32 	%r2032, %r1990, %r1983;
	xor.b32  	%r2033, %r2004, %r2032;
	shf.l.wrap.b32 	%r2034, %r2033, %r2033, 16;
	add.s32 	%r2035, %r2017, %r2034;
	xor.b32  	%r2036, %r1983, %r2035;
	shf.l.wrap.b32 	%r2037, %r2036, %r2036, 12;
	add.s32 	%r2038, %r2032, %r2037;
	xor.b32  	%r2039, %r2034, %r2038;
	shf.l.wrap.b32 	%r2040, %r2039, %r2039, 8;
	add.s32 	%r2041, %r2035, %r2040;
	xor.b32  	%r2042, %r2037, %r2041;
	shf.l.wrap.b32 	%r2043, %r2042, %r2042, 7;
	add.s32 	%r2044, %r2002, %r1995;
	xor.b32  	%r2045, %r2016, %r2044;
	shf.l.wrap.b32 	%r2046, %r2045, %r2045, 16;
	add.s32 	%r2047, %r1981, %r2046;
	xor.b32  	%r2048, %r1995, %r2047;
	shf.l.wrap.b32 	%r2049, %r2048, %r2048, 12;
	add.s32 	%r2050, %r2044, %r2049;
	xor.b32  	%r2051, %r2046, %r2050;
	shf.l.wrap.b32 	%r2052, %r2051, %r2051, 8;
	add.s32 	%r2053, %r2047, %r2052;
	xor.b32  	%r2054, %r2049, %r2053;
	shf.l.wrap.b32 	%r2055, %r2054, %r2054, 7;
	add.s32 	%r2056, %r2014, %r2007;
	xor.b32  	%r2057, %r1980, %r2056;
	shf.l.wrap.b32 	%r2058, %r2057, %r2057, 16;
	add.s32 	%r2059, %r1993, %r2058;
	xor.b32  	%r2060, %r2007, %r2059;
	shf.l.wrap.b32 	%r2061, %r2060, %r2060, 12;
	add.s32 	%r2062, %r2056, %r2061;
	xor.b32  	%r2063, %r2058, %r2062;
	shf.l.wrap.b32 	%r2064, %r2063, %r2063, 8;
	add.s32 	%r2065, %r2059, %r2064;
	xor.b32  	%r2066, %r2061, %r2065;
	shf.l.wrap.b32 	%r2067, %r2066, %r2066, 7;
	add.s32 	%r2068, %r2026, %r2043;
	xor.b32  	%r2069, %r2064, %r2068;
	shf.l.wrap.b32 	%r2070, %r2069, %r2069, 16;
	add.s32 	%r2071, %r2053, %r2070;
	xor.b32  	%r2072, %r2043, %r2071;
	shf.l.wrap.b32 	%r2073, %r2072, %r2072, 12;
	add.s32 	%r2074, %r2068, %r2073;
	xor.b32  	%r2075, %r2070, %r2074;
	shf.l.wrap.b32 	%r2076, %r2075, %r2075, 8;
	add.s32 	%r2077, %r2071, %r2076;
	xor.b32  	%r2078, %r2073, %r2077;
	shf.l.wrap.b32 	%r2079, %r2078, %r2078, 7;
	add.s32 	%r2080, %r2038, %r2055;
	xor.b32  	%r2081, %r2028, %r2080;
	shf.l.wrap.b32 	%r2082, %r2081, %r2081, 16;
	add.s32 	%r2083, %r2065, %r2082;
	xor.b32  	%r2084, %r2055, %r2083;
	shf.l.wrap.b32 	%r2085, %r2084, %r2084, 12;
	add.s32 	%r2086, %r2080, %r2085;
	xor.b32  	%r2087, %r2082, %r2086;
	shf.l.wrap.b32 	%r2088, %r2087, %r2087, 8;
	add.s32 	%r2089, %r2083, %r2088;
	xor.b32  	%r2090, %r2085, %r2089;
	shf.l.wrap.b32 	%r2091, %r2090, %r2090, 7;
	add.s32 	%r2092, %r2050, %r2067;
	xor.b32  	%r2093, %r2040, %r2092;
	shf.l.wrap.b32 	%r2094, %r2093, %r2093, 16;
	add.s32 	%r2095, %r2029, %r2094;
	xor.b32  	%r2096, %r2067, %r2095;
	shf.l.wrap.b32 	%r2097, %r2096, %r2096, 12;
	add.s32 	%r2098, %r2092, %r2097;
	xor.b32  	%r2099, %r2094, %r2098;
	shf.l.wrap.b32 	%r2100, %r2099, %r2099, 8;
	add.s32 	%r2101, %r2095, %r2100;
	xor.b32  	%r2102, %r2097, %r2101;
	shf.l.wrap.b32 	%r2103, %r2102, %r2102, 7;
	add.s32 	%r2104, %r2062, %r2031;
	xor.b32  	%r2105, %r2052, %r2104;
	shf.l.wrap.b32 	%r2106, %r2105, %r2105, 16;
	add.s32 	%r2107, %r2041, %r2106;
	xor.b32  	%r2108, %r2031, %r2107;
	shf.l.wrap.b32 	%r2109, %r2108, %r2108, 12;
	add.s32 	%r2110, %r2104, %r2109;
	xor.b32  	%r2111, %r2106, %r2110;
	shf.l.wrap.b32 	%r2112, %r2111, %r2111, 8;
	add.s32 	%r2113, %r2107, %r2112;
	xor.b32  	%r2114, %r2109, %r2113;
	shf.l.wrap.b32 	%r2115, %r2114, %r2114, 7;
	add.s32 	%r2116, %r2074, %r2115;
	xor.b32  	%r2117, %r2088, %r2116;
	shf.l.wrap.b32 	%r2118, %r2117, %r2117, 16;
	add.s32 	%r2119, %r2101, %r2118;
	xor.b32  	%r2120, %r2115, %r2119;
	shf.l.wrap.b32 	%r2121, %r2120, %r2120, 12;
	add.s32 	%r2122, %r2116, %r2121;
	xor.b32  	%r2123, %r2118, %r2122;
	shf.l.wrap.b32 	%r2124, %r2123, %r2123, 8;
	add.s32 	%r2125, %r2086, %r2079;
	xor.b32  	%r2126, %r2100, %r2125;
	shf.l.wrap.b32 	%r2127, %r2126, %r2126, 16;
	add.s32 	%r2128, %r2113, %r2127;
	xor.b32  	%r2129, %r2079, %r2128;
	shf.l.wrap.b32 	%r2130, %r2129, %r2129, 12;
	add.s32 	%r2131, %r2125, %r2130;
	xor.b32  	%r2132, %r2127, %r2131;
	shf.l.wrap.b32 	%r2133, %r2132, %r2132, 8;
	add.s32 	%r2134, %r2128, %r2133;
	xor.b32  	%r2135, %r2130, %r2134;
	shf.l.wrap.b32 	%r2136, %r2135, %r2135, 7;
	add.s32 	%r2137, %r2098, %r2091;
	xor.b32  	%r2138, %r2112, %r2137;
	shf.l.wrap.b32 	%r2139, %r2138, %r2138, 16;
	add.s32 	%r2140, %r2077, %r2139;
	xor.b32  	%r2141, %r2091, %r2140;
	shf.l.wrap.b32 	%r2142, %r2141, %r2141, 12;
	add.s32 	%r2143, %r2137, %r2142;
	xor.b32  	%r2144, %r2139, %r2143;
	shf.l.wrap.b32 	%r2145, %r2144, %r2144, 8;
	add.s32 	%r2146, %r2140, %r2145;
	xor.b32  	%r2147, %r2142, %r2146;
	shf.l.wrap.b32 	%r2148, %r2147, %r2147, 7;
	add.s32 	%r2149, %r2110, %r2103;
	xor.b32  	%r2150, %r2076, %r2149;
	shf.l.wrap.b32 	%r2151, %r2150, %r2150, 16;
	add.s32 	%r2152, %r2089, %r2151;
	xor.b32  	%r2153, %r2103, %r2152;
	shf.l.wrap.b32 	%r2154, %r2153, %r2153, 12;
	add.s32 	%r2155, %r2149, %r2154;
	xor.b32  	%r2156, %r2151, %r2155;
	shf.l.wrap.b32 	%r2157, %r2156, %r2156, 8;
	add.s32 	%r2158, %r2152, %r2157;
	add.s32 	%r2159, %r2122, %r2136;
	xor.b32  	%r2160, %r2157, %r2159;
	shf.l.wrap.b32 	%r2161, %r2160, %r2160, 16;
	add.s32 	%r2162, %r2146, %r2161;
	xor.b32  	%r2163, %r2136, %r2162;
	shr.u32 	%r2164, %r2163, 20;
	add.s32 	%r2165, %r2159, %r2164;
	add.s32 	%r2166, %r2131, %r2148;
	xor.b32  	%r2167, %r2124, %r2166;
	shf.l.wrap.b32 	%r2168, %r2167, %r2167, 16;
	add.s32 	%r2169, %r2158, %r2168;
	xor.b32  	%r2170, %r2148, %r2169;
	shr.u32 	%r2171, %r2170, 20;
	add.s32 	%r2172, %r2166, %r2171;
	add.s32 	%r2173, %r13, %r2165;
	add.s32 	%r2174, %r14, %r2172;
	not.b32 	%r2175, %r5623;
	add.s32 	%r2176, %r66, %r2175;
	mov.b32 	%r2177, 1;
	shl.b32 	%r2178, %r2177, %r2176;
	and.b32  	%r81, %r2178, %r12;
	setp.eq.s32 	%p15, %r81, 0;
	selp.b32 	%r2179, %r2173, %r2174, %p15;
	cvt.u16.u32 	%rs46, %r2179;
	and.b16  	%rs81, %rs46, 1;
	and.b16  	%rs47, %rs79, 255;
	setp.ne.s16 	%p16, %rs47, 1;
	@%p16 bra 	$L__BB0_17;
	setp.eq.s32 	%p17, %r81, 0;
	mul.wide.u32 	%rd17, %r5623, 16;
	add.s64 	%rd18, %rd1, %rd17;
	ld.global.u32 	%r2180, [%rd18+508];
	selp.b32 	%r2181, %r5627, %r5628, %p17;
	xor.b32  	%r2182, %r2181, %r2180;
	selp.b32 	%r2183, %r5626, %r5629, %p17;
	selp.b32 	%r5627, %r2182, %r5627, %p17;
	selp.b32 	%r5628, %r5628, %r2182, %p17;
	ld.global.u32 	%r2184, [%rd18+512];
	xor.b32  	%r2185, %r2183, %r2184;
	selp.b32 	%r2186, %r5625, %r5630, %p17;
	selp.b32 	%r5626, %r2185, %r5626, %p17;
	selp.b32 	%r5629, %r5629, %r2185, %p17;
	ld.global.u32 	%r2187, [%rd18+516];
	xor.b32  	%r2188, %r2186, %r2187;
	selp.b32 	%r2189, %r5624, %r5631, %p17;
	selp.b32 	%r5625, %r2188, %r5625, %p17;
	selp.b32 	%r5630, %r5630, %r2188, %p17;
	ld.global.u32 	%r2190, [%rd18+520];
	xor.b32  	%r2191, %r2189, %r2190;
	selp.b32 	%r2192, 420, 445, %p17;
	selp.b32 	%r5624, %r2191, %r5624, %p17;
	selp.b32 	%r5631, %r5631, %r2191, %p17;
	add.s32 	%r2193, %r2192, %r5623;
	cvt.u64.u32 	%rd19, %r2193;
	add.s64 	%rd20, %rd1, %rd19;
	ld.global.u8 	%rs48, [%rd20+488];
	xor.b16  	%rs81, %rs48, %rs81;
$L__BB0_17:
	setp.eq.s32 	%p18, %r81, 0;
	selp.b32 	%r5635, %r5627, %r5628, %p18;
	selp.b32 	%r5634, %r5626, %r5629, %p18;
	selp.b32 	%r5633, %r5625, %r5630, %p18;
	selp.b32 	%r5632, %r5624, %r5631, %p18;
	add.s32 	%r102, %r5623, 1;
	setp.ne.s32 	%p19, %r5623, %r67;
	mov.u16 	%rs79, %rs81;
	mov.u32 	%r5623, %r102;
	@%p19 bra 	$L__BB0_15;
$L__BB0_18:
	st.shared.u32 	[s_mem+12356], %r5635;
	st.shared.v2.u32 	[s_mem+12360], {%r5634, %r5633};
	st.shared.u32 	[s_mem+12368], %r5632;
	st.shared.u8 	[s_mem+12372], %rs81;
	ld.global.v2.u8 	{%rs84, %rs16}, [%rd1+992];
	ld.global.u32 	%r5652, [%rd1+976];
	ld.global.u32 	%r5651, [%rd1+980];
	ld.global.u32 	%r5650, [%rd1+984];
	ld.global.u32 	%r5649, [%rd1+988];
	setp.lt.u16 	%p20, %rs16, 12;
	@%p20 bra 	$L__BB0_23;
	cvt.u32.u16 	%r2195, %rs16;
	and.b32  	%r111, %r2195, 255;
	add.s32 	%r112, %r111, -12;
	mov.b32 	%r5640, 0;
	mov.u16 	%rs82, %rs84;
$L__BB0_20:
	.pragma "nounroll";
	add.s32 	%r2196, %r13, %r5652;
	shf.l.wrap.b32 	%r2197, %r2196, %r2196, 16;
	add.s32 	%r2198, %r5652, %r2197;
	xor.b32  	%r2199, %r5652, %r2198;
	shf.l.wrap.b32 	%r2200, %r2199, %r2199, 12;
	add.s32 	%r2201, %r2196, %r2200;
	xor.b32  	%r2202, %r2197, %r2201;
	shf.l.wrap.b32 	%r2203, %r2202, %r2202, 8;
	add.s32 	%r2204, %r2198, %r2203;
	xor.b32  	%r2205, %r2200, %r2204;
	shf.l.wrap.b32 	%r2206, %r2205, %r2205, 7;
	add.s32 	%r2207, %r14, %r5651;
	shf.l.wrap.b32 	%r2208, %r2207, %r2207, 16;
	add.s32 	%r2209, %r5651, %r2208;
	xor.b32  	%r2210, %r5651, %r2209;
	shf.l.wrap.b32 	%r2211, %r2210, %r2210, 12;
	add.s32 	%r2212, %r2207, %r2211;
	xor.b32  	%r2213, %r2208, %r2212;
	shf.l.wrap.b32 	%r2214, %r2213, %r2213, 8;
	add.s32 	%r2215, %r2209, %r2214;
	xor.b32  	%r2216, %r2211, %r2215;
	shf.l.wrap.b32 	%r2217, %r2216, %r2216, 7;
	add.s32 	%r2218, %r15, %r5650;
	shf.l.wrap.b32 	%r2219, %r2218, %r2218, 16;
	add.s32 	%r2220, %r5650, %r2219;
	xor.b32  	%r2221, %r5650, %r2220;
	shf.l.wrap.b32 	%r2222, %r2221, %r2221, 12;
	add.s32 	%r2223, %r2218, %r2222;
	xor.b32  	%r2224, %r2219, %r2223;
	shf.l.wrap.b32 	%r2225, %r2224, %r2224, 8;
	add.s32 	%r2226, %r2220, %r2225;
	xor.b32  	%r2227, %r2222, %r2226;
	shf.l.wrap.b32 	%r2228, %r2227, %r2227, 7;
	add.s32 	%r2229, %r16, %r5649;
	shf.l.wrap.b32 	%r2230, %r2229, %r2229, 16;
	add.s32 	%r2231, %r5649, %r2230;
	xor.b32  	%r2232, %r5649, %r2231;
	shf.l.wrap.b32 	%r2233, %r2232, %r2232, 12;
	add.s32 	%r2234, %r2229, %r2233;
	xor.b32  	%r2235, %r2230, %r2234;
	shf.l.wrap.b32 	%r2236, %r2235, %r2235, 8;
	add.s32 	%r2237, %r2231, %r2236;
	xor.b32  	%r2238, %r2233, %r2237;
	shf.l.wrap.b32 	%r2239, %r2238, %r2238, 7;
	add.s32 	%r2240, %r2201, %r2217;
	xor.b32  	%r2241, %r2236, %r2240;
	shf.l.wrap.b32 	%r2242, %r2241, %r2241, 16;
	add.s32 	%r2243, %r2226, %r2242;
	xor.b32  	%r2244, %r2217, %r2243;
	shf.l.wrap.b32 	%r2245, %r2244, %r2244, 12;
	add.s32 	%r2246, %r2240, %r2245;
	xor.b32  	%r2247, %r2242, %r2246;
	shf.l.wrap.b32 	%r2248, %r2247, %r2247, 8;
	add.s32 	%r2249, %r2243, %r2248;
	xor.b32  	%r2250, %r2245, %r2249;
	shf.l.wrap.b32 	%r2251, %r2250, %r2250, 7;
	add.s32 	%r2252, %r2212, %r2228;
	xor.b32  	%r2253, %r2203, %r2252;
	shf.l.wrap.b32 	%r2254, %r2253, %r2253, 16;
	add.s32 	%r2255, %r2237, %r2254;
	xor.b32  	%r2256, %r2228, %r2255;
	shf.l.wrap.b32 	%r2257, %r2256, %r2256, 12;
	add.s32 	%r2258, %r2252, %r2257;
	xor.b32  	%r2259, %r2254, %r2258;
	shf.l.wrap.b32 	%r2260, %r2259, %r2259, 8;
	add.s32 	%r2261, %r2255, %r2260;
	xor.b32  	%r2262, %r2257, %r2261;
	shf.l.wrap.b32 	%r2263, %r2262, %r2262, 7;
	add.s32 	%r2264, %r2223, %r2239;
	xor.b32  	%r2265, %r2214, %r2264;
	shf.l.wrap.b32 	%r2266, %r2265, %r2265, 16;
	add.s32 	%r2267, %r2204, %r2266;
	xor.b32  	%r2268, %r2239, %r2267;
	shf.l.wrap.b32 	%r2269, %r2268, %r2268, 12;
	add.s32 	%r2270, %r2264, %r2269;
	xor.b32  	%r2271, %r2266, %r2270;
	shf.l.wrap.b32 	%r2272, %r2271, %r2271, 8;
	add.s32 	%r2273, %r2267, %r2272;
	xor.b32  	%r2274, %r2269, %r2273;
	shf.l.wrap.b32 	%r2275, %r2274, %r2274, 7;
	add.s32 	%r2276, %r2234, %r2206;
	xor.b32  	%r2277, %r2225, %r2276;
	shf.l.wrap.b32 	%r2278, %r2277, %r2277, 16;
	add.s32 	%r2279, %r2215, %r2278;
	xor.b32  	%r2280, %r2206, %r2279;
	shf.l.wrap.b32 	%r2281, %r2280, %r2280, 12;
	add.s32 	%r2282, %r2276, %r2281;
	xor.b32  	%r2283, %r2278, %r2282;
	shf.l.wrap.b32 	%r2284, %r2283, %r2283, 8;
	add.s32 	%r2285, %r2279, %r2284;
	xor.b32  	%r2286, %r2281, %r2285;
	shf.l.wrap.b32 	%r2287, %r2286, %r2286, 7;
	add.s32 	%r2288, %r2246, %r2287;
	xor.b32  	%r2289, %r2260, %r2288;
	shf.l.wrap.b32 	%r2290, %r2289, %r2289, 16;
	add.s32 	%r2291, %r2273, %r2290;
	xor.b32  	%r2292, %r2287, %r2291;
	shf.l.wrap.b32 	%r2293, %r2292, %r2292, 12;
	add.s32 	%r2294, %r2288, %r2293;
	xor.b32  	%r2295, %r2290, %r2294;
	shf.l.wrap.b32 	%r2296, %r2295, %r2295, 8;
	add.s32 	%r2297, %r2291, %r2296;
	xor.b32  	%r2298, %r2293, %r2297;
	shf.l.wrap.b32 	%r2299, %r2298, %r2298, 7;
	add.s32 	%r2300, %r2258, %r2251;
	xor.b32  	%r2301, %r2272, %r2300;
	shf.l.wrap.b32 	%r2302, %r2301, %r2301, 16;
	add.s32 	%r2303, %r2285, %r2302;
	xor.b32  	%r2304, %r2251, %r2303;
	shf.l.wrap.b32 	%r2305, %r2304, %r2304, 12;
	add.s32 	%r2306, %r2300, %r2305;
	xor.b32  	%r2307, %r2302, %r2306;
	shf.l.wrap.b32 	%r2308, %r2307, %r2307, 8;
	add.s32 	%r2309, %r2303, %r2308;
	xor.b32  	%r2310, %r2305, %r2309;
	shf.l.wrap.b32 	%r2311, %r2310, %r2310, 7;
	add.s32 	%r2312, %r2270, %r2263;
	xor.b32  	%r2313, %r2284, %r2312;
	shf.l.wrap.b32 	%r2314, %r2313, %r2313, 16;
	add.s32 	%r2315, %r2249, %r2314;
	xor.b32  	%r2316, %r2263, %r2315;
	shf.l.wrap.b32 	%r2317, %r2316, %r2316, 12;
	add.s32 	%r2318, %r2312, %r2317;
	xor.b32  	%r2319, %r2314, %r2318;
	shf.l.wrap.b32 	%r2320, %r2319, %r2319, 8;
	add.s32 	%r2321, %r2315, %r2320;
	xor.b32  	%r2322, %r2317, %r2321;
	shf.l.wrap.b32 	%r2323, %r2322, %r2322, 7;
	add.s32 	%r2324, %r2282, %r2275;
	xor.b32  	%r2325, %r2248, %r2324;
	shf.l.wrap.b32 	%r2326, %r2325, %r2325, 16;
	add.s32 	%r2327, %r2261, %r2326;
	xor.b32  	%r2328, %r2275, %r2327;
	shf.l.wrap.b32 	%r2329, %r2328, %r2328, 12;
	add.s32 	%r2330, %r2324, %r2329;
	xor.b32  	%r2331, %r2326, %r2330;
	shf.l.wrap.b32 	%r2332, %r2331, %r2331, 8;
	add.s32 	%r2333, %r2327, %r2332;
	xor.b32  	%r2334, %r2329, %r2333;
	shf.l.wrap.b32 	%r2335, %r2334, %r2334, 7;
	add.s32 	%r2336, %r2294, %r2311;
	xor.b32  	%r2337, %r2332, %r2336;
	shf.l.wrap.b32 	%r2338, %r2337, %r2337, 16;
	add.s32 	%r2339, %r2321, %r2338;
	xor.b32  	%r2340, %r2311, %r2339;
	shf.l.wrap.b32 	%r2341, %r2340, %r2340, 12;
	add.s32 	%r2342, %r2336, %r2341;
	xor.b32  	%r2343, %r2338, %r2342;
	shf.l.wrap.b32 	%r2344, %r2343, %r2343, 8;
	add.s32 	%r2345, %r2339, %r2344;
	xor.b32  	%r2346, %r2341, %r2345;
	shf.l.wrap.b32 	%r2347, %r2346, %r2346, 7;
	add.s32 	%r2348, %r2306, %r2323;
	xor.b32  	%r2349, %r2296, %r2348;
	shf.l.wrap.b32 	%r2350, %r2349, %r2349, 16;
	add.s32 	%r2351, %r2333, %r2350;
	xor.b32  	%r2352, %r2323, %r2351;
	shf.l.wrap.b32 	%r2353, %r2352, %r2352, 12;
	add.s32 	%r2354, %r2348, %r2353;
	xor.b32  	%r2355, %r2350, %r2354;
	shf.l.wrap.b32 	%r2356, %r2355, %r2355, 8;
	add.s32 	%r2357, %r2351, %r2356;
	xor.b32  	%r2358, %r2353, %r2357;
	shf.l.wrap.b32 	%r2359, %r2358, %r2358, 7;
	add.s32 	%r2360, %r2318, %r2335;
	xor.b32  	%r2361, %r2308, %r2360;
	shf.l.wrap.b32 	%r2362, %r2361, %r2361, 16;
	add.s32 	%r2363, %r2297, %r2362;
	xor.b32  	%r2364, %r2335, %r2363;
	shf.l.wrap.b32 	%r2365, %r2364, %r2364, 12;
	add.s32 	%r2366, %r2360, %r2365;
	xor.b32  	%r2367, %r2362, %r2366;
	shf.l.wrap.b32 	%r2368, %r2367, %r2367, 8;
	add.s32 	%r2369, %r2363, %r2368;
	xor.b32  	%r2370, %r2365, %r2369;
	shf.l.wrap.b32 	%r2371, %r2370, %r2370, 7;
	add.s32 	%r2372, %r2330, %r2299;
	xor.b32  	%r2373, %r2320, %r2372;
	shf.l.wrap.b32 	%r2374, %r2373, %r2373, 16;
	add.s32 	%r2375, %r2309, %r2374;
	xor.b32  	%r2376, %r2299, %r2375;
	shf.l.wrap.b32 	%r2377, %r2376, %r2376, 12;
	add.s32 	%r2378, %r2372, %r2377;
	xor.b32  	%r2379, %r2374, %r2378;
	shf.l.wrap.b32 	%r2380, %r2379, %r2379, 8;
	add.s32 	%r2381, %r2375, %r2380;
	xor.b32  	%r2382, %r2377, %r2381;
	shf.l.wrap.b32 	%r2383, %r2382, %r2382, 7;
	add.s32 	%r2384, %r2342, %r2383;
	xor.b32  	%r2385, %r2356, %r2384;
	shf.l.wrap.b32 	%r2386, %r2385, %r2385, 16;
	add.s32 	%r2387, %r2369, %r2386;
	xor.b32  	%r2388, %r2383, %r2387;
	shf.l.wrap.b32 	%r2389, %r2388, %r2388, 12;
	add.s32 	%r2390, %r2384, %r2389;
	xor.b32  	%r2391, %r2386, %r2390;
	shf.l.wrap.b32 	%r2392, %r2391, %r2391, 8;
	add.s32 	%r2393, %r2387, %r2392;
	xor.b32  	%r2394, %r2389, %r2393;
	shf.l.wrap.b32 	%r2395, %r2394, %r2394, 7;
	add.s32 	%r2396, %r2354, %r2347;
	xor.b32  	%r2397, %r2368, %r2396;
	shf.l.wrap.b32 	%r2398, %r2397, %r2397, 16;
	add.s32 	%r2399, %r2381, %r2398;
	xor.b32  	%r2400, %r2347, %r2399;
	shf.l.wrap.b32 	%r2401, %r2400, %r2400, 12;
	add.s32 	%r2402, %r2396, %r2401;
	xor.b32  	%r2403, %r2398, %r2402;
	shf.l.wrap.b32 	%r2404, %r2403, %r2403, 8;
	add.s32 	%r2405, %r2399, %r2404;
	xor.b32  	%r2406, %r2401, %r2405;
	shf.l.wrap.b32 	%r2407, %r2406, %r2406, 7;
	add.s32 	%r2408, %r2366, %r2359;
	xor.b32  	%r2409, %r2380, %r2408;
	shf.l.wrap.b32 	%r2410, %r2409, %r2409, 16;
	add.s32 	%r2411, %r2345, %r2410;
	xor.b32  	%r2412, %r2359, %r2411;
	shf.l.wrap.b32 	%r2413, %r2412, %r2412, 12;
	add.s32 	%r2414, %r2408, %r2413;
	xor.b32  	%r2415, %r2410, %r2414;
	shf.l.wrap.b32 	%r2416, %r2415, %r2415, 8;
	add.s32 	%r2417, %r2411, %r2416;
	xor.b32  	%r2418, %r2413, %r2417;
	shf.l.wrap.b32 	%r2419, %r2418, %r2418, 7;
	add.s32 	%r2420, %r2378, %r2371;
	xor.b32  	%r2421, %r2344, %r2420;
	shf.l.wrap.b32 	%r2422, %r2421, %r2421, 16;
	add.s32 	%r2423, %r2357, %r2422;
	xor.b32  	%r2424, %r2371, %r2423;
	shf.l.wrap.b32 	%r2425, %r2424, %r2424, 12;
	add.s32 	%r2426, %r2420, %r2425;
	xor.b32  	%r2427, %r2422, %r2426;
	shf.l.wrap.b32 	%r2428, %r2427, %r2427, 8;
	add.s32 	%r2429, %r2423, %r2428;
	xor.b32  	%r2430, %r2425, %r2429;
	shf.l.wrap.b32 	%r2431, %r2430, %r2430, 7;
	add.s32 	%r2432, %r2390, %r2407;
	xor.b32  	%r2433, %r2428, %r2432;
	shf.l.wrap.b32 	%r2434, %r2433, %r2433, 16;
	add.s32 	%r2435, %r2417, %r2434;
	xor.b32  	%r2436, %r2407, %r2435;
	shf.l.wrap.b32 	%r2437, %r2436, %r2436, 12;
	add.s32 	%r2438, %r2432, %r2437;
	xor.b32  	%r2439, %r2434, %r2438;
	shf.l.wrap.b32 	%r2440, %r2439, %r2439, 8;
	add.s32 	%r2441, %r2435, %r2440;
	xor.b32  	%r2442, %r2437, %r2441;
	shf.l.wrap.b32 	%r2443, %r2442, %r2442, 7;
	add.s32 	%r2444, %r2402, %r2419;
	xor.b32  	%r2445, %r2392, %r2444;
	shf.l.wrap.b32 	%r2446, %r2445, %r2445, 16;
	add.s32 	%r2447, %r2429, %r2446;
	xor.b32  	%r2448, %r2419, %r2447;
	shf.l.wrap.b32 	%r2449, %r2448, %r2448, 12;
	add.s32 	%r2450, %r2444, %r2449;
	xor.b32  	%r2451, %r2446, %r2450;
	shf.l.wrap.b32 	%r2452, %r2451, %r2451, 8;
	add.s32 	%r2453, %r2447, %r2452;
	xor.b32  	%r2454, %r2449, %r2453;
	shf.l.wrap.b32 	%r2455, %r2454, %r2454, 7;
	add.s32 	%r2456, %r2414, %r2431;
	xor.b32  	%r2457, %r2404, %r2456;
	shf.l.wrap.b32 	%r2458, %r2457, %r2457, 16;
	add.s32 	%r2459, %r2393, %r2458;
	xor.b32  	%r2460, %r2431, %r2459;
	shf.l.wrap.b32 	%r2461, %r2460, %r2460, 12;
	add.s32 	%r2462, %r2456, %r2461;
	xor.b32  	%r2463, %r2458, %r2462;
	shf.l.wrap.b32 	%r2464, %r2463, %r2463, 8;
	add.s32 	%r2465, %r2459, %r2464;
	xor.b32  	%r2466, %r2461, %r2465;
	shf.l.wrap.b32 	%r2467, %r2466, %r2466, 7;
	add.s32 	%r2468, %r2426, %r2395;
	xor.b32  	%r2469, %r2416, %r2468;
	shf.l.wrap.b32 	%r2470, %r2469, %r2469, 16;
	add.s32 	%r2471, %r2405, %r2470;
	xor.b32  	%r2472, %r2395, %r2471;
	shf.l.wrap.b32 	%r2473, %r2472, %r2472, 12;
	add.s32 	%r2474, %r2468, %r2473;
	xor.b32  	%r2475, %r2470, %r2474;
	shf.l.wrap.b32 	%r2476, %r2475, %r2475, 8;
	add.s32 	%r2477, %r2471, %r2476;
	xor.b32  	%r2478, %r2473, %r2477;
	shf.l.wrap.b32 	%r2479, %r2478, %r2478, 7;
	add.s32 	%r2480, %r2438, %r2479;
	xor.b32  	%r2481, %r2452, %r2480;
	shf.l.wrap.b32 	%r2482, %r2481, %r2481, 16;
	add.s32 	%r2483, %r2465, %r2482;
	xor.b32  	%r2484, %r2479, %r2483;
	shf.l.wrap.b32 	%r2485, %r2484, %r2484, 12;
	add.s32 	%r2486, %r2480, %r2485;
	xor.b32  	%r2487, %r2482, %r2486;
	shf.l.wrap.b32 	%r2488, %r2487, %r2487, 8;
	add.s32 	%r2489, %r2483, %r2488;
	xor.b32  	%r2490, %r2485, %r2489;
	shf.l.wrap.b32 	%r2491, %r2490, %r2490, 7;
	add.s32 	%r2492, %r2450, %r2443;
	xor.b32  	%r2493, %r2464, %r2492;
	shf.l.wrap.b32 	%r2494, %r2493, %r2493, 16;
	add.s32 	%r2495, %r2477, %r2494;
	xor.b32  	%r2496, %r2443, %r2495;
	shf.l.wrap.b32 	%r2497, %r2496, %r2496, 12;
	add.s32 	%r2498, %r2492, %r2497;
	xor.b32  	%r2499, %r2494, %r2498;
	shf.l.wrap.b32 	%r2500, %r2499, %r2499, 8;
	add.s32 	%r2501, %r2495, %r2500;
	xor.b32  	%r2502, %r2497, %r2501;
	shf.l.wrap.b32 	%r2503, %r2502, %r2502, 7;
	add.s32 	%r2504, %r2462, %r2455;
	xor.b32  	%r2505, %r2476, %r2504;
	shf.l.wrap.b32 	%r2506, %r2505, %r2505, 16;
	add.s32 	%r2507, %r2441, %r2506;
	xor.b32  	%r2508, %r2455, %r2507;
	shf.l.wrap.b32 	%r2509, %r2508, %r2508, 12;
	add.s32 	%r2510, %r2504, %r2509;
	xor.b32  	%r2511, %r2506, %r2510;
	shf.l.wrap.b32 	%r2512, %r2511, %r2511, 8;
	add.s32 	%r2513, %r2507, %r2512;
	xor.b32  	%r2514, %r2509, %r2513;
	shf.l.wrap.b32 	%r2515, %r2514, %r2514, 7;
	add.s32 	%r2516, %r2474, %r2467;
	xor.b32  	%r2517, %r2440, %r2516;
	shf.l.wrap.b32 	%r2518, %r2517, %r2517, 16;
	add.s32 	%r2519, %r2453, %r2518;
	xor.b32  	%r2520, %r2467, %r2519;
	shf.l.wrap.b32 	%r2521, %r2520, %r2520, 12;
	add.s32 	%r2522, %r2516, %r2521;
	xor.b32  	%r2523, %r2518, %r2522;
	shf.l.wrap.b32 	%r2524, %r2523, %r2523, 8;
	add.s32 	%r2525, %r2519, %r2524;
	xor.b32  	%r2526, %r2521, %r2525;
	shf.l.wrap.b32 	%r2527, %r2526, %r2526, 7;
	add.s32 	%r2528, %r2486, %r2503;
	xor.b32  	%r2529, %r2524, %r2528;
	shf.l.wrap.b32 	%r2530, %r2529, %r2529, 16;
	add.s32 	%r2531, %r2513, %r2530;
	xor.b32  	%r2532, %r2503, %r2531;
	shf.l.wrap.b32 	%r2533, %r2532, %r2532, 12;
	add.s32 	%r2534, %r2528, %r2533;
	xor.b32  	%r2535, %r2530, %r2534;
	shf.l.wrap.b32 	%r2536, %r2535, %r2535, 8;
	add.s32 	%r2537, %r2531, %r2536;
	xor.b32  	%r2538, %r2533, %r2537;
	shf.l.wrap.b32 	%r2539, %r2538, %r2538, 7;
	add.s32 	%r2540, %r2498, %r2515;
	xor.b32  	%r2541, %r2488, %r2540;
	shf.l.wrap.b32 	%r2542, %r2541, %r2541, 16;
	add.s32 	%r2543, %r2525, %r2542;
	xor.b32  	%r2544, %r2515, %r2543;
	shf.l.wrap.b32 	%r2545, %r2544, %r2544, 12;
	add.s32 	%r2546, %r2540, %r2545;
	xor.b32  	%r2547, %r2542, %r2546;
	shf.l.wrap.b32 	%r2548, %r2547, %r2547, 8;
	add.s32 	%r2549, %r2543, %r2548;
	xor.b32  	%r2550, %r2545, %r2549;
	shf.l.wrap.b32 	%r2551, %r2550, %r2550, 7;
	add.s32 	%r2552, %r2510, %r2527;
	xor.b32  	%r2553, %r2500, %r2552;
	shf.l.wrap.b32 	%r2554, %r2553, %r2553, 16;
	add.s32 	%r2555, %r2489, %r2554;
	xor.b32  	%r2556, %r2527, %r2555;
	shf.l.wrap.b32 	%r2557, %r2556, %r2556, 12;
	add.s32 	%r2558, %r2552, %r2557;
	xor.b32  	%r2559, %r2554, %r2558;
	shf.l.wrap.b32 	%r2560, %r2559, %r2559, 8;
	add.s32 	%r2561, %r2555, %r2560;
	xor.b32  	%r2562, %r2557, %r2561;
	shf.l.wrap.b32 	%r2563, %r2562, %r2562, 7;
	add.s32 	%r2564, %r2522, %r2491;
	xor.b32  	%r2565, %r2512, %r2564;
	shf.l.wrap.b32 	%r2566, %r2565, %r2565, 16;
	add.s32 	%r2567, %r2501, %r2566;
	xor.b32  	%r2568, %r2491, %r2567;
	shf.l.wrap.b32 	%r2569, %r2568, %r2568, 12;
	add.s32 	%r2570, %r2564, %r2569;
	xor.b32  	%r2571, %r2566, %r2570;
	shf.l.wrap.b32 	%r2572, %r2571, %r2571, 8;
	add.s32 	%r2573, %r2567, %r2572;
	xor.b32  	%r2574, %r2569, %r2573;
	shf.l.wrap.b32 	%r2575, %r2574, %r2574, 7;
	add.s32 	%r5644, %r13, %r2534;
	add.s32 	%r5645, %r5652, %r2575;
	add.s32 	%r5643, %r14, %r2546;
	add.s32 	%r5646, %r5651, %r2539;
	add.s32 	%r5642, %r15, %r2558;
	add.s32 	%r5647, %r5650, %r2551;
	add.s32 	%r5641, %r16, %r2570;
	add.s32 	%r5648, %r5649, %r2563;
	xor.b32  	%r2576, %r2196, 1;
	shf.l.wrap.b32 	%r2577, %r2196, %r2576, 16;
	add.s32 	%r2578, %r5652, %r2577;
	xor.b32  	%r2579, %r5652, %r2578;
	shf.l.wrap.b32 	%r2580, %r2579, %r2579, 12;
	add.s32 	%r2581, %r2196, %r2580;
	xor.b32  	%r2582, %r2577, %r2581;
	shf.l.wrap.b32 	%r2583, %r2582, %r2582, 8;
	add.s32 	%r2584, %r2578, %r2583;
	xor.b32  	%r2585, %r2580, %r2584;
	shf.l.wrap.b32 	%r2586, %r2585, %r2585, 7;
	add.s32 	%r2587, %r2581, %r2217;
	xor.b32  	%r2588, %r2236, %r2587;
	shf.l.wrap.b32 	%r2589, %r2588, %r2588, 16;
	add.s32 	%r2590, %r2226, %r2589;
	xor.b32  	%r2591, %r2217, %r2590;
	shf.l.wrap.b32 	%r2592, %r2591, %r2591, 12;
	add.s32 	%r2593, %r2587, %r2592;
	xor.b32  	%r2594, %r2589, %r2593;
	shf.l.wrap.b32 	%r2595, %r2594, %r2594, 8;
	add.s32 	%r2596, %r2590, %r2595;
	xor.b32  	%r2597, %r2592, %r2596;
	shf.l.wrap.b32 	%r2598, %r2597, %r2597, 7;
	xor.b32  	%r2599, %r2583, %r2252;
	shf.l.wrap.b32 	%r2600, %r2599, %r2599, 16;
	add.s32 	%r2601, %r2237, %r2600;
	xor.b32  	%r2602, %r2228, %r2601;
	shf.l.wrap.b32 	%r2603, %r2602, %r2602, 12;
	add.s32 	%r2604, %r2252, %r2603;
	xor.b32  	%r2605, %r2600, %r2604;
	shf.l.wrap.b32 	%r2606, %r2605, %r2605, 8;
	add.s32 	%r2607, %r2601, %r2606;
	xor.b32  	%r2608, %r2603, %r2607;
	shf.l.wrap.b32 	%r2609, %r2608, %r2608, 7;
	add.s32 	%r2610, %r2584, %r2266;
	xor.b32  	%r2611, %r2239, %r2610;
	shf.l.wrap.b32 	%r2612, %r2611, %r2611, 12;
	add.s32 	%r2613, %r2264, %r2612;
	xor.b32  	%r2614, %r2266, %r2613;
	shf.l.wrap.b32 	%r2615, %r2614, %r2614, 8;
	add.s32 	%r2616, %r2610, %r2615;
	xor.b32  	%r2617, %r2612, %r2616;
	shf.l.wrap.b32 	%r2618, %r2617, %r2617, 7;
	add.s32 	%r2619, %r2234, %r2586;
	xor.b32  	%r2620, %r2225, %r2619;
	shf.l.wrap.b32 	%r2621, %r2620, %r2620, 16;
	add.s32 	%r2622, %r2215, %r2621;
	xor.b32  	%r2623, %r2586, %r2622;
	shf.l.wrap.b32 	%r2624, %r2623, %r2623, 12;
	add.s32 	%r2625, %r2619, %r2624;
	xor.b32  	%r2626, %r2621, %r2625;
	shf.l.wrap.b32 	%r2627, %r2626, %r2626, 8;
	add.s32 	%r2628, %r2622, %r2627;
	xor.b32  	%r2629, %r2624, %r2628;
	shf.l.wrap.b32 	%r2630, %r2629, %r2629, 7;
	add.s32 	%r2631, %r2593, %r2630;
	xor.b32  	%r2632, %r2606, %r2631;
	shf.l.wrap.b32 	%r2633, %r2632, %r2632, 16;
	add.s32 	%r2634, %r2616, %r2633;
	xor.b32  	%r2635, %r2630, %r2634;
	shf.l.wrap.b32 	%r2636, %r2635, %r2635, 12;
	add.s32 	%r2637, %r2631, %r2636;
	xor.b32  	%r2638, %r2633, %r2637;
	shf.l.wrap.b32 	%r2639, %r2638, %r2638, 8;
	add.s32 	%r2640, %r2634, %r2639;
	xor.b32  	%r2641, %r2636, %r2640;
	shf.l.wrap.b32 	%r2642, %r2641, %r2641, 7;
	add.s32 	%r2643, %r2604, %r2598;
	xor.b32  	%r2644, %r2615, %r2643;
	shf.l.wrap.b32 	%r2645, %r2644, %r2644, 16;
	add.s32 	%r2646, %r2628, %r2645;
	xor.b32  	%r2647, %r2598, %r2646;
	shf.l.wrap.b32 	%r2648, %r2647, %r2647, 12;
	add.s32 	%r2649, %r2643, %r2648;
	xor.b32  	%r2650, %r2645, %r2649;
	shf.l.wrap.b32 	%r2651, %r2650, %r2650, 8;
	add.s32 	%r2652, %r2646, %r2651;
	xor.b32  	%r2653, %r2648, %r2652;
	shf.l.wrap.b32 	%r2654, %r2653, %r2653, 7;
	add.s32 	%r2655, %r2613, %r2609;
	xor.b32  	%r2656, %r2627, %r2655;
	shf.l.wrap.b32 	%r2657, %r2656, %r2656, 16;
	add.s32 	%r2658, %r2596, %r2657;
	xor.b32  	%r2659, %r2609, %r2658;
	shf.l.wrap.b32 	%r2660, %r2659, %r2659, 12;
	add.s32 	%r2661, %r2655, %r2660;
	xor.b32  	%r2662, %r2657, %r2661;
	shf.l.wrap.b32 	%r2663, %r2662, %r2662, 8;
	add.s32 	%r2664, %r2658, %r2663;
	xor.b32  	%r2665, %r2660, %r2664;
	shf.l.wrap.b32 	%r2666, %r2665, %r2665, 7;
	add.s32 	%r2667, %r2625, %r2618;
	xor.b32  	%r2668, %r2595, %r2667;
	shf.l.wrap.b32 	%r2669, %r2668, %r2668, 16;
	add.s32 	%r2670, %r2607, %r2669;
	xor.b32  	%r2671, %r2618, %r2670;
	shf.l.wrap.b32 	%r2672, %r2671, %r2671, 12;
	add.s32 	%r2673, %r2667, %r2672;
	xor.b32  	%r2674, %r2669, %r2673;
	shf.l.wrap.b32 	%r2675, %r2674, %r2674, 8;
	add.s32 	%r2676, %r2670, %r2675;
	xor.b32  	%r2677, %r2672, %r2676;
	shf.l.wrap.b32 	%r2678, %r2677, %r2677, 7;
	add.s32 	%r2679, %r2637, %r2654;
	xor.b32  	%r2680, %r2675, %r2679;
	shf.l.wrap.b32 	%r2681, %r2680, %r2680, 16;
	add.s32 	%r2682, %r2664, %r2681;
	xor.b32  	%r2683, %r2654, %r2682;
	shf.l.wrap.b32 	%r2684, %r2683, %r2683, 12;
	add.s32 	%r2685, %r2679, %r2684;
	xor.b32  	%r2686, %r2681, %r2685;
	shf.l.wrap.b32 	%r2687, %r2686, %r2686, 8;
	add.s32 	%r2688, %r2682, %r2687;
	xor.b32  	%r2689, %r2684, %r2688;
	shf.l.wrap.b32 	%r2690, %r2689, %r2689, 7;
	add.s32 	%r2691, %r2649, %r2666;
	xor.b32  	%r2692, %r2639, %r2691;
	shf.l.wrap.b32 	%r2693, %r2692, %r2692, 16;
	add.s32 	%r2694, %r2676, %r2693;
	xor.b32  	%r2695, %r2666, %r2694;
	shf.l.wrap.b32 	%r2696, %r2695, %r2695, 12;
	add.s32 	%r2697, %r2691, %r2696;
	xor.b32  	%r2698, %r2693, %r2697;
	shf.l.wrap.b32 	%r2699, %r2698, %r2698, 8;
	add.s32 	%r2700, %r2694, %r2699;
	xor.b32  	%r2701, %r2696, %r2700;
	shf.l.wrap.b32 	%r2702, %r2701, %r2701, 7;
	add.s32 	%r2703, %r2661, %r2678;
	xor.b32  	%r2704, %r2651, %r2703;
	shf.l.wrap.b32 	%r2705, %r2704, %r2704, 16;
	add.s32 	%r2706, %r2640, %r2705;
	xor.b32  	%r2707, %r2678, %r2706;
	shf.l.wrap.b32 	%r2708, %r2707, %r2707, 12;
	add.s32 	%r2709, %r2703, %r2708;
	xor.b32  	%r2710, %r2705, %r2709;
	shf.l.wrap.b32 	%r2711, %r2710, %r2710, 8;
	add.s32 	%r2712, %r2706, %r2711;
	xor.b32  	%r2713, %r2708, %r2712;
	shf.l.wrap.b32 	%r2714, %r2713, %r2713, 7;
	add.s32 	%r2715, %r2673, %r2642;
	xor.b32  	%r2716, %r2663, %r2715;
	shf.l.wrap.b32 	%r2717, %r2716, %r2716, 16;
	add.s32 	%r2718, %r2652, %r2717;
	xor.b32  	%r2719, %r2642, %r2718;
	shf.l.wrap.b32 	%r2720, %r2719, %r2719, 12;
	add.s32 	%r2721, %r2715, %r2720;
	xor.b32  	%r2722, %r2717, %r2721;
	shf.l.wrap.b32 	%r2723, %r2722, %r2722, 8;
	add.s32 	%r2724, %r2718, %r2723;
	xor.b32  	%r2725, %r2720, %r2724;
	shf.l.wrap.b32 	%r2726, %r2725, %r2725, 7;
	add.s32 	%r2727, %r2685, %r2726;
	xor.b32  	%r2728, %r2699, %r2727;
	shf.l.wrap.b32 	%r2729, %r2728, %r2728, 16;
	add.s32 	%r2730, %r2712, %r2729;
	xor.b32  	%r2731, %r2726, %r2730;
	shf.l.wrap.b32 	%r2732, %r2731, %r2731, 12;
	add.s32 	%r2733, %r2727, %r2732;
	xor.b32  	%r2734, %r2729, %r2733;
	shf.l.wrap.b32 	%r2735, %r2734, %r2734, 8;
	add.s32 	%r2736, %r2730, %r2735;
	xor.b32  	%r2737, %r2732, %r2736;
	shf.l.wrap.b32 	%r2738, %r2737, %r2737, 7;
	add.s32 	%r2739, %r2697, %r2690;
	xor.b32  	%r2740, %r2711, %r2739;
	shf.l.wrap.b32 	%r2741, %r2740, %r2740, 16;
	add.s32 	%r2742, %r2724, %r2741;
	xor.b32  	%r2743, %r2690, %r2742;
	shf.l.wrap.b32 	%r2744, %r2743, %r2743, 12;
	add.s32 	%r2745, %r2739, %r2744;
	xor.b32  	%r2746, %r2741, %r2745;
	shf.l.wrap.b32 	%r2747, %r2746, %r2746, 8;
	add.s32 	%r2748, %r2742, %r2747;
	xor.b32  	%r2749, %r2744, %r2748;
	shf.l.wrap.b32 	%r2750, %r2749, %r2749, 7;
	add.s32 	%r2751, %r2709, %r2702;
	xor.b32  	%r2752, %r2723, %r2751;
	shf.l.wrap.b32 	%r2753, %r2752, %r2752, 16;
	add.s32 	%r2754, %r2688, %r2753;
	xor.b32  	%r2755, %r2702, %r2754;
	shf.l.wrap.b32 	%r2756, %r2755, %r2755, 12;
	add.s32 	%r2757, %r2751, %r2756;
	xor.b32  	%r2758, %r2753, %r2757;
	shf.l.wrap.b32 	%r2759, %r2758, %r2758, 8;
	add.s32 	%r2760, %r2754, %r2759;
	xor.b32  	%r2761, %r2756, %r2760;
	shf.l.wrap.b32 	%r2762, %r2761, %r2761, 7;
	add.s32 	%r2763, %r2721, %r2714;
	xor.b32  	%r2764, %r2687, %r2763;
	shf.l.wrap.b32 	%r2765, %r2764, %r2764, 16;
	add.s32 	%r2766, %r2700, %r2765;
	xor.b32  	%r2767, %r2714, %r2766;
	shf.l.wrap.b32 	%r2768, %r2767, %r2767, 12;
	add.s32 	%r2769, %r2763, %r2768;
	xor.b32  	%r2770, %r2765, %r2769;
	shf.l.wrap.b32 	%r2771, %r2770, %r2770, 8;
	add.s32 	%r2772, %r2766, %r2771;
	xor.b32  	%r2773, %r2768, %r2772;
	shf.l.wrap.b32 	%r2774, %r2773, %r2773, 7;
	add.s32 	%r2775, %r2733, %r2750;
	xor.b32  	%r2776, %r2771, %r2775;
	shf.l.wrap.b32 	%r2777, %r2776, %r2776, 16;
	add.s32 	%r2778, %r2760, %r2777;
	xor.b32  	%r2779, %r2750, %r2778;
	shf.l.wrap.b32 	%r2780, %r2779, %r2779, 12;
	add.s32 	%r2781, %r2775, %r2780;
	xor.b32  	%r2782, %r2777, %r2781;
	shf.l.wrap.b32 	%r2783, %r2782, %r2782, 8;
	add.s32 	%r2784, %r2778, %r2783;
	xor.b32  	%r2785, %r2780, %r2784;
	shf.l.wrap.b32 	%r2786, %r2785, %r2785, 7;
	add.s32 	%r2787, %r2745, %r2762;
	xor.b32  	%r2788, %r2735, %r2787;
	shf.l.wrap.b32 	%r2789, %r2788, %r2788, 16;
	add.s32 	%r2790, %r2772, %r2789;
	xor.b32  	%r2791, %r2762, %r2790;
	shf.l.wrap.b32 	%r2792, %r2791, %r2791, 12;
	add.s32 	%r2793, %r2787, %r2792;
	xor.b32  	%r2794, %r2789, %r2793;
	shf.l.wrap.b32 	%r2795, %r2794, %r2794, 8;
	add.s32 	%r2796, %r2790, %r2795;
	xor.b32  	%r2797, %r2792, %r2796;
	shf.l.wrap.b32 	%r2798, %r2797, %r2797, 7;
	add.s32 	%r2799, %r2757, %r2774;
	xor.b32  	%r2800, %r2747, %r2799;
	shf.l.wrap.b32 	%r2801, %r2800, %r2800, 16;
	add.s32 	%r2802, %r2736, %r2801;
	xor.b32  	%r2803, %r2774, %r2802;
	shf.l.wrap.b32 	%r2804, %r2803, %r2803, 12;
	add.s32 	%r2805, %r2799, %r2804;
	xor.b32  	%r2806, %r2801, %r2805;
	shf.l.wrap.b32 	%r2807, %r2806, %r2806, 8;
	add.s32 	%r2808, %r2802, %r2807;
	xor.b32  	%r2809, %r2804, %r2808;
	shf.l.wrap.b32 	%r2810, %r2809, %r2809, 7;
	add.s32 	%r2811, %r2769, %r2738;
	xor.b32  	%r2812, %r2759, %r2811;
	shf.l.wrap.b32 	%r2813, %r2812, %r2812, 16;
	add.s32 	%r2814, %r2748, %r2813;
	xor.b32  	%r2815, %r2738, %r2814;
	shf.l.wrap.b32 	%r2816, %r2815, %r2815, 12;
	add.s32 	%r2817, %r2811, %r2816;
	xor.b32  	%r2818, %r2813, %r2817;
	shf.l.wrap.b32 	%r2819, %r2818, %r2818, 8;
	add.s32 	%r2820, %r2814, %r2819;
	xor.b32  	%r2821, %r2816, %r2820;
	shf.l.wrap.b32 	%r2822, %r2821, %r2821, 7;
	add.s32 	%r2823, %r2781, %r2822;
	xor.b32  	%r2824, %r2795, %r2823;
	shf.l.wrap.b32 	%r2825, %r2824, %r2824, 16;
	add.s32 	%r2826, %r2808, %r2825;
	xor.b32  	%r2827, %r2822, %r2826;
	shf.l.wrap.b32 	%r2828, %r2827, %r2827, 12;
	add.s32 	%r2829, %r2823, %r2828;
	xor.b32  	%r2830, %r2825, %r2829;
	shf.l.wrap.b32 	%r2831, %r2830, %r2830, 8;
	add.s32 	%r2832, %r2793, %r2786;
	xor.b32  	%r2833, %r2807, %r2832;
	shf.l.wrap.b32 	%r2834, %r2833, %r2833, 16;
	add.s32 	%r2835, %r2820, %r2834;
	xor.b32  	%r2836, %r2786, %r2835;
	shf.l.wrap.b32 	%r2837, %r2836, %r2836, 12;
	add.s32 	%r2838, %r2832, %r2837;
	xor.b32  	%r2839, %r2834, %r2838;
	shf.l.wrap.b32 	%r2840, %r2839, %r2839, 8;
	add.s32 	%r2841, %r2835, %r2840;
	xor.b32  	%r2842, %r2837, %r2841;
	shf.l.wrap.b32 	%r2843, %r2842, %r2842, 7;
	add.s32 	%r2844, %r2805, %r2798;
	xor.b32  	%r2845, %r2819, %r2844;
	shf.l.wrap.b32 	%r2846, %r2845, %r2845, 16;
	add.s32 	%r2847, %r2784, %r2846;
	xor.b32  	%r2848, %r2798, %r2847;
	shf.l.wrap.b32 	%r2849, %r2848, %r2848, 12;
	add.s32 	%r2850, %r2844, %r2849;
	xor.b32  	%r2851, %r2846, %r2850;
	shf.l.wrap.b32 	%r2852, %r2851, %r2851, 8;
	add.s32 	%r2853, %r2847, %r2852;
	xor.b32  	%r2854, %r2849, %r2853;
	shf.l.wrap.b32 	%r2855, %r2854, %r2854, 7;
	add.s32 	%r2856, %r2817, %r2810;
	xor.b32  	%r2857, %r2783, %r2856;
	shf.l.wrap.b32 	%r2858, %r2857, %r2857, 16;
	add.s32 	%r2859, %r2796, %r2858;
	xor.b32  	%r2860, %r2810, %r2859;
	shf.l.wrap.b32 	%r2861, %r2860, %r2860, 12;
	add.s32 	%r2862, %r2856, %r2861;
	xor.b32  	%r2863, %r2858, %r2862;
	shf.l.wrap.b32 	%r2864, %r2863, %r2863, 8;
	add.s32 	%r2865, %r2859, %r2864;
	add.s32 	%r2866, %r2829, %r2843;
	xor.b32  	%r2867, %r2864, %r2866;
	shf.l.wrap.b32 	%r2868, %r2867, %r2867, 16;
	add.s32 	%r2869, %r2853, %r2868;
	xor.b32  	%r2870, %r2843, %r2869;
	shr.u32 	%r2871, %r2870, 20;
	add.s32 	%r2872, %r2866, %r2871;
	add.s32 	%r2873, %r2838, %r2855;
	xor.b32  	%r2874, %r2831, %r2873;
	shf.l.wrap.b32 	%r2875, %r2874, %r2874, 16;
	add.s32 	%r2876, %r2865, %r2875;
	xor.b32  	%r2877, %r2855, %r2876;
	shr.u32 	%r2878, %r2877, 20;
	add.s32 	%r2879, %r2873, %r2878;
	add.s32 	%r2880, %r13, %r2872;
	add.s32 	%r2881, %r14, %r2879;
	not.b32 	%r2882, %r5640;
	add.s32 	%r2883, %r111, %r2882;
	mov.b32 	%r2884, 1;
	shl.b32 	%r2885, %r2884, %r2883;
	and.b32  	%r126, %r2885, %r12;
	setp.eq.s32 	%p21, %r126, 0;
	selp.b32 	%r2886, %r2880, %r2881, %p21;
	cvt.u16.u32 	%rs49, %r2886;
	and.b16  	%rs84, %rs49, 1;
	and.b16  	%rs50, %rs82, 255;
	setp.ne.s16 	%p22, %rs50, 1;
	@%p22 bra 	$L__BB0_22;
	setp.eq.s32 	%p23, %r126, 0;
	mul.wide.u32 	%rd21, %r5640, 16;
	add.s64 	%rd22, %rd1, %rd21;
	ld.global.u32 	%r2887, [%rd22+996];
	selp.b32 	%r2888, %r5644, %r5645, %p23;
	xor.b32  	%r2889, %r2888, %r2887;
	selp.b32 	%r2890, %r5643, %r5646, %p23;
	selp.b32 	%r5644, %r2889, %r5644, %p23;
	selp.b32 	%r5645, %r5645, %r2889, %p23;
	ld.global.u32 	%r2891, [%rd22+1000];
	xor.b32  	%r2892, %r2890, %r2891;
	selp.b32 	%r2893, %r5642, %r5647, %p23;
	selp.b32 	%r5643, %r2892, %r5643, %p23;
	selp.b32 	%r5646, %r5646, %r2892, %p23;
	ld.global.u32 	%r2894, [%rd22+1004];
	xor.b32  	%r2895, %r2893, %r2894;
	selp.b32 	%r2896, %r5641, %r5648, %p23;
	selp.b32 	%r5642, %r2895, %r5642, %p23;
	selp.b32 	%r5647, %r5647, %r2895, %p23;
	ld.global.u32 	%r2897, [%rd22+1008];
	xor.b32  	%r2898, %r2896, %r2897;
	selp.b32 	%r2899, 420, 445, %p23;
	selp.b32 	%r5641, %r2898, %r5641, %p23;
	selp.b32 	%r5648, %r5648, %r2898, %p23;
	add.s32 	%r2900, %r2899, %r5640;
	cvt.u64.u32 	%rd23, %r2900;
	add.s64 	%rd24, %rd1, %rd23;
	ld.global.u8 	%rs51, [%rd24+976];
	xor.b16  	%rs84, %rs51, %rs84;
$L__BB0_22:
	setp.eq.s32 	%p24, %r126, 0;
	selp.b32 	%r5652, %r5644, %r5645, %p24;
	selp.b32 	%r5651, %r5643, %r5646, %p24;
	selp.b32 	%r5650, %r5642, %r5647, %p24;
	selp.b32 	%r5649, %r5641, %r5648, %p24;
	add.s32 	%r147, %r5640, 1;
	setp.ne.s32 	%p25, %r5640, %r112;
	mov.u16 	%rs82, %rs84;
	mov.u32 	%r5640, %r147;
	@%p25 bra 	$L__BB0_20;
$L__BB0_23:
	st.shared.v2.u32 	[s_mem+12376], {%r5652, %r5651};
	st.shared.v2.u32 	[s_mem+12384], {%r5650, %r5649};
	st.shared.u8 	[s_mem+12392], %rs84;
$L__BB0_24:
	bar.sync 	0;
	mov.b32 	%r5919, 0;
	mov.u32 	%r2903, %tid.x;
	shl.b32 	%r2904, %r2903, 3;
	and.b32  	%r2905, %r2904, 7936;
	and.b32  	%r2907, %r2903, 31;
	or.b32  	%r2910, %r12, %r2907;
	mov.u32 	%r5920, %r5919;
	mov.u32 	%r5921, %r5919;
	mov.u32 	%r5922, %r5919;
	mov.u32 	%r5923, %r5919;
	mov.u32 	%r5924, %r5919;
	mov.u32 	%r5925, %r5919;
	mov.u32 	%r5926, %r5919;
	mov.u32 	%r5927, %r5919;
	mov.u32 	%r5928, %r5919;
	mov.u32 	%r5929, %r5919;
	mov.u32 	%r5930, %r5919;
	mov.u32 	%r5931, %r5919;
	mov.u32 	%r5932, %r5919;
	mov.u32 	%r5933, %r5919;
	mov.u32 	%r5934, %r5919;
	mov.u32 	%r5935, %r5919;
	mov.u32 	%r5936, %r5919;
	mov.u32 	%r5937, %r5919;
	mov.u32 	%r5938, %r5919;
	mov.u32 	%r5939, %r5919;
	mov.u32 	%r5940, %r5919;
	mov.u32 	%r5941, %r5919;
	mov.u32 	%r5942, %r5919;
	mov.u32 	%r5943, %r5919;
	mov.u32 	%r5944, %r5919;
	mov.u32 	%r5945, %r5919;
	mov.u32 	%r5946, %r5919;
	mov.u32 	%r5947, %r5919;
	mov.u32 	%r5948, %r5919;
	mov.u32 	%r5949, %r5919;
	mov.u32 	%r5950, %r5919;
	mov.u32 	%r5951, %r5919;
	mov.u32 	%r5952, %r5919;
	mov.u32 	%r5953, %r5919;
	mov.u32 	%r5954, %r5919;
	mov.u32 	%r5955, %r5919;
	mov.u32 	%r5956, %r5919;
	mov.u32 	%r5957, %r5919;
	mov.u32 	%r5958, %r5919;
	mov.u32 	%r5959, %r5919;
	mov.u32 	%r5960, %r5919;
	mov.u32 	%r5961, %r5919;
	mov.u32 	%r5962, %r5919;
	mov.u32 	%r5963, %r5919;
	mov.u32 	%r5964, %r5919;
	mov.u32 	%r5965, %r5919;
	mov.u32 	%r5966, %r5919;
	mov.u32 	%r5967, %r5919;
	mov.u32 	%r5968, %r5919;
	mov.u32 	%r5969, %r5919;
	mov.u32 	%r5970, %r5919;
	mov.u32 	%r5971, %r5919;
	mov.u32 	%r5972, %r5919;
	mov.u32 	%r5973, %r5919;
	mov.u32 	%r5974, %r5919;
	mov.u32 	%r5975, %r5919;
	mov.u32 	%r5976, %r5919;
	mov.u32 	%r5977, %r5919;
	mov.u32 	%r5978, %r5919;
	mov.u32 	%r5979, %r5919;
	mov.u32 	%r5980, %r5919;
	mov.u32 	%r5981, %r5919;
	mov.u32 	%r5982, %r5919;
	mov.u32 	%r5983, %r5919;
	mov.u32 	%r5984, %r5919;
	mov.u32 	%r5985, %r5919;
	mov.u32 	%r5986, %r5919;
	mov.u32 	%r5987, %r5919;
	mov.u32 	%r5988, %r5919;
	mov.u32 	%r5989, %r5919;
	mov.u32 	%r5990, %r5919;
	mov.u32 	%r5991, %r5919;
	mov.u32 	%r5992, %r5919;
	mov.u32 	%r5993, %r5919;
	mov.u32 	%r5994, %r5919;
	mov.u32 	%r5995, %r5919;
	mov.u32 	%r5996, %r5919;
	mov.u32 	%r5997, %r5919;
	mov.u32 	%r5998, %r5919;
	mov.u32 	%r5999, %r5919;
	mov.u32 	%r6000, %r5919;
	mov.u32 	%r6001, %r5919;
	mov.u32 	%r6002, %r5919;
	mov.u32 	%r6003, %r5919;
	mov.u32 	%r6004, %r5919;
	mov.u32 	%r6005, %r5919;
	mov.u32 	%r6006, %r5919;
	mov.u32 	%r6007, %r5919;
	mov.u32 	%r6008, %r5919;
	mov.u32 	%r6009, %r5919;
	mov.u32 	%r6010, %r5919;
	mov.u32 	%r6011, %r5919;
	mov.u32 	%r6012, %r5919;
	mov.u32 	%r6013, %r5919;
	mov.u32 	%r6014, %r5919;
	mov.u32 	%r5749, %r5919;
$L__BB0_25:
	ld.param.u32 	%r5594, [fused_batch_pir_kernel_optimized_1_param_4];
	add.s32 	%r2906, %r5749, %r2905;
	add.s32 	%r2911, %r2910, %r2906;
	setp.ge.s32 	%p26, %r2911, %r5594;
	mov.b32 	%r5754, 0;
	mov.u32 	%r5755, %r5754;
	mov.u32 	%r5756, %r5754;
	mov.u32 	%r5757, %r5754;
	@%p26 bra 	$L__BB0_39;
	ld.param.u64 	%rd72, [fused_batch_pir_kernel_optimized_1_param_1];
	cvta.to.global.u64 	%rd25, %rd72;
	ld.global.u8 	%rs52, [%rd25+17];
	max.u16 	%rs22, %rs52, 11;
	cvt.u32.u16 	%r2912, %rs22;
	ld.shared.v4.u32 	{%r5757, %r5756, %r5755, %r5754}, [s_mem+12336];
	ld.shared.u8 	%rs85, [s_mem+12352];
	cvt.u32.u16 	%r253, %rs52;
	sub.s32 	%r2913, %r253, %r2912;
	add.s32 	%r2914, %r2913, 11;
	setp.lt.s32 	%p27, %r2914, 1;
	@%p27 bra 	$L__BB0_31;
	mov.b32 	%r5758, 0;
	cvt.u64.u16 	%rd27, %rs22;
	mov.u16 	%rs86, %rs85;
$L__BB0_28:
	.pragma "nounroll";
	ld.const.u32 	%r2916, [CHACHA_CONSTANTS];
	add.s32 	%r2917, %r2916, %r5757;
	shf.l.wrap.b32 	%r2918, %r2917, %r2917, 16;
	add.s32 	%r2919, %r5757, %r2918;
	xor.b32  	%r2920, %r5757, %r2919;
	shf.l.wrap.b32 	%r2921, %r2920, %r2920, 12;
	add.s32 	%r2922, %r2917, %r2921;
	xor.b32  	%r2923, %r2918, %r2922;
	shf.l.wrap.b32 	%r2924, %r2923, %r2923, 8;
	add.s32 	%r2925, %r2919, %r2924;
	xor.b32  	%r2926, %r2921, %r2925;
	shf.l.wrap.b32 	%r2927, %r2926, %r2926, 7;
	ld.const.u32 	%r2928, [CHACHA_CONSTANTS+4];
	add.s32 	%r2929, %r2928, %r5756;
	shf.l.wrap.b32 	%r2930, %r2929, %r2929, 16;
	add.s32 	%r2931, %r5756, %r2930;
	xor.b32  	%r2932, %r5756, %r2931;
	shf.l.wrap.b32 	%r2933, %r2932, %r2932, 12;
	add.s32 	%r2934, %r2929, %r2933;
	xor.b32  	%r2935, %r2930, %r2934;
	shf.l.wrap.b32 	%r2936, %r2935, %r2935, 8;
	add.s32 	%r2937, %r2931, %r2936;
	xor.b32  	%r2938, %r2933, %r2937;
	shf.l.wrap.b32 	%r2939, %r2938, %r2938, 7;
	ld.const.u32 	%r2940, [CHACHA_CONSTANTS+8];
	add.s32 	%r2941, %r2940, %r5755;
	shf.l.wrap.b32 	%r2942, %r2941, %r2941, 16;
	add.s32 	%r2943, %r5755, %r2942;
	xor.b32  	%r2944, %r5755, %r2943;
	shf.l.wrap.b32 	%r2945, %r2944, %r2944, 12;
	add.s32 	%r2946, %r2941, %r2945;
	xor.b32  	%r2947, %r2942, %r2946;
	shf.l.wrap.b32 	%r2948, %r2947, %r2947, 8;
	add.s32 	%r2949, %r2943, %r2948;
	xor.b32  	%r2950, %r2945, %r2949;
	shf.l.wrap.b32 	%r2951, %r2950, %r2950, 7;
	ld.const.u32 	%r2952, [CHACHA_CONSTANTS+12];
	add.s32 	%r2953, %r2952, %r5754;
	shf.l.wrap.b32 	%r2954, %r2953, %r2953, 16;
	add.s32 	%r2955, %r5754, %r2954;
	xor.b32  	%r2956, %r5754, %r2955;
	shf.l.wrap.b32 	%r2957, %r2956, %r2956, 12;
	add.s32 	%r2958, %r2953, %r2957;
	xor.b32  	%r2959, %r2954, %r2958;
	shf.l.wrap.b32 	%r2960, %r2959, %r2959, 8;
	add.s32 	%r2961, %r2955, %r2960;
	xor.b32  	%r2962, %r2957, %r2961;
	shf.l.wrap.b32 	%r2963, %r2962, %r2962, 7;
	add.s32 	%r2964, %r2922, %r2939;
	xor.b32  	%r2965, %r2960, %r2964;
	shf.l.wrap.b32 	%r2966, %r2965, %r2965, 16;
	add.s32 	%r2967, %r2949, %r2966;
	xor.b32  	%r2968, %r2939, %r2967;
	shf.l.wrap.b32 	%r2969, %r2968, %r2968, 12;
	add.s32 	%r2970, %r2964, %r2969;
	xor.b32  	%r2971, %r2966, %r2970;
	shf.l.wrap.b32 	%r2972, %r2971, %r2971, 8;
	add.s32 	%r2973, %r2967, %r2972;
	xor.b32  	%r2974, %r2969, %r2973;
	shf.l.wrap.b32 	%r2975, %r2974, %r2974, 7;
	add.s32 	%r2976, %r2934, %r2951;
	xor.b32  	%r2977, %r2924, %r2976;
	shf.l.wrap.b32 	%r2978, %r2977, %r2977, 16;
	add.s32 	%r2979, %r2961, %r2978;
	xor.b32  	%r2980, %r2951, %r2979;
	shf.l.wrap.b32 	%r2981, %r2980, %r2980, 12;
	add.s32 	%r2982, %r2976, %r2981;
	xor.b32  	%r2983, %r2978, %r2982;
	shf.l.wrap.b32 	%r2984, %r2983, %r2983, 8;
	add.s32 	%r2985, %r2979, %r2984;
	xor.b32  	%r2986, %r2981, %r2985;
	shf.l.wrap.b32 	%r2987, %r2986, %r2986, 7;
	add.s32 	%r2988, %r2946, %r2963;
	xor.b32  	%r2989, %r2936, %r2988;
	shf.l.wrap.b32 	%r2990, %r2989, %r2989, 16;
	add.s32 	%r2991, %r2925, %r2990;
	xor.b32  	%r2992, %r2963, %r2991;
	shf.l.wrap.b32 	%r2993, %r2992, %r2992, 12;
	add.s32 	%r2994, %r2988, %r2993;
	xor.b32  	%r2995, %r2990, %r2994;
	shf.l.wrap.b32 	%r2996, %r2995, %r2995, 8;
	add.s32 	%r2997, %r2991, %r2996;
	xor.b32  	%r2998, %r2993, %r2997;
	shf.l.wrap.b32 	%r2999, %r2998, %r2998, 7;
	add.s32 	%r3000, %r2958, %r2927;
	xor.b32  	%r3001, %r2948, %r3000;
	shf.l.wrap.b32 	%r3002, %r3001, %r3001, 16;
	add.s32 	%r3003, %r2937, %r3002;
	xor.b32  	%r3004, %r2927, %r3003;
	shf.l.wrap.b32 	%r3005, %r3004, %r3004, 12;
	add.s32 	%r3006, %r3000, %r3005;
	xor.b32  	%r3007, %r3002, %r3006;
	shf.l.wrap.b32 	%r3008, %r3007, %r3007, 8;
	add.s32 	%r3009, %r3003, %r3008;
	xor.b32  	%r3010, %r3005, %r3009;
	shf.l.wrap.b32 	%r3011, %r3010, %r3010, 7;
	add.s32 	%r3012, %r2970, %r3011;
	xor.b32  	%r3013, %r2984, %r3012;
	shf.l.wrap.b32 	%r3014, %r3013, %r3013, 16;
	add.s32 	%r3015, %r2997, %r3014;
	xor.b32  	%r3016, %r3011, %r3015;
	shf.l.wrap.b32 	%r3017, %r3016, %r3016, 12;
	add.s32 	%r3018, %r3012, %r3017;
	xor.b32  	%r3019, %r3014, %r3018;
	shf.l.wrap.b32 	%r3020, %r3019, %r3019, 8;
	add.s32 	%r3021, %r3015, %r3020;
	xor.b32  	%r3022, %r3017, %r3021;
	shf.l.wrap.b32 	%r3023, %r3022, %r3022, 7;
	add.s32 	%r3024, %r2982, %r2975;
	xor.b32  	%r3025, %r2996, %r3024;
	shf.l.wrap.b32 	%r3026, %r3025, %r3025, 16;
	add.s32 	%r3027, %r3009, %r3026;
	xor.b32  	%r3028, %r2975, %r3027;
	shf.l.wrap.b32 	%r3029, %r3028, %r3028, 12;
	add.s32 	%r3030, %r3024, %r3029;
	xor.b32  	%r3031, %r3026, %r3030;
	shf.l.wrap.b32 	%r3032, %r3031, %r3031, 8;
	add.s32 	%r3033, %r3027, %r3032;
	xor.b32  	%r3034, %r3029, %r3033;
	shf.l.wrap.b32 	%r3035, %r3034, %r3034, 7;
	add.s32 	%r3036, %r2994, %r2987;
	xor.b32  	%r3037, %r3008, %r3036;
	shf.l.wrap.b32 	%r3038, %r3037, %r3037, 16;
	add.s32 	%r3039, %r2973, %r3038;
	xor.b32  	%r3040, %r2987, %r3039;
	shf.l.wrap.b32 	%r3041, %r3040, %r3040, 12;
	add.s32 	%r3042, %r3036, %r3041;
	xor.b32  	%r3043, %r3038, %r3042;
	shf.l.wrap.b32 	%r3044, %r3043, %r3043, 8;
	add.s32 	%r3045, %r3039, %r3044;
	xor.b32  	%r3046, %r3041, %r3045;
	shf.l.wrap.b32 	%r3047, %r3046, %r3046, 7;
	add.s32 	%r3048, %r3006, %r2999;
	xor.b32  	%r3049, %r2972, %r3048;
	shf.l.wrap.b32 	%r3050, %r3049, %r3049, 16;
	add.s32 	%r3051, %r2985, %r3050;
	xor.b32  	%r3052, %r2999, %r3051;
	shf.l.wrap.b32 	%r3053, %r3052, %r3052, 12;
	add.s32 	%r3054, %r3048, %r3053;
	xor.b32  	%r3055, %r3050, %r3054;
	shf.l.wrap.b32 	%r3056, %r3055, %r3055, 8;
	add.s32 	%r3057, %r3051, %r3056;
	xor.b32  	%r3058, %r3053, %r3057;
	shf.l.wrap.b32 	%r3059, %r3058, %r3058, 7;
	add.s32 	%r3060, %r3018, %r3035;
	xor.b32  	%r3061, %r3056, %r3060;
	shf.l.wrap.b32 	%r3062, %r3061, %r3061, 16;
	add.s32 	%r3063, %r3045, %r3062;
	xor.b32  	%r3064, %r3035, %r3063;
	shf.l.wrap.b32 	%r3065, %r3064, %r3064, 12;
	add.s32 	%r3066, %r3060, %r3065;
	xor.b32  	%r3067, %r3062, %r3066;
	shf.l.wrap.b32 	%r3068, %r3067, %r3067, 8;
	add.s32 	%r3069, %r3063, %r3068;
	xor.b32  	%r3070, %r3065, %r3069;
	shf.l.wrap.b32 	%r3071, %r3070, %r3070, 7;
	add.s32 	%r3072, %r3030, %r3047;
	xor.b32  	%r3073, %r3020, %r3072;
	shf.l.wrap.b32 	%r3074, %r3073, %r3073, 16;
	add.s32 	%r3075, %r3057, %r3074;
	xor.b32  	%r3076, %r3047, %r3075;
	shf.l.wrap.b32 	%r3077, %r3076, %r3076, 12;
	add.s32 	%r3078, %r3072, %r3077;
	xor.b32  	%r3079, %r3074, %r3078;
	shf.l.wrap.b32 	%r3080, %r3079, %r3079, 8;
	add.s32 	%r3081, %r3075, %r3080;
	xor.b32  	%r3082, %r3077, %r3081;
	shf.l.wrap.b32 	%r3083, %r3082, %r3082, 7;
	add.s32 	%r3084, %r3042, %r3059;
	xor.b32  	%r3085, %r3032, %r3084;
	shf.l.wrap.b32 	%r3086, %r3085, %r3085, 16;
	add.s32 	%r3087, %r3021, %r3086;
	xor.b32  	%r3088, %r3059, %r3087;
	shf.l.wrap.b32 	%r3089, %r3088, %r3088, 12;
	add.s32 	%r3090, %r3084, %r3089;
	xor.b32  	%r3091, %r3086, %r3090;
	shf.l.wrap.b32 	%r3092, %r3091, %r3091, 8;
	add.s32 	%r3093, %r3087, %r3092;
	xor.b32  	%r3094, %r3089, %r3093;
	shf.l.wrap.b32 	%r3095, %r3094, %r3094, 7;
	add.s32 	%r3096, %r3054, %r3023;
	xor.b32  	%r3097, %r3044, %r3096;
	shf.l.wrap.b32 	%r3098, %r3097, %r3097, 16;
	add.s32 	%r3099, %r3033, %r3098;
	xor.b32  	%r3100, %r3023, %r3099;
	shf.l.wrap.b32 	%r3101, %r3100, %r3100, 12;
	add.s32 	%r3102, %r3096, %r3101;
	xor.b32  	%r3103, %r3098, %r3102;
	shf.l.wrap.b32 	%r3104, %r3103, %r3103, 8;
	add.s32 	%r3105, %r3099, %r3104;
	xor.b32  	%r3106, %r3101, %r3105;
	shf.l.wrap.b32 	%r3107, %r3106, %r3106, 7;
	add.s32 	%r3108, %r3066, %r3107;
	xor.b32  	%r3109, %r3080, %r3108;
	shf.l.wrap.b32 	%r3110, %r3109, %r3109, 16;
	add.s32 	%r3111, %r3093, %r3110;
	xor.b32  	%r3112, %r3107, %r3111;
	shf.l.wrap.b32 	%r3113, %r3112, %r3112, 12;
	add.s32 	%r3114, %r3108, %r3113;
	xor.b32  	%r3115, %r3110, %r3114;
	shf.l.wrap.b32 	%r3116, %r3115, %r3115, 8;
	add.s32 	%r3117, %r3111, %r3116;
	xor.b32  	%r3118, %r3113, %r3117;
	shf.l.wrap.b32 	%r3119, %r3118, %r3118, 7;
	add.s32 	%r3120, %r3078, %r3071;
	xor.b32  	%r3121, %r3092, %r3120;
	shf.l.wrap.b32 	%r3122, %r3121, %r3121, 16;
	add.s32 	%r3123, %r3105, %r3122;
	xor.b32  	%r3124, %r3071, %r3123;
	shf.l.wrap.b32 	%r3125, %r3124, %r3124, 12;
	add.s32 	%r3126, %r3120, %r3125;
	xor.b32  	%r3127, %r3122, %r3126;
	shf.l.wrap.b32 	%r3128, %r3127, %r3127, 8;
	add.s32 	%r3129, %r3123, %r3128;
	xor.b32  	%r3130, %r3125, %r3129;
	shf.l.wrap.b32 	%r3131, %r3130, %r3130, 7;
	add.s32 	%r3132, %r3090, %r3083;
	xor.b32  	%r3133, %r3104, %r3132;
	shf.l.wrap.b32 	%r3134, %r3133, %r3133, 16;
	add.s32 	%r3135, %r3069, %r3134;
	xor.b32  	%r3136, %r3083, %r3135;
	shf.l.wrap.b32 	%r3137, %r3136, %r3136, 12;
	add.s32 	%r3138, %r3132, %r3137;
	xor.b32  	%r3139, %r3134, %r3138;
	shf.l.wrap.b32 	%r3140, %r3139, %r3139, 8;
	add.s32 	%r3141, %r3135, %r3140;
	xor.b32  	%r3142, %r3137, %r3141;
	shf.l.wrap.b32 	%r3143, %r3142, %r3142, 7;
	add.s32 	%r3144, %r3102, %r3095;
	xor.b32  	%r3145, %r3068, %r3144;
	shf.l.wrap.b32 	%r3146, %r3145, %r3145, 16;
	add.s32 	%r3147, %r3081, %r3146;
	xor.b32  	%r3148, %r3095, %r3147;
	shf.l.wrap.b32 	%r3149, %r3148, %r3148, 12;
	add.s32 	%r3150, %r3144, %r3149;
	xor.b32  	%r3151, %r3146, %r3150;
	shf.l.wrap.b32 	%r3152, %r3151, %r3151, 8;
	add.s32 	%r3153, %r3147, %r3152;
	xor.b32  	%r3154, %r3149, %r3153;
	shf.l.wrap.b32 	%r3155, %r3154, %r3154, 7;
	add.s32 	%r3156, %r3114, %r3131;
	xor.b32  	%r3157, %r3152, %r3156;
	shf.l.wrap.b32 	%r3158, %r3157, %r3157, 16;
	add.s32 	%r3159, %r3141, %r3158;
	xor.b32  	%r3160, %r3131, %r3159;
	shf.l.wrap.b32 	%r3161, %r3160, %r3160, 12;
	add.s32 	%r3162, %r3156, %r3161;
	xor.b32  	%r3163, %r3158, %r3162;
	shf.l.wrap.b32 	%r3164, %r3163, %r3163, 8;
	add.s32 	%r3165, %r3159, %r3164;
	xor.b32  	%r3166, %r3161, %r3165;
	shf.l.wrap.b32 	%r3167, %r3166, %r3166, 7;
	add.s32 	%r3168, %r3126, %r3143;
	xor.b32  	%r3169, %r3116, %r3168;
	shf.l.wrap.b32 	%r3170, %r3169, %r3169, 16;
	add.s32 	%r3171, %r3153, %r3170;
	xor.b32  	%r3172, %r3143, %r3171;
	shf.l.wrap.b32 	%r3173, %r3172, %r3172, 12;
	add.s32 	%r3174, %r3168, %r3173;
	xor.b32  	%r3175, %r3170, %r3174;
	shf.l.wrap.b32 	%r3176, %r3175, %r3175, 8;
	add.s32 	%r3177, %r3171, %r3176;
	xor.b32  	%r3178, %r3173, %r3177;
	shf.l.wrap.b32 	%r3179, %r3178, %r3178, 7;
	add.s32 	%r3180, %r3138, %r3155;
	xor.b32  	%r3181, %r3128, %r3180;
	shf.l.wrap.b32 	%r3182, %r3181, %r3181, 16;
	add.s32 	%r3183, %r3117, %r3182;
	xor.b32  	%r3184, %r3155, %r3183;
	shf.l.wrap.b32 	%r3185, %r3184, %r3184, 12;
	add.s32 	%r3186, %r3180, %r3185;
	xor.b32  	%r3187, %r3182, %r3186;
	shf.l.wrap.b32 	%r3188, %r3187, %r3187, 8;
	add.s32 	%r3189, %r3183, %r3188;
	xor.b32  	%r3190, %r3185, %r3189;
	shf.l.wrap.b32 	%r3191, %r3190, %r3190, 7;
	add.s32 	%r3192, %r3150, %r3119;
	xor.b32  	%r3193, %r3140, %r3192;
	shf.l.wrap.b32 	%r3194, %r3193, %r3193, 16;
	add.s32 	%r3195, %r3129, %r3194;
	xor.b32  	%r3196, %r3119, %r3195;
	shf.l.wrap.b32 	%r3197, %r3196, %r3196, 12;
	add.s32 	%r3198, %r3192, %r3197;
	xor.b32  	%r3199, %r3194, %r3198;
	shf.l.wrap.b32 	%r3200, %r3199, %r3199, 8;
	add.s32 	%r3201, %r3195, %r3200;
	xor.b32  	%r3202, %r3197, %r3201;
	shf.l.wrap.b32 	%r3203, %r3202, %r3202, 7;
	add.s32 	%r3204, %r3162, %r3203;
	xor.b32  	%r3205, %r3176, %r3204;
	shf.l.wrap.b32 	%r3206, %r3205, %r3205, 16;
	add.s32 	%r3207, %r3189, %r3206;
	xor.b32  	%r3208, %r3203, %r3207;
	shf.l.wrap.b32 	%r3209, %r3208, %r3208, 12;
	add.s32 	%r3210, %r3204, %r3209;
	xor.b32  	%r3211, %r3206, %r3210;
	shf.l.wrap.b32 	%r3212, %r3211, %r3211, 8;
	add.s32 	%r3213, %r3207, %r3212;
	xor.b32  	%r3214, %r3209, %r3213;
	shf.l.wrap.b32 	%r3215, %r3214, %r3214, 7;
	add.s32 	%r3216, %r3174, %r3167;
	xor.b32  	%r3217, %r3188, %r3216;
	shf.l.wrap.b32 	%r3218, %r3217, %r3217, 16;
	add.s32 	%r3219, %r3201, %r3218;
	xor.b32  	%r3220, %r3167, %r3219;
	shf.l.wrap.b32 	%r3221, %r3220, %r3220, 12;
	add.s32 	%r3222, %r3216, %r3221;
	xor.b32  	%r3223, %r3218, %r3222;
	shf.l.wrap.b32 	%r3224, %r3223, %r3223, 8;
	add.s32 	%r3225, %r3219, %r3224;
	xor.b32  	%r3226, %r3221, %r3225;
	shf.l.wrap.b32 	%r3227, %r3226, %r3226, 7;
	add.s32 	%r3228, %r3186, %r3179;
	xor.b32  	%r3229, %r3200, %r3228;
	shf.l.wrap.b32 	%r3230, %r3229, %r3229, 16;
	add.s32 	%r3231, %r3165, %r3230;
	xor.b32  	%r3232, %r3179, %r3231;
	shf.l.wrap.b32 	%r3233, %r3232, %r3232, 12;
	add.s32 	%r3234, %r3228, %r3233;
	xor.b32  	%r3235, %r3230, %r3234;
	shf.l.wrap.b32 	%r3236, %r3235, %r3235, 8;
	add.s32 	%r3237, %r3231, %r3236;
	xor.b32  	%r3238, %r3233, %r3237;
	shf.l.wrap.b32 	%r3239, %r3238, %r3238, 7;
	add.s32 	%r3240, %r3198, %r3191;
	xor.b32  	%r3241, %r3164, %r3240;
	shf.l.wrap.b32 	%r3242, %r3241, %r3241, 16;
	add.s32 	%r3243, %r3177, %r3242;
	xor.b32  	%r3244, %r3191, %r3243;
	shf.l.wrap.b32 	%r3245, %r3244, %r3244, 12;
	add.s32 	%r3246, %r3240, %r3245;
	xor.b32  	%r3247, %r3242, %r3246;
	shf.l.wrap.b32 	%r3248, %r3247, %r3247, 8;
	add.s32 	%r3249, %r3243, %r3248;
	xor.b32  	%r3250, %r3245, %r3249;
	shf.l.wrap.b32 	%r3251, %r3250, %r3250, 7;
	add.s32 	%r3252, %r3210, %r3227;
	xor.b32  	%r3253, %r3248, %r3252;
	shf.l.wrap.b32 	%r3254, %r3253, %r3253, 16;
	add.s32 	%r3255, %r3237, %r3254;
	xor.b32  	%r3256, %r3227, %r3255;
	shf.l.wrap.b32 	%r3257, %r3256, %r3256, 12;
	add.s32 	%r3258, %r3252, %r3257;
	xor.b32  	%r3259, %r3254, %r3258;
	shf.l.wrap.b32 	%r3260, %r3259, %r3259, 8;
	add.s32 	%r3261, %r3255, %r3260;
	xor.b32  	%r3262, %r3257, %r3261;
	shf.l.wrap.b32 	%r3263, %r3262, %r3262, 7;
	add.s32 	%r3264, %r3222, %r3239;
	xor.b32  	%r3265, %r3212, %r3264;
	shf.l.wrap.b32 	%r3266, %r3265, %r3265, 16;
	add.s32 	%r3267, %r3249, %r3266;
	xor.b32  	%r3268, %r3239, %r3267;
	shf.l.wrap.b32 	%r3269, %r3268, %r3268, 12;
	add.s32 	%r3270, %r3264, %r3269;
	xor.b32  	%r3271, %r3266, %r3270;
	shf.l.wrap.b32 	%r3272, %r3271, %r3271, 8;
	add.s32 	%r3273, %r3267, %r3272;
	xor.b32  	%r3274, %r3269, %r3273;
	shf.l.wrap.b32 	%r3275, %r3274, %r3274, 7;
	add.s32 	%r3276, %r3234, %r3251;
	xor.b32  	%r3277, %r3224, %r3276;
	shf.l.wrap.b32 	%r3278, %r3277, %r3277, 16;
	add.s32 	%r3279, %r3213, %r3278;
	xor.b32  	%r3280, %r3251, %r3279;
	shf.l.wrap.b32 	%r3281, %r3280, %r3280, 12;
	add.s32 	%r3282, %r3276, %r3281;
	xor.b32  	%r3283, %r3278, %r3282;
	shf.l.wrap.b32 	%r3284, %r3283, %r3283, 8;
	add.s32 	%r3285, %r3279, %r3284;
	xor.b32  	%r3286, %r3281, %r3285;
	shf.l.wrap.b32 	%r3287, %r3286, %r3286, 7;
	add.s32 	%r3288, %r3246, %r3215;
	xor.b32  	%r3289, %r3236, %r3288;
	shf.l.wrap.b32 	%r3290, %r3289, %r3289, 16;
	add.s32 	%r3291, %r3225, %r3290;
	xor.b32  	%r3292, %r3215, %r3291;
	shf.l.wrap.b32 	%r3293, %r3292, %r3292, 12;
	add.s32 	%r3294, %r3288, %r3293;
	xor.b32  	%r3295, %r3290, %r3294;
	shf.l.wrap.b32 	%r3296, %r3295, %r3295, 8;
	add.s32 	%r3297, %r3291, %r3296;
	xor.b32  	%r3298, %r3293, %r3297;
	shf.l.wrap.b32 	%r3299, %r3298, %r3298, 7;
	add.s32 	%r5762, %r2916, %r3258;
	add.s32 	%r5763, %r5757, %r3299;
	add.s32 	%r5761, %r2928, %r3270;
	add.s32 	%r5764, %r5756, %r3263;
	add.s32 	%r5760, %r2940, %r3282;
	add.s32 	%r5765, %r5755, %r3275;
	add.s32 	%r5759, %r2952, %r3294;
	add.s32 	%r5766, %r5754, %r3287;
	xor.b32  	%r3300, %r2917, 1;
	shf.l.wrap.b32 	%r3301, %r2917, %r3300, 16;
	add.s32 	%r3302, %r5757, %r3301;
	xor.b32  	%r3303, %r5757, %r3302;
	shf.l.wrap.b32 	%r3304, %r3303, %r3303, 12;
	add.s32 	%r3305, %r2917, %r3304;
	xor.b32  	%r3306, %r3301, %r3305;
	shf.l.wrap.b32 	%r3307, %r3306, %r3306, 8;
	add.s32 	%r3308, %r3302, %r3307;
	xor.b32  	%r3309, %r3304, %r3308;
	shf.l.wrap.b32 	%r3310, %r3309, %r3309, 7;
	add.s32 	%r3311, %r3305, %r2939;
	xor.b32  	%r3312, %r2960, %r3311;
	shf.l.wrap.b32 	%r3313, %r3312, %r3312, 16;
	add.s32 	%r3314, %r2949, %r3313;
	xor.b32  	%r3315, %r2939, %r3314;
	shf.l.wrap.b32 	%r3316, %r3315, %r3315, 12;
	add.s32 	%r3317, %r3311, %r3316;
	xor.b32  	%r3318, %r3313, %r3317;
	shf.l.wrap.b32 	%r3319, %r3318, %r3318, 8;
	add.s32 	%r3320, %r3314, %r3319;
	xor.b32  	%r3321, %r3316, %r3320;
	shf.l.wrap.b32 	%r3322, %r3321, %r3321, 7;
	xor.b32  	%r3323, %r3307, %r2976;
	shf.l.wrap.b32 	%r3324, %r3323, %r3323, 16;
	add.s32 	%r3325, %r2961, %r3324;
	xor.b32  	%r3326, %r2951, %r3325;
	shf.l.wrap.b32 	%r3327, %r3326, %r3326, 12;
	add.s32 	%r3328, %r2976, %r3327;
	xor.b32  	%r3329, %r3324, %r3328;
	shf.l.wrap.b32 	%r3330, %r3329, %r3329, 8;
	add.s32 	%r3331, %r3325, %r3330;
	xor.b32  	%r3332, %r3327, %r3331;
	shf.l.wrap.b32 	%r3333, %r3332, %r3332, 7;
	add.s32 	%r3334, %r3308, %r2990;
	xor.b32  	%r3335, %r2963, %r3334;
	shf.l.wrap.b32 	%r3336, %r3335, %r3335, 12;
	add.s32 	%r3337, %r2988, %r3336;
	xor.b32  	%r3338, %r2990, %r3337;
	shf.l.wrap.b32 	%r3339, %r3338, %r3338, 8;
	add.s32 	%r3340, %r3334, %r3339;
	xor.b32  	%r3341, %r3336, %r3340;
	shf.l.wrap.b32 	%r3342, %r3341, %r3341, 7;
	add.s32 	%r3343, %r2958, %r3310;
	xor.b32  	%r3344, %r2948, %r3343;
	shf.l.wrap.b32 	%r3345, %r3344, %r3344, 16;
	add.s32 	%r3346, %r2937, %r3345;
	xor.b32  	%r3347, %r3310, %r3346;
	shf.l.wrap.b32 	%r3348, %r3347, %r3347, 12;
	add.s32 	%r3349, %r3343, %r3348;
	xor.b32  	%r3350, %r3345, %r3349;
	shf.l.wrap.b32 	%r3351, %r3350, %r3350, 8;
	add.s32 	%r3352, %r3346, %r3351;
	xor.b32  	%r3353, %r3348, %r3352;
	shf.l.wrap.b32 	%r3354, %r3353, %r3353, 7;
	add.s32 	%r3355, %r3317, %r3354;
	xor.b32  	%r3356, %r3330, %r3355;
	shf.l.wrap.b32 	%r3357, %r3356, %r3356, 16;
	add.s32 	%r3358, %r3340, %r3357;
	xor.b32  	%r3359, %r3354, %r3358;
	shf.l.wrap.b32 	%r3360, %r3359, %r3359, 12;
	add.s32 	%r3361, %r3355, %r3360;
	xor.b32  	%r3362, %r3357, %r3361;
	shf.l.wrap.b32 	%r3363, %r3362, %r3362, 8;
	add.s32 	%r3364, %r3358, %r3363;
	xor.b32  	%r3365, %r3360, %r3364;
	shf.l.wrap.b32 	%r3366, %r3365, %r3365, 7;
	add.s32 	%r3367, %r3328, %r3322;
	xor.b32  	%r3368, %r3339, %r3367;
	shf.l.wrap.b32 	%r3369, %r3368, %r3368, 16;
	add.s32 	%r3370, %r3352, %r3369;
	xor.b32  	%r3371, %r3322, %r3370;
	shf.l.wrap.b32 	%r3372, %r3371, %r3371, 12;
	add.s32 	%r3373, %r3367, %r3372;
	xor.b32  	%r3374, %r3369, %r3373;
	shf.l.wrap.b32 	%r3375, %r3374, %r3374, 8;
	add.s32 	%r3376, %r3370, %r3375;
	xor.b32  	%r3377, %r3372, %r3376;
	shf.l.wrap.b32 	%r3378, %r3377, %r3377, 7;
	add.s32 	%r3379, %r3337, %r3333;
	xor.b32  	%r3380, %r3351, %r3379;
	shf.l.wrap.b32 	%r3381, %r3380, %r3380, 16;
	add.s32 	%r3382, %r3320, %r3381;
	xor.b32  	%r3383, %r3333, %r3382;
	shf.l.wrap.b32 	%r3384, %r3383, %r3383, 12;
	add.s32 	%r3385, %r3379, %r3384;
	xor.b32  	%r3386, %r3381, %r3385;
	shf.l.wrap.b32 	%r3387, %r3386, %r3386, 8;
	add.s32 	%r3388, %r3382, %r3387;
	xor.b32  	%r3389, %r3384, %r3388;
	shf.l.wrap.b32 	%r3390, %r3389, %r3389, 7;
	add.s32 	%r3391, %r3349, %r3342;
	xor.b32  	%r3392, %r3319, %r3391;
	shf.l.wrap.b32 	%r3393, %r3392, %r3392, 16;
	add.s32 	%r3394, %r3331, %r3393;
	xor.b32  	%r3395, %r3342, %r3394;
	shf.l.wrap.b32 	%r3396, %r3395, %r3395, 12;
	add.s32 	%r3397, %r3391, %r3396;
	xor.b32  	%r3398, %r3393, %r3397;
	shf.l.wrap.b32 	%r3399, %r3398, %r3398, 8;
	add.s32 	%r3400, %r3394, %r3399;
	xor.b32  	%r3401, %r3396, %r3400;
	shf.l.wrap.b32 	%r3402, %r3401, %r3401, 7;
	add.s32 	%r3403, %r3361, %r3378;
	xor.b32  	%r3404, %r3399, %r3403;
	shf.l.wrap.b32 	%r3405, %r3404, %r3404, 16;
	add.s32 	%r3406, %r3388, %r3405;
	xor.b32  	%r3407, %r3378, %r3406;
	shf.l.wrap.b32 	%r3408, %r3407, %r3407, 12;
	add.s32 	%r3409, %r3403, %r3408;
	xor.b32  	%r3410, %r3405, %r3409;
	shf.l.wrap.b32 	%r3411, %r3410, %r3410, 8;
	add.s32 	%r3412, %r3406, %r3411;
	xor.b32  	%r3413, %r3408, %r3412;
	shf.l.wrap.b32 	%r3414, %r3413, %r3413, 7;
	add.s32 	%r3415, %r3373, %r3390;
	xor.b32  	%r3416, %r3363, %r3415;
	shf.l.wrap.b32 	%r3417, %r3416, %r3416, 16;
	add.s32 	%r3418, %r3400, %r3417;
	xor.b32  	%r3419, %r3390, %r3418;
	shf.l.wrap.b32 	%r3420, %r3419, %r3419, 12;
	add.s32 	%r3421, %r3415, %r3420;
	xor.b32  	%r3422, %r3417, %r3421;
	shf.l.wrap.b32 	%r3423, %r3422, %r3422, 8;
	add.s32 	%r3424, %r3418, %r3423;
	xor.b32  	%r3425, %r3420, %r3424;
	shf.l.wrap.b32 	%r3426, %r3425, %r3425, 7;
	add.s32 	%r3427, %r3385, %r3402;
	xor.b32  	%r3428, %r3375, %r3427;
	shf.l.wrap.b32 	%r3429, %r3428, %r3428, 16;
	add.s32 	%r3430, %r3364, %r3429;
	xor.b32  	%r3431, %r3402, %r3430;
	shf.l.wrap.b32 	%r3432, %r3431, %r3431, 12;
	add.s32 	%r3433, %r3427, %r3432;
	xor.b32  	%r3434, %r3429, %r3433;
	shf.l.wrap.b32 	%r3435, %r3434, %r3434, 8;
	add.s32 	%r3436, %r3430, %r3435;
	xor.b32  	%r3437, %r3432, %r3436;
	shf.l.wrap.b32 	%r3438, %r3437, %r3437, 7;
	add.s32 	%r3439, %r3397, %r3366;
	xor.b32  	%r3440, %r3387, %r3439;
	shf.l.wrap.b32 	%r3441, %r3440, %r3440, 16;
	add.s32 	%r3442, %r3376, %r3441;
	xor.b32  	%r3443, %r3366, %r3442;
	shf.l.wrap.b32 	%r3444, %r3443, %r3443, 12;
	add.s32 	%r3445, %r3439, %r3444;
	xor.b32  	%r3446, %r3441, %r3445;
	shf.l.wrap.b32 	%r3447, %r3446, %r3446, 8;
	add.s32 	%r3448, %r3442, %r3447;
	xor.b32  	%r3449, %r3444, %r3448;
	shf.l.wrap.b32 	%r3450, %r3449, %r3449, 7;
	add.s32 	%r3451, %r3409, %r3450;
	xor.b32  	%r3452, %r3423, %r3451;
	shf.l.wrap.b32 	%r3453, %r3452, %r3452, 16;
	add.s32 	%r3454, %r3436, %r3453;
	xor.b32  	%r3455, %r3450, %r3454;
	shf.l.wrap.b32 	%r3456, %r3455, %r3455, 12;
	add.s32 	%r3457, %r3451, %r3456;
	xor.b32  	%r3458, %r3453, %r3457;
	shf.l.wrap.b32 	%r3459, %r3458, %r3458, 8;
	add.s32 	%r3460, %r3454, %r3459;
	xor.b32  	%r3461, %r3456, %r3460;
	shf.l.wrap.b32 	%r3462, %r3461, %r3461, 7;
	add.s32 	%r3463, %r3421, %r3414;
	xor.b32  	%r3464, %r3435, %r3463;
	shf.l.wrap.b32 	%r3465, %r3464, %r3464, 16;
	add.s32 	%r3466, %r3448, %r3465;
	xor.b32  	%r3467, %r3414, %r3466;
	shf.l.wrap.b32 	%r3468, %r3467, %r3467, 12;
	add.s32 	%r3469, %r3463, %r3468;
	xor.b32  	%r3470, %r3465, %r3469;
	shf.l.wrap.b32 	%r3471, %r3470, %r3470, 8;
	add.s32 	%r3472, %r3466, %r3471;
	xor.b32  	%r3473, %r3468, %r3472;
	shf.l.wrap.b32 	%r3474, %r3473, %r3473, 7;
	add.s32 	%r3475, %r3433, %r3426;
	xor.b32  	%r3476, %r3447, %r3475;
	shf.l.wrap.b32 	%r3477, %r3476, %r3476, 16;
	add.s32 	%r3478, %r3412, %r3477;
	xor.b32  	%r3479, %r3426, %r3478;
	shf.l.wrap.b32 	%r3480, %r3479, %r3479, 12;
	add.s32 	%r3481, %r3475, %r3480;
	xor.b32  	%r3482, %r3477, %r3481;
	shf.l.wrap.b32 	%r3483, %r3482, %r3482, 8;
	add.s32 	%r3484, %r3478, %r3483;
	xor.b32  	%r3485, %r3480, %r3484;
	shf.l.wrap.b32 	%r3486, %r3485, %r3485, 7;
	add.s32 	%r3487, %r3445, %r3438;
	xor.b32  	%r3488, %r3411, %r3487;
	shf.l.wrap.b32 	%r3489, %r3488, %r3488, 16;
	add.s32 	%r3490, %r3424, %r3489;
	xor.b32  	%r3491, %r3438, %r3490;
	shf.l.wrap.b32 	%r3492, %r3491, %r3491, 12;
	add.s32 	%r3493, %r3487, %r3492;
	xor.b32  	%r3494, %r3489, %r3493;
	shf.l.wrap.b32 	%r3495, %r3494, %r3494, 8;
	add.s32 	%r3496, %r3490, %r3495;
	xor.b32  	%r3497, %r3492, %r3496;
	shf.l.wrap.b32 	%r3498, %r3497, %r3497, 7;
	add.s32 	%r3499, %r3457, %r3474;
	xor.b32  	%r3500, %r3495, %r3499;
	shf.l.wrap.b32 	%r3501, %r3500, %r3500, 16;
	add.s32 	%r3502, %r3484, %r3501;
	xor.b32  	%r3503, %r3474, %r3502;
	shf.l.wrap.b32 	%r3504, %r3503, %r3503, 12;
	add.s32 	%r3505, %r3499, %r3504;
	xor.b32  	%r3506, %r3501, %r3505;
	shf.l.wrap.b32 	%r3507, %r3506, %r3506, 8;
	add.s32 	%r3508, %r3502, %r3507;
	xor.b32  	%r3509, %r3504, %r3508;
	shf.l.wrap.b32 	%r3510, %r3509, %r3509, 7;
	add.s32 	%r3511, %r3469, %r3486;
	xor.b32  	%r3512, %r3459, %r3511;
	shf.l.wrap.b32 	%r3513, %r3512, %r3512, 16;
	add.s32 	%r3514, %r3496, %r3513;
	xor.b32  	%r3515, %r3486, %r3514;
	shf.l.wrap.b32 	%r3516, %r3515, %r3515, 12;
	add.s32 	%r3517, %r3511, %r3516;
	xor.b32  	%r3518, %r3513, %r3517;
	shf.l.wrap.b32 	%r3519, %r3518, %r3518, 8;
	add.s32 	%r3520, %r3514, %r3519;
	xor.b32  	%r3521, %r3516, %r3520;
	shf.l.wrap.b32 	%r3522, %r3521, %r3521, 7;
	add.s32 	%r3523, %r3481, %r3498;
	xor.b32  	%r3524, %r3471, %r3523;
	shf.l.wrap.b32 	%r3525, %r3524, %r3524, 16;
	add.s32 	%r3526, %r3460, %r3525;
	xor.b32  	%r3527, %r3498, %r3526;
	shf.l.wrap.b32 	%r3528, %r3527, %r3527, 12;
	add.s32 	%r3529, %r3523, %r3528;
	xor.b32  	%r3530, %r3525, %r3529;
	shf.l.wrap.b32 	%r3531, %r3530, %r3530, 8;
	add.s32 	%r3532, %r3526, %r3531;
	xor.b32  	%r3533, %r3528, %r3532;
	shf.l.wrap.b32 	%r3534, %r3533, %r3533, 7;
	add.s32 	%r3535, %r3493, %r3462;
	xor.b32  	%r3536, %r3483, %r3535;
	shf.l.wrap.b32 	%r3537, %r3536, %r3536, 16;
	add.s32 	%r3538, %r3472, %r3537;
	xor.b32  	%r3539, %r3462, %r3538;
	shf.l.wrap.b32 	%r3540, %r3539, %r3539, 12;
	add.s32 	%r3541, %r3535, %r3540;
	xor.b32  	%r3542, %r3537, %r3541;
	shf.l.wrap.b32 	%r3543, %r3542, %r3542, 8;
	add.s32 	%r3544, %r3538, %r3543;
	xor.b32  	%r3545, %r3540, %r3544;
	shf.l.wrap.b32 	%r3546, %r3545, %r3545, 7;
	add.s32 	%r3547, %r3505, %r3546;
	xor.b32  	%r3548, %r3519, %r3547;
	shf.l.wrap.b32 	%r3549, %r3548, %r3548, 16;
	add.s32 	%r3550, %r3532, %r3549;
	xor.b32  	%r3551, %r3546, %r3550;
	shf.l.wrap.b32 	%r3552, %r3551, %r3551, 12;
	add.s32 	%r3553, %r3547, %r3552;
	xor.b32  	%r3554, %r3549, %r3553;
	shf.l.wrap.b32 	%r3555, %r3554, %r3554, 8;
	add.s32 	%r3556, %r3517, %r3510;
	xor.b32  	%r3557, %r3531, %r3556;
	shf.l.wrap.b32 	%r3558, %r3557, %r3557, 16;
	add.s32 	%r3559, %r3544, %r3558;
	xor.b32  	%r3560, %r3510, %r3559;
	shf.l.wrap.b32 	%r3561, %r3560, %r3560, 12;
	add.s32 	%r3562, %r3556, %r3561;
	xor.b32  	%r3563, %r3558, %r3562;
	shf.l.wrap.b32 	%r3564, %r3563, %r3563, 8;
	add.s32 	%r3565, %r3559, %r3564;
	xor.b32  	%r3566, %r3561, %r3565;
	shf.l.wrap.b32 	%r3567, %r3566, %r3566, 7;
	add.s32 	%r3568, %r3529, %r3522;
	xor.b32  	%r3569, %r3543, %r3568;
	shf.l.wrap.b32 	%r3570, %r3569, %r3569, 16;
	add.s32 	%r3571, %r3508, %r3570;
	xor.b32  	%r3572, %r3522, %r3571;
	shf.l.wrap.b32 	%r3573, %r3572, %r3572, 12;
	add.s32 	%r3574, %r3568, %r3573;
	xor.b32  	%r3575, %r3570, %r3574;
	shf.l.wrap.b32 	%r3576, %r3575, %r3575, 8;
	add.s32 	%r3577, %r3571, %r3576;
	xor.b32  	%r3578, %r3573, %r3577;
	shf.l.wrap.b32 	%r3579, %r3578, %r3578, 7;
	add.s32 	%r3580, %r3541, %r3534;
	xor.b32  	%r3581, %r3507, %r3580;
	shf.l.wrap.b32 	%r3582, %r3581, %r3581, 16;
	add.s32 	%r3583, %r3520, %r3582;
	xor.b32  	%r3584, %r3534, %r3583;
	shf.l.wrap.b32 	%r3585, %r3584, %r3584, 12;
	add.s32 	%r3586, %r3580, %r3585;
	xor.b32  	%r3587, %r3582, %r3586;
	shf.l.wrap.b32 	%r3588, %r3587, %r3587, 8;
	add.s32 	%r3589, %r3583, %r3588;
	add.s32 	%r3590, %r3553, %r3567;
	xor.b32  	%r3591, %r3588, %r3590;
	shf.l.wrap.b32 	%r3592, %r3591, %r3591, 16;
	add.s32 	%r3593, %r3577, %r3592;
	xor.b32  	%r3594, %r3567, %r3593;
	shr.u32 	%r3595, %r3594, 20;
	add.s32 	%r3596, %r3590, %r3595;
	add.s32 	%r3597, %r3562, %r3579;
	xor.b32  	%r3598, %r3555, %r3597;
	shf.l.wrap.b32 	%r3599, %r3598, %r3598, 16;
	add.s32 	%r3600, %r3589, %r3599;
	xor.b32  	%r3601, %r3579, %r3600;
	shr.u32 	%r3602, %r3601, 20;
	add.s32 	%r3603, %r3597, %r3602;
	add.s32 	%r3604, %r2916, %r3596;
	add.s32 	%r3605, %r2928, %r3603;
	add.s32 	%r3607, %r2912, %r5758;
	add.s32 	%r3608, %r3607, -11;
	not.b32 	%r3609, %r3608;
	add.s32 	%r3610, %r3609, %r253;
	mov.u32 	%r3611, %ctaid.x;
	shl.b32 	%r3612, %r3611, 11;
	mov.u32 	%r3613, %tid.x;
	and.b32  	%r3614, %r3613, 31;
	or.b32  	%r3615, %r3612, %r3614;
	shl.b32 	%r3616, %r3613, 3;
	and.b32  	%r3617, %r3616, 7936;
	add.s32 	%r3618, %r5749, %r3617;
	add.s32 	%r3619, %r3615, %r3618;
	shr.u32 	%r3620, %r3619, %r3610;
	and.b32  	%r3621, %r3620, 1;
	setp.eq.b32 	%p28, %r3621, 1;
	selp.b32 	%r3622, %r3605, %r3604, %p28;
	cvt.u16.u32 	%rs53, %r3622;
	and.b16  	%rs85, %rs53, 1;
	and.b16  	%rs54, %rs86, 255;
	setp.ne.s16 	%p29, %rs54, 1;
	@%p29 bra 	$L__BB0_30;
	ld.param.u64 	%rd73, [fused_batch_pir_kernel_optimized_1_param_1];
	and.b32  	%r3631, %r3613, 31;
	or.b32  	%r3632, %r3612, %r3631;
	shl.b32 	%r3633, %r3613, 3;
	and.b32  	%r3634, %r3633, 7936;
	add.s32 	%r3635, %r5749, %r3634;
	add.s32 	%r3636, %r3632, %r3635;
	shr.u32 	%r3637, %r3636, %r3610;
	and.b32  	%r3638, %r3637, 1;
	setp.eq.b32 	%p30, %r3638, 1;
	cvt.u64.u32 	%rd26, %r5758;
	add.s64 	%rd28, %rd26, %rd27;
	cvta.to.global.u64 	%rd29, %rd73;
	shl.b64 	%rd30, %rd28, 4;
	add.s64 	%rd31, %rd29, %rd30;
	ld.global.u32 	%r3639, [%rd31+-156];
	selp.b32 	%r3640, %r5763, %r5762, %p30;
	xor.b32  	%r3641, %r3640, %r3639;
	selp.b32 	%r3642, %r5764, %r5761, %p30;
	selp.b32 	%r5762, %r5762, %r3641, %p30;
	selp.b32 	%r5763, %r3641, %r5763, %p30;
	ld.global.u32 	%r3643, [%rd31+-152];
	xor.b32  	%r3644, %r3642, %r3643;
	selp.b32 	%r3645, %r5765, %r5760, %p30;
	selp.b32 	%r5761, %r5761, %r3644, %p30;
	selp.b32 	%r5764, %r3644, %r5764, %p30;
	ld.global.u32 	%r3646, [%rd31+-148];
	xor.b32  	%r3647, %r3645, %r3646;
	selp.b32 	%r3648, %r5766, %r5759, %p30;
	selp.b32 	%r5760, %r5760, %r3647, %p30;
	selp.b32 	%r5765, %r3647, %r5765, %p30;
	ld.global.u32 	%r3649, [%rd31+-144];
	xor.b32  	%r3650, %r3648, %r3649;
	selp.b64 	%rd32, 445, 420, %p30;
	selp.b32 	%r5759, %r5759, %r3650, %p30;
	selp.b32 	%r5766, %r3650, %r5766, %p30;
	add.s64 	%rd33, %rd32, %rd28;
	add.s64 	%rd34, %rd29, %rd33;
	ld.global.u8 	%rs55, [%rd34+-11];
	xor.b16  	%rs85, %rs55, %rs85;
$L__BB0_30:
	add.s32 	%r3652, %r2912, -11;
	add.s32 	%r3653, %r5758, %r3652;
	not.b32 	%r3654, %r3653;
	add.s32 	%r3655, %r3654, %r253;
	shr.u32 	%r3665, %r3619, %r3655;
	and.b32  	%r3666, %r3665, 1;
	setp.eq.b32 	%p31, %r3666, 1;
	selp.b32 	%r5757, %r5763, %r5762, %p31;
	selp.b32 	%r5756, %r5764, %r5761, %p31;
	selp.b32 	%r5755, %r5765, %r5760, %p31;
	selp.b32 	%r5754, %r5766, %r5759, %p31;
	add.s32 	%r5758, %r5758, 1;
	sub.s32 	%r3667, %r253, %r3652;
	setp.eq.s32 	%p32, %r5758, %r3667;
	mov.u16 	%rs86, %rs85;
	@%p32 bra 	$L__BB0_31;
	bra.uni 	$L__BB0_28;
$L__BB0_31:
	ld.param.u64 	%rd74, [fused_batch_pir_kernel_optimized_1_param_1];
	cvta.to.global.u64 	%rd2, %rd74;
	and.b16  	%rs56, %rs85, 255;
	setp.eq.s16 	%p33, %rs56, 1;
	@%p33 bra 	$L__BB0_32;
	bra.uni 	$L__BB0_33;
$L__BB0_32:
	ld.global.u32 	%r3668, [%rd2+472];
	xor.b32  	%r5757, %r5757, %r3668;
$L__BB0_33:
	setp.ne.s16 	%p34, %rs56, 1;
	@%p34 bra 	$L__BB0_35;
	ld.global.u32 	%r3669, [%rd2+476];
	xor.b32  	%r5756, %r5756, %r3669;
$L__BB0_35:
	@%p34 bra 	$L__BB0_37;
	ld.global.u32 	%r3670, [%rd2+480];
	xor.b32  	%r5755, %r5755, %r3670;
$L__BB0_37:
	@%p34 bra 	$L__BB0_39;
	ld.global.u32 	%r3671, [%rd2+484];
	xor.b32  	%r5754, %r5754, %r3671;
$L__BB0_39:
	ld.param.u32 	%r5595, [fused_batch_pir_kernel_optimized_1_param_4];
	mov.u32 	%r3673, %ctaid.x;
	shl.b32 	%r3674, %r3673, 11;
	mov.u32 	%r3675, %tid.x;
	and.b32  	%r3676, %r3675, 31;
	or.b32  	%r3677, %r3674, %r3676;
	shl.b32 	%r3678, %r3675, 3;
	and.b32  	%r3679, %r3678, 7936;
	add.s32 	%r3680, %r5749, %r3679;
	add.s32 	%r3681, %r3677, %r3680;
	setp.ge.s32 	%p37, %r3681, %r5595;
	mov.b32 	%r5787, 0;
	mov.u32 	%r5788, %r5787;
	mov.u32 	%r5789, %r5787;
	mov.u32 	%r5790, %r5787;
	@%p37 bra 	$L__BB0_53;
	ld.param.u64 	%rd75, [fused_batch_pir_kernel_optimized_1_param_1];
	cvta.to.global.u64 	%rd35, %rd75;
	ld.global.u8 	%rs60, [%rd35+505];
	max.u16 	%rs29, %rs60, 11;
	cvt.u32.u16 	%r3682, %rs29;
	ld.shared.u32 	%r5790, [s_mem+12356];
	ld.shared.v2.u32 	{%r5789, %r5788}, [s_mem+12360];
	ld.shared.u32 	%r5787, [s_mem+12368];
	ld.shared.u8 	%rs90, [s_mem+12372];
	cvt.u32.u16 	%r307, %rs60;
	sub.s32 	%r3683, %r307, %r3682;
	add.s32 	%r3684, %r3683, 11;
	setp.lt.s32 	%p38, %r3684, 1;
	@%p38 bra 	$L__BB0_45;
	mov.b32 	%r5778, 0;
	cvt.u64.u16 	%rd37, %rs29;
	mov.u16 	%rs88, %rs90;
$L__BB0_42:
	.pragma "nounroll";
	ld.const.u32 	%r3686, [CHACHA_CONSTANTS];
	add.s32 	%r3687, %r3686, %r5790;
	shf.l.wrap.b32 	%r3688, %r3687, %r3687, 16;
	add.s32 	%r3689, %r5790, %r3688;
	xor.b32  	%r3690, %r5790, %r3689;
	shf.l.wrap.b32 	%r3691, %r3690, %r3690, 12;
	add.s32 	%r3692, %r3687, %r3691;
	xor.b32  	%r3693, %r3688, %r3692;
	shf.l.wrap.b32 	%r3694, %r3693, %r3693, 8;
	add.s32 	%r3695, %r3689, %r3694;
	xor.b32  	%r3696, %r3691, %r3695;
	shf.l.wrap.b32 	%r3697, %r3696, %r3696, 7;
	ld.const.u32 	%r3698, [CHACHA_CONSTANTS+4];
	add.s32 	%r3699, %r3698, %r5789;
	shf.l.wrap.b32 	%r3700, %r3699, %r3699, 16;
	add.s32 	%r3701, %r5789, %r3700;
	xor.b32  	%r3702, %r5789, %r3701;
	shf.l.wrap.b32 	%r3703, %r3702, %r3702, 12;
	add.s32 	%r3704, %r3699, %r3703;
	xor.b32  	%r3705, %r3700, %r3704;
	shf.l.wrap.b32 	%r3706, %r3705, %r3705, 8;
	add.s32 	%r3707, %r3701, %r3706;
	xor.b32  	%r3708, %r3703, %r3707;
	shf.l.wrap.b32 	%r3709, %r3708, %r3708, 7;
	ld.const.u32 	%r3710, [CHACHA_CONSTANTS+8];
	add.s32 	%r3711, %r3710, %r5788;
	shf.l.wrap.b32 	%r3712, %r3711, %r3711, 16;
	add.s32 	%r3713, %r5788, %r3712;
	xor.b32  	%r3714, %r5788, %r3713;
	shf.l.wrap.b32 	%r3715, %r3714, %r3714, 12;
	add.s32 	%r3716, %r3711, %r3715;
	xor.b32  	%r3717, %r3712, %r3716;
	shf.l.wrap.b32 	%r3718, %r3717, %r3717, 8;
	add.s32 	%r3719, %r3713, %r3718;
	xor.b32  	%r3720, %r3715, %r3719;
	shf.l.wrap.b32 	%r3721, %r3720, %r3720, 7;
	ld.const.u32 	%r3722, [CHACHA_CONSTANTS+12];
	add.s32 	%r3723, %r3722, %r5787;
	shf.l.wrap.b32 	%r3724, %r3723, %r3723, 16;
	add.s32 	%r3725, %r5787, %r3724;
	xor.b32  	%r3726, %r5787, %r3725;
	shf.l.wrap.b32 	%r3727, %r3726, %r3726, 12;
	add.s32 	%r3728, %r3723, %r3727;
	xor.b32  	%r3729, %r3724, %r3728;
	shf.l.wrap.b32 	%r3730, %r3729, %r3729, 8;
	add.s32 	%r3731, %r3725, %r3730;
	xor.b32  	%r3732, %r3727, %r3731;
	shf.l.wrap.b32 	%r3733, %r3732, %r3732, 7;
	add.s32 	%r3734, %r3692, %r3709;
	xor.b32  	%r3735, %r3730, %r3734;
	shf.l.wrap.b32 	%r3736, %r3735, %r3735, 16;
	add.s32 	%r3737, %r3719, %r3736;
	xor.b32  	%r3738, %r3709, %r3737;
	shf.l.wrap.b32 	%r3739, %r3738, %r3738, 12;
	add.s32 	%r3740, %r3734, %r3739;
	xor.b32  	%r3741, %r3736, %r3740;
	shf.l.wrap.b32 	%r3742, %r3741, %r3741, 8;
	add.s32 	%r3743, %r3737, %r3742;
	xor.b32  	%r3744, %r3739, %r3743;
	shf.l.wrap.b32 	%r3745, %r3744, %r3744, 7;
	add.s32 	%r3746, %r3704, %r3721;
	xor.b32  	%r3747, %r3694, %r3746;
	shf.l.wrap.b32 	%r3748, %r3747, %r3747, 16;
	add.s32 	%r3749, %r3731, %r3748;
	xor.b32  	%r3750, %r3721, %r3749;
	shf.l.wrap.b32 	%r3751, %r3750, %r3750, 12;
	add.s32 	%r3752, %r3746, %r3751;
	xor.b32  	%r3753, %r3748, %r3752;
	shf.l.wrap.b32 	%r3754, %r3753, %r3753, 8;
	add.s32 	%r3755, %r3749, %r3754;
	xor.b32  	%r3756, %r3751, %r3755;
	shf.l.wrap.b32 	%r3757, %r3756, %r3756, 7;
	add.s32 	%r3758, %r3716, %r3733;
	xor.b32  	%r3759, %r3706, %r3758;
	shf.l.wrap.b32 	%r3760, %r3759, %r3759, 16;
	add.s32 	%r3761, %r3695, %r3760;
	xor.b32  	%r3762, %r3733, %r3761;
	shf.l.wrap.b32 	%r3763, %r3762, %r3762, 12;
	add.s32 	%r3764, %r3758, %r3763;
	xor.b32  	%r3765, %r3760, %r3764;
	shf.l.wrap.b32 	%r3766, %r3765, %r3765, 8;
	add.s32 	%r3767, %r3761, %r3766;
	xor.b32  	%r3768, %r3763, %r3767;
	shf.l.wrap.b32 	%r3769, %r3768, %r3768, 7;
	add.s32 	%r3770, %r3728, %r3697;
	xor.b32  	%r3771, %r3718, %r3770;
	shf.l.wrap.b32 	%r3772, %r3771, %r3771, 16;
	add.s32 	%r3773, %r3707, %r3772;
	xor.b32  	%r3774, %r3697, %r3773;
	shf.l.wrap.b32 	%r3775, %r3774, %r3774, 12;
	add.s32 	%r3776, %r3770, %r3775;
	xor.b32  	%r3777, %r3772, %r3776;
	shf.l.wrap.b32 	%r3778, %r3777, %r3777, 8;
	add.s32 	%r3779, %r3773, %r3778;
	xor.b32  	%r3780, %r3775, %r3779;
	shf.l.wrap.b32 	%r3781, %r3780, %r3780, 7;
	add.s32 	%r3782, %r3740, %r3781;
	xor.b32  	%r3783, %r3754, %r3782;
	shf.l.wrap.b32 	%r3784, %r3783, %r3783, 16;
	add.s32 	%r3785, %r3767, %r3784;
	xor.b32  	%r3786, %r3781, %r3785;
	shf.l.wrap.b32 	%r3787, %r3786, %r3786, 12;
	add.s32 	%r3788, %r3782, %r3787;
	xor.b32  	%r3789, %r3784, %r3788;
	shf.l.wrap.b32 	%r3790, %r3789, %r3789, 8;
	add.s32 	%r3791, %r3785, %r3790;
	xor.b32  	%r3792, %r3787, %r3791;
	shf.l.wrap.b32 	%r3793, %r3792, %r3792, 7;
	add.s32 	%r3794, %r3752, %r3745;
	xor.b32  	%r3795, %r3766, %r3794;
	shf.l.wrap.b32 	%r3796, %r3795, %r3795, 16;
	add.s32 	%r3797, %r3779, %r3796;
	xor.b32  	%r3798, %r3745, %r3797;
	shf.l.wrap.b32 	%r3799, %r3798, %r3798, 12;
	add.s32 	%r3800, %r3794, %r3799;
	xor.b32  	%r3801, %r3796, %r3800;
	shf.l.wrap.b32 	%r3802, %r3801, %r3801, 8;
	add.s32 	%r3803, %r3797, %r3802;
	xor.b32  	%r3804, %r3799, %r3803;
	shf.l.wrap.b32 	%r3805, %r3804, %r3804, 7;
	add.s32 	%r3806, %r3764, %r3757;
	xor.b32  	%r3807, %r3778, %r3806;
	shf.l.wrap.b32 	%r3808, %r3807, %r3807, 16;
	add.s32 	%r3809, %r3743, %r3808;
	xor.b32  	%r3810, %r3757, %r3809;
	shf.l.wrap.b32 	%r3811, %r3810, %r3810, 12;
	add.s32 	%r3812, %r3806, %r3811;
	xor.b32  	%r3813, %r3808, %r3812;
	shf.l.wrap.b32 	%r3814, %r3813, %r3813, 8;
	add.s32 	%r3815, %r3809, %r3814;
	xor.b32  	%r3816, %r3811, %r3815;
	shf.l.wrap.b32 	%r3817, %r3816, %r3816, 7;
	add.s32 	%r3818, %r3776, %r3769;
	xor.b32  	%r3819, %r3742, %r3818;
	shf.l.wrap.b32 	%r3820, %r3819, %r3819, 16;
	add.s32 	%r3821, %r3755, %r3820;
	xor.b32  	%r3822, %r3769, %r3821;
	shf.l.wrap.b32 	%r3823, %r3822, %r3822, 12;
	add.s32 	%r3824, %r3818, %r3823;
	xor.b32  	%r3825, %r3820, %r3824;
	shf.l.wrap.b32 	%r3826, %r3825, %r3825, 8;
	add.s32 	%r3827, %r3821, %r3826;
	xor.b32  	%r3828, %r3823, %r3827;
	shf.l.wrap.b32 	%r3829, %r3828, %r3828, 7;
	add.s32 	%r3830, %r3788, %r3805;
	xor.b32  	%r3831, %r3826, %r3830;
	shf.l.wrap.b32 	%r3832, %r3831, %r3831, 16;
	add.s32 	%r3833, %r3815, %r3832;
	xor.b32  	%r3834, %r3805, %r3833;
	shf.l.wrap.b32 	%r3835, %r3834, %r3834, 12;
	add.s32 	%r3836, %r3830, %r3835;
	xor.b32  	%r3837, %r3832, %r3836;
	shf.l.wrap.b32 	%r3838, %r3837, %r3837, 8;
	add.s32 	%r3839, %r3833, %r3838;
	xor.b32  	%r3840, %r3835, %r3839;
	shf.l.wrap.b32 	%r3841, %r3840, %r3840, 7;
	add.s32 	%r3842, %r3800, %r3817;
	xor.b32  	%r3843, %r3790, %r3842;
	shf.l.wrap.b32 	%r3844, %r3843, %r3843, 16;
	add.s32 	%r3845, %r3827, %r3844;
	xor.b32  	%r3846, %r3817, %r3845;
	shf.l.wrap.b32 	%r3847, %r3846, %r3846, 12;
	add.s32 	%r3848, %r3842, %r3847;
	xor.b32  	%r3849, %r3844, %r3848;
	shf.l.wrap.b32 	%r3850, %r3849, %r3849, 8;
	add.s32 	%r3851, %r3845, %r3850;
	xor.b32  	%r3852, %r3847, %r3851;
	shf.l.wrap.b32 	%r3853, %r3852, %r3852, 7;
	add.s32 	%r3854, %r3812, %r3829;
	xor.b32  	%r3855, %r3802, %r3854;
	shf.l.wrap.b32 	%r3856, %r3855, %r3855, 16;
	add.s32 	%r3857, %r3791, %r3856;
	xor.b32  	%r3858, %r3829, %r3857;
	shf.l.wrap.b32 	%r3859, %r3858, %r3858, 12;
	add.s32 	%r3860, %r3854, %r3859;
	xor.b32  	%r3861, %r3856, %r3860;
	shf.l.wrap.b32 	%r3862, %r3861, %r3861, 8;
	add.s32 	%r3863, %r3857, %r3862;
	xor.b32  	%r3864, %r3859, %r3863;
	shf.l.wrap.b32 	%r3865, %r3864, %r3864, 7;
	add.s32 	%r3866, %r3824, %r3793;
	xor.b32  	%r3867, %r3814, %r3866;
	shf.l.wrap.b32 	%r3868, %r3867, %r3867, 16;
	add.s32 	%r3869, %r3803, %r3868;
	xor.b32  	%r3870, %r3793, %r3869;
	shf.l.wrap.b32 	%r3871, %r3870, %r3870, 12;
	add.s32 	%r3872, %r3866, %r3871;
	xor.b32  	%r3873, %r3868, %r3872;
	shf.l.wrap.b32 	%r3874, %r3873, %r3873, 8;
	add.s32 	%r3875, %r3869, %r3874;
	xor.b32  	%r3876, %r3871, %r3875;
	shf.l.wrap.b32 	%r3877, %r3876, %r3876, 7;
	add.s32 	%r3878, %r3836, %r3877;
	xor.b32  	%r3879, %r3850, %r3878;
	shf.l.wrap.b32 	%r3880, %r3879, %r3879, 16;
	add.s32 	%r3881, %r3863, %r3880;
	xor.b32  	%r3882, %r3877, %r3881;
	shf.l.wrap.b32 	%r3883, %r3882, %r3882, 12;
	add.s32 	%r3884, %r3878, %r3883;
	xor.b32  	%r3885, %r3880, %r3884;
	shf.l.wrap.b32 	%r3886, %r3885, %r3885, 8;
	add.s32 	%r3887, %r3881, %r3886;
	xor.b32  	%r3888, %r3883, %r3887;
	shf.l.wrap.b32 	%r3889, %r3888, %r3888, 7;
	add.s32 	%r3890, %r3848, %r3841;
	xor.b32  	%r3891, %r3862, %r3890;
	shf.l.wrap.b32 	%r3892, %r3891, %r3891, 16;
	add.s32 	%r3893, %r3875, %r3892;
	xor.b32  	%r3894, %r3841, %r3893;
	shf.l.wrap.b32 	%r3895, %r3894, %r3894, 12;
	add.s32 	%r3896, %r3890, %r3895;
	xor.b32  	%r3897, %r3892, %r3896;
	shf.l.wrap.b32 	%r3898, %r3897, %r3897, 8;
	add.s32 	%r3899, %r3893, %r3898;
	xor.b32  	%r3900, %r3895, %r3899;
	shf.l.wrap.b32 	%r3901, %r3900, %r3900, 7;
	add.s32 	%r3902, %r3860, %r3853;
	xor.b32  	%r3903, %r3874, %r3902;
	shf.l.wrap.b32 	%r3904, %r3903, %r3903, 16;
	add.s32 	%r3905, %r3839, %r3904;
	xor.b32  	%r3906, %r3853, %r3905;
	shf.l.wrap.b32 	%r3907, %r3906, %r3906, 12;
	add.s32 	%r3908, %r3902, %r3907;
	xor.b32  	%r3909, %r3904, %r3908;
	shf.l.wrap.b32 	%r3910, %r3909, %r3909, 8;
	add.s32 	%r3911, %r3905, %r3910;
	xor.b32  	%r3912, %r3907, %r3911;
	shf.l.wrap.b32 	%r3913, %r3912, %r3912, 7;
	add.s32 	%r3914, %r3872, %r3865;
	xor.b32  	%r3915, %r3838, %r3914;
	shf.l.wrap.b32 	%r3916, %r3915, %r3915, 16;
	add.s32 	%r3917, %r3851, %r3916;
	xor.b32  	%r3918, %r3865, %r3917;
	shf.l.wrap.b32 	%r3919, %r3918, %r3918, 12;
	add.s32 	%r3920, %r3914, %r3919;
	xor.b32  	%r3921, %r3916, %r3920;
	shf.l.wrap.b32 	%r3922, %r3921, %r3921, 8;
	add.s32 	%r3923, %r3917, %r3922;
	xor.b32  	%r3924, %r3919, %r3923;
	shf.l.wrap.b32 	%r3925, %r3924, %r3924, 7;
	add.s32 	%r3926, %r3884, %r3901;
	xor.b32  	%r3927, %r3922, %r3926;
	shf.l.wrap.b32 	%r3928, %r3927, %r3927, 16;
	add.s32 	%r3929, %r3911, %r3928;
	xor.b32  	%r3930, %r3901, %r3929;
	shf.l.wrap.b32 	%r3931, %r3930, %r3930, 12;
	add.s32 	%r3932, %r3926, %r3931;
	xor.b32  	%r3933, %r3928, %r3932;
	shf.l.wrap.b32 	%r3934, %r3933, %r3933, 8;
	add.s32 	%r3935, %r3929, %r3934;
	xor.b32  	%r3936, %r3931, %r3935;
	shf.l.wrap.b32 	%r3937, %r3936, %r3936, 7;
	add.s32 	%r3938, %r3896, %r3913;
	xor.b32  	%r3939, %r3886, %r3938;
	shf.l.wrap.b32 	%r3940, %r3939, %r3939, 16;
	add.s32 	%r3941, %r3923, %r3940;
	xor.b32  	%r3942, %r3913, %r3941;
	shf.l.wrap.b32 	%r3943, %r3942, %r3942, 12;
	add.s32 	%r3944, %r3938, %r3943;
	xor.b32  	%r3945, %r3940, %r3944;
	shf.l.wrap.b32 	%r3946, %r3945, %r3945, 8;
	add.s32 	%r3947, %r3941, %r3946;
	xor.b32  	%r3948, %r3943, %r3947;
	shf.l.wrap.b32 	%r3949, %r3948, %r3948, 7;
	add.s32 	%r3950, %r3908, %r3925;
	xor.b32  	%r3951, %r3898, %r3950;
	shf.l.wrap.b32 	%r3952, %r3951, %r3951, 16;
	add.s32 	%r3953, %r3887, %r3952;
	xor.b32  	%r3954, %r3925, %r3953;
	shf.l.wrap.b32 	%r3955, %r3954, %r3954, 12;
	add.s32 	%r3956, %r3950, %r3955;
	xor.b32  	%r3957, %r3952, %r3956;
	shf.l.wrap.b32 	%r3958, %r3957, %r3957, 8;
	add.s32 	%r3959, %r3953, %r3958;
	xor.b32  	%r3960, %r3955, %r3959;
	shf.l.wrap.b32 	%r3961, %r3960, %r3960, 7;
	add.s32 	%r3962, %r3920, %r3889;
	xor.b32  	%r3963, %r3910, %r3962;
	shf.l.wrap.b32 	%r3964, %r3963, %r3963, 16;
	add.s32 	%r3965, %r3899, %r3964;
	xor.b32  	%r3966, %r3889, %r3965;
	shf.l.wrap.b32 	%r3967, %r3966, %r3966, 12;
	add.s32 	%r3968, %r3962, %r3967;
	xor.b32  	%r3969, %r3964, %r3968;
	shf.l.wrap.b32 	%r3970, %r3969, %r3969, 8;
	add.s32 	%r3971, %r3965, %r3970;
	xor.b32  	%r3972, %r3967, %r3971;
	shf.l.wrap.b32 	%r3973, %r3972, %r3972, 7;
	add.s32 	%r3974, %r3932, %r3973;
	xor.b32  	%r3975, %r3946, %r3974;
	shf.l.wrap.b32 	%r3976, %r3975, %r3975, 16;
	add.s32 	%r3977, %r3959, %r3976;
	xor.b32  	%r3978, %r3973, %r3977;
	shf.l.wrap.b32 	%r3979, %r3978, %r3978, 12;
	add.s32 	%r3980, %r3974, %r3979;
	xor.b32  	%r3981, %r3976, %r3980;
	shf.l.wrap.b32 	%r3982, %r3981, %r3981, 8;
	add.s32 	%r3983, %r3977, %r3982;
	xor.b32  	%r3984, %r3979, %r3983;
	shf.l.wrap.b32 	%r3985, %r3984, %r3984, 7;
	add.s32 	%r3986, %r3944, %r3937;
	xor.b32  	%r3987, %r3958, %r3986;
	shf.l.wrap.b32 	%r3988, %r3987, %r3987, 16;
	add.s32 	%r3989, %r3971, %r3988;
	xor.b32  	%r3990, %r3937, %r3989;
	shf.l.wrap.b32 	%r3991, %r3990, %r3990, 12;
	add.s32 	%r3992, %r3986, %r3991;
	xor.b32  	%r3993, %r3988, %r3992;
	shf.l.wrap.b32 	%r3994, %r3993, %r3993, 8;
	add.s32 	%r3995, %r3989, %r3994;
	xor.b32  	%r3996, %r3991, %r3995;
	shf.l.wrap.b32 	%r3997, %r3996, %r3996, 7;
	add.s32 	%r3998, %r3956, %r3949;
	xor.b32  	%r3999, %r3970, %r3998;
	shf.l.wrap.b32 	%r4000, %r3999, %r3999, 16;
	add.s32 	%r4001, %r3935, %r4000;
	xor.b32  	%r4002, %r3949, %r4001;
	shf.l.wrap.b32 	%r4003, %r4002, %r4002, 12;
	add.s32 	%r4004, %r3998, %r4003;
	xor.b32  	%r4005, %r4000, %r4004;
	shf.l.wrap.b32 	%r4006, %r4005, %r4005, 8;
	add.s32 	%r4007, %r4001, %r4006;
	xor.b32  	%r4008, %r4003, %r4007;
	shf.l.wrap.b32 	%r4009, %r4008, %r4008, 7;
	add.s32 	%r4010, %r3968, %r3961;
	xor.b32  	%r4011, %r3934, %r4010;
	shf.l.wrap.b32 	%r4012, %r4011, %r4011, 16;
	add.s32 	%r4013, %r3947, %r4012;
	xor.b32  	%r4014, %r3961, %r4013;
	shf.l.wrap.b32 	%r4015, %r4014, %r4014, 12;
	add.s32 	%r4016, %r4010, %r4015;
	xor.b32  	%r4017, %r4012, %r4016;
	shf.l.wrap.b32 	%r4018, %r4017, %r4017, 8;
	add.s32 	%r4019, %r4013, %r4018;
	xor.b32  	%r4020, %r4015, %r4019;
	shf.l.wrap.b32 	%r4021, %r4020, %r4020, 7;
	add.s32 	%r4022, %r3980, %r3997;
	xor.b32  	%r4023, %r4018, %r4022;
	shf.l.wrap.b32 	%r4024, %r4023, %r4023, 16;
	add.s32 	%r4025, %r4007, %r4024;
	xor.b32  	%r4026, %r3997, %r4025;
	shf.l.wrap.b32 	%r4027, %r4026, %r4026, 12;
	add.s32 	%r4028, %r4022, %r4027;
	xor.b32  	%r4029, %r4024, %r4028;
	shf.l.wrap.b32 	%r4030, %r4029, %r4029, 8;
	add.s32 	%r4031, %r4025, %r4030;
	xor.b32  	%r4032, %r4027, %r4031;
	shf.l.wrap.b32 	%r4033, %r4032, %r4032, 7;
	add.s32 	%r4034, %r3992, %r4009;
	xor.b32  	%r4035, %r3982, %r4034;
	shf.l.wrap.b32 	%r4036, %r4035, %r4035, 16;
	add.s32 	%r4037, %r4019, %r4036;
	xor.b32  	%r4038, %r4009, %r4037;
	shf.l.wrap.b32 	%r4039, %r4038, %r4038, 12;
	add.s32 	%r4040, %r4034, %r4039;
	xor.b32  	%r4041, %r4036, %r4040;
	shf.l.wrap.b32 	%r4042, %r4041, %r4041, 8;
	add.s32 	%r4043, %r4037, %r4042;
	xor.b32  	%r4044, %r4039, %r4043;
	shf.l.wrap.b32 	%r4045, %r4044, %r4044, 7;
	add.s32 	%r4046, %r4004, %r4021;
	xor.b32  	%r4047, %r3994, %r4046;
	shf.l.wrap.b32 	%r4048, %r4047, %r4047, 16;
	add.s32 	%r4049, %r3983, %r4048;
	xor.b32  	%r4050, %r4021, %r4049;
	shf.l.wrap.b32 	%r4051, %r4050, %r4050, 12;
	add.s32 	%r4052, %r4046, %r4051;
	xor.b32  	%r4053, %r4048, %r4052;
	shf.l.wrap.b32 	%r4054, %r4053, %r4053, 8;
	add.s32 	%r4055, %r4049, %r4054;
	xor.b32  	%r4056, %r4051, %r4055;
	shf.l.wrap.b32 	%r4057, %r4056, %r4056, 7;
	add.s32 	%r4058, %r4016, %r3985;
	xor.b32  	%r4059, %r4006, %r4058;
	shf.l.wrap.b32 	%r4060, %r4059, %r4059, 16;
	add.s32 	%r4061, %r3995, %r4060;
	xor.b32  	%r4062, %r3985, %r4061;
	shf.l.wrap.b32 	%r4063, %r4062, %r4062, 12;
	add.s32 	%r4064, %r4058, %r4063;
	xor.b32  	%r4065, %r4060, %r4064;
	shf.l.wrap.b32 	%r4066, %r4065, %r4065, 8;
	add.s32 	%r4067, %r4061, %r4066;
	xor.b32  	%r4068, %r4063, %r4067;
	shf.l.wrap.b32 	%r4069, %r4068, %r4068, 7;
	add.s32 	%r5782, %r3686, %r4028;
	add.s32 	%r5783, %r5790, %r4069;
	add.s32 	%r5781, %r3698, %r4040;
	add.s32 	%r5784, %r5789, %r4033;
	add.s32 	%r5780, %r3710, %r4052;
	add.s32 	%r5785, %r5788, %r4045;
	add.s32 	%r5779, %r3722, %r4064;
	add.s32 	%r5786, %r5787, %r4057;
	xor.b32  	%r4070, %r3687, 1;
	shf.l.wrap.b32 	%r4071, %r3687, %r4070, 16;
	add.s32 	%r4072, %r5790, %r4071;
	xor.b32  	%r4073, %r5790, %r4072;
	shf.l.wrap.b32 	%r4074, %r4073, %r4073, 12;
	add.s32 	%r4075, %r3687, %r4074;
	xor.b32  	%r4076, %r4071, %r4075;
	shf.l.wrap.b32 	%r4077, %r4076, %r4076, 8;
	add.s32 	%r4078, %r4072, %r4077;
	xor.b32  	%r4079, %r4074, %r4078;
	shf.l.wrap.b32 	%r4080, %r4079, %r4079, 7;
	add.s32 	%r4081, %r4075, %r3709;
	xor.b32  	%r4082, %r3730, %r4081;
	shf.l.wrap.b32 	%r4083, %r4082, %r4082, 16;
	add.s32 	%r4084, %r3719, %r4083;
	xor.b32  	%r4085, %r3709, %r4084;
	shf.l.wrap.b32 	%r4086, %r4085, %r4085, 12;
	add.s32 	%r4087, %r4081, %r4086;
	xor.b32  	%r4088, %r4083, %r4087;
	shf.l.wrap.b32 	%r4089, %r4088, %r4088, 8;
	add.s32 	%r4090, %r4084, %r4089;
	xor.b32  	%r4091, %r4086, %r4090;
	shf.l.wrap.b32 	%r4092, %r4091, %r4091, 7;
	xor.b32  	%r4093, %r4077, %r3746;
	shf.l.wrap.b32 	%r4094, %r4093, %r4093, 16;
	add.s32 	%r4095, %r3731, %r4094;
	xor.b32  	%r4096, %r3721, %r4095;
	shf.l.wrap.b32 	%r4097, %r4096, %r4096, 12;
	add.s32 	%r4098, %r3746, %r4097;
	xor.b32  	%r4099, %r4094, %r4098;
	shf.l.wrap.b32 	%r4100, %r4099, %r4099, 8;
	add.s32 	%r4101, %r4095, %r4100;
	xor.b32  	%r4102, %r4097, %r4101;
	shf.l.wrap.b32 	%r4103, %r4102, %r4102, 7;
	add.s32 	%r4104, %r4078, %r3760;
	xor.b32  	%r4105, %r3733, %r4104;
	shf.l.wrap.b32 	%r4106, %r4105, %r4105, 12;
	add.s32 	%r4107, %r3758, %r4106;
	xor.b32  	%r4108, %r3760, %r4107;
	shf.l.wrap.b32 	%r4109, %r4108, %r4108, 8;
	add.s32 	%r4110, %r4104, %r4109;
	xor.b32  	%r4111, %r4106, %r4110;
	shf.l.wrap.b32 	%r4112, %r4111, %r4111, 7;
	add.s32 	%r4113, %r3728, %r4080;
	xor.b32  	%r4114, %r3718, %r4113;
	shf.l.wrap.b32 	%r4115, %r4114, %r4114, 16;
	add.s32 	%r4116, %r3707, %r4115;
	xor.b32  	%r4117, %r4080, %r4116;
	shf.l.wrap.b32 	%r4118, %r4117, %r4117, 12;
	add.s32 	%r4119, %r4113, %r4118;
	xor.b32  	%r4120, %r4115, %r4119;
	shf.l.wrap.b32 	%r4121, %r4120, %r4120, 8;
	add.s32 	%r4122, %r4116, %r4121;
	xor.b32  	%r4123, %r4118, %r4122;
	shf.l.wrap.b32 	%r4124, %r4123, %r4123, 7;
	add.s32 	%r4125, %r4087, %r4124;
	xor.b32  	%r4126, %r4100, %r4125;
	shf.l.wrap.b32 	%r4127, %r4126, %r4126, 16;
	add.s32 	%r4128, %r4110, %r4127;
	xor.b32  	%r4129, %r4124, %r4128;
	shf.l.wrap.b32 	%r4130, %r4129, %r4129, 12;
	add.s32 	%r4131, %r4125, %r4130;
	xor.b32  	%r4132, %r4127, %r4131;
	shf.l.wrap.b32 	%r4133, %r4132, %r4132, 8;
	add.s32 	%r4134, %r4128, %r4133;
	xor.b32  	%r4135, %r4130, %r4134;
	shf.l.wrap.b32 	%r4136, %r4135, %r4135, 7;
	add.s32 	%r4137, %r4098, %r4092;
	xor.b32  	%r4138, %r4109, %r4137;
	shf.l.wrap.b32 	%r4139, %r4138, %r4138, 16;
	add.s32 	%r4140, %r4122, %r4139;
	xor.b32  	%r4141, %r4092, %r4140;
	shf.l.wrap.b32 	%r4142, %r4141, %r4141, 12;
	add.s32 	%r4143, %r4137, %r4142;
	xor.b32  	%r4144, %r4139, %r4143;
	shf.l.wrap.b32 	%r4145, %r4144, %r4144, 8;
	add.s32 	%r4146, %r4140, %r4145;
	xor.b32  	%r4147, %r4142, %r4146;
	shf.l.wrap.b32 	%r4148, %r4147, %r4147, 7;
	add.s32 	%r4149, %r4107, %r4103;
	xor.b32  	%r4150, %r4121, %r4149;
	shf.l.wrap.b32 	%r4151, %r4150, %r4150, 16;
	add.s32 	%r4152, %r4090, %r4151;
	xor.b32  	%r4153, %r4103, %r4152;
	shf.l.wrap.b32 	%r4154, %r4153, %r4153, 12;
	add.s32 	%r4155, %r4149, %r4154;
	xor.b32  	%r4156, %r4151, %r4155;
	shf.l.wrap.b32 	%r4157, %r4156, %r4156, 8;
	add.s32 	%r4158, %r4152, %r4157;
	xor.b32  	%r4159, %r4154, %r4158;
	shf.l.wrap.b32 	%r4160, %r4159, %r4159, 7;
	add.s32 	%r4161, %r4119, %r4112;
	xor.b32  	%r4162, %r4089, %r4161;
	shf.l.wrap.b32 	%r4163, %r4162, %r4162, 16;
	add.s32 	%r4164, %r4101, %r4163;
	xor.b32  	%r4165, %r4112, %r4164;
	shf.l.wrap.b32 	%r4166, %r4165, %r4165, 12;
	add.s32 	%r4167, %r4161, %r4166;
	xor.b32  	%r4168, %r4163, %r4167;
	shf.l.wrap.b32 	%r4169, %r4168, %r4168, 8;
	add.s32 	%r4170, %r4164, %r4169;
	xor.b32  	%r4171, %r4166, %r4170;
	shf.l.wrap.b32 	%r4172, %r4171, %r4171, 7;
	add.s32 	%r4173, %r4131, %r4148;
	xor.b32  	%r4174, %r4169, %r4173;
	shf.l.wrap.b32 	%r4175, %r4174, %r4174, 16;
	add.s32 	%r4176, %r4158, %r4175;
	xor.b32  	%r4177, %r4148, %r4176;
	shf.l.wrap.b32 	%r4178, %r4177, %r4177, 12;
	add.s32 	%r4179, %r4173, %r4178;
	xor.b32  	%r4180, %r4175, %r4179;
	shf.l.wrap.b32 	%r4181, %r4180, %r4180, 8;
	add.s32 	%r4182, %r4176, %r4181;
	xor.b32  	%r4183, %r4178, %r4182;
	shf.l.wrap.b32 	%r4184, %r4183, %r4183, 7;
	add.s32 	%r4185, %r4143, %r4160;
	xor.b32  	%r4186, %r4133, %r4185;
	shf.l.wrap.b32 	%r4187, %r4186, %r4186, 16;
	add.s32 	%r4188, %r4170, %r4187;
	xor.b32  	%r4189, %r4160, %r4188;
	shf.l.wrap.b32 	%r4190, %r4189, %r4189, 12;
	add.s32 	%r4191, %r4185, %r4190;
	xor.b32  	%r4192, %r4187, %r4191;
	shf.l.wrap.b32 	%r4193, %r4192, %r4192, 8;
	add.s32 	%r4194, %r4188, %r4193;
	xor.b32  	%r4195, %r4190, %r4194;
	shf.l.wrap.b32 	%r4196, %r4195, %r4195, 7;
	add.s32 	%r4197, %r4155, %r4172;
	xor.b32  	%r4198, %r4145, %r4197;
	shf.l.wrap.b32 	%r4199, %r4198, %r4198, 16;
	add.s32 	%r4200, %r4134, %r4199;
	xor.b32  	%r4201, %r4172, %r4200;
	shf.l.wrap.b32 	%r4202, %r4201, %r4201, 12;
	add.s32 	%r4203, %r4197, %r4202;
	xor.b32  	%r4204, %r4199, %r4203;
	shf.l.wrap.b32 	%r4205, %r4204, %r4204, 8;
	add.s32 	%r4206, %r4200, %r4205;
	xor.b32  	%r4207, %r4202, %r4206;
	shf.l.wrap.b32 	%r4208, %r4207, %r4207, 7;
	add.s32 	%r4209, %r4167, %r4136;
	xor.b32  	%r4210, %r4157, %r4209;
	shf.l.wrap.b32 	%r4211, %r4210, %r4210, 16;
	add.s32 	%r4212, %r4146, %r4211;
	xor.b32  	%r4213, %r4136, %r4212;
	shf.l.wrap.b32 	%r4214, %r4213, %r4213, 12;
	add.s32 	%r4215, %r4209, %r4214;
	xor.b32  	%r4216, %r4211, %r4215;
	shf.l.wrap.b32 	%r4217, %r4216, %r4216, 8;
	add.s32 	%r4218, %r4212, %r4217;
	xor.b32  	%r4219, %r4214, %r4218;
	shf.l.wrap.b32 	%r4220, %r4219, %r4219, 7;
	add.s32 	%r4221, %r4179, %r4220;
	xor.b32  	%r4222, %r4193, %r4221;
	shf.l.wrap.b32 	%r4223, %r4222, %r4222, 16;
	add.s32 	%r4224, %r4206, %r4223;
	xor.b32  	%r4225, %r4220, %r4224;
	shf.l.wrap.b32 	%r4226, %r4225, %r4225, 12;
	add.s32 	%r4227, %r4221, %r4226;
	xor.b32  	%r4228, %r4223, %r4227;
	shf.l.wrap.b32 	%r4229, %r4228, %r4228, 8;
	add.s32 	%r4230, %r4224, %r4229;
	xor.b32  	%r4231, %r4226, %r4230;
	shf.l.wrap.b32 	%r4232, %r4231, %r4231, 7;
	add.s32 	%r4233, %r4191, %r4184;
	xor.b32  	%r4234, %r4205, %r4233;
	shf.l.wrap.b32 	%r4235, %r4234, %r4234, 16;
	add.s32 	%r4236, %r4218, %r4235;
	xor.b32  	%r4237, %r4184, %r4236;
	shf.l.wrap.b32 	%r4238, %r4237, %r4237, 12;
	add.s32 	%r4239, %r4233, %r4238;
	xor.b32  	%r4240, %r4235, %r4239;
	shf.l.wrap.b32 	%r4241, %r4240, %r4240, 8;
	add.s32 	%r4242, %r4236, %r4241;
	xor.b32  	%r4243, %r4238, %r4242;
	shf.l.wrap.b32 	%r4244, %r4243, %r4243, 7;
	add.s32 	%r4245, %r4203, %r4196;
	xor.b32  	%r4246, %r4217, %r4245;
	shf.l.wrap.b32 	%r4247, %r4246, %r4246, 16;
	add.s32 	%r4248, %r4182, %r4247;
	xor.b32  	%r4249, %r4196, %r4248;
	shf.l.wrap.b32 	%r4250, %r4249, %r4249, 12;
	add.s32 	%r4251, %r4245, %r4250;
	xor.b32  	%r4252, %r4247, %r4251;
	shf.l.wrap.b32 	%r4253, %r4252, %r4252, 8;
	add.s32 	%r4254, %r4248, %r4253;
	xor.b32  	%r4255, %r4250, %r4254;
	shf.l.wrap.b32 	%r4256, %r4255, %r4255, 7;
	add.s32 	%r4257, %r4215, %r4208;
	xor.b32  	%r4258, %r4181, %r4257;
	shf.l.wrap.b32 	%r4259, %r4258, %r4258, 16;
	add.s32 	%r4260, %r4194, %r4259;
	xor.b32  	%r4261, %r4208, %r4260;
	shf.l.wrap.b32 	%r4262, %r4261, %r4261, 12;
	add.s32 	%r4263, %r4257, %r4262;
	xor.b32  	%r4264, %r4259, %r4263;
	shf.l.wrap.b32 	%r4265, %r4264, %r4264, 8;
	add.s32 	%r4266, %r4260, %r4265;
	xor.b32  	%r4267, %r4262, %r4266;
	shf.l.wrap.b32 	%r4268, %r4267, %r4267, 7;
	add.s32 	%r4269, %r4227, %r4244;
	xor.b32  	%r4270, %r4265, %r4269;
	shf.l.wrap.b32 	%r4271, %r4270, %r4270, 16;
	add.s32 	%r4272, %r4254, %r4271;
	xor.b32  	%r4273, %r4244, %r4272;
	shf.l.wrap.b32 	%r4274, %r4273, %r4273, 12;
	add.s32 	%r4275, %r4269, %r4274;
	xor.b32  	%r4276, %r4271, %r4275;
	shf.l.wrap.b32 	%r4277, %r4276, %r4276, 8;
	add.s32 	%r4278, %r4272, %r4277;
	xor.b32  	%r4279, %r4274, %r4278;
	shf.l.wrap.b32 	%r4280, %r4279, %r4279, 7;
	add.s32 	%r4281, %r4239, %r4256;
	xor.b32  	%r4282, %r4229, %r4281;
	shf.l.wrap.b32 	%r4283, %r4282, %r4282, 16;
	add.s32 	%r4284, %r4266, %r4283;
	xor.b32  	%r4285, %r4256, %r4284;
	shf.l.wrap.b32 	%r4286, %r4285, %r4285, 12;
	add.s32 	%r4287, %r4281, %r4286;
	xor.b32  	%r4288, %r4283, %r4287;
	shf.l.wrap.b32 	%r4289, %r4288, %r4288, 8;
	add.s32 	%r4290, %r4284, %r4289;
	xor.b32  	%r4291, %r4286, %r4290;
	shf.l.wrap.b32 	%r4292, %r4291, %r4291, 7;
	add.s32 	%r4293, %r4251, %r4268;
	xor.b32  	%r4294, %r4241, %r4293;
	shf.l.wrap.b32 	%r4295, %r4294, %r4294, 16;
	add.s32 	%r4296, %r4230, %r4295;
	xor.b32  	%r4297, %r4268, %r4296;
	shf.l.wrap.b32 	%r4298, %r4297, %r4297, 12;
	add.s32 	%r4299, %r4293, %r4298;
	xor.b32  	%r4300, %r4295, %r4299;
	shf.l.wrap.b32 	%r4301, %r4300, %r4300, 8;
	add.s32 	%r4302, %r4296, %r4301;
	xor.b32  	%r4303, %r4298, %r4302;
	shf.l.wrap.b32 	%r4304, %r4303, %r4303, 7;
	add.s32 	%r4305, %r4263, %r4232;
	xor.b32  	%r4306, %r4253, %r4305;
	shf.l.wrap.b32 	%r4307, %r4306, %r4306, 16;
	add.s32 	%r4308, %r4242, %r4307;
	xor.b32  	%r4309, %r4232, %r4308;
	shf.l.wrap.b32 	%r4310, %r4309, %r4309, 12;
	add.s32 	%r4311, %r4305, %r4310;
	xor.b32  	%r4312, %r4307, %r4311;
	shf.l.wrap.b32 	%r4313, %r4312, %r4312, 8;
	add.s32 	%r4314, %r4308, %r4313;
	xor.b32  	%r4315, %r4310, %r4314;
	shf.l.wrap.b32 	%r4316, %r4315, %r4315, 7;
	add.s32 	%r4317, %r4275, %r4316;
	xor.b32  	%r4318, %r4289, %r4317;
	shf.l.wrap.b32 	%r4319, %r4318, %r4318, 16;
	add.s32 	%r4320, %r4302, %r4319;
	xor.b32  	%r4321, %r4316, %r4320;
	shf.l.wrap.b32 	%r4322, %r4321, %r4321, 12;
	add.s32 	%r4323, %r4317, %r4322;
	xor.b32  	%r4324, %r4319, %r4323;
	shf.l.wrap.b32 	%r4325, %r4324, %r4324, 8;
	add.s32 	%r4326, %r4287, %r4280;
	xor.b32  	%r4327, %r4301, %r4326;
	shf.l.wrap.b32 	%r4328, %r4327, %r4327, 16;
	add.s32 	%r4329, %r4314, %r4328;
	xor.b32  	%r4330, %r4280, %r4329;
	shf.l.wrap.b32 	%r4331, %r4330, %r4330, 12;
	add.s32 	%r4332, %r4326, %r4331;
	xor.b32  	%r4333, %r4328, %r4332;
	shf.l.wrap.b32 	%r4334, %r4333, %r4333, 8;
	add.s32 	%r4335, %r4329, %r4334;
	xor.b32  	%r4336, %r4331, %r4335;
	shf.l.wrap.b32 	%r4337, %r4336, %r4336, 7;
	add.s32 	%r4338, %r4299, %r4292;
	xor.b32  	%r4339, %r4313, %r4338;
	shf.l.wrap.b32 	%r4340, %r4339, %r4339, 16;
	add.s32 	%r4341, %r4278, %r4340;
	xor.b32  	%r4342, %r4292, %r4341;
	shf.l.wrap.b32 	%r4343, %r4342, %r4342, 12;
	add.s32 	%r4344, %r4338, %r4343;
	xor.b32  	%r4345, %r4340, %r4344;
	shf.l.wrap.b32 	%r4346, %r4345, %r4345, 8;
	add.s32 	%r4347, %r4341, %r4346;
	xor.b32  	%r4348, %r4343, %r4347;
	shf.l.wrap.b32 	%r4349, %r4348, %r4348, 7;
	add.s32 	%r4350, %r4311, %r4304;
	xor.b32  	%r4351, %r4277, %r4350;
	shf.l.wrap.b32 	%r4352, %r4351, %r4351, 16;
	add.s32 	%r4353, %r4290, %r4352;
	xor.b32  	%r4354, %r4304, %r4353;
	shf.l.wrap.b32 	%r4355, %r4354, %r4354, 12;
	add.s32 	%r4356, %r4350, %r4355;
	xor.b32  	%r4357, %r4352, %r4356;
	shf.l.wrap.b32 	%r4358, %r4357, %r4357, 8;
	add.s32 	%r4359, %r4353, %r4358;
	add.s32 	%r4360, %r4323, %r4337;
	xor.b32  	%r4361, %r4358, %r4360;
	shf.l.wrap.b32 	%r4362, %r4361, %r4361, 16;
	add.s32 	%r4363, %r4347, %r4362;
	xor.b32  	%r4364, %r4337, %r4363;
	shr.u32 	%r4365, %r4364, 20;
	add.s32 	%r4366, %r4360, %r4365;
	add.s32 	%r4367, %r4332, %r4349;
	xor.b32  	%r4368, %r4325, %r4367;
	shf.l.wrap.b32 	%r4369, %r4368, %r4368, 16;
	add.s32 	%r4370, %r4359, %r4369;
	xor.b32  	%r4371, %r4349, %r4370;
	shr.u32 	%r4372, %r4371, 20;
	add.s32 	%r4373, %r4367, %r4372;
	add.s32 	%r4374, %r3686, %r4366;
	add.s32 	%r4375, %r3698, %r4373;
	cvt.u32.u16 	%r4376, %rs29;
	add.s32 	%r4377, %r4376, %r5778;
	add.s32 	%r4378, %r4377, -11;
	not.b32 	%r4379, %r4378;
	add.s32 	%r4380, %r4379, %r307;
	mov.u32 	%r4381, %ctaid.x;
	shl.b32 	%r4382, %r4381, 11;
	and.b32  	%r4384, %r3675, 31;
	or.b32  	%r4385, %r4382, %r4384;
	shl.b32 	%r4386, %r3675, 3;
	and.b32  	%r4387, %r4386, 7936;
	add.s32 	%r4388, %r5749, %r4387;
	add.s32 	%r4389, %r4385, %r4388;
	shr.u32 	%r4390, %r4389, %r4380;
	and.b32  	%r4391, %r4390, 1;
	setp.eq.b32 	%p39, %r4391, 1;
	selp.b32 	%r4392, %r4375, %r4374, %p39;
	cvt.u16.u32 	%rs61, %r4392;
	and.b16  	%rs90, %rs61, 1;
	and.b16  	%rs62, %rs88, 255;
	setp.ne.s16 	%p40, %rs62, 1;
	@%p40 bra 	$L__BB0_44;
	ld.param.u64 	%rd76, [fused_batch_pir_kernel_optimized_1_param_1];
	cvt.u32.u16 	%r4393, %rs29;
	add.s32 	%r4394, %r4393, %r5778;
	add.s32 	%r4395, %r4394, -11;
	not.b32 	%r4396, %r4395;
	add.s32 	%r4397, %r4396, %r307;
	mov.u32 	%r4398, %ctaid.x;
	shl.b32 	%r4399, %r4398, 11;
	and.b32  	%r4401, %r3675, 31;
	or.b32  	%r4402, %r4399, %r4401;
	shl.b32 	%r4403, %r3675, 3;
	and.b32  	%r4404, %r4403, 7936;
	add.s32 	%r4405, %r5749, %r4404;
	add.s32 	%r4406, %r4402, %r4405;
	shr.u32 	%r4407, %r4406, %r4397;
	and.b32  	%r4408, %r4407, 1;
	setp.eq.b32 	%p41, %r4408, 1;
	cvt.u64.u32 	%rd36, %r5778;
	add.s64 	%rd38, %rd36, %rd37;
	cvta.to.global.u64 	%rd39, %rd76;
	shl.b64 	%rd40, %rd38, 4;
	add.s64 	%rd41, %rd39, %rd40;
	ld.global.u32 	%r4409, [%rd41+332];
	selp.b32 	%r4410, %r5783, %r5782, %p41;
	xor.b32  	%r4411, %r4410, %r4409;
	selp.b32 	%r4412, %r5784, %r5781, %p41;
	selp.b32 	%r5782, %r5782, %r4411, %p41;
	selp.b32 	%r5783, %r4411, %r5783, %p41;
	ld.global.u32 	%r4413, [%rd41+336];
	xor.b32  	%r4414, %r4412, %r4413;
	selp.b32 	%r4415, %r5785, %r5780, %p41;
	selp.b32 	%r5781, %r5781, %r4414, %p41;
	selp.b32 	%r5784, %r4414, %r5784, %p41;
	ld.global.u32 	%r4416, [%rd41+340];
	xor.b32  	%r4417, %r4415, %r4416;
	selp.b32 	%r4418, %r5786, %r5779, %p41;
	selp.b32 	%r5780, %r5780, %r4417, %p41;
	selp.b32 	%r5785, %r4417, %r5785, %p41;
	ld.global.u32 	%r4419, [%rd41+344];
	xor.b32  	%r4420, %r4418, %r4419;
	selp.b64 	%rd42, 445, 420, %p41;
	selp.b32 	%r5779, %r5779, %r4420, %p41;
	selp.b32 	%r5786, %r4420, %r5786, %p41;
	add.s64 	%rd43, %rd42, %rd38;
	add.s64 	%rd44, %rd43, %rd39;
	ld.global.u8 	%rs63, [%rd44+477];
	xor.b16  	%rs90, %rs63, %rs90;
$L__BB0_44:
	cvt.u32.u16 	%r4421, %rs29;
	add.s32 	%r4422, %r4421, -11;
	add.s32 	%r4423, %r5778, %r4422;
	not.b32 	%r4424, %r4423;
	add.s32 	%r4425, %r4424, %r307;
	mov.u32 	%r4426, %ctaid.x;
	shl.b32 	%r4427, %r4426, 11;
	and.b32  	%r4429, %r3675, 31;
	or.b32  	%r4430, %r4427, %r4429;
	shl.b32 	%r4431, %r3675, 3;
	and.b32  	%r4432, %r4431, 7936;
	add.s32 	%r4433, %r5749, %r4432;
	add.s32 	%r4434, %r4430, %r4433;
	shr.u32 	%r4435, %r4434, %r4425;
	and.b32  	%r4436, %r4435, 1;
	setp.eq.b32 	%p42, %r4436, 1;
	selp.b32 	%r5790, %r5783, %r5782, %p42;
	selp.b32 	%r5789, %r5784, %r5781, %p42;
	selp.b32 	%r5788, %r5785, %r5780, %p42;
	selp.b32 	%r5787, %r5786, %r5779, %p42;
	add.s32 	%r5778, %r5778, 1;
	sub.s32 	%r4437, %r307, %r4422;
	setp.ne.s32 	%p43, %r5778, %r4437;
	mov.u16 	%rs88, %rs90;
	@%p43 bra 	$L__BB0_42;
$L__BB0_45:
	ld.param.u64 	%rd77, [fused_batch_pir_kernel_optimized_1_param_1];
	cvta.to.global.u64 	%rd3, %rd77;
	and.b16  	%rs64, %rs90, 255;
	setp.ne.s16 	%p44, %rs64, 1;
	@%p44 bra 	$L__BB0_47;
	ld.global.u32 	%r4438, [%rd3+960];
	xor.b32  	%r5790, %r5790, %r4438;
$L__BB0_47:
	@%p44 bra 	$L__BB0_49;
	ld.global.u32 	%r4439, [%rd3+964];
	xor.b32  	%r5789, %r5789, %r4439;
$L__BB0_49:
	@%p44 bra 	$L__BB0_51;
	ld.global.u32 	%r4440, [%rd3+968];
	xor.b32  	%r5788, %r5788, %r4440;
$L__BB0_51:
	@%p44 bra 	$L__BB0_53;
	ld.global.u32 	%r4441, [%rd3+972];
	xor.b32  	%r5787, %r5787, %r4441;
$L__BB0_53:
	ld.param.u32 	%r5596, [fused_batch_pir_kernel_optimized_1_param_4];
	and.b32  	%r4446, %r3675, 31;
	or.b32  	%r4447, %r3674, %r4446;
	shl.b32 	%r4448, %r3675, 3;
	and.b32  	%r4449, %r4448, 7936;
	add.s32 	%r4450, %r5749, %r4449;
	add.s32 	%r4451, %r4447, %r4450;
	setp.ge.s32 	%p48, %r4451, %r5596;
	mov.b32 	%r5811, 0;
	mov.u32 	%r5812, %r5811;
	mov.u32 	%r5813, %r5811;
	mov.u32 	%r5814, %r5811;
	@%p48 bra 	$L__BB0_67;
	ld.param.u64 	%rd78, [fused_batch_pir_kernel_optimized_1_param_1];
	cvta.to.global.u64 	%rd45, %rd78;
	ld.global.u8 	%rs68, [%rd45+993];
	max.u16 	%rs36, %rs68, 11;
	cvt.u32.u16 	%r4452, %rs36;
	ld.shared.v2.u32 	{%r5814, %r5813}, [s_mem+12376];
	ld.shared.v2.u32 	{%r5812, %r5811}, [s_mem+12384];
	ld.shared.u8 	%rs93, [s_mem+12392];
	cvt.u32.u16 	%r361, %rs68;
	sub.s32 	%r4453, %r361, %r4452;
	add.s32 	%r4454, %r4453, 11;
	setp.lt.s32 	%p49, %r4454, 1;
	@%p49 bra 	$L__BB0_59;
	mov.b32 	%r5802, 0;
	mov.u16 	%rs91, %rs93;
$L__BB0_56:
	.pragma "nounroll";
	ld.const.u32 	%r4456, [CHACHA_CONSTANTS];
	add.s32 	%r4457, %r4456, %r5814;
	shf.l.wrap.b32 	%r4458, %r4457, %r4457, 16;
	add.s32 	%r4459, %r5814, %r4458;
	xor.b32  	%r4460, %r5814, %r4459;
	shf.l.wrap.b32 	%r4461, %r4460, %r4460, 12;
	add.s32 	%r4462, %r4457, %r4461;
	xor.b32  	%r4463, %r4458, %r4462;
	shf.l.wrap.b32 	%r4464, %r4463, %r4463, 8;
	add.s32 	%r4465, %r4459, %r4464;
	xor.b32  	%r4466, %r4461, %r4465;
	shf.l.wrap.b32 	%r4467, %r4466, %r4466, 7;
	ld.const.u32 	%r4468, [CHACHA_CONSTANTS+4];
	add.s32 	%r4469, %r4468, %r5813;
	shf.l.wrap.b32 	%r4470, %r4469, %r4469, 16;
	add.s32 	%r4471, %r5813, %r4470;
	xor.b32  	%r4472, %r5813, %r4471;
	shf.l.wrap.b32 	%r4473, %r4472, %r4472, 12;
	add.s32 	%r4474, %r4469, %r4473;
	xor.b32  	%r4475, %r4470, %r4474;
	shf.l.wrap.b32 	%r4476, %r4475, %r4475, 8;
	add.s32 	%r4477, %r4471, %r4476;
	xor.b32  	%r4478, %r4473, %r4477;
	shf.l.wrap.b32 	%r4479, %r4478, %r4478, 7;
	ld.const.u32 	%r4480, [CHACHA_CONSTANTS+8];
	add.s32 	%r4481, %r4480, %r5812;
	shf.l.wrap.b32 	%r4482, %r4481, %r4481, 16;
	add.s32 	%r4483, %r5812, %r4482;
	xor.b32  	%r4484, %r5812, %r4483;
	shf.l.wrap.b32 	%r4485, %r4484, %r4484, 12;
	add.s32 	%r4486, %r4481, %r4485;
	xor.b32  	%r4487, %r4482, %r4486;
	shf.l.wrap.b32 	%r4488, %r4487, %r4487, 8;
	add.s32 	%r4489, %r4483, %r4488;
	xor.b32  	%r4490, %r4485, %r4489;
	shf.l.wrap.b32 	%r4491, %r4490, %r4490, 7;
	ld.const.u32 	%r4492, [CHACHA_CONSTANTS+12];
	add.s32 	%r4493, %r4492, %r5811;
	shf.l.wrap.b32 	%r4494, %r4493, %r4493, 16;
	add.s32 	%r4495, %r5811, %r4494;
	xor.b32  	%r4496, %r5811, %r4495;
	shf.l.wrap.b32 	%r4497, %r4496, %r4496, 12;
	add.s32 	%r4498, %r4493, %r4497;
	xor.b32  	%r4499, %r4494, %r4498;
	shf.l.wrap.b32 	%r4500, %r4499, %r4499, 8;
	add.s32 	%r4501, %r4495, %r4500;
	xor.b32  	%r4502, %r4497, %r4501;
	shf.l.wrap.b32 	%r4503, %r4502, %r4502, 7;
	add.s32 	%r4504, %r4462, %r4479;
	xor.b32  	%r4505, %r4500, %r4504;
	shf.l.wrap.b32 	%r4506, %r4505, %r4505, 16;
	add.s32 	%r4507, %r4489, %r4506;
	xor.b32  	%r4508, %r4479, %r4507;
	shf.l.wrap.b32 	%r4509, %r4508, %r4508, 12;
	add.s32 	%r4510, %r4504, %r4509;
	xor.b32  	%r4511, %r4506, %r4510;
	shf.l.wrap.b32 	%r4512, %r4511, %r4511, 8;
	add.s32 	%r4513, %r4507, %r4512;
	xor.b32  	%r4514, %r4509, %r4513;
	shf.l.wrap.b32 	%r4515, %r4514, %r4514, 7;
	add.s32 	%r4516, %r4474, %r4491;
	xor.b32  	%r4517, %r4464, %r4516;
	shf.l.wrap.b32 	%r4518, %r4517, %r4517, 16;
	add.s32 	%r4519, %r4501, %r4518;
	xor.b32  	%r4520, %r4491, %r4519;
	shf.l.wrap.b32 	%r4521, %r4520, %r4520, 12;
	add.s32 	%r4522, %r4516, %r4521;
	xor.b32  	%r4523, %r4518, %r4522;
	shf.l.wrap.b32 	%r4524, %r4523, %r4523, 8;
	add.s32 	%r4525, %r4519, %r4524;
	xor.b32  	%r4526, %r4521, %r4525;
	shf.l.wrap.b32 	%r4527, %r4526, %r4526, 7;
	add.s32 	%r4528, %r4486, %r4503;
	xor.b32  	%r4529, %r4476, %r4528;
	shf.l.wrap.b32 	%r4530, %r4529, %r4529, 16;
	add.s32 	%r4531, %r4465, %r4530;
	xor.b32  	%r4532, %r4503, %r4531;
	shf.l.wrap.b32 	%r4533, %r4532, %r4532, 12;
	add.s32 	%r4534, %r4528, %r4533;
	xor.b32  	%r4535, %r4530, %r4534;
	shf.l.wrap.b32 	%r4536, %r4535, %r4535, 8;
	add.s32 	%r4537, %r4531, %r4536;
	xor.b32  	%r4538, %r4533, %r4537;
	shf.l.wrap.b32 	%r4539, %r4538, %r4538, 7;
	add.s32 	%r4540, %r4498, %r4467;
	xor.b32  	%r4541, %r4488, %r4540;
	shf.l.wrap.b32 	%r4542, %r4541, %r4541, 16;
	add.s32 	%r4543, %r4477, %r4542;
	xor.b32  	%r4544, %r4467, %r4543;
	shf.l.wrap.b32 	%r4545, %r4544, %r4544, 12;
	add.s32 	%r4546, %r4540, %r4545;
	xor.b32  	%r4547, %r4542, %r4546;
	shf.l.wrap.b32 	%r4548, %r4547, %r4547, 8;
	add.s32 	%r4549, %r4543, %r4548;
	xor.b32  	%r4550, %r4545, %r4549;
	shf.l.wrap.b32 	%r4551, %r4550, %r4550, 7;
	add.s32 	%r4552, %r4510, %r4551;
	xor.b32  	%r4553, %r4524, %r4552;
	shf.l.wrap.b32 	%r4554, %r4553, %r4553, 16;
	add.s32 	%r4555, %r4537, %r4554;
	xor.b32  	%r4556, %r4551, %r4555;
	shf.l.wrap.b32 	%r4557, %r4556, %r4556, 12;
	add.s32 	%r4558, %r4552, %r4557;
	xor.b32  	%r4559, %r4554, %r4558;
	shf.l.wrap.b32 	%r4560, %r4559, %r4559, 8;
	add.s32 	%r4561, %r4555, %r4560;
	xor.b32  	%r4562, %r4557, %r4561;
	shf.l.wrap.b32 	%r4563, %r4562, %r4562, 7;
	add.s32 	%r4564, %r4522, %r4515;
	xor.b32  	%r4565, %r4536, %r4564;
	shf.l.wrap.b32 	%r4566, %r4565, %r4565, 16;
	add.s32 	%r4567, %r4549, %r4566;
	xor.b32  	%r4568, %r4515, %r4567;
	shf.l.wrap.b32 	%r4569, %r4568, %r4568, 12;
	add.s32 	%r4570, %r4564, %r4569;
	xor.b32  	%r4571, %r4566, %r4570;
	shf.l.wrap.b32 	%r4572, %r4571, %r4571, 8;
	add.s32 	%r4573, %r4567, %r4572;
	xor.b32  	%r4574, %r4569, %r4573;
	shf.l.wrap.b32 	%r4575, %r4574, %r4574, 7;
	add.s32 	%r4576, %r4534, %r4527;
	xor.b32  	%r4577, %r4548, %r4576;
	shf.l.wrap.b32 	%r4578, %r4577, %r4577, 16;
	add.s32 	%r4579, %r4513, %r4578;
	xor.b32  	%r4580, %r4527, %r4579;
	shf.l.wrap.b32 	%r4581, %r4580, %r4580, 12;
	add.s32 	%r4582, %r4576, %r4581;
	xor.b32  	%r4583, %r4578, %r4582;
	shf.l.wrap.b32 	%r4584, %r4583, %r4583, 8;
	add.s32 	%r4585, %r4579, %r4584;
	xor.b32  	%r4586, %r4581, %r4585;
	shf.l.wrap.b32 	%r4587, %r4586, %r4586, 7;
	add.s32 	%r4588, %r4546, %r4539;
	xor.b32  	%r4589, %r4512, %r4588;
	shf.l.wrap.b32 	%r4590, %r4589, %r4589, 16;
	add.s32 	%r4591, %r4525, %r4590;
	xor.b32  	%r4592, %r4539, %r4591;
	shf.l.wrap.b32 	%r4593, %r4592, %r4592, 12;
	add.s32 	%r4594, %r4588, %r4593;
	xor.b32  	%r4595, %r4590, %r4594;
	shf.l.wrap.b32 	%r4596, %r4595, %r4595, 8;
	add.s32 	%r4597, %r4591, %r4596;
	xor.b32  	%r4598, %r4593, %r4597;
	shf.l.wrap.b32 	%r4599, %r4598, %r4598, 7;
	add.s32 	%r4600, %r4558, %r4575;
	xor.b32  	%r4601, %r4596, %r4600;
	shf.l.wrap.b32 	%r4602, %r4601, %r4601, 16;
	add.s32 	%r4603, %r4585, %r4602;
	xor.b32  	%r4604, %r4575, %r4603;
	shf.l.wrap.b32 	%r4605, %r4604, %r4604, 12;
	add.s32 	%r4606, %r4600, %r4605;
	xor.b32  	%r4607, %r4602, %r4606;
	shf.l.wrap.b32 	%r4608, %r4607, %r4607, 8;
	add.s32 	%r4609, %r4603, %r4608;
	xor.b32  	%r4610, %r4605, %r4609;
	shf.l.wrap.b32 	%r4611, %r4610, %r4610, 7;
	add.s32 	%r4612, %r4570, %r4587;
	xor.b32  	%r4613, %r4560, %r4612;
	shf.l.wrap.b32 	%r4614, %r4613, %r4613, 16;
	add.s32 	%r4615, %r4597, %r4614;
	xor.b32  	%r4616, %r4587, %r4615;
	shf.l.wrap.b32 	%r4617, %r4616, %r4616, 12;
	add.s32 	%r4618, %r4612, %r4617;
	xor.b32  	%r4619, %r4614, %r4618;
	shf.l.wrap.b32 	%r4620, %r4619, %r4619, 8;
	add.s32 	%r4621, %r4615, %r4620;
	xor.b32  	%r4622, %r4617, %r4621;
	shf.l.wrap.b32 	%r4623, %r4622, %r4622, 7;
	add.s32 	%r4624, %r4582, %r4599;
	xor.b32  	%r4625, %r4572, %r4624;
	shf.l.wrap.b32 	%r4626, %r4625, %r4625, 16;
	add.s32 	%r4627, %r4561, %r4626;
	xor.b32  	%r4628, %r4599, %r4627;
	shf.l.wrap.b32 	%r4629, %r4628, %r4628, 12;
	add.s32 	%r4630, %r4624, %r4629;
	xor.b32  	%r4631, %r4626, %r4630;
	shf.l.wrap.b32 	%r4632, %r4631, %r4631, 8;
	add.s32 	%r4633, %r4627, %r4632;
	xor.b32  	%r4634, %r4629, %r4633;
	shf.l.wrap.b32 	%r4635, %r4634, %r4634, 7;
	add.s32 	%r4636, %r4594, %r4563;
	xor.b32  	%r4637, %r4584, %r4636;
	shf.l.wrap.b32 	%r4638, %r4637, %r4637, 16;
	add.s32 	%r4639, %r4573, %r4638;
	xor.b32  	%r4640, %r4563, %r4639;
	shf.l.wrap.b32 	%r4641, %r4640, %r4640, 12;
	add.s32 	%r4642, %r4636, %r4641;
	xor.b32  	%r4643, %r4638, %r4642;
	shf.l.wrap.b32 	%r4644, %r4643, %r4643, 8;
	add.s32 	%r4645, %r4639, %r4644;
	xor.b32  	%r4646, %r4641, %r4645;
	shf.l.wrap.b32 	%r4647, %r4646, %r4646, 7;
	add.s32 	%r4648, %r4606, %r4647;
	xor.b32  	%r4649, %r4620, %r4648;
	shf.l.wrap.b32 	%r4650, %r4649, %r4649, 16;
	add.s32 	%r4651, %r4633, %r4650;
	xor.b32  	%r4652, %r4647, %r4651;
	shf.l.wrap.b32 	%r4653, %r4652, %r4652, 12;
	add.s32 	%r4654, %r4648, %r4653;
	xor.b32  	%r4655, %r4650, %r4654;
	shf.l.wrap.b32 	%r4656, %r4655, %r4655, 8;
	add.s32 	%r4657, %r4651, %r4656;
	xor.b32  	%r4658, %r4653, %r4657;
	shf.l.wrap.b32 	%r4659, %r4658, %r4658, 7;
	add.s32 	%r4660, %r4618, %r4611;
	xor.b32  	%r4661, %r4632, %r4660;
	shf.l.wrap.b32 	%r4662, %r4661, %r4661, 16;
	add.s32 	%r4663, %r4645, %r4662;
	xor.b32  	%r4664, %r4611, %r4663;
	shf.l.wrap.b32 	%r4665, %r4664, %r4664, 12;
	add.s32 	%r4666, %r4660, %r4665;
	xor.b32  	%r4667, %r4662, %r4666;
	shf.l.wrap.b32 	%r4668, %r4667, %r4667, 8;
	add.s32 	%r4669, %r4663, %r4668;
	xor.b32  	%r4670, %r4665, %r4669;
	shf.l.wrap.b32 	%r4671, %r4670, %r4670, 7;
	add.s32 	%r4672, %r4630, %r4623;
	xor.b32  	%r4673, %r4644, %r4672;
	shf.l.wrap.b32 	%r4674, %r4673, %r4673, 16;
	add.s32 	%r4675, %r4609, %r4674;
	xor.b32  	%r4676, %r4623, %r4675;
	shf.l.wrap.b32 	%r4677, %r4676, %r4676, 12;
	add.s32 	%r4678, %r4672, %r4677;
	xor.b32  	%r4679, %r4674, %r4678;
	shf.l.wrap.b32 	%r4680, %r4679, %r4679, 8;
	add.s32 	%r4681, %r4675, %r4680;
	xor.b32  	%r4682, %r4677, %r4681;
	shf.l.wrap.b32 	%r4683, %r4682, %r4682, 7;
	add.s32 	%r4684, %r4642, %r4635;
	xor.b32  	%r4685, %r4608, %r4684;
	shf.l.wrap.b32 	%r4686, %r4685, %r4685, 16;
	add.s32 	%r4687, %r4621, %r4686;
	xor.b32  	%r4688, %r4635, %r4687;
	shf.l.wrap.b32 	%r4689, %r4688, %r4688, 12;
	add.s32 	%r4690, %r4684, %r4689;
	xor.b32  	%r4691, %r4686, %r4690;
	shf.l.wrap.b32 	%r4692, %r4691, %r4691, 8;
	add.s32 	%r4693, %r4687, %r4692;
	xor.b32  	%r4694, %r4689, %r4693;
	shf.l.wrap.b32 	%r4695, %r4694, %r4694, 7;
	add.s32 	%r4696, %r4654, %r4671;
	xor.b32  	%r4697, %r4692, %r4696;
	shf.l.wrap.b32 	%r4698, %r4697, %r4697, 16;
	add.s32 	%r4699, %r4681, %r4698;
	xor.b32  	%r4700, %r4671, %r4699;
	shf.l.wrap.b32 	%r4701, %r4700, %r4700, 12;
	add.s32 	%r4702, %r4696, %r4701;
	xor.b32  	%r4703, %r4698, %r4702;
	shf.l.wrap.b32 	%r4704, %r4703, %r4703, 8;
	add.s32 	%r4705, %r4699, %r4704;
	xor.b32  	%r4706, %r4701, %r4705;
	shf.l.wrap.b32 	%r4707, %r4706, %r4706, 7;
	add.s32 	%r4708, %r4666, %r4683;
	xor.b32  	%r4709, %r4656, %r4708;
	shf.l.wrap.b32 	%r4710, %r4709, %r4709, 16;
	add.s32 	%r4711, %r4693, %r4710;
	xor.b32  	%r4712, %r4683, %r4711;
	shf.l.wrap.b32 	%r4713, %r4712, %r4712, 12;
	add.s32 	%r4714, %r4708, %r4713;
	xor.b32  	%r4715, %r4710, %r4714;
	shf.l.wrap.b32 	%r4716, %r4715, %r4715, 8;
	add.s32 	%r4717, %r4711, %r4716;
	xor.b32  	%r4718, %r4713, %r4717;
	shf.l.wrap.b32 	%r4719, %r4718, %r4718, 7;
	add.s32 	%r4720, %r4678, %r4695;
	xor.b32  	%r4721, %r4668, %r4720;
	shf.l.wrap.b32 	%r4722, %r4721, %r4721, 16;
	add.s32 	%r4723, %r4657, %r4722;
	xor.b32  	%r4724, %r4695, %r4723;
	shf.l.wrap.b32 	%r4725, %r4724, %r4724, 12;
	add.s32 	%r4726, %r4720, %r4725;
	xor.b32  	%r4727, %r4722, %r4726;
	shf.l.wrap.b32 	%r4728, %r4727, %r4727, 8;
	add.s32 	%r4729, %r4723, %r4728;
	xor.b32  	%r4730, %r4725, %r4729;
	shf.l.wrap.b32 	%r4731, %r4730, %r4730, 7;
	add.s32 	%r4732, %r4690, %r4659;
	xor.b32  	%r4733, %r4680, %r4732;
	shf.l.wrap.b32 	%r4734, %r4733, %r4733, 16;
	add.s32 	%r4735, %r4669, %r4734;
	xor.b32  	%r4736, %r4659, %r4735;
	shf.l.wrap.b32 	%r4737, %r4736, %r4736, 12;
	add.s32 	%r4738, %r4732, %r4737;
	xor.b32  	%r4739, %r4734, %r4738;
	shf.l.wrap.b32 	%r4740, %r4739, %r4739, 8;
	add.s32 	%r4741, %r4735, %r4740;
	xor.b32  	%r4742, %r4737, %r4741;
	shf.l.wrap.b32 	%r4743, %r4742, %r4742, 7;
	add.s32 	%r4744, %r4702, %r4743;
	xor.b32  	%r4745, %r4716, %r4744;
	shf.l.wrap.b32 	%r4746, %r4745, %r4745, 16;
	add.s32 	%r4747, %r4729, %r4746;
	xor.b32  	%r4748, %r4743, %r4747;
	shf.l.wrap.b32 	%r4749, %r4748, %r4748, 12;
	add.s32 	%r4750, %r4744, %r4749;
	xor.b32  	%r4751, %r4746, %r4750;
	shf.l.wrap.b32 	%r4752, %r4751, %r4751, 8;
	add.s32 	%r4753, %r4747, %r4752;
	xor.b32  	%r4754, %r4749, %r4753;
	shf.l.wrap.b32 	%r4755, %r4754, %r4754, 7;
	add.s32 	%r4756, %r4714, %r4707;
	xor.b32  	%r4757, %r4728, %r4756;
	shf.l.wrap.b32 	%r4758, %r4757, %r4757, 16;
	add.s32 	%r4759, %r4741, %r4758;
	xor.b32  	%r4760, %r4707, %r4759;
	shf.l.wrap.b32 	%r4761, %r4760, %r4760, 12;
	add.s32 	%r4762, %r4756, %r4761;
	xor.b32  	%r4763, %r4758, %r4762;
	shf.l.wrap.b32 	%r4764, %r4763, %r4763, 8;
	add.s32 	%r4765, %r4759, %r4764;
	xor.b32  	%r4766, %r4761, %r4765;
	shf.l.wrap.b32 	%r4767, %r4766, %r4766, 7;
	add.s32 	%r4768, %r4726, %r4719;
	xor.b32  	%r4769, %r4740, %r4768;
	shf.l.wrap.b32 	%r4770, %r4769, %r4769, 16;
	add.s32 	%r4771, %r4705, %r4770;
	xor.b32  	%r4772, %r4719, %r4771;
	shf.l.wrap.b32 	%r4773, %r4772, %r4772, 12;
	add.s32 	%r4774, %r4768, %r4773;
	xor.b32  	%r4775, %r4770, %r4774;
	shf.l.wrap.b32 	%r4776, %r4775, %r4775, 8;
	add.s32 	%r4777, %r4771, %r4776;
	xor.b32  	%r4778, %r4773, %r4777;
	shf.l.wrap.b32 	%r4779, %r4778, %r4778, 7;
	add.s32 	%r4780, %r4738, %r4731;
	xor.b32  	%r4781, %r4704, %r4780;
	shf.l.wrap.b32 	%r4782, %r4781, %r4781, 16;
	add.s32 	%r4783, %r4717, %r4782;
	xor.b32  	%r4784, %r4731, %r4783;
	shf.l.wrap.b32 	%r4785, %r4784, %r4784, 12;
	add.s32 	%r4786, %r4780, %r4785;
	xor.b32  	%r4787, %r4782, %r4786;
	shf.l.wrap.b32 	%r4788, %r4787, %r4787, 8;
	add.s32 	%r4789, %r4783, %r4788;
	xor.b32  	%r4790, %r4785, %r4789;
	shf.l.wrap.b32 	%r4791, %r4790, %r4790, 7;
	add.s32 	%r4792, %r4750, %r4767;
	xor.b32  	%r4793, %r4788, %r4792;
	shf.l.wrap.b32 	%r4794, %r4793, %r4793, 16;
	add.s32 	%r4795, %r4777, %r4794;
	xor.b32  	%r4796, %r4767, %r4795;
	shf.l.wrap.b32 	%r4797, %r4796, %r4796, 12;
	add.s32 	%r4798, %r4792, %r4797;
	xor.b32  	%r4799, %r4794, %r4798;
	shf.l.wrap.b32 	%r4800, %r4799, %r4799, 8;
	add.s32 	%r4801, %r4795, %r4800;
	xor.b32  	%r4802, %r4797, %r4801;
	shf.l.wrap.b32 	%r4803, %r4802, %r4802, 7;
	add.s32 	%r4804, %r4762, %r4779;
	xor.b32  	%r4805, %r4752, %r4804;
	shf.l.wrap.b32 	%r4806, %r4805, %r4805, 16;
	add.s32 	%r4807, %r4789, %r4806;
	xor.b32  	%r4808, %r4779, %r4807;
	shf.l.wrap.b32 	%r4809, %r4808, %r4808, 12;
	add.s32 	%r4810, %r4804, %r4809;
	xor.b32  	%r4811, %r4806, %r4810;
	shf.l.wrap.b32 	%r4812, %r4811, %r4811, 8;
	add.s32 	%r4813, %r4807, %r4812;
	xor.b32  	%r4814, %r4809, %r4813;
	shf.l.wrap.b32 	%r4815, %r4814, %r4814, 7;
	add.s32 	%r4816, %r4774, %r4791;
	xor.b32  	%r4817, %r4764, %r4816;
	shf.l.wrap.b32 	%r4818, %r4817, %r4817, 16;
	add.s32 	%r4819, %r4753, %r4818;
	xor.b32  	%r4820, %r4791, %r4819;
	shf.l.wrap.b32 	%r4821, %r4820, %r4820, 12;
	add.s32 	%r4822, %r4816, %r4821;
	xor.b32  	%r4823, %r4818, %r4822;
	shf.l.wrap.b32 	%r4824, %r4823, %r4823, 8;
	add.s32 	%r4825, %r4819, %r4824;
	xor.b32  	%r4826, %r4821, %r4825;
	shf.l.wrap.b32 	%r4827, %r4826, %r4826, 7;
	add.s32 	%r4828, %r4786, %r4755;
	xor.b32  	%r4829, %r4776, %r4828;
	shf.l.wrap.b32 	%r4830, %r4829, %r4829, 16;
	add.s32 	%r4831, %r4765, %r4830;
	xor.b32  	%r4832, %r4755, %r4831;
	shf.l.wrap.b32 	%r4833, %r4832, %r4832, 12;
	add.s32 	%r4834, %r4828, %r4833;
	xor.b32  	%r4835, %r4830, %r4834;
	shf.l.wrap.b32 	%r4836, %r4835, %r4835, 8;
	add.s32 	%r4837, %r4831, %r4836;
	xor.b32  	%r4838, %r4833, %r4837;
	shf.l.wrap.b32 	%r4839, %r4838, %r4838, 7;
	add.s32 	%r5806, %r4456, %r4798;
	add.s32 	%r5807, %r5814, %r4839;
	add.s32 	%r5805, %r4468, %r4810;
	add.s32 	%r5808, %r5813, %r4803;
	add.s32 	%r5804, %r4480, %r4822;
	add.s32 	%r5809, %r5812, %r4815;
	add.s32 	%r5803, %r4492, %r4834;
	add.s32 	%r5810, %r5811, %r4827;
	xor.b32  	%r4840, %r4457, 1;
	shf.l.wrap.b32 	%r4841, %r4457, %r4840, 16;
	add.s32 	%r4842, %r5814, %r4841;
	xor.b32  	%r4843, %r5814, %r4842;
	shf.l.wrap.b32 	%r4844, %r4843, %r4843, 12;
	add.s32 	%r4845, %r4457, %r4844;
	xor.b32  	%r4846, %r4841, %r4845;
	shf.l.wrap.b32 	%r4847, %r4846, %r4846, 8;
	add.s32 	%r4848, %r4842, %r4847;
	xor.b32  	%r4849, %r4844, %r4848;
	shf.l.wrap.b32 	%r4850, %r4849, %r4849, 7;
	add.s32 	%r4851, %r4845, %r4479;
	xor.b32  	%r4852, %r4500, %r4851;
	shf.l.wrap.b32 	%r4853, %r4852, %r4852, 16;
	add.s32 	%r4854, %r4489, %r4853;
	xor.b32  	%r4855, %r4479, %r4854;
	shf.l.wrap.b32 	%r4856, %r4855, %r4855, 12;
	add.s32 	%r4857, %r4851, %r4856;
	xor.b32  	%r4858, %r4853, %r4857;
	shf.l.wrap.b32 	%r4859, %r4858, %r4858, 8;
	add.s32 	%r4860, %r4854, %r4859;
	xor.b32  	%r4861, %r4856, %r4860;
	shf.l.wrap.b32 	%r4862, %r4861, %r4861, 7;
	xor.b32  	%r4863, %r4847, %r4516;
	shf.l.wrap.b32 	%r4864, %r4863, %r4863, 16;
	add.s32 	%r4865, %r4501, %r4864;
	xor.b32  	%r4866, %r4491, %r4865;
	shf.l.wrap.b32 	%r4867, %r4866, %r4866, 12;
	add.s32 	%r4868, %r4516, %r4867;
	xor.b32  	%r4869, %r4864, %r4868;
	shf.l.wrap.b32 	%r4870, %r4869, %r4869, 8;
	add.s32 	%r4871, %r4865, %r4870;
	xor.b32  	%r4872, %r4867, %r4871;
	shf.l.wrap.b32 	%r4873, %r4872, %r4872, 7;
	add.s32 	%r4874, %r4848, %r4530;
	xor.b32  	%r4875, %r4503, %r4874;
	shf.l.wrap.b32 	%r4876, %r4875, %r4875, 12;
	add.s32 	%r4877, %r4528, %r4876;
	xor.b32  	%r4878, %r4530, %r4877;
	shf.l.wrap.b32 	%r4879, %r4878, %r4878, 8;
	add.s32 	%r4880, %r4874, %r4879;
	xor.b32  	%r4881, %r4876, %r4880;
	shf.l.wrap.b32 	%r4882, %r4881, %r4881, 7;
	add.s32 	%r4883, %r4498, %r4850;
	xor.b32  	%r4884, %r4488, %r4883;
	shf.l.wrap.b32 	%r4885, %r4884, %r4884, 16;
	add.s32 	%r4886, %r4477, %r4885;
	xor.b32  	%r4887, %r4850, %r4886;
	shf.l.wrap.b32 	%r4888, %r4887, %r4887, 12;
	add.s32 	%r4889, %r4883, %r4888;
	xor.b32  	%r4890, %r4885, %r4889;
	shf.l.wrap.b32 	%r4891, %r4890, %r4890, 8;
	add.s32 	%r4892, %r4886, %r4891;
	xor.b32  	%r4893, %r4888, %r4892;
	shf.l.wrap.b32 	%r4894, %r4893, %r4893, 7;
	add.s32 	%r4895, %r4857, %r4894;
	xor.b32  	%r4896, %r4870, %r4895;
	shf.l.wrap.b32 	%r4897, %r4896, %r4896, 16;
	add.s32 	%r4898, %r4880, %r4897;
	xor.b32  	%r4899, %r4894, %r4898;
	shf.l.wrap.b32 	%r4900, %r4899, %r4899, 12;
	add.s32 	%r4901, %r4895, %r4900;
	xor.b32  	%r4902, %r4897, %r4901;
	shf.l.wrap.b32 	%r4903, %r4902, %r4902, 8;
	add.s32 	%r4904, %r4898, %r4903;
	xor.b32  	%r4905, %r4900, %r4904;
	shf.l.wrap.b32 	%r4906, %r4905, %r4905, 7;
	add.s32 	%r4907, %r4868, %r4862;
	xor.b32  	%r4908, %r4879, %r4907;
	shf.l.wrap.b32 	%r4909, %r4908, %r4908, 16;
	add.s32 	%r4910, %r4892, %r4909;
	xor.b32  	%r4911, %r4862, %r4910;
	shf.l.wrap.b32 	%r4912, %r4911, %r4911, 12;
	add.s32 	%r4913, %r4907, %r4912;
	xor.b32  	%r4914, %r4909, %r4913;
	shf.l.wrap.b32 	%r4915, %r4914, %r4914, 8;
	add.s32 	%r4916, %r4910, %r4915;
	xor.b32  	%r4917, %r4912, %r4916;
	shf.l.wrap.b32 	%r4918, %r4917, %r4917, 7;
	add.s32 	%r4919, %r4877, %r4873;
	xor.b32  	%r4920, %r4891, %r4919;
	shf.l.wrap.b32 	%r4921, %r4920, %r4920, 16;
	add.s32 	%r4922, %r4860, %r4921;
	xor.b32  	%r4923, %r4873, %r4922;
	shf.l.wrap.b32 	%r4924, %r4923, %r4923, 12;
	add.s32 	%r4925, %r4919, %r4924;
	xor.b32  	%r4926, %r4921, %r4925;
	shf.l.wrap.b32 	%r4927, %r4926, %r4926, 8;
	add.s32 	%r4928, %r4922, %r4927;
	xor.b32  	%r4929, %r4924, %r4928;
	shf.l.wrap.b32 	%r4930, %r4929, %r4929, 7;
	add.s32 	%r4931, %r4889, %r4882;
	xor.b32  	%r4932, %r4859, %r4931;
	shf.l.wrap.b32 	%r4933, %r4932, %r4932, 16;
	add.s32 	%r4934, %r4871, %r4933;
	xor.b32  	%r4935, %r4882, %r4934;
	shf.l.wrap.b32 	%r4936, %r4935, %r4935, 12;
	add.s32 	%r4937, %r4931, %r4936;
	xor.b32  	%r4938, %r4933, %r4937;
	shf.l.wrap.b32 	%r4939, %r4938, %r4938, 8;
	add.s32 	%r4940, %r4934, %r4939;
	xor.b32  	%r4941, %r4936, %r4940;
	shf.l.wrap.b32 	%r4942, %r4941, %r4941, 7;
	add.s32 	%r4943, %r4901, %r4918;
	xor.b32  	%r4944, %r4939, %r4943;
	shf.l.wrap.b32 	%r4945, %r4944, %r4944, 16;
	add.s32 	%r4946, %r4928, %r4945;
	xor.b32  	%r4947, %r4918, %r4946;
	shf.l.wrap.b32 	%r4948, %r4947, %r4947, 12;
	add.s32 	%r4949, %r4943, %r4948;
	xor.b32  	%r4950, %r4945, %r4949;
	shf.l.wrap.b32 	%r4951, %r4950, %r4950, 8;
	add.s32 	%r4952, %r4946, %r4951;
	xor.b32  	%r4953, %r4948, %r4952;
	shf.l.wrap.b32 	%r4954, %r4953, %r4953, 7;
	add.s32 	%r4955, %r4913, %r4930;
	xor.b32  	%r4956, %r4903, %r4955;
	shf.l.wrap.b32 	%r4957, %r4956, %r4956, 16;
	add.s32 	%r4958, %r4940, %r4957;
	xor.b32  	%r4959, %r4930, %r4958;
	shf.l.wrap.b32 	%r4960, %r4959, %r4959, 12;
	add.s32 	%r4961, %r4955, %r4960;
	xor.b32  	%r4962, %r4957, %r4961;
	shf.l.wrap.b32 	%r4963, %r4962, %r4962, 8;
	add.s32 	%r4964, %r4958, %r4963;
	xor.b32  	%r4965, %r4960, %r4964;
	shf.l.wrap.b32 	%r4966, %r4965, %r4965, 7;
	add.s32 	%r4967, %r4925, %r4942;
	xor.b32  	%r4968, %r4915, %r4967;
	shf.l.wrap.b32 	%r4969, %r4968, %r4968, 16;
	add.s32 	%r4970, %r4904, %r4969;
	xor.b32  	%r4971, %r4942, %r4970;
	shf.l.wrap.b32 	%r4972, %r4971, %r4971, 12;
	add.s32 	%r4973, %r4967, %r4972;
	xor.b32  	%r4974, %r4969, %r4973;
	shf.l.wrap.b32 	%r4975, %r4974, %r4974, 8;
	add.s32 	%r4976, %r4970, %r4975;
	xor.b32  	%r4977, %r4972, %r4976;
	shf.l.wrap.b32 	%r4978, %r4977, %r4977, 7;
	add.s32 	%r4979, %r4937, %r4906;
	xor.b32  	%r4980, %r4927, %r4979;
	shf.l.wrap.b32 	%r4981, %r4980, %r4980, 16;
	add.s32 	%r4982, %r4916, %r4981;
	xor.b32  	%r4983, %r4906, %r4982;
	shf.l.wrap.b32 	%r4984, %r4983, %r4983, 12;
	add.s32 	%r4985, %r4979, %r4984;
	xor.b32  	%r4986, %r4981, %r4985;
	shf.l.wrap.b32 	%r4987, %r4986, %r4986, 8;
	add.s32 	%r4988, %r4982, %r4987;
	xor.b32  	%r4989, %r4984, %r4988;
	shf.l.wrap.b32 	%r4990, %r4989, %r4989, 7;
	add.s32 	%r4991, %r4949, %r4990;
	xor.b32  	%r4992, %r4963, %r4991;
	shf.l.wrap.b32 	%r4993, %r4992, %r4992, 16;
	add.s32 	%r4994, %r4976, %r4993;
	xor.b32  	%r4995, %r4990, %r4994;
	shf.l.wrap.b32 	%r4996, %r4995, %r4995, 12;
	add.s32 	%r4997, %r4991, %r4996;
	xor.b32  	%r4998, %r4993, %r4997;
	shf.l.wrap.b32 	%r4999, %r4998, %r4998, 8;
	add.s32 	%r5000, %r4994, %r4999;
	xor.b32  	%r5001, %r4996, %r5000;
	shf.l.wrap.b32 	%r5002, %r5001, %r5001, 7;
	add.s32 	%r5003, %r4961, %r4954;
	xor.b32  	%r5004, %r4975, %r5003;
	shf.l.wrap.b32 	%r5005, %r5004, %r5004, 16;
	add.s32 	%r5006, %r4988, %r5005;
	xor.b32  	%r5007, %r4954, %r5006;
	shf.l.wrap.b32 	%r5008, %r5007, %r5007, 12;
	add.s32 	%r5009, %r5003, %r5008;
	xor.b32  	%r5010, %r5005, %r5009;
	shf.l.wrap.b32 	%r5011, %r5010, %r5010, 8;
	add.s32 	%r5012, %r5006, %r5011;
	xor.b32  	%r5013, %r5008, %r5012;
	shf.l.wrap.b32 	%r5014, %r5013, %r5013, 7;
	add.s32 	%r5015, %r4973, %r4966;
	xor.b32  	%r5016, %r4987, %r5015;
	shf.l.wrap.b32 	%r5017, %r5016, %r5016, 16;
	add.s32 	%r5018, %r4952, %r5017;
	xor.b32  	%r5019, %r4966, %r5018;
	shf.l.wrap.b32 	%r5020, %r5019, %r5019, 12;
	add.s32 	%r5021, %r5015, %r5020;
	xor.b32  	%r5022, %r5017, %r5021;
	shf.l.wrap.b32 	%r5023, %r5022, %r5022, 8;
	add.s32 	%r5024, %r5018, %r5023;
	xor.b32  	%r5025, %r5020, %r5024;
	shf.l.wrap.b32 	%r5026, %r5025, %r5025, 7;
	add.s32 	%r5027, %r4985, %r4978;
	xor.b32  	%r5028, %r4951, %r5027;
	shf.l.wrap.b32 	%r5029, %r5028, %r5028, 16;
	add.s32 	%r5030, %r4964, %r5029;
	xor.b32  	%r5031, %r4978, %r5030;
	shf.l.wrap.b32 	%r5032, %r5031, %r5031, 12;
	add.s32 	%r5033, %r5027, %r5032;
	xor.b32  	%r5034, %r5029, %r5033;
	shf.l.wrap.b32 	%r5035, %r5034, %r5034, 8;
	add.s32 	%r5036, %r5030, %r5035;
	xor.b32  	%r5037, %r5032, %r5036;
	shf.l.wrap.b32 	%r5038, %r5037, %r5037, 7;
	add.s32 	%r5039, %r4997, %r5014;
	xor.b32  	%r5040, %r5035, %r5039;
	shf.l.wrap.b32 	%r5041, %r5040, %r5040, 16;
	add.s32 	%r5042, %r5024, %r5041;
	xor.b32  	%r5043, %r5014, %r5042;
	shf.l.wrap.b32 	%r5044, %r5043, %r5043, 12;
	add.s32 	%r5045, %r5039, %r5044;
	xor.b32  	%r5046, %r5041, %r5045;
	shf.l.wrap.b32 	%r5047, %r5046, %r5046, 8;
	add.s32 	%r5048, %r5042, %r5047;
	xor.b32  	%r5049, %r5044, %r5048;
	shf.l.wrap.b32 	%r5050, %r5049, %r5049, 7;
	add.s32 	%r5051, %r5009, %r5026;
	xor.b32  	%r5052, %r4999, %r5051;
	shf.l.wrap.b32 	%r5053, %r5052, %r5052, 16;
	add.s32 	%r5054, %r5036, %r5053;
	xor.b32  	%r5055, %r5026, %r5054;
	shf.l.wrap.b32 	%r5056, %r5055, %r5055, 12;
	add.s32 	%r5057, %r5051, %r5056;
	xor.b32  	%r5058, %r5053, %r5057;
	shf.l.wrap.b32 	%r5059, %r5058, %r5058, 8;
	add.s32 	%r5060, %r5054, %r5059;
	xor.b32  	%r5061, %r5056, %r5060;
	shf.l.wrap.b32 	%r5062, %r5061, %r5061, 7;
	add.s32 	%r5063, %r5021, %r5038;
	xor.b32  	%r5064, %r5011, %r5063;
	shf.l.wrap.b32 	%r5065, %r5064, %r5064, 16;
	add.s32 	%r5066, %r5000, %r5065;
	xor.b32  	%r5067, %r5038, %r5066;
	shf.l.wrap.b32 	%r5068, %r5067, %r5067, 12;
	add.s32 	%r5069, %r5063, %r5068;
	xor.b32  	%r5070, %r5065, %r5069;
	shf.l.wrap.b32 	%r5071, %r5070, %r5070, 8;
	add.s32 	%r5072, %r5066, %r5071;
	xor.b32  	%r5073, %r5068, %r5072;
	shf.l.wrap.b32 	%r5074, %r5073, %r5073, 7;
	add.s32 	%r5075, %r5033, %r5002;
	xor.b32  	%r5076, %r5023, %r5075;
	shf.l.wrap.b32 	%r5077, %r5076, %r5076, 16;
	add.s32 	%r5078, %r5012, %r5077;
	xor.b32  	%r5079, %r5002, %r5078;
	shf.l.wrap.b32 	%r5080, %r5079, %r5079, 12;
	add.s32 	%r5081, %r5075, %r5080;
	xor.b32  	%r5082, %r5077, %r5081;
	shf.l.wrap.b32 	%r5083, %r5082, %r5082, 8;
	add.s32 	%r5084, %r5078, %r5083;
	xor.b32  	%r5085, %r5080, %r5084;
	shf.l.wrap.b32 	%r5086, %r5085, %r5085, 7;
	add.s32 	%r5087, %r5045, %r5086;
	xor.b32  	%r5088, %r5059, %r5087;
	shf.l.wrap.b32 	%r5089, %r5088, %r5088, 16;
	add.s32 	%r5090, %r5072, %r5089;
	xor.b32  	%r5091, %r5086, %r5090;
	shf.l.wrap.b32 	%r5092, %r5091, %r5091, 12;
	add.s32 	%r5093, %r5087, %r5092;
	xor.b32  	%r5094, %r5089, %r5093;
	shf.l.wrap.b32 	%r5095, %r5094, %r5094, 8;
	add.s32 	%r5096, %r5057, %r5050;
	xor.b32  	%r5097, %r5071, %r5096;
	shf.l.wrap.b32 	%r5098, %r5097, %r5097, 16;
	add.s32 	%r5099, %r5084, %r5098;
	xor.b32  	%r5100, %r5050, %r5099;
	shf.l.wrap.b32 	%r5101, %r5100, %r5100, 12;
	add.s32 	%r5102, %r5096, %r5101;
	xor.b32  	%r5103, %r5098, %r5102;
	shf.l.wrap.b32 	%r5104, %r5103, %r5103, 8;
	add.s32 	%r5105, %r5099, %r5104;
	xor.b32  	%r5106, %r5101, %r5105;
	shf.l.wrap.b32 	%r5107, %r5106, %r5106, 7;
	add.s32 	%r5108, %r5069, %r5062;
	xor.b32  	%r5109, %r5083, %r5108;
	shf.l.wrap.b32 	%r5110, %r5109, %r5109, 16;
	add.s32 	%r5111, %r5048, %r5110;
	xor.b32  	%r5112, %r5062, %r5111;
	shf.l.wrap.b32 	%r5113, %r5112, %r5112, 12;
	add.s32 	%r5114, %r5108, %r5113;
	xor.b32  	%r5115, %r5110, %r5114;
	shf.l.wrap.b32 	%r5116, %r5115, %r5115, 8;
	add.s32 	%r5117, %r5111, %r5116;
	xor.b32  	%r5118, %r5113, %r5117;
	shf.l.wrap.b32 	%r5119, %r5118, %r5118, 7;
	add.s32 	%r5120, %r5081, %r5074;
	xor.b32  	%r5121, %r5047, %r5120;
	shf.l.wrap.b32 	%r5122, %r5121, %r5121, 16;
	add.s32 	%r5123, %r5060, %r5122;
	xor.b32  	%r5124, %r5074, %r5123;
	shf.l.wrap.b32 	%r5125, %r5124, %r5124, 12;
	add.s32 	%r5126, %r5120, %r5125;
	xor.b32  	%r5127, %r5122, %r5126;
	shf.l.wrap.b32 	%r5128, %r5127, %r5127, 8;
	add.s32 	%r5129, %r5123, %r5128;
	add.s32 	%r5130, %r5093, %r5107;
	xor.b32  	%r5131, %r5128, %r5130;
	shf.l.wrap.b32 	%r5132, %r5131, %r5131, 16;
	add.s32 	%r5133, %r5117, %r5132;
	xor.b32  	%r5134, %r5107, %r5133;
	shr.u32 	%r5135, %r5134, 20;
	add.s32 	%r5136, %r5130, %r5135;
	add.s32 	%r5137, %r5102, %r5119;
	xor.b32  	%r5138, %r5095, %r5137;
	shf.l.wrap.b32 	%r5139, %r5138, %r5138, 16;
	add.s32 	%r5140, %r5129, %r5139;
	xor.b32  	%r5141, %r5119, %r5140;
	shr.u32 	%r5142, %r5141, 20;
	add.s32 	%r5143, %r5137, %r5142;
	add.s32 	%r5144, %r4456, %r5136;
	add.s32 	%r5145, %r4468, %r5143;
	cvt.u32.u16 	%r5146, %rs36;
	add.s32 	%r5147, %r5146, %r5802;
	add.s32 	%r5148, %r5147, -11;
	not.b32 	%r5149, %r5148;
	add.s32 	%r5150, %r5149, %r361;
	mov.u32 	%r5151, %ctaid.x;
	shl.b32 	%r5152, %r5151, 11;
	mov.u32 	%r5153, %tid.x;
	and.b32  	%r5154, %r5153, 31;
	or.b32  	%r5155, %r5152, %r5154;
	shl.b32 	%r5156, %r5153, 3;
	and.b32  	%r5157, %r5156, 7936;
	add.s32 	%r5158, %r5749, %r5157;
	add.s32 	%r5159, %r5155, %r5158;
	shr.u32 	%r5160, %r5159, %r5150;
	and.b32  	%r5161, %r5160, 1;
	setp.eq.b32 	%p50, %r5161, 1;
	selp.b32 	%r5162, %r5145, %r5144, %p50;
	cvt.u16.u32 	%rs69, %r5162;
	and.b16  	%rs93, %rs69, 1;
	and.b16  	%rs70, %rs91, 255;
	setp.ne.s16 	%p51, %rs70, 1;
	@%p51 bra 	$L__BB0_58;
	ld.param.u64 	%rd79, [fused_batch_pir_kernel_optimized_1_param_1];
	cvt.u32.u16 	%r5163, %rs36;
	add.s32 	%r5164, %r5163, %r5802;
	add.s32 	%r5165, %r5164, -11;
	not.b32 	%r5166, %r5165;
	add.s32 	%r5167, %r5166, %r361;
	mov.u32 	%r5168, %ctaid.x;
	shl.b32 	%r5169, %r5168, 11;
	mov.u32 	%r5170, %tid.x;
	and.b32  	%r5171, %r5170, 31;
	or.b32  	%r5172, %r5169, %r5171;
	shl.b32 	%r5173, %r5170, 3;
	and.b32  	%r5174, %r5173, 7936;
	add.s32 	%r5175, %r5749, %r5174;
	add.s32 	%r5176, %r5172, %r5175;
	shr.u32 	%r5177, %r5176, %r5167;
	and.b32  	%r5178, %r5177, 1;
	setp.eq.b32 	%p52, %r5178, 1;
	cvt.u64.u32 	%rd46, %r5802;
	cvt.u64.u16 	%rd47, %rs36;
	add.s64 	%rd48, %rd46, %rd47;
	cvta.to.global.u64 	%rd49, %rd79;
	shl.b64 	%rd50, %rd48, 4;
	add.s64 	%rd51, %rd49, %rd50;
	ld.global.u32 	%r5179, [%rd51+820];
	selp.b32 	%r5180, %r5807, %r5806, %p52;
	xor.b32  	%r5181, %r5180, %r5179;
	selp.b32 	%r5182, %r5808, %r5805, %p52;
	selp.b32 	%r5806, %r5806, %r5181, %p52;
	selp.b32 	%r5807, %r5181, %r5807, %p52;
	ld.global.u32 	%r5183, [%rd51+824];
	xor.b32  	%r5184, %r5182, %r5183;
	selp.b32 	%r5185, %r5809, %r5804, %p52;
	selp.b32 	%r5805, %r5805, %r5184, %p52;
	selp.b32 	%r5808, %r5184, %r5808, %p52;
	ld.global.u32 	%r5186, [%rd51+828];
	xor.b32  	%r5187, %r5185, %r5186;
	selp.b32 	%r5188, %r5810, %r5803, %p52;
	selp.b32 	%r5804, %r5804, %r5187, %p52;
	selp.b32 	%r5809, %r5187, %r5809, %p52;
	ld.global.u32 	%r5189, [%rd51+832];
	xor.b32  	%r5190, %r5188, %r5189;
	selp.b64 	%rd52, 445, 420, %p52;
	selp.b32 	%r5803, %r5803, %r5190, %p52;
	selp.b32 	%r5810, %r5190, %r5810, %p52;
	add.s64 	%rd53, %rd52, %rd48;
	add.s64 	%rd54, %rd53, %rd49;
	ld.global.u8 	%rs71, [%rd54+965];
	xor.b16  	%rs93, %rs71, %rs93;
$L__BB0_58:
	cvt.u32.u16 	%r5191, %rs36;
	add.s32 	%r5192, %r5191, -11;
	add.s32 	%r5193, %r5802, %r5192;
	not.b32 	%r5194, %r5193;
	add.s32 	%r5195, %r5194, %r361;
	mov.u32 	%r5196, %ctaid.x;
	shl.b32 	%r5197, %r5196, 11;
	mov.u32 	%r5198, %tid.x;
	and.b32  	%r5199, %r5198, 31;
	or.b32  	%r5200, %r5197, %r5199;
	shl.b32 	%r5201, %r5198, 3;
	and.b32  	%r5202, %r5201, 7936;
	add.s32 	%r5203, %r5749, %r5202;
	add.s32 	%r5204, %r5200, %r5203;
	shr.u32 	%r5205, %r5204, %r5195;
	and.b32  	%r5206, %r5205, 1;
	setp.eq.b32 	%p53, %r5206, 1;
	selp.b32 	%r5814, %r5807, %r5806, %p53;
	selp.b32 	%r5813, %r5808, %r5805, %p53;
	selp.b32 	%r5812, %r5809, %r5804, %p53;
	selp.b32 	%r5811, %r5810, %r5803, %p53;
	add.s32 	%r5802, %r5802, 1;
	sub.s32 	%r5207, %r361, %r5192;
	setp.ne.s32 	%p54, %r5802, %r5207;
	mov.u16 	%rs91, %rs93;
	@%p54 bra 	$L__BB0_56;
$L__BB0_59:
	ld.param.u64 	%rd80, [fused_batch_pir_kernel_optimized_1_param_1];
	cvta.to.global.u64 	%rd4, %rd80;
	and.b16  	%rs72, %rs93, 255;
	setp.ne.s16 	%p55, %rs72, 1;
	@%p55 bra 	$L__BB0_61;
	ld.global.u32 	%r5208, [%rd4+1448];
	xor.b32  	%r5814, %r5814, %r5208;
$L__BB0_61:
	@%p55 bra 	$L__BB0_63;
	ld.global.u32 	%r5209, [%rd4+1452];
	xor.b32  	%r5813, %r5813, %r5209;
$L__BB0_63:
	@%p55 bra 	$L__BB0_65;
	ld.global.u32 	%r5210, [%rd4+1456];
	xor.b32  	%r5812, %r5812, %r5210;
$L__BB0_65:
	@%p55 bra 	$L__BB0_67;
	ld.global.u32 	%r5211, [%rd4+1460];
	xor.b32  	%r5811, %r5811, %r5211;
$L__BB0_67:
	mov.b32 	%r5918, 0;
$L__BB0_68:
	ld.param.u32 	%r5597, [fused_batch_pir_kernel_optimized_1_param_4];
	mov.u32 	%r5213, %tid.x;
	shl.b32 	%r5214, %r5213, 3;
	and.b32  	%r5215, %r5214, 7936;
	add.s32 	%r5216, %r5749, %r5215;
	mov.u32 	%r5217, %ctaid.x;
	shl.b32 	%r5218, %r5217, 11;
	add.s32 	%r5219, %r5216, %r5218;
	add.s32 	%r5220, %r5219, %r5918;
	setp.ge.s32 	%p59, %r5220, %r5597;
	@%p59 bra 	$L__BB0_70;
	ld.param.u64 	%rd71, [fused_batch_pir_kernel_optimized_1_param_0];
	mov.u32 	%r5221, %tid.x;
	shl.b32 	%r5222, %r5221, 3;
	and.b32  	%r5223, %r5222, 7936;
	add.s32 	%r5224, %r5749, %r5223;
	mov.u32 	%r5225, %ctaid.x;
	shl.b32 	%r5226, %r5225, 11;
	add.s32 	%r5227, %r5224, %r5226;
	add.s32 	%r5228, %r5227, %r5918;
	mul.wide.s32 	%rd55, %r5228, 4096;
	cvta.to.global.u64 	%rd56, %rd71;
	add.s64 	%rd57, %rd56, %rd55;
	shl.b32 	%r5229, %r5221, 4;
	cvt.u64.u32 	%rd58, %r5229;
	and.b64  	%rd59, %rd58, 496;
	add.s64 	%rd60, %rd57, %rd59;
	shfl.sync.idx.b32	%r5230|%p60, %r5757, %r5918, 31, -1;
	shfl.sync.idx.b32	%r5231|%p61, %r5756, %r5918, 31, -1;
	shfl.sync.idx.b32	%r5232|%p62, %r5755, %r5918, 31, -1;
	shfl.sync.idx.b32	%r5233|%p63, %r5754, %r5918, 31, -1;
	ld.global.v4.u32 	{%r5234, %r5235, %r5236, %r5237}, [%rd60];
	and.b32  	%r5238, %r5234, %r5230;
	xor.b32  	%r6014, %r6014, %r5238;
	and.b32  	%r5239, %r5235, %r5231;
	xor.b32  	%r6013, %r6013, %r5239;
	and.b32  	%r5240, %r5236, %r5232;
	xor.b32  	%r6012, %r6012, %r5240;
	and.b32  	%r5241, %r5237, %r5233;
	xor.b32  	%r6011, %r6011, %r5241;
	ld.global.v4.u32 	{%r5242, %r5243, %r5244, %r5245}, [%rd60+512];
	and.b32  	%r5246, %r5242, %r5230;
	xor.b32  	%r6010, %r6010, %r5246;
	and.b32  	%r5247, %r5243, %r5231;
	xor.b32  	%r6009, %r6009, %r5247;
	and.b32  	%r5248, %r5244, %r5232;
	xor.b32  	%r6008, %r6008, %r5248;
	and.b32  	%r5249, %r5245, %r5233;
	xor.b32  	%r6007, %r6007, %r5249;
	ld.global.v4.u32 	{%r5250, %r5251, %r5252, %r5253}, [%rd60+1024];
	and.b32  	%r5254, %r5250, %r5230;
	xor.b32  	%r6006, %r6006, %r5254;
	and.b32  	%r5255, %r5251, %r5231;
	xor.b32  	%r6005, %r6005, %r5255;
	and.b32  	%r5256, %r5252, %r5232;
	xor.b32  	%r6004, %r6004, %r5256;
	and.b32  	%r5257, %r5253, %r5233;
	xor.b32  	%r6003, %r6003, %r5257;
	ld.global.v4.u32 	{%r5258, %r5259, %r5260, %r5261}, [%rd60+1536];
	and.b32  	%r5262, %r5258, %r5230;
	xor.b32  	%r6002, %r6002, %r5262;
	and.b32  	%r5263, %r5259, %r5231;
	xor.b32  	%r6001, %r6001, %r5263;
	and.b32  	%r5264, %r5260, %r5232;
	xor.b32  	%r6000, %r6000, %r5264;
	and.b32  	%r5265, %r5261, %r5233;
	xor.b32  	%r5999, %r5999, %r5265;
	ld.global.v4.u32 	{%r5266, %r5267, %r5268, %r5269}, [%rd60+2048];
	and.b32  	%r5270, %r5266, %r5230;
	xor.b32  	%r5998, %r5998, %r5270;
	and.b32  	%r5271, %r5267, %r5231;
	xor.b32  	%r5997, %r5997, %r5271;
	and.b32  	%r5272, %r5268, %r5232;
	xor.b32  	%r5996, %r5996, %r5272;
	and.b32  	%r5273, %r5269, %r5233;
	xor.b32  	%r5995, %r5995, %r5273;
	ld.global.v4.u32 	{%r5274, %r5275, %r5276, %r5277}, [%rd60+2560];
	and.b32  	%r5278, %r5274, %r5230;
	xor.b32  	%r5994, %r5994, %r5278;
	and.b32  	%r5279, %r5275, %r5231;
	xor.b32  	%r5993, %r5993, %r5279;
	and.b32  	%r5280, %r5276, %r5232;
	xor.b32  	%r5992, %r5992, %r5280;
	and.b32  	%r5281, %r5277, %r5233;
	xor.b32  	%r5991, %r5991, %r5281;
	ld.global.v4.u32 	{%r5282, %r5283, %r5284, %r5285}, [%rd60+3072];
	and.b32  	%r5286, %r5282, %r5230;
	xor.b32  	%r5990, %r5990, %r5286;
	and.b32  	%r5287, %r5283, %r5231;
	xor.b32  	%r5989, %r5989, %r5287;
	and.b32  	%r5288, %r5284, %r5232;
	xor.b32  	%r5988, %r5988, %r5288;
	and.b32  	%r5289, %r5285, %r5233;
	xor.b32  	%r5987, %r5987, %r5289;
	ld.global.v4.u32 	{%r5290, %r5291, %r5292, %r5293}, [%rd60+3584];
	and.b32  	%r5294, %r5290, %r5230;
	xor.b32  	%r5986, %r5986, %r5294;
	and.b32  	%r5295, %r5291, %r5231;
	xor.b32  	%r5985, %r5985, %r5295;
	and.b32  	%r5296, %r5292, %r5232;
	xor.b32  	%r5984, %r5984, %r5296;
	and.b32  	%r5297, %r5293, %r5233;
	xor.b32  	%r5983, %r5983, %r5297;
	shfl.sync.idx.b32	%r5298|%p64, %r5790, %r5918, 31, -1;
	shfl.sync.idx.b32	%r5299|%p65, %r5789, %r5918, 31, -1;
	shfl.sync.idx.b32	%r5300|%p66, %r5788, %r5918, 31, -1;
	shfl.sync.idx.b32	%r5301|%p67, %r5787, %r5918, 31, -1;
	and.b32  	%r5302, %r5234, %r5298;
	xor.b32  	%r5982, %r5982, %r5302;
	and.b32  	%r5303, %r5235, %r5299;
	xor.b32  	%r5981, %r5981, %r5303;
	and.b32  	%r5304, %r5236, %r5300;
	xor.b32  	%r5980, %r5980, %r5304;
	and.b32  	%r5305, %r5237, %r5301;
	xor.b32  	%r5979, %r5979, %r5305;
	and.b32  	%r5306, %r5242, %r5298;
	xor.b32  	%r5978, %r5978, %r5306;
	and.b32  	%r5307, %r5243, %r5299;
	xor.b32  	%r5977, %r5977, %r5307;
	and.b32  	%r5308, %r5244, %r5300;
	xor.b32  	%r5976, %r5976, %r5308;
	and.b32  	%r5309, %r5245, %r5301;
	xor.b32  	%r5975, %r5975, %r5309;
	and.b32  	%r5310, %r5250, %r5298;
	xor.b32  	%r5974, %r5974, %r5310;
	and.b32  	%r5311, %r5251, %r5299;
	xor.b32  	%r5973, %r5973, %r5311;
	and.b32  	%r5312, %r5252, %r5300;
	xor.b32  	%r5972, %r5972, %r5312;
	and.b32  	%r5313, %r5253, %r5301;
	xor.b32  	%r5971, %r5971, %r5313;
	and.b32  	%r5314, %r5258, %r5298;
	xor.b32  	%r5970, %r5970, %r5314;
	and.b32  	%r5315, %r5259, %r5299;
	xor.b32  	%r5969, %r5969, %r5315;
	and.b32  	%r5316, %r5260, %r5300;
	xor.b32  	%r5968, %r5968, %r5316;
	and.b32  	%r5317, %r5261, %r5301;
	xor.b32  	%r5967, %r5967, %r5317;
	and.b32  	%r5318, %r5266, %r5298;
	xor.b32  	%r5966, %r5966, %r5318;
	and.b32  	%r5319, %r5267, %r5299;
	xor.b32  	%r5965, %r5965, %r5319;
	and.b32  	%r5320, %r5268, %r5300;
	xor.b32  	%r5964, %r5964, %r5320;
	and.b32  	%r5321, %r5269, %r5301;
	xor.b32  	%r5963, %r5963, %r5321;
	and.b32  	%r5322, %r5274, %r5298;
	xor.b32  	%r5962, %r5962, %r5322;
	and.b32  	%r5323, %r5275, %r5299;
	xor.b32  	%r5961, %r5961, %r5323;
	and.b32  	%r5324, %r5276, %r5300;
	xor.b32  	%r5960, %r5960, %r5324;
	and.b32  	%r5325, %r5277, %r5301;
	xor.b32  	%r5959, %r5959, %r5325;
	and.b32  	%r5326, %r5282, %r5298;
	xor.b32  	%r5958, %r5958, %r5326;
	and.b32  	%r5327, %r5283, %r5299;
	xor.b32  	%r5957, %r5957, %r5327;
	and.b32  	%r5328, %r5284, %r5300;
	xor.b32  	%r5956, %r5956, %r5328;
	and.b32  	%r5329, %r5285, %r5301;
	xor.b32  	%r5955, %r5955, %r5329;
	and.b32  	%r5330, %r5290, %r5298;
	xor.b32  	%r5954, %r5954, %r5330;
	and.b32  	%r5331, %r5291, %r5299;
	xor.b32  	%r5953, %r5953, %r5331;
	and.b32  	%r5332, %r5292, %r5300;
	xor.b32  	%r5952, %r5952, %r5332;
	and.b32  	%r5333, %r5293, %r5301;
	xor.b32  	%r5951, %r5951, %r5333;
	shfl.sync.idx.b32	%r5334|%p68, %r5814, %r5918, 31, -1;
	shfl.sync.idx.b32	%r5335|%p69, %r5813, %r5918, 31, -1;
	shfl.sync.idx.b32	%r5336|%p70, %r5812, %r5918, 31, -1;
	shfl.sync.idx.b32	%r5337|%p71, %r5811, %r5918, 31, -1;
	and.b32  	%r5338, %r5234, %r5334;
	xor.b32  	%r5950, %r5950, %r5338;
	and.b32  	%r5339, %r5235, %r5335;
	xor.b32  	%r5949, %r5949, %r5339;
	and.b32  	%r5340, %r5236, %r5336;
	xor.b32  	%r5948, %r5948, %r5340;
	and.b32  	%r5341, %r5237, %r5337;
	xor.b32  	%r5947, %r5947, %r5341;
	and.b32  	%r5342, %r5242, %r5334;
	xor.b32  	%r5946, %r5946, %r5342;
	and.b32  	%r5343, %r5243, %r5335;
	xor.b32  	%r5945, %r5945, %r5343;
	and.b32  	%r5344, %r5244, %r5336;
	xor.b32  	%r5944, %r5944, %r5344;
	and.b32  	%r5345, %r5245, %r5337;
	xor.b32  	%r5943, %r5943, %r5345;
	and.b32  	%r5346, %r5250, %r5334;
	xor.b32  	%r5942, %r5942, %r5346;
	and.b32  	%r5347, %r5251, %r5335;
	xor.b32  	%r5941, %r5941, %r5347;
	and.b32  	%r5348, %r5252, %r5336;
	xor.b32  	%r5940, %r5940, %r5348;
	and.b32  	%r5349, %r5253, %r5337;
	xor.b32  	%r5939, %r5939, %r5349;
	and.b32  	%r5350, %r5258, %r5334;
	xor.b32  	%r5938, %r5938, %r5350;
	and.b32  	%r5351, %r5259, %r5335;
	xor.b32  	%r5937, %r5937, %r5351;
	and.b32  	%r5352, %r5260, %r5336;
	xor.b32  	%r5936, %r5936, %r5352;
	and.b32  	%r5353, %r5261, %r5337;
	xor.b32  	%r5935, %r5935, %r5353;
	and.b32  	%r5354, %r5266, %r5334;
	xor.b32  	%r5934, %r5934, %r5354;
	and.b32  	%r5355, %r5267, %r5335;
	xor.b32  	%r5933, %r5933, %r5355;
	and.b32  	%r5356, %r5268, %r5336;
	xor.b32  	%r5932, %r5932, %r5356;
	and.b32  	%r5357, %r5269, %r5337;
	xor.b32  	%r5931, %r5931, %r5357;
	and.b32  	%r5358, %r5274, %r5334;
	xor.b32  	%r5930, %r5930, %r5358;
	and.b32  	%r5359, %r5275, %r5335;
	xor.b32  	%r5929, %r5929, %r5359;
	and.b32  	%r5360, %r5276, %r5336;
	xor.b32  	%r5928, %r5928, %r5360;
	and.b32  	%r5361, %r5277, %r5337;
	xor.b32  	%r5927, %r5927, %r5361;
	and.b32  	%r5362, %r5282, %r5334;
	xor.b32  	%r5926, %r5926, %r5362;
	and.b32  	%r5363, %r5283, %r5335;
	xor.b32  	%r5925, %r5925, %r5363;
	and.b32  	%r5364, %r5284, %r5336;
	xor.b32  	%r5924, %r5924, %r5364;
	and.b32  	%r5365, %r5285, %r5337;
	xor.b32  	%r5923, %r5923, %r5365;
	and.b32  	%r5366, %r5290, %r5334;
	xor.b32  	%r5922, %r5922, %r5366;
	and.b32  	%r5367, %r5291, %r5335;
	xor.b32  	%r5921, %r5921, %r5367;
	and.b32  	%r5368, %r5292, %r5336;
	xor.b32  	%r5920, %r5920, %r5368;
	and.b32  	%r5369, %r5293, %r5337;
	xor.b32  	%r5919, %r5919, %r5369;
	add.s32 	%r5918, %r5918, 1;
	setp.ne.s32 	%p72, %r5918, 32;
	@%p72 bra 	$L__BB0_68;
$L__BB0_70:
	add.s32 	%r701, %r5749, 32;
	setp.lt.u32 	%p73, %r5749, 224;
	mov.u32 	%r5749, %r701;
	@%p73 bra 	$L__BB0_25;
	or.b32  	%r5370, %r6013, %r6014;
	or.b32  	%r5371, %r5370, %r6012;
	or.b32  	%r5372, %r5371, %r6011;
	setp.eq.s32 	%p74, %r5372, 0;
	mov.u32 	%r6022, %tid.x;
	shl.b32 	%r5373, %r6022, 4;
	and.b32  	%r5374, %r5373, 496;
	mov.u32 	%r5375, s_mem;
	add.s32 	%r703, %r5375, %r5374;
	@%p74 bra 	$L__BB0_73;
	atom.shared.xor.b32 	%r5376, [%r703], %r6014;
	atom.shared.xor.b32 	%r5377, [%r703+4], %r6013;
	atom.shared.xor.b32 	%r5378, [%r703+8], %r6012;
	atom.shared.xor.b32 	%r5379, [%r703+12], %r6011;
$L__BB0_73:
	or.b32  	%r5380, %r6009, %r6010;
	or.b32  	%r5381, %r5380, %r6008;
	or.b32  	%r5382, %r5381, %r6007;
	setp.eq.s32 	%p75, %r5382, 0;
	@%p75 bra 	$L__BB0_75;
	atom.shared.xor.b32 	%r5383, [%r703+512], %r6010;
	atom.shared.xor.b32 	%r5384, [%r703+516], %r6009;
	atom.shared.xor.b32 	%r5385, [%r703+520], %r6008;
	atom.shared.xor.b32 	%r5386, [%r703+524], %r6007;
$L__BB0_75:
	or.b32  	%r5387, %r6005, %r6006;
	or.b32  	%r5388, %r5387, %r6004;
	or.b32  	%r5389, %r5388, %r6003;
	setp.eq.s32 	%p76, %r5389, 0;
	@%p76 bra 	$L__BB0_77;
	atom.shared.xor.b32 	%r5390, [%r703+1024], %r6006;
	atom.shared.xor.b32 	%r5391, [%r703+1028], %r6005;
	atom.shared.xor.b32 	%r5392, [%r703+1032], %r6004;
	atom.shared.xor.b32 	%r5393, [%r703+1036], %r6003;
$L__BB0_77:
	or.b32  	%r5394, %r6001, %r6002;
	or.b32  	%r5395, %r5394, %r6000;
	or.b32  	%r5396, %r5395, %r5999;
	setp.eq.s32 	%p77, %r5396, 0;
	@%p77 bra 	$L__BB0_79;
	atom.shared.xor.b32 	%r5397, [%r703+1536], %r6002;
	atom.shared.xor.b32 	%r5398, [%r703+1540], %r6001;
	atom.shared.xor.b32 	%r5399, [%r703+1544], %r6000;
	atom.shared.xor.b32 	%r5400, [%r703+1548], %r5999;
$L__BB0_79:
	or.b32  	%r5401, %r5997, %r5998;
	or.b32  	%r5402, %r5401, %r5996;
	or.b32  	%r5403, %r5402, %r5995;
	setp.eq.s32 	%p78, %r5403, 0;
	@%p78 bra 	$L__BB0_81;
	atom.shared.xor.b32 	%r5404, [%r703+2048], %r5998;
	atom.shared.xor.b32 	%r5405, [%r703+2052], %r5997;
	atom.shared.xor.b32 	%r5406, [%r703+2056], %r5996;
	atom.shared.xor.b32 	%r5407, [%r703+2060], %r5995;
$L__BB0_81:
	or.b32  	%r5408, %r5993, %r5994;
	or.b32  	%r5409, %r5408, %r5992;
	or.b32  	%r5410, %r5409, %r5991;
	setp.eq.s32 	%p79, %r5410, 0;
	@%p79 bra 	$L__BB0_83;
	atom.shared.xor.b32 	%r5411, [%r703+2560], %r5994;
	atom.shared.xor.b32 	%r5412, [%r703+2564], %r5993;
	atom.shared.xor.b32 	%r5413, [%r703+2568], %r5992;
	atom.shared.xor.b32 	%r5414, [%r703+2572], %r5991;
$L__BB0_83:
	or.b32  	%r5415, %r5989, %r5990;
	or.b32  	%r5416, %r5415, %r5988;
	or.b32  	%r5417, %r5416, %r5987;
	setp.eq.s32 	%p80, %r5417, 0;
	@%p80 bra 	$L__BB0_85;
	atom.shared.xor.b32 	%r5418, [%r703+3072], %r5990;
	atom.shared.xor.b32 	%r5419, [%r703+3076], %r5989;
	atom.shared.xor.b32 	%r5420, [%r703+3080], %r5988;
	atom.shared.xor.b32 	%r5421, [%r703+3084], %r5987;
$L__BB0_85:
	or.b32  	%r5422, %r5985, %r5986;
	or.b32  	%r5423, %r5422, %r5984;
	or.b32  	%r5424, %r5423, %r5983;
	setp.eq.s32 	%p81, %r5424, 0;
	@%p81 bra 	$L__BB0_87;
	atom.shared.xor.b32 	%r5425, [%r703+3584], %r5986;
	atom.shared.xor.b32 	%r5426, [%r703+3588], %r5985;
	atom.shared.xor.b32 	%r5427, [%r703+3592], %r5984;
	atom.shared.xor.b32 	%r5428, [%r703+3596], %r5983;
$L__BB0_87:
	or.b32  	%r5429, %r5981, %r5982;
	or.b32  	%r5430, %r5429, %r5980;
	or.b32  	%r5431, %r5430, %r5979;
	setp.eq.s32 	%p82, %r5431, 0;
	@%p82 bra 	$L__BB0_89;
	atom.shared.xor.b32 	%r5432, [%r703+4096], %r5982;
	atom.shared.xor.b32 	%r5433, [%r703+4100], %r5981;
	atom.shared.xor.b32 	%r5434, [%r703+4104], %r5980;
	atom.shared.xor.b32 	%r5435, [%r703+4108], %r5979;
$L__BB0_89:
	or.b32  	%r5436, %r5977, %r5978;
	or.b32  	%r5437, %r5436, %r5976;
	or.b32  	%r5438, %r5437, %r5975;
	setp.eq.s32 	%p83, %r5438, 0;
	@%p83 bra 	$L__BB0_91;
	atom.shared.xor.b32 	%r5439, [%r703+4608], %r5978;
	atom.shared.xor.b32 	%r5440, [%r703+4612], %r5977;
	atom.shared.xor.b32 	%r5441, [%r703+4616], %r5976;
	atom.shared.xor.b32 	%r5442, [%r703+4620], %r5975;
$L__BB0_91:
	or.b32  	%r5443, %r5973, %r5974;
	or.b32  	%r5444, %r5443, %r5972;
	or.b32  	%r5445, %r5444, %r5971;
	setp.eq.s32 	%p84, %r5445, 0;
	@%p84 bra 	$L__BB0_93;
	atom.shared.xor.b32 	%r5446, [%r703+5120], %r5974;
	atom.shared.xor.b32 	%r5447, [%r703+5124], %r5973;
	atom.shared.xor.b32 	%r5448, [%r703+5128], %r5972;
	atom.shared.xor.b32 	%r5449, [%r703+5132], %r5971;
$L__BB0_93:
	or.b32  	%r5450, %r5969, %r5970;
	or.b32  	%r5451, %r5450, %r5968;
	or.b32  	%r5452, %r5451, %r5967;
	setp.eq.s32 	%p85, %r5452, 0;
	@%p85 bra 	$L__BB0_95;
	atom.shared.xor.b32 	%r5453, [%r703+5632], %r5970;
	atom.shared.xor.b32 	%r5454, [%r703+5636], %r5969;
	atom.shared.xor.b32 	%r5455, [%r703+5640], %r5968;
	atom.shared.xor.b32 	%r5456, [%r703+5644], %r5967;
$L__BB0_95:
	or.b32  	%r5457, %r5965, %r5966;
	or.b32  	%r5458, %r5457, %r5964;
	or.b32  	%r5459, %r5458, %r5963;
	setp.eq.s32 	%p86, %r5459, 0;
	@%p86 bra 	$L__BB0_97;
	atom.shared.xor.b32 	%r5460, [%r703+6144], %r5966;
	atom.shared.xor.b32 	%r5461, [%r703+6148], %r5965;
	atom.shared.xor.b32 	%r5462, [%r703+6152], %r5964;
	atom.shared.xor.b32 	%r5463, [%r703+6156], %r5963;
$L__BB0_97:
	or.b32  	%r5464, %r5961, %r5962;
	or.b32  	%r5465, %r5464, %r5960;
	or.b32  	%r5466, %r5465, %r5959;
	setp.eq.s32 	%p87, %r5466, 0;
	@%p87 bra 	$L__BB0_99;
	atom.shared.xor.b32 	%r5467, [%r703+6656], %r5962;
	atom.shared.xor.b32 	%r5468, [%r703+6660], %r5961;
	atom.shared.xor.b32 	%r5469, [%r703+6664], %r5960;
	atom.shared.xor.b32 	%r5470, [%r703+6668], %r5959;
$L__BB0_99:
	or.b32  	%r5471, %r5957, %r5958;
	or.b32  	%r5472, %r5471, %r5956;
	or.b32  	%r5473, %r5472, %r5955;
	setp.eq.s32 	%p88, %r5473, 0;
	@%p88 bra 	$L__BB0_101;
	atom.shared.xor.b32 	%r5474, [%r703+7168], %r5958;
	atom.shared.xor.b32 	%r5475, [%r703+7172], %r5957;
	atom.shared.xor.b32 	%r5476, [%r703+7176], %r5956;
	atom.shared.xor.b32 	%r5477, [%r703+7180], %r5955;
$L__BB0_101:
	or.b32  	%r5478, %r5953, %r5954;
	or.b32  	%r5479, %r5478, %r5952;
	or.b32  	%r5480, %r5479, %r5951;
	setp.eq.s32 	%p89, %r5480, 0;
	@%p89 bra 	$L__BB0_103;
	atom.shared.xor.b32 	%r5481, [%r703+7680], %r5954;
	atom.shared.xor.b32 	%r5482, [%r703+7684], %r5953;
	atom.shared.xor.b32 	%r5483, [%r703+7688], %r5952;
	atom.shared.xor.b32 	%r5484, [%r703+7692], %r5951;
$L__BB0_103:
	or.b32  	%r5485, %r5949, %r5950;
	or.b32  	%r5486, %r5485, %r5948;
	or.b32  	%r5487, %r5486, %r5947;
	setp.eq.s32 	%p90, %r5487, 0;
	@%p90 bra 	$L__BB0_105;
	atom.shared.xor.b32 	%r5488, [%r703+8192], %r5950;
	atom.shared.xor.b32 	%r5489, [%r703+8196], %r5949;
	atom.shared.xor.b32 	%r5490, [%r703+8200], %r5948;
	atom.shared.xor.b32 	%r5491, [%r703+8204], %r5947;
$L__BB0_105:
	or.b32  	%r5492, %r5945, %r5946;
	or.b32  	%r5493, %r5492, %r5944;
	or.b32  	%r5494, %r5493, %r5943;
	setp.eq.s32 	%p91, %r5494, 0;
	@%p91 bra 	$L__BB0_107;
	atom.shared.xor.b32 	%r5495, [%r703+8704], %r5946;
	atom.shared.xor.b32 	%r5496, [%r703+8708], %r5945;
	atom.shared.xor.b32 	%r5497, [%r703+8712], %r5944;
	atom.shared.xor.b32 	%r5498, [%r703+8716], %r5943;
$L__BB0_107:
	or.b32  	%r5499, %r5941, %r5942;
	or.b32  	%r5500, %r5499, %r5940;
	or.b32  	%r5501, %r5500, %r5939;
	setp.eq.s32 	%p92, %r5501, 0;
	@%p92 bra 	$L__BB0_109;
	atom.shared.xor.b32 	%r5502, [%r703+9216], %r5942;
	atom.shared.xor.b32 	%r5503, [%r703+9220], %r5941;
	atom.shared.xor.b32 	%r5504, [%r703+9224], %r5940;
	atom.shared.xor.b32 	%r5505, [%r703+9228], %r5939;
$L__BB0_109:
	or.b32  	%r5506, %r5937, %r5938;
	or.b32  	%r5507, %r5506, %r5936;
	or.b32  	%r5508, %r5507, %r5935;
	setp.eq.s32 	%p93, %r5508, 0;
	@%p93 bra 	$L__BB0_111;
	atom.shared.xor.b32 	%r5509, [%r703+9728], %r5938;
	atom.shared.xor.b32 	%r5510, [%r703+9732], %r5937;
	atom.shared.xor.b32 	%r5511, [%r703+9736], %r5936;
	atom.shared.xor.b32 	%r5512, [%r703+9740], %r5935;
$L__BB0_111:
	or.b32  	%r5513, %r5933, %r5934;
	or.b32  	%r5514, %r5513, %r5932;
	or.b32  	%r5515, %r5514, %r5931;
	setp.eq.s32 	%p94, %r5515, 0;
	@%p94 bra 	$L__BB0_113;
	atom.shared.xor.b32 	%r5516, [%r703+10240], %r5934;
	atom.shared.xor.b32 	%r5517, [%r703+10244], %r5933;
	atom.shared.xor.b32 	%r5518, [%r703+10248], %r5932;
	atom.shared.xor.b32 	%r5519, [%r703+10252], %r5931;
$L__BB0_113:
	or.b32  	%r5520, %r5929, %r5930;
	or.b32  	%r5521, %r5520, %r5928;
	or.b32  	%r5522, %r5521, %r5927;
	setp.eq.s32 	%p95, %r5522, 0;
	@%p95 bra 	$L__BB0_115;
	atom.shared.xor.b32 	%r5523, [%r703+10752], %r5930;
	atom.shared.xor.b32 	%r5524, [%r703+10756], %r5929;
	atom.shared.xor.b32 	%r5525, [%r703+10760], %r5928;
	atom.shared.xor.b32 	%r5526, [%r703+10764], %r5927;
$L__BB0_115:
	or.b32  	%r5527, %r5925, %r5926;
	or.b32  	%r5528, %r5527, %r5924;
	or.b32  	%r5529, %r5528, %r5923;
	setp.eq.s32 	%p96, %r5529, 0;
	@%p96 bra 	$L__BB0_117;
	atom.shared.xor.b32 	%r5530, [%r703+11264], %r5926;
	atom.shared.xor.b32 	%r5531, [%r703+11268], %r5925;
	atom.shared.xor.b32 	%r5532, [%r703+11272], %r5924;
	atom.shared.xor.b32 	%r5533, [%r703+11276], %r5923;
$L__BB0_117:
	or.b32  	%r5534, %r5921, %r5922;
	or.b32  	%r5535, %r5534, %r5920;
	or.b32  	%r5536, %r5535, %r5919;
	setp.eq.s32 	%p97, %r5536, 0;
	@%p97 bra 	$L__BB0_119;
	atom.shared.xor.b32 	%r5537, [%r703+11776], %r5922;
	atom.shared.xor.b32 	%r5538, [%r703+11780], %r5921;
	atom.shared.xor.b32 	%r5539, [%r703+11784], %r5920;
	atom.shared.xor.b32 	%r5540, [%r703+11788], %r5919;
$L__BB0_119:
	setp.gt.u32 	%p98, %r6022, 767;
	bar.sync 	0;
	@%p98 bra 	$L__BB0_136;
	ld.param.u64 	%rd81, [fused_batch_pir_kernel_optimized_1_param_2];
	cvta.to.global.u64 	%rd5, %rd81;
	mov.u32 	%r704, %ntid.x;
	add.s32 	%r5541, %r6022, %r704;
	max.u32 	%r5542, %r5541, 768;
	setp.lt.u32 	%p99, %r5541, 768;
	selp.u32 	%r5543, 1, 0, %p99;
	add.s32 	%r5544, %r5541, %r5543;
	sub.s32 	%r5545, %r5542, %r5544;
	div.u32 	%r5546, %r5545, %r704;
	add.s32 	%r705, %r5546, %r5543;
	and.b32  	%r5547, %r705, 3;
	setp.eq.s32 	%p100, %r5547, 3;
	@%p100 bra 	$L__BB0_125;
	add.s32 	%r5548, %r705, 1;
	and.b32  	%r5549, %r5548, 3;
	mul.wide.u32 	%rd61, %r6022, 16;
	add.s64 	%rd62, %rd61, %rd5;
	add.s64 	%rd82, %rd62, 8;
	mul.wide.u32 	%rd7, %r704, 16;
	add.s32 	%r6016, %r5375, %r5373;
	shl.b32 	%r707, %r704, 4;
	neg.s32 	%r6015, %r5549;
	mad.lo.s32 	%r6022, %r704, %r5549, %r6022;
$L__BB0_122:
	.pragma "nounroll";
	ld.shared.v4.u32 	{%r712, %r713, %r714, %r715}, [%r6016];
	or.b32  	%r5552, %r713, %r712;
	or.b32  	%r5553, %r5552, %r714;
	or.b32  	%r5554, %r5553, %r715;
	setp.eq.s32 	%p101, %r5554, 0;
	@%p101 bra 	$L__BB0_124;
	atom.global.xor.b32 	%r5555, [%rd82+-8], %r712;
	atom.global.xor.b32 	%r5556, [%rd82+-4], %r713;
	atom.global.xor.b32 	%r5557, [%rd82], %r714;
	atom.global.xor.b32 	%r5558, [%rd82+4], %r715;
$L__BB0_124:
	add.s64 	%rd82, %rd82, %rd7;
	add.s32 	%r6016, %r6016, %r707;
	add.s32 	%r6015, %r6015, 1;
	setp.ne.s32 	%p102, %r6015, 0;
	@%p102 bra 	$L__BB0_122;
$L__BB0_125:
	setp.lt.u32 	%p103, %r705, 3;
	@%p103 bra 	$L__BB0_136;
	shl.b32 	%r5559, %r704, 1;
	add.s32 	%r6021, %r6022, %r5559;
	shl.b32 	%r720, %r704, 2;
	mad.lo.s32 	%r6020, %r704, 3, %r6022;
	add.s32 	%r6019, %r704, %r6022;
	shl.b32 	%r723, %r704, 4;
	shl.b32 	%r5560, %r6022, 4;
	add.s32 	%r6018, %r5375, %r5560;
	shl.b32 	%r725, %r704, 6;
	shl.b32 	%r726, %r704, 5;
	mul.lo.s32 	%r727, %r704, 48;
$L__BB0_127:
	ld.shared.v4.u32 	{%r733, %r734, %r735, %r736}, [%r6018];
	or.b32  	%r5562, %r734, %r733;
	or.b32  	%r5563, %r5562, %r735;
	or.b32  	%r5564, %r5563, %r736;
	setp.eq.s32 	%p104, %r5564, 0;
	@%p104 bra 	$L__BB0_129;
	mul.wide.u32 	%rd63, %r6022, 16;
	add.s64 	%rd64, %rd5, %rd63;
	atom.global.xor.b32 	%r5565, [%rd64], %r733;
	atom.global.xor.b32 	%r5566, [%rd64+4], %r734;
	atom.global.xor.b32 	%r5567, [%rd64+8], %r735;
	atom.global.xor.b32 	%r5568, [%rd64+12], %r736;
$L__BB0_129:
	add.s32 	%r5569, %r6018, %r723;
	ld.shared.v4.u32 	{%r737, %r738, %r739, %r740}, [%r5569];
	or.b32  	%r5570, %r738, %r737;
	or.b32  	%r5571, %r5570, %r739;
	or.b32  	%r5572, %r5571, %r740;
	setp.eq.s32 	%p105, %r5572, 0;
	@%p105 bra 	$L__BB0_131;
	mul.wide.u32 	%rd65, %r6019, 16;
	add.s64 	%rd66, %rd5, %rd65;
	atom.global.xor.b32 	%r5573, [%rd66], %r737;
	atom.global.xor.b32 	%r5574, [%rd66+4], %r738;
	atom.global.xor.b32 	%r5575, [%rd66+8], %r739;
	atom.global.xor.b32 	%r5576, [%rd66+12], %r740;
$L__BB0_131:
	add.s32 	%r741, %r6022, %r704;
	add.s32 	%r5577, %r6018, %r726;
	ld.shared.v4.u32 	{%r742, %r743, %r744, %r745}, [%r5577];
	or.b32  	%r5578, %r743, %r742;
	or.b32  	%r5579, %r5578, %r744;
	or.b32  	%r5580, %r5579, %r745;
	setp.eq.s32 	%p106, %r5580, 0;
	@%p106 bra 	$L__BB0_133;
	mul.wide.u32 	%rd67, %r6021, 16;
	add.s64 	%rd68, %rd5, %rd67;
	atom.global.xor.b32 	%r5581, [%rd68], %r742;
	atom.global.xor.b32 	%r5582, [%rd68+4], %r743;
	atom.global.xor.b32 	%r5583, [%rd68+8], %r744;
	atom.global.xor.b32 	%r5584, [%rd68+12], %r745;
$L__BB0_133:
	add.s32 	%r746, %r741, %r704;
	add.s32 	%r5585, %r6018, %r727;
	ld.shared.v4.u32 	{%r747, %r748, %r749, %r750}, [%r5585];
	or.b32  	%r5586, %r748, %r747;
	or.b32  	%r5587, %r5586, %r749;
	or.b32  	%r5588, %r5587, %r750;
	setp.eq.s32 	%p107, %r5588, 0;
	@%p107 bra 	$L__BB0_135;
	mul.wide.u32 	%rd69, %r6020, 16;
	add.s64 	%rd70, %rd5, %rd69;
	atom.global.xor.b32 	%r5589, [%rd70], %r747;
	atom.global.xor.b32 	%r5590, [%rd70+4], %r748;
	atom.global.xor.b32 	%r5591, [%rd70+8], %r749;
	atom.global.xor.b32 	%r5592, [%rd70+12], %r750;
$L__BB0_135:
	add.s32 	%r5593, %r746, %r704;
	add.s32 	%r6022, %r5593, %r704;
	add.s32 	%r6021, %r6021, %r720;
	add.s32 	%r6020, %r6020, %r720;
	add.s32 	%r6019, %r6019, %r720;
	add.s32 	%r6018, %r6018, %r725;
	setp.lt.u32 	%p108, %r6022, 768;
	@%p108 bra 	$L__BB0_127;
$L__BB0_136:
	ret;

}
	// .globl	fused_batch_pir_kernel_optimized_2
.visible .entry fused_batch_pir_kernel_optimized_2(
	.param .u64 .ptr .align 1 fused_batch_pir_kernel_optimized_2_param_0,
	.param .u64 .ptr .align 1 fused_batch_pir_kernel_optimized_2_param_1,
	.param .u64 .ptr .align 1 fused_batch_pir_kernel_optimized_2_param_2,
	.param .u64 .ptr .align 1 fused_batch_pir_kernel_optimized_2_param_3,
	.param .u32 fused_batch_pir_kernel_optimized_2_param_4,
	.param .u32 fused_batch_pir_kernel_optimized_2_param_5
)
{
	.reg .pred 	%p<193>;
	.reg .b16 	%rs<187>;
	.reg .b32 	%r<11626>;
	.reg .b64 	%rd<115>;

	ld.param.u64 	%rd11, [fused_batch_pir_kernel_optimized_2_param_1];
	cvta.to.global.u64 	%rd1, %rd11;
	mov.u32 	%r1, %tid.x;
	mov.u32 	%r2, %ntid.x;
	add.s32 	%r1449, %r1, %r2;
	max.u32 	%r1450, %r1449, 1536;
	setp.lt.u32 	%p1, %r1449, 1536;
	selp.u32 	%r1451, 1, 0, %p1;
	add.s32 	%r1452, %r1449, %r1451;
	sub.s32 	%r1453, %r1450, %r1452;
	div.u32 	%r1454, %r1453, %r2;
	add.s32 	%r3, %r1454, %r1451;
	add.s32 	%r1455, %r3, 1;
	and.b32  	%r4, %r1455, 3;
	and.b32  	%r1456, %r3, 3;
	setp.eq.s32 	%p2, %r1456, 3;
	mov.u32 	%r10792, %r1;
	@%p2 bra 	$L__BB1_3;
	mov.b32 	%r10791, 0;
	mov.u32 	%r10792, %r1;
$L__BB1_2:
	.pragma "nounroll";
	shl.b32 	%r1458, %r10792, 4;
	mov.u32 	%r1459, s_mem;
	add.s32 	%r1460, %r1459, %r1458;
	mov.b32 	%r1461, 0;
	st.shared.v4.u32 	[%r1460], {%r1461, %r1461, %r1461, %r1461};
	add.s32 	%r10792, %r10792, %r2;
	add.s32 	%r10791, %r10791, 1;
	setp.ne.s32 	%p3, %r10791, %r4;
	@%p3 bra 	$L__BB1_2;
$L__BB1_3:
	setp.lt.u32 	%p4, %r3, 3;
	@%p4 bra 	$L__BB1_6;
	mov.u32 	%r1463, s_mem;
	shl.b32 	%r1466, %r2, 4;
	shl.b32 	%r1470, %r2, 2;
$L__BB1_5:
	shl.b32 	%r1462, %r10792, 4;
	add.s32 	%r1464, %r1463, %r1462;
	mov.b32 	%r1465, 0;
	st.shared.v4.u32 	[%r1464], {%r1465, %r1465, %r1465, %r1465};
	add.s32 	%r1467, %r1464, %r1466;
	st.shared.v4.u32 	[%r1467], {%r1465, %r1465, %r1465, %r1465};
	add.s32 	%r1468, %r1467, %r1466;
	st.shared.v4.u32 	[%r1468], {%r1465, %r1465, %r1465, %r1465};
	add.s32 	%r1469, %r1468, %r1466;
	st.shared.v4.u32 	[%r1469], {%r1465, %r1465, %r1465, %r1465};
	add.s32 	%r10792, %r1470, %r10792;
	setp.lt.u32 	%p5, %r10792, 1536;
	@%p5 bra 	$L__BB1_5;
$L__BB1_6:
	bar.sync 	0;
	mov.u32 	%r1471, %ctaid.x;
	shl.b32 	%r12, %r1471, 11;
	setp.ne.s32 	%p6, %r1, 0;
	ld.const.u32 	%r13, [CHACHA_CONSTANTS];
	ld.const.u32 	%r14, [CHACHA_CONSTANTS+4];
	ld.const.u32 	%r15, [CHACHA_CONSTANTS+8];
	ld.const.u32 	%r16, [CHACHA_CONSTANTS+12];
	@%p6 bra 	$L__BB1_38;
	ld.global.v2.u8 	{%rs153, %rs2}, [%rd1+16];
	ld.global.u32 	%r10810, [%rd1];
	ld.global.u32 	%r10809, [%rd1+4];
	ld.global.u32 	%r10808, [%rd1+8];
	ld.global.u32 	%r10807, [%rd1+12];
	setp.lt.u16 	%p7, %rs2, 12;
	@%p7 bra 	$L__BB1_12;
	cvt.u32.u16 	%r1473, %rs2;
	and.b32  	%r21, %r1473, 255;
	add.s32 	%r22, %r21, -12;
	mov.b32 	%r10798, 0;
	mov.u16 	%rs151, %rs153;
$L__BB1_9:
	.pragma "nounroll";
	add.s32 	%r1474, %r13, %r10810;
	shf.l.wrap.b32 	%r1475, %r1474, %r1474, 16;
	add.s32 	%r1476, %r10810, %r1475;
	xor.b32  	%r1477, %r10810, %r1476;
	shf.l.wrap.b32 	%r1478, %r1477, %r1477, 12;
	add.s32 	%r1479, %r1474, %r1478;
	xor.b32  	%r1480, %r1475, %r1479;
	shf.l.wrap.b32 	%r1481, %r1480, %r1480, 8;
	add.s32 	%r1482, %r1476, %r1481;
	xor.b32  	%r1483, %r1478, %r1482;
	shf.l.wrap.b32 	%r1484, %r1483, %r1483, 7;
	add.s32 	%r1485, %r14, %r10809;
	shf.l.wrap.b32 	%r1486, %r1485, %r1485, 16;
	add.s32 	%r1487, %r10809, %r1486;
	xor.b32  	%r1488, %r10809, %r1487;
	shf.l.wrap.b32 	%r1489, %r1488, %r1488, 12;
	add.s32 	%r1490, %r1485, %r1489;
	xor.b32  	%r1491, %r1486, %r1490;
	shf.l.wrap.b32 	%r1492, %r1491, %r1491, 8;
	add.s32 	%r1493, %r1487, %r1492;
	xor.b32  	%r1494, %r1489, %r1493;
	shf.l.wrap.b32 	%r1495, %r1494, %r1494, 7;
	add.s32 	%r1496, %r15, %r10808;
	shf.l.wrap.b32 	%r1497, %r1496, %r1496, 16;
	add.s32 	%r1498, %r10808, %r1497;
	xor.b32  	%r1499, %r10808, %r1498;
	shf.l.wrap.b32 	%r1500, %r1499, %r1499, 12;
	add.s32 	%r1501, %r1496, %r1500;
	xor.b32  	%r1502, %r1497, %r1501;
	shf.l.wrap.b32 	%r1503, %r1502, %r1502, 8;
	add.s32 	%r1504, %r1498, %r1503;
	xor.b32  	%r1505, %r1500, %r1504;
	shf.l.wrap.b32 	%r1506, %r1505, %r1505, 7;
	add.s32 	%r1507, %r16, %r10807;
	shf.l.wrap.b32 	%r1508, %r1507, %r1507, 16;
	add.s32 	%r1509, %r10807, %r1508;
	xor.b32  	%r1510, %r10807, %r1509;
	shf.l.wrap.b32 	%r1511, %r1510, %r1510, 12;
	add.s32 	%r1512, %r1507, %r1511;
	xor.b32  	%r1513, %r1508, %r1512;
	shf.l.wrap.b32 	%r1514, %r1513, %r1513, 8;
	add.s32 	%r1515, %r1509, %r1514;
	xor.b32  	%r1516, %r1511, %r1515;
	shf.l.wrap.b32 	%r1517, %r1516, %r1516, 7;
	add.s32 	%r1518, %r1479, %r1495;
	xor.b32  	%r1519, %r1514, %r1518;
	shf.l.wrap.b32 	%r1520, %r1519, %r1519, 16;
	add.s32 	%r1521, %r1504, %r1520;
	xor.b32  	%r1522, %r1495, %r1521;
	shf.l.wrap.b32 	%r1523, %r1522, %r1522, 12;
	add.s32 	%r1524, %r1518, %r1523;
	xor.b32  	%r1525, %r1520, %r1524;
	shf.l.wrap.b32 	%r1526, %r1525, %r1525, 8;
	add.s32 	%r1527, %r1521, %r1526;
	xor.b32  	%r1528, %r1523, %r1527;
	shf.l.wrap.b32 	%r1529, %r1528, %r1528, 7;
	add.s32 	%r1530, %r1490, %r1506;
	xor.b32  	%r1531, %r1481, %r1530;
	shf.l.wrap.b32 	%r1532, %r1531, %r1531, 16;
	add.s32 	%r1533, %r1515, %r1532;
	xor.b32  	%r1534, %r1506, %r1533;
	shf.l.wrap.b32 	%r1535, %r1534, %r1534, 12;
	add.s32 	%r1536, %r1530, %r1535;
	xor.b32  	%r1537, %r1532, %r1536;
	shf.l.wrap.b32 	%r1538, %r1537, %r1537, 8;
	add.s32 	%r1539, %r1533, %r1538;
	xor.b32  	%r1540, %r1535, %r1539;
	shf.l.wrap.b32 	%r1541, %r1540, %r1540, 7;
	add.s32 	%r1542, %r1501, %r1517;
	xor.b32  	%r1543, %r1492, %r1542;
	shf.l.wrap.b32 	%r1544, %r1543, %r1543, 16;
	add.s32 	%r1545, %r1482, %r1544;
	xor.b32  	%r1546, %r1517, %r1545;
	shf.l.wrap.b32 	%r1547, %r1546, %r1546, 12;
	add.s32 	%r1548, %r1542, %r1547;
	xor.b32  	%r1549, %r1544, %r1548;
	shf.l.wrap.b32 	%r1550, %r1549, %r1549, 8;
	add.s32 	%r1551, %r1545, %r1550;
	xor.b32  	%r1552, %r1547, %r1551;
	shf.l.wrap.b32 	%r1553, %r1552, %r1552, 7;
	add.s32 	%r1554, %r1512, %r1484;
	xor.b32  	%r1555, %r1503, %r1554;
	shf.l.wrap.b32 	%r1556, %r1555, %r1555, 16;
	add.s32 	%r1557, %r1493, %r1556;
	xor.b32  	%r1558, %r1484, %r1557;
	shf.l.wrap.b32 	%r1559, %r1558, %r1558, 12;
	add.s32 	%r1560, %r1554, %r1559;
	xor.b32  	%r1561, %r1556, %r1560;
	shf.l.wrap.b32 	%r1562, %r1561, %r1561, 8;
	add.s32 	%r1563, %r1557, %r1562;
	xor.b32  	%r1564, %r1559, %r1563;
	shf.l.wrap.b32 	%r1565, %r1564, %r1564, 7;
	add.s32 	%r1566, %r1524, %r1565;
	xor.b32  	%r1567, %r1538, %r1566;
	shf.l.wrap.b32 	%r1568, %r1567, %r1567, 16;
	add.s32 	%r1569, %r1551, %r1568;
	xor.b32  	%r1570, %r1565, %r1569;
	shf.l.wrap.b32 	%r1571, %r1570, %r1570, 12;
	add.s32 	%r1572, %r1566, %r1571;
	xor.b32  	%r1573, %r1568, %r1572;
	shf.l.wrap.b32 	%r1574, %r1573, %r1573, 8;
	add.s32 	%r1575, %r1569, %r1574;
	xor.b32  	%r1576, %r1571, %r1575;
	shf.l.wrap.b32 	%r1577, %r1576, %r1576, 7;
	add.s32 	%r1578, %r1536, %r1529;
	xor.b32  	%r1579, %r1550, %r1578;
	shf.l.wrap.b32 	%r1580, %r1579, %r1579, 16;
	add.s32 	%r1581, %r1563, %r1580;
	xor.b32  	%r1582, %r1529, %r1581;
	shf.l.wrap.b32 	%r1583, %r1582, %r1582, 12;
	add.s32 	%r1584, %r1578, %r1583;
	xor.b32  	%r1585, %r1580, %r1584;
	shf.l.wrap.b32 	%r1586, %r1585, %r1585, 8;
	add.s32 	%r1587, %r1581, %r1586;
	xor.b32  	%r1588, %r1583, %r1587;
	shf.l.wrap.b32 	%r1589, %r1588, %r1588, 7;
	add.s32 	%r1590, %r1548, %r1541;
	xor.b32  	%r1591, %r1562, %r1590;
	shf.l.wrap.b32 	%r1592, %r1591, %r1591, 16;
	add.s32 	%r1593, %r1527, %r1592;
	xor.b32  	%r1594, %r1541, %r1593;
	shf.l.wrap.b32 	%r1595, %r1594, %r1594, 12;
	add.s32 	%r1596, %r1590, %r1595;
	xor.b32  	%r1597, %r1592, %r1596;
	shf.l.wrap.b32 	%r1598, %r1597, %r1597, 8;
	add.s32 	%r1599, %r1593, %r1598;
	xor.b32  	%r1600, %r1595, %r1599;
	shf.l.wrap.b32 	%r1601, %r1600, %r1600, 7;
	add.s32 	%r1602, %r1560, %r1553;
	xor.b32  	%r1603, %r1526, %r1602;
	shf.l.wrap.b32 	%r1604, %r1603, %r1603, 16;
	add.s32 	%r1605, %r1539, %r1604;
	xor.b32  	%r1606, %r1553, %r1605;
	shf.l.wrap.b32 	%r1607, %r1606, %r1606, 12;
	add.s32 	%r1608, %r1602, %r1607;
	xor.b32  	%r1609, %r1604, %r1608;
	shf.l.wrap.b32 	%r1610, %r1609, %r1609, 8;
	add.s32 	%r1611, %r1605, %r1610;
	xor.b32  	%r1612, %r1607, %r1611;
	shf.l.wrap.b32 	%r1613, %r1612, %r1612, 7;
	add.s32 	%r1614, %r1572, %r1589;
	xor.b32  	%r1615, %r1610, %r1614;
	shf.l.wrap.b32 	%r1616, %r1615, %r1615, 16;
	add.s32 	%r1617, %r1599, %r1616;
	xor.b32  	%r1618, %r1589, %r1617;
	shf.l.wrap.b32 	%r1619, %r1618, %r1618, 12;
	add.s32 	%r1620, %r1614, %r1619;
	xor.b32  	%r1621, %r1616, %r1620;
	shf.l.wrap.b32 	%r1622, %r1621, %r1621, 8;
	add.s32 	%r1623, %r1617, %r1622;
	xor.b32  	%r1624, %r1619, %r1623;
	shf.l.wrap.b32 	%r1625, %r1624, %r1624, 7;
	add.s32 	%r1626, %r1584, %r1601;
	xor.b32  	%r1627, %r1574, %r1626;
	shf.l.wrap.b32 	%r1628, %r1627, %r1627, 16;
	add.s32 	%r1629, %r1611, %r1628;
	xor.b32  	%r1630, %r1601, %r1629;
	shf.l.wrap.b32 	%r1631, %r1630, %r1630, 12;
	add.s32 	%r1632, %r1626, %r1631;
	xor.b32  	%r1633, %r1628, %r1632;
	shf.l.wrap.b32 	%r1634, %r1633, %r1633, 8;
	add.s32 	%r1635, %r1629, %r1634;
	xor.b32  	%r1636, %r1631, %r1635;
	shf.l.wrap.b32 	%r1637, %r1636, %r1636, 7;
	add.s32 	%r1638, %r1596, %r1613;
	xor.b32  	%r1639, %r1586, %r1638;
	shf.l.wrap.b32 	%r1640, %r1639, %r1639, 16;
	add.s32 	%r1641, %r1575, %r1640;
	xor.b32  	%r1642, %r1613, %r1641;
	shf.l.wrap.b32 	%r1643, %r1642, %r1642, 12;
	add.s32 	%r1644, %r1638, %r1643;
	xor.b32  	%r1645, %r1640, %r1644;
	shf.l.wrap.b32 	%r1646, %r1645, %r1645, 8;
	add.s32 	%r1647, %r1641, %r1646;
	xor.b32  	%r1648, %r1643, %r1647;
	shf.l.wrap.b32 	%r1649, %r1648, %r1648, 7;
	add.s32 	%r1650, %r1608, %r1577;
	xor.b32  	%r1651, %r1598, %r1650;
	shf.l.wrap.b32 	%r1652, %r1651, %r1651, 16;
	add.s32 	%r1653, %r1587, %r1652;
	xor.b32  	%r1654, %r1577, %r1653;
	shf.l.wrap.b32 	%r1655, %r1654, %r1654, 12;
	add.s32 	%r1656, %r1650, %r1655;
	xor.b32  	%r1657, %r1652, %r1656;
	shf.l.wrap.b32 	%r1658, %r1657, %r1657, 8;
	add.s32 	%r1659, %r1653, %r1658;
	xor.b32  	%r1660, %r1655, %r1659;
	shf.l.wrap.b32 	%r1661, %r1660, %r1660, 7;
	add.s32 	%r1662, %r1620, %r1661;
	xor.b32  	%r1663, %r1634, %r1662;
	shf.l.wrap.b32 	%r1664, %r1663, %r1663, 16;
	add.s32 	%r1665, %r1647, %r1664;
	xor.b32  	%r1666, %r1661, %r1665;
	shf.l.wrap.b32 	%r1667, %r1666, %r1666, 12;
	add.s32 	%r1668, %r1662, %r1667;
	xor.b32  	%r1669, %r1664, %r1668;
	shf.l.wrap.b32 	%r1670, %r1669, %r1669, 8;
	add.s32 	%r1671, %r1665, %r1670;
	xor.b32  	%r1672, %r1667, %r1671;
	shf.l.wrap.b32 	%r1673, %r1672, %r1672, 7;
	add.s32 	%r1674, %r1632, %r1625;
	xor.b32  	%r1675, %r1646, %r1674;
	shf.l.wrap.b32 	%r1676, %r1675, %r1675, 16;
	add.s32 	%r1677, %r1659, %r1676;
	xor.b32  	%r1678, %r1625, %r1677;
	shf.l.wrap.b32 	%r1679, %r1678, %r1678, 12;
	add.s32 	%r1680, %r1674, %r1679;
	xor.b32  	%r1681, %r1676, %r1680;
	shf.l.wrap.b32 	%r1682, %r1681, %r1681, 8;
	add.s32 	%r1683, %r1677, %r1682;
	xor.b32  	%r1684, %r1679, %r1683;
	shf.l.wrap.b32 	%r1685, %r1684, %r1684, 7;
	add.s32 	%r1686, %r1644, %r1637;
	xor.b32  	%r1687, %r1658, %r1686;
	shf.l.wrap.b32 	%r1688, %r1687, %r1687, 16;
	add.s32 	%r1689, %r1623, %r1688;
	xor.b32  	%r1690, %r1637, %r1689;
	shf.l.wrap.b32 	%r1691, %r1690, %r1690, 12;
	add.s32 	%r1692, %r1686, %r1691;
	xor.b32  	%r1693, %r1688, %r1692;
	shf.l.wrap.b32 	%r1694, %r1693, %r1693, 8;
	add.s32 	%r1695, %r1689, %r1694;
	xor.b32  	%r1696, %r1691, %r1695;
	shf.l.wrap.b32 	%r1697, %r1696, %r1696, 7;
	add.s32 	%r1698, %r1656, %r1649;
	xor.b32  	%r1699, %r1622, %r1698;
	shf.l.wrap.b32 	%r1700, %r1699, %r1699, 16;
	add.s32 	%r1701, %r1635, %r1700;
	xor.b32  	%r1702, %r1649, %r1701;
	shf.l.wrap.b32 	%r1703, %r1702, %r1702, 12;
	add.s32 	%r1704, %r1698, %r1703;
	xor.b32  	%r1705, %r1700, %r1704;
	shf.l.wrap.b32 	%r1706, %r1705, %r1705, 8;
	add.s32 	%r1707, %r1701, %r1706;
	xor.b32  	%r1708, %r1703, %r1707;
	shf.l.wrap.b32 	%r1709, %r1708, %r1708, 7;
	add.s32 	%r1710, %r1668, %r1685;
	xor.b32  	%r1711, %r1706, %r1710;
	shf.l.wrap.b32 	%r1712, %r1711, %r1711, 16;
	add.s32 	%r1713, %r1695, %r1712;
	xor.b32  	%r1714, %r1685, %r1713;
	shf.l.wrap.b32 	%r1715, %r1714, %r1714, 12;
	add.s32 	%r1716, %r1710, %r1715;
	xor.b32  	%r1717, %r1712, %r1716;
	shf.l.wrap.b32 	%r1718, %r1717, %r1717, 8;
	add.s32 	%r1719, %r1713, %r1718;
	xor.b32  	%r1720, %r1715, %r1719;
	shf.l.wrap.b32 	%r1721, %r1720, %r1720, 7;
	add.s32 	%r1722, %r1680, %r1697;
	xor.b32  	%r1723, %r1670, %r1722;
	shf.l.wrap.b32 	%r1724, %r1723, %r1723, 16;
	add.s32 	%r1725, %r1707, %r1724;
	xor.b32  	%r1726, %r1697, %r1725;
	shf.l.wrap.b32 	%r1727, %r1726, %r1726, 12;
	add.s32 	%r1728, %r1722, %r1727;
	xor.b32  	%r1729, %r1724, %r1728;
	shf.l.wrap.b32 	%r1730, %r1729, %r1729, 8;
	add.s32 	%r1731, %r1725, %r1730;
	xor.b32  	%r1732, %r1727, %r1731;
	shf.l.wrap.b32 	%r1733, %r1732, %r1732, 7;
	add.s32 	%r1734, %r1692, %r1709;
	xor.b32  	%r1735, %r1682, %r1734;
	shf.l.wrap.b32 	%r1736, %r1735, %r1735, 16;
	add.s32 	%r1737, %r1671, %r1736;
	xor.b32  	%r1738, %r1709, %r1737;
	shf.l.wrap.b32 	%r1739, %r1738, %r1738, 12;
	add.s32 	%r1740, %r1734, %r1739;
	xor.b32  	%r1741, %r1736, %r1740;
	shf.l.wrap.b32 	%r1742, %r1741, %r1741, 8;
	add.s32 	%r1743, %r1737, %r1742;
	xor.b32  	%r1744, %r1739, %r1743;
	shf.l.wrap.b32 	%r1745, %r1744, %r1744, 7;
	add.s32 	%r1746, %r1704, %r1673;
	xor.b32  	%r1747, %r1694, %r1746;
	shf.l.wrap.b32 	%r1748, %r1747, %r1747, 16;
	add.s32 	%r1749, %r1683, %r1748;
	xor.b32  	%r1750, %r1673, %r1749;
	shf.l.wrap.b32 	%r1751, %r1750, %r1750, 12;
	add.s32 	%r1752, %r1746, %r1751;
	xor.b32  	%r1753, %r1748, %r1752;
	shf.l.wrap.b32 	%r1754, %r1753, %r1753, 8;
	add.s32 	%r1755, %r1749, %r1754;
	xor.b32  	%r1756, %r1751, %r1755;
	shf.l.wrap.b32 	%r1757, %r1756, %r1756, 7;
	add.s32 	%r1758, %r1716, %r1757;
	xor.b32  	%r1759, %r1730, %r1758;
	shf.l.wrap.b32 	%r1760, %r1759, %r1759, 16;
	add.s32 	%r1761, %r1743, %r1760;
	xor.b32  	%r1762, %r1757, %r1761;
	shf.l.wrap.b32 	%r1763, %r1762, %r1762, 12;
	add.s32 	%r1764, %r1758, %r1763;
	xor.b32  	%r1765, %r1760, %r1764;
	shf.l.wrap.b32 	%r1766, %r1765, %r1765, 8;
	add.s32 	%r1767, %r1761, %r1766;
	xor.b32  	%r1768, %r1763, %r1767;
	shf.l.wrap.b32 	%r1769, %r1768, %r1768, 7;
	add.s32 	%r1770, %r1728, %r1721;
	xor.b32  	%r1771, %r1742, %r1770;
	shf.l.wrap.b32 	%r1772, %r1771, %r1771, 16;
	add.s32 	%r1773, %r1755, %r1772;
	xor.b32  	%r1774, %r1721, %r1773;
	shf.l.wrap.b32 	%r1775, %r1774, %r1774, 12;
	add.s32 	%r1776, %r1770, %r1775;
	xor.b32  	%r1777, %r1772, %r1776;
	shf.l.wrap.b32 	%r1778, %r1777, %r1777, 8;
	add.s32 	%r1779, %r1773, %r1778;
	xor.b32  	%r1780, %r1775, %r1779;
	shf.l.wrap.b32 	%r1781, %r1780, %r1780, 7;
	add.s32 	%r1782, %r1740, %r1733;
	xor.b32  	%r1783, %r1754, %r1782;
	shf.l.wrap.b32 	%r1784, %r1783, %r1783, 16;
	add.s32 	%r1785, %r1719, %r1784;
	xor.b32  	%r1786, %r1733, %r1785;
	shf.l.wrap.b32 	%r1787, %r1786, %r1786, 12;
	add.s32 	%r1788, %r1782, %r1787;
	xor.b32  	%r1789, %r1784, %r1788;
	shf.l.wrap.b32 	%r1790, %r1789, %r1789, 8;
	add.s32 	%r1791, %r1785, %r1790;
	xor.b32  	%r1792, %r1787, %r1791;
	shf.l.wrap.b32 	%r1793, %r1792, %r1792, 7;
	add.s32 	%r1794, %r1752, %r1745;
	xor.b32  	%r1795, %r1718, %r1794;
	shf.l.wrap.b32 	%r1796, %r1795, %r1795, 16;
	add.s32 	%r1797, %r1731, %r1796;
	xor.b32  	%r1798, %r1745, %r1797;
	shf.l.wrap.b32 	%r1799, %r1798, %r1798, 12;
	add.s32 	%r1800, %r1794, %r1799;
	xor.b32  	%r1801, %r1796, %r1800;
	shf.l.wrap.b32 	%r1802, %r1801, %r1801, 8;
	add.s32 	%r1803, %r1797, %r1802;
	xor.b32  	%r1804, %r1799, %r1803;
	shf.l.wrap.b32 	%r1805, %r1804, %r1804, 7;
	add.s32 	%r1806, %r1764, %r1781;
	xor.b32  	%r1807, %r1802, %r1806;
	shf.l.wrap.b32 	%r1808, %r1807, %r1807, 16;
	add.s32 	%r1809, %r1791, %r1808;
	xor.b32  	%r1810, %r1781, %r1809;
	shf.l.wrap.b32 	%r1811, %r1810, %r1810, 12;
	add.s32 	%r1812, %r1806, %r1811;
	xor.b32  	%r1813, %r1808, %r1812;
	shf.l.wrap.b32 	%r1814, %r1813, %r1813, 8;
	add.s32 	%r1815, %r1809, %r1814;
	xor.b32  	%r1816, %r1811, %r1815;
	shf.l.wrap.b32 	%r1817, %r1816, %r1816, 7;
	add.s32 	%r1818, %r1776, %r1793;
	xor.b32  	%r1819, %r1766, %r1818;
	shf.l.wrap.b32 	%r1820, %r1819, %r1819, 16;
	add.s32 	%r1821, %r1803, %r1820;
	xor.b32  	%r1822, %r1793, %r1821;
	shf.l.wrap.b32 	%r1823, %r1822, %r1822, 12;
	add.s32 	%r1824, %r1818, %r1823;
	xor.b32  	%r1825, %r1820, %r1824;
	shf.l.wrap.b32 	%r1826, %r1825, %r1825, 8;
	add.s32 	%r1827, %r1821, %r1826;
	xor.b32  	%r1828, %r1823, %r1827;
	shf.l.wrap.b32 	%r1829, %r1828, %r1828, 7;
	add.s32 	%r1830, %r1788, %r1805;
	xor.b32  	%r1831, %r1778, %r1830;
	shf.l.wrap.b32 	%r1832, %r1831, %r1831, 16;
	add.s32 	%r1833, %r1767, %r1832;
	xor.b32  	%r1834, %r1805, %r1833;
	shf.l.wrap.b32 	%r1835, %r1834, %r1834, 12;
	add.s32 	%r1836, %r1830, %r1835;
	xor.b32  	%r1837, %r1832, %r1836;
	shf.l.wrap.b32 	%r1838, %r1837, %r1837, 8;
	add.s32 	%r1839, %r1833, %r1838;
	xor.b32  	%r1840, %r1835, %r1839;
	shf.l.wrap.b32 	%r1841, %r1840, %r1840, 7;
	add.s32 	%r1842, %r1800, %r1769;
	xor.b32  	%r1843, %r1790, %r1842;
	shf.l.wrap.b32 	%r1844, %r1843, %r1843, 16;
	add.s32 	%r1845, %r1779, %r1844;
	xor.b32  	%r1846, %r1769, %r1845;
	shf.l.wrap.b32 	%r1847, %r1846, %r1846, 12;
	add.s32 	%r1848, %r1842, %r1847;
	xor.b32  	%r1849, %r1844, %r1848;
	shf.l.wrap.b32 	%r1850, %r1849, %r1849, 8;
	add.s32 	%r1851, %r1845, %r1850;
	xor.b32  	%r1852, %r1847, %r1851;
	shf.l.wrap.b32 	%r1853, %r1852, %r1852, 7;
	add.s32 	%r10802, %r13, %r1812;
	add.s32 	%r10803, %r10810, %r1853;
	add.s32 	%r10801, %r14, %r1824;
	add.s32 	%r10804, %r10809, %r1817;
	add.s32 	%r10800, %r15, %r1836;
	add.s32 	%r10805, %r10808, %r1829;
	add.s32 	%r10799, %r16, %r1848;
	add.s32 	%r10806, %r10807, %r1841;
	xor.b32  	%r1854, %r1474, 1;
	shf.l.wrap.b32 	%r1855, %r1474, %r1854, 16;
	add.s32 	%r1856, %r10810, %r1855;
	xor.b32  	%r1857, %r10810, %r1856;
	shf.l.wrap.b32 	%r1858, %r1857, %r1857, 12;
	add.s32 	%r1859, %r1474, %r1858;
	xor.b32  	%r1860, %r1855, %r1859;
	shf.l.wrap.b32 	%r1861, %r1860, %r1860, 8;
	add.s32 	%r1862, %r1856, %r1861;
	xor.b32  	%r1863, %r1858, %r1862;
	shf.l.wrap.b32 	%r1864, %r1863, %r1863, 7;
	add.s32 	%r1865, %r1859, %r1495;
	xor.b32  	%r1866, %r1514, %r1865;
	shf.l.wrap.b32 	%r1867, %r1866, %r1866, 16;
	add.s32 	%r1868, %r1504, %r1867;
	xor.b32  	%r1869, %r1495, %r1868;
	shf.l.wrap.b32 	%r1870, %r1869, %r1869, 12;
	add.s32 	%r1871, %r1865, %r1870;
	xor.b32  	%r1872, %r1867, %r1871;
	shf.l.wrap.b32 	%r1873, %r1872, %r1872, 8;
	add.s32 	%r1874, %r1868, %r1873;
	xor.b32  	%r1875, %r1870, %r1874;
	shf.l.wrap.b32 	%r1876, %r1875, %r1875, 7;
	xor.b32  	%r1877, %r1861, %r1530;
	shf.l.wrap.b32 	%r1878, %r1877, %r1877, 16;
	add.s32 	%r1879, %r1515, %r1878;
	xor.b32  	%r1880, %r1506, %r1879;
	shf.l.wrap.b32 	%r1881, %r1880, %r1880, 12;
	add.s32 	%r1882, %r1530, %r1881;
	xor.b32  	%r1883, %r1878, %r1882;
	shf.l.wrap.b32 	%r1884, %r1883, %r1883, 8;
	add.s32 	%r1885, %r1879, %r1884;
	xor.b32  	%r1886, %r1881, %r1885;
	shf.l.wrap.b32 	%r1887, %r1886, %r1886, 7;
	add.s32 	%r1888, %r1862, %r1544;
	xor.b32  	%r1889, %r1517, %r1888;
	shf.l.wrap.b32 	%r1890, %r1889, %r1889, 12;
	add.s32 	%r1891, %r1542, %r1890;
	xor.b32  	%r1892, %r1544, %r1891;
	shf.l.wrap.b32 	%r1893, %r1892, %r1892, 8;
	add.s32 	%r1894, %r1888, %r1893;
	xor.b32  	%r1895, %r1890, %r1894;
	shf.l.wrap.b32 	%r1896, %r1895, %r1895, 7;
	add.s32 	%r1897, %r1512, %r1864;
	xor.b32  	%r1898, %r1503, %r1897;
	shf.l.wrap.b32 	%r1899, %r1898, %r1898, 16;
	add.s32 	%r1900, %r1493, %r1899;
	xor.b32  	%r1901, %r1864, %r1900;
	shf.l.wrap.b32 	%r1902, %r1901, %r1901, 12;
	add.s32 	%r1903, %r1897, %r1902;
	xor.b32  	%r1904, %r1899, %r1903;
	shf.l.wrap.b32 	%r1905, %r1904, %r1904, 8;
	add.s32 	%r1906, %r1900, %r1905;
	xor.b32  	%r1907, %r1902, %r1906;
	shf.l.wrap.b32 	%r1908, %r1907, %r1907, 7;
	add.s32 	%r1909, %r1871, %r1908;
	xor.b32  	%r1910, %r1884, %r1909;
	shf.l.wrap.b32 	%r1911, %r1910, %r1910, 16;
	add.s32 	%r1912, %r1894, %r1911;
	xor.b32  	%r1913, %r1908, %r1912;
	shf.l.wrap.b32 	%r1914, %r1913, %r1913, 12;
	add.s32 	%r1915, %r1909, %r1914;
	xor.b32  	%r1916, %r1911, %r1915;
	shf.l.wrap.b32 	%r1917, %r1916, %r1916, 8;
	add.s32 	%r1918, %r1912, %r1917;
	xor.b32  	%r1919, %r1914, %r1918;
	shf.l.wrap.b32 	%r1920, %r1919, %r1919, 7;
	add.s32 	%r1921, %r1882, %r1876;
	xor.b32  	%r1922, %r1893, %r1921;
	shf.l.wrap.b32 	%r1923, %r1922, %r1922, 16;
	add.s32 	%r1924, %r1906, %r1923;
	xor.b32  	%r1925, %r1876, %r1924;
	shf.l.wrap.b32 	%r1926, %r1925, %r1925, 12;
	add.s32 	%r1927, %r1921, %r1926;
	xor.b32  	%r1928, %r1923, %r1927;
	shf.l.wrap.b32 	%r1929, %r1928, %r1928, 8;
	add.s32 	%r1930, %r1924, %r1929;
	xor.b32  	%r1931, %r1926, %r1930;
	shf.l.wrap.b32 	%r1932, %r1931, %r1931, 7;
	add.s32 	%r1933, %r1891, %r1887;
	xor.b32  	%r1934, %r1905, %r1933;
	shf.l.wrap.b32 	%r1935, %r1934, %r1934, 16;
	add.s32 	%r1936, %r1874, %r1935;
	xor.b32  	%r1937, %r1887, %r1936;
	shf.l.wrap.b32 	%r1938, %r1937, %r1937, 12;
	add.s32 	%r1939, %r1933, %r1938;
	xor.b32  	%r1940, %r1935, %r1939;
	shf.l.wrap.b32 	%r1941, %r1940, %r1940, 8;
	add.s32 	%r1942, %r1936, %r1941;
	xor.b32  	%r1943, %r1938, %r1942;
	shf.l.wrap.b32 	%r1944, %r1943, %r1943, 7;
	add.s32 	%r1945, %r1903, %r1896;
	xor.b32  	%r1946, %r1873, %r1945;
	shf.l.wrap.b32 	%r1947, %r1946, %r1946, 16;
	add.s32 	%r1948, %r1885, %r1947;
	xor.b32  	%r1949, %r1896, %r1948;
	shf.l.wrap.b32 	%r1950, %r1949, %r1949, 12;
	add.s32 	%r1951, %r1945, %r1950;
	xor.b32  	%r1952, %r1947, %r1951;
	shf.l.wrap.b32 	%r1953, %r1952, %r1952, 8;
	add.s32 	%r1954, %r1948, %r1953;
	xor.b32  	%r1955, %r1950, %r1954;
	shf.l.wrap.b32 	%r1956, %r1955, %r1955, 7;
	add.s32 	%r1957, %r1915, %r1932;
	xor.b32  	%r1958, %r1953, %r1957;
	shf.l.wrap.b32 	%r1959, %r1958, %r1958, 16;
	add.s32 	%r1960, %r1942, %r1959;
	xor.b32  	%r1961, %r1932, %r1960;
	shf.l.wrap.b32 	%r1962, %r1961, %r1961, 12;
	add.s32 	%r1963, %r1957, %r1962;
	xor.b32  	%r1964, %r1959, %r1963;
	shf.l.wrap.b32 	%r1965, %r1964, %r1964, 8;
	add.s32 	%r1966, %r1960, %r1965;
	xor.b32  	%r1967, %r1962, %r1966;
	shf.l.wrap.b32 	%r1968, %r1967, %r1967, 7;
	add.s32 	%r1969, %r1927, %r1944;
	xor.b32  	%r1970, %r1917, %r1969;
	shf.l.wrap.b32 	%r1971, %r1970, %r1970, 16;
	add.s32 	%r1972, %r1954, %r1971;
	xor.b32  	%r1973, %r1944, %r1972;
	shf.l.wrap.b32 	%r1974, %r1973, %r1973, 12;
	add.s32 	%r1975, %r1969, %r1974;
	xor.b32  	%r1976, %r1971, %r1975;
	shf.l.wrap.b32 	%r1977, %r1976, %r1976, 8;
	add.s32 	%r1978, %r1972, %r1977;
	xor.b32  	%r1979, %r1974, %r1978;
	shf.l.wrap.b32 	%r1980, %r1979, %r1979, 7;
	add.s32 	%r1981, %r1939, %r1956;
	xor.b32  	%r1982, %r1929, %r1981;
	shf.l.wrap.b32 	%r1983, %r1982, %r1982, 16;
	add.s32 	%r1984, %r1918, %r1983;
	xor.b32  	%r1985, %r1956, %r1984;
	shf.l.wrap.b32 	%r1986, %r1985, %r1985, 12;
	add.s32 	%r1987, %r1981, %r1986;
	xor.b32  	%r1988, %r1983, %r1987;
	shf.l.wrap.b32 	%r1989, %r1988, %r1988, 8;
	add.s32 	%r1990, %r1984, %r1989;
	xor.b32  	%r1991, %r1986, %r1990;
	shf.l.wrap.b32 	%r1992, %r1991, %r1991, 7;
	add.s32 	%r1993, %r1951, %r1920;
	xor.b32  	%r1994, %r1941, %r1993;
	shf.l.wrap.b32 	%r1995, %r1994, %r1994, 16;
	add.s32 	%r1996, %r1930, %r1995;
	xor.b32  	%r1997, %r1920, %r1996;
	shf.l.wrap.b32 	%r1998, %r1997, %r1997, 12;
	add.s32 	%r1999, %r1993, %r1998;
	xor.b32  	%r2000, %r1995, %r1999;
	shf.l.wrap.b32 	%r2001, %r2000, %r2000, 8;
	add.s32 	%r2002, %r1996, %r2001;
	xor.b32  	%r2003, %r1998, %r2002;
	shf.l.wrap.b32 	%r2004, %r2003, %r2003, 7;
	add.s32 	%r2005, %r1963, %r2004;
	xor.b32  	%r2006, %r1977, %r2005;
	shf.l.wrap.b32 	%r2007, %r2006, %r2006, 16;
	add.s32 	%r2008, %r1990, %r2007;
	xor.b32  	%r2009, %r2004, %r2008;
	shf.l.wrap.b32 	%r2010, %r2009, %r2009, 12;
	add.s32 	%r2011, %r2005, %r2010;
	xor.b32  	%r2012, %r2007, %r2011;
	shf.l.wrap.b32 	%r2013, %r2012, %r2012, 8;
	add.s32 	%r2014, %r2008, %r2013;
	xor.b32  	%r2015, %r2010, %r2014;
	shf.l.wrap.b32 	%r2016, %r2015, %r2015, 7;
	add.s32 	%r2017, %r1975, %r1968;
	xor.b32  	%r2018, %r1989, %r2017;
	shf.l.wrap.b32 	%r2019, %r2018, %r2018, 16;
	add.s32 	%r2020, %r2002, %r2019;
	xor.b32  	%r2021, %r1968, %r2020;
	shf.l.wrap.b32 	%r2022, %r2021, %r2021, 12;
	add.s32 	%r2023, %r2017, %r2022;
	xor.b32  	%r2024, %r2019, %r2023;
	shf.l.wrap.b32 	%r2025, %r2024, %r2024, 8;
	add.s32 	%r2026, %r2020, %r2025;
	xor.b32  	%r2027, %r2022, %r2026;
	shf.l.wrap.b32 	%r2028, %r2027, %r2027, 7;
	add.s32 	%r2029, %r1987, %r1980;
	xor.b32  	%r2030, %r2001, %r2029;
	shf.l.wrap.b32 	%r2031, %r2030, %r2030, 16;
	add.s32 	%r2032, %r1966, %r2031;
	xor.b32  	%r2033, %r1980, %r2032;
	shf.l.wrap.b32 	%r2034, %r2033, %r2033, 12;
	add.s32 	%r2035, %r2029, %r2034;
	xor.b32  	%r2036, %r2031, %r2035;
	shf.l.wrap.b32 	%r2037, %r2036, %r2036, 8;
	add.s32 	%r2038, %r2032, %r2037;
	xor.b32  	%r2039, %r2034, %r2038;
	shf.l.wrap.b32 	%r2040, %r2039, %r2039, 7;
	add.s32 	%r2041, %r1999, %r1992;
	xor.b32  	%r2042, %r1965, %r2041;
	shf.l.wrap.b32 	%r2043, %r2042, %r2042, 16;
	add.s32 	%r2044, %r1978, %r2043;
	xor.b32  	%r2045, %r1992, %r2044;
	shf.l.wrap.b32 	%r2046, %r2045, %r2045, 12;
	add.s32 	%r2047, %r2041, %r2046;
	xor.b32  	%r2048, %r2043, %r2047;
	shf.l.wrap.b32 	%r2049, %r2048, %r2048, 8;
	add.s32 	%r2050, %r2044, %r2049;
	xor.b32  	%r2051, %r2046, %r2050;
	shf.l.wrap.b32 	%r2052, %r2051, %r2051, 7;
	add.s32 	%r2053, %r2011, %r2028;
	xor.b32  	%r2054, %r2049, %r2053;
	shf.l.wrap.b32 	%r2055, %r2054, %r2054, 16;
	add.s32 	%r2056, %r2038, %r2055;
	xor.b32  	%r2057, %r2028, %r2056;
	shf.l.wrap.b32 	%r2058, %r2057, %r2057, 12;
	add.s32 	%r2059, %r2053, %r2058;
	xor.b32  	%r2060, %r2055, %r2059;
	shf.l.wrap.b32 	%r2061, %r2060, %r2060, 8;
	add.s32 	%r2062, %r2056, %r2061;
	xor.b32  	%r2063, %r2058, %r2062;
	shf.l.wrap.b32 	%r2064, %r2063, %r2063, 7;
	add.s32 	%r2065, %r2023, %r2040;
	xor.b32  	%r2066, %r2013, %r2065;
	shf.l.wrap.b32 	%r2067, %r2066, %r2066, 16;
	add.s32 	%r2068, %r2050, %r2067;
	xor.b32  	%r2069, %r2040, %r2068;
	shf.l.wrap.b32 	%r2070, %r2069, %r2069, 12;
	add.s32 	%r2071, %r2065, %r2070;
	xor.b32  	%r2072, %r2067, %r2071;
	shf.l.wrap.b32 	%r2073, %r2072, %r2072, 8;
	add.s32 	%r2074, %r2068, %r2073;
	xor.b32  	%r2075, %r2070, %r2074;
	shf.l.wrap.b32 	%r2076, %r2075, %r2075, 7;
	add.s32 	%r2077, %r2035, %r2052;
	xor.b32  	%r2078, %r2025, %r2077;
	shf.l.wrap.b32 	%r2079, %r2078, %r2078, 16;
	add.s32 	%r2080, %r2014, %r2079;
	xor.b32  	%r2081, %r2052, %r2080;
	shf.l.wrap.b32 	%r2082, %r2081, %r2081, 12;
	add.s32 	%r2083, %r2077, %r2082;
	xor.b32  	%r2084, %r2079, %r2083;
	shf.l.wrap.b32 	%r2085, %r2084, %r2084, 8;
	add.s32 	%r2086, %r2080, %r2085;
	xor.b32  	%r2087, %r2082, %r2086;
	shf.l.wrap.b32 	%r2088, %r2087, %r2087, 7;
	add.s32 	%r2089, %r2047, %r2016;
	xor.b32  	%r2090, %r2037, %r2089;
	shf.l.wrap.b32 	%r2091, %r2090, %r2090, 16;
	add.s32 	%r2092, %r2026, %r2091;
	xor.b32  	%r2093, %r2016, %r2092;
	shf.l.wrap.b32 	%r2094, %r2093, %r2093, 12;
	add.s32 	%r2095, %r2089, %r2094;
	xor.b32  	%r2096, %r2091, %r2095;
	shf.l.wrap.b32 	%r2097, %r2096, %r2096, 8;
	add.s32 	%r2098, %r2092, %r2097;
	xor.b32  	%r2099, %r2094, %r2098;
	shf.l.wrap.b32 	%r2100, %r2099, %r2099, 7;
	add.s32 	%r2101, %r2059, %r2100;
	xor.b32  	%r2102, %r2073, %r2101;
	shf.l.wrap.b32 	%r2103, %r2102, %r2102, 16;
	add.s32 	%r2104, %r2086, %r2103;
	xor.b32  	%r2105, %r2100, %r2104;
	shf.l.wrap.b32 	%r2106, %r2105, %r2105, 12;
	add.s32 	%r2107, %r2101, %r2106;
	xor.b32  	%r2108, %r2103, %r2107;
	shf.l.wrap.b32 	%r2109, %r2108, %r2108, 8;
	add.s32 	%r2110, %r2071, %r2064;
	xor.b32  	%r2111, %r2085, %r2110;
	shf.l.wrap.b32 	%r2112, %r2111, %r2111, 16;
	add.s32 	%r2113, %r2098, %r2112;
	xor.b32  	%r2114, %r2064, %r2113;
	shf.l.wrap.b32 	%r2115, %r2114, %r2114, 12;
	add.s32 	%r2116, %r2110, %r2115;
	xor.b32  	%r2117, %r2112, %r2116;
	shf.l.wrap.b32 	%r2118, %r2117, %r2117, 8;
	add.s32 	%r2119, %r2113, %r2118;
	xor.b32  	%r2120, %r2115, %r2119;
	shf.l.wrap.b32 	%r2121, %r2120, %r2120, 7;
	add.s32 	%r2122, %r2083, %r2076;
	xor.b32  	%r2123, %r2097, %r2122;
	shf.l.wrap.b32 	%r2124, %r2123, %r2123, 16;
	add.s32 	%r2125, %r2062, %r2124;
	xor.b32  	%r2126, %r2076, %r2125;
	shf.l.wrap.b32 	%r2127, %r2126, %r2126, 12;
	add.s32 	%r2128, %r2122, %r2127;
	xor.b32  	%r2129, %r2124, %r2128;
	shf.l.wrap.b32 	%r2130, %r2129, %r2129, 8;
	add.s32 	%r2131, %r2125, %r2130;
	xor.b32  	%r2132, %r2127, %r2131;
	shf.l.wrap.b32 	%r2133, %r2132, %r2132, 7;
	add.s32 	%r2134, %r2095, %r2088;
	xor.b32  	%r2135, %r2061, %r2134;
	shf.l.wrap.b32 	%r2136, %r2135, %r2135, 16;
	add.s32 	%r2137, %r2074, %r2136;
	xor.b32  	%r2138, %r2088, %r2137;
	shf.l.wrap.b32 	%r2139, %r2138, %r2138, 12;
	add.s32 	%r2140, %r2134, %r2139;
	xor.b32  	%r2141, %r2136, %r2140;
	shf.l.wrap.b32 	%r2142, %r2141, %r2141, 8;
	add.s32 	%r2143, %r2137, %r2142;
	add.s32 	%r2144, %r2107, %r2121;
	xor.b32  	%r2145, %r2142, %r2144;
	shf.l.wrap.b32 	%r2146, %r2145, %r2145, 16;
	add.s32 	%r2147, %r2131, %r2146;
	xor.b32  	%r2148, %r2121, %r2147;
	shr.u32 	%r2149, %r2148, 20;
	add.s32 	%r2150, %r2144, %r2149;
	add.s32 	%r2151, %r2116, %r2133;
	xor.b32  	%r2152, %r2109, %r2151;
	shf.l.wrap.b32 	%r2153, %r2152, %r2152, 16;
	add.s32 	%r2154, %r2143, %r2153;
	xor.b32  	%r2155, %r2133, %r2154;
	shr.u32 	%r2156, %r2155, 20;
	add.s32 	%r2157, %r2151, %r2156;
	add.s32 	%r2158, %r13, %r2150;
	add.s32 	%r2159, %r14, %r2157;
	not.b32 	%r2160, %r10798;
	add.s32 	%r2161, %r21, %r2160;
	mov.b32 	%r2162, 1;
	shl.b32 	%r2163, %r2162, %r2161;
	and.b32  	%r36, %r2163, %r12;
	setp.eq.s32 	%p8, %r36, 0;
	selp.b32 	%r2164, %r2158, %r2159, %p8;
	cvt.u16.u32 	%rs85, %r2164;
	and.b16  	%rs153, %rs85, 1;
	and.b16  	%rs86, %rs151, 255;
	setp.ne.s16 	%p9, %rs86, 1;
	@%p9 bra 	$L__BB1_11;
	setp.eq.s32 	%p10, %r36, 0;
	mul.wide.u32 	%rd13, %r10798, 16;
	add.s64 	%rd14, %rd1, %rd13;
	ld.global.u32 	%r2165, [%rd14+20];
	selp.b32 	%r2166, %r10802, %r10803, %p10;
	xor.b32  	%r2167, %r2166, %r2165;
	selp.b32 	%r2168, %r10801, %r10804, %p10;
	selp.b32 	%r10802, %r2167, %r10802, %p10;
	selp.b32 	%r10803, %r10803, %r2167, %p10;
	ld.global.u32 	%r2169, [%rd14+24];
	xor.b32  	%r2170, %r2168, %r2169;
	selp.b32 	%r2171, %r10800, %r10805, %p10;
	selp.b32 	%r10801, %r2170, %r10801, %p10;
	selp.b32 	%r10804, %r10804, %r2170, %p10;
	ld.global.u32 	%r2172, [%rd14+28];
	xor.b32  	%r2173, %r2171, %r2172;
	selp.b32 	%r2174, %r10799, %r10806, %p10;
	selp.b32 	%r10800, %r2173, %r10800, %p10;
	selp.b32 	%r10805, %r10805, %r2173, %p10;
	ld.global.u32 	%r2175, [%rd14+32];
	xor.b32  	%r2176, %r2174, %r2175;
	selp.b32 	%r2177, 420, 445, %p10;
	selp.b32 	%r10799, %r2176, %r10799, %p10;
	selp.b32 	%r10806, %r10806, %r2176, %p10;
	add.s32 	%r2178, %r2177, %r10798;
	cvt.u64.u32 	%rd15, %r2178;
	add.s64 	%rd16, %rd1, %rd15;
	ld.global.u8 	%rs87, [%rd16];
	xor.b16  	%rs153, %rs87, %rs153;
$L__BB1_11:
	setp.eq.s32 	%p11, %r36, 0;
	selp.b32 	%r10810, %r10802, %r10803, %p11;
	selp.b32 	%r10809, %r10801, %r10804, %p11;
	selp.b32 	%r10808, %r10800, %r10805, %p11;
	selp.b32 	%r10807, %r10799, %r10806, %p11;
	add.s32 	%r57, %r10798, 1;
	setp.ne.s32 	%p12, %r10798, %r22;
	mov.u16 	%rs151, %rs153;
	mov.u32 	%r10798, %r57;
	@%p12 bra 	$L__BB1_9;
$L__BB1_12:
	st.shared.v4.u32 	[s_mem+24672], {%r10810, %r10809, %r10808, %r10807};
	st.shared.u8 	[s_mem+24688], %rs153;
	ld.global.v2.u8 	{%rs156, %rs9}, [%rd1+504];
	ld.global.u32 	%r10827, [%rd1+488];
	ld.global.u32 	%r10826, [%rd1+492];
	ld.global.u32 	%r10825, [%rd1+496];
	ld.global.u32 	%r10824, [%rd1+500];
	setp.lt.u16 	%p13, %rs9, 12;
	@%p13 bra 	$L__BB1_17;
	cvt.u32.u16 	%r2180, %rs9;
	and.b32  	%r66, %r2180, 255;
	add.s32 	%r67, %r66, -12;
	mov.b32 	%r10815, 0;
	mov.u16 	%rs154, %rs156;
$L__BB1_14:
	.pragma "nounroll";
	add.s32 	%r2181, %r13, %r10827;
	shf.l.wrap.b32 	%r2182, %r2181, %r2181, 16;
	add.s32 	%r2183, %r10827, %r2182;
	xor.b32  	%r2184, %r10827, %r2183;
	shf.l.wrap.b32 	%r2185, %r2184, %r2184, 12;
	add.s32 	%r2186, %r2181, %r2185;
	xor.b32  	%r2187, %r2182, %r2186;
	shf.l.wrap.b32 	%r2188, %r2187, %r2187, 8;
	add.s32 	%r2189, %r2183, %r2188;
	xor.b32  	%r2190, %r2185, %r2189;
	shf.l.wrap.b32 	%r2191, %r2190, %r2190, 7;
	add.s32 	%r2192, %r14, %r10826;
	shf.l.wrap.b32 	%r2193, %r2192, %r2192, 16;
	add.s32 	%r2194, %r10826, %r2193;
	xor.b32  	%r2195, %r10826, %r2194;
	shf.l.wrap.b32 	%r2196, %r2195, %r2195, 12;
	add.s32 	%r2197, %r2192, %r2196;
	xor.b32  	%r2198, %r2193, %r2197;
	shf.l.wrap.b32 	%r2199, %r2198, %r2198, 8;
	add.s32 	%r2200, %r2194, %r2199;
	xor.b32  	%r2201, %r2196, %r2200;
	shf.l.wrap.b32 	%r2202, %r2201, %r2201, 7;
	add.s32 	%r2203, %r15, %r10825;
	shf.l.wrap.b32 	%r2204, %r2203, %r2203, 16;
	add.s32 	%r2205, %r10825, %r2204;
	xor.b32  	%r2206, %r10825, %r2205;
	shf.l.wrap.b32 	%r2207, %r2206, %r2206, 12;
	add.s32 	%r2208, %r2203, %r2207;
	xor.b32  	%r2209, %r2204, %r2208;
	shf.l.wrap.b32 	%r2210, %r2209, %r2209, 8;
	add.s32 	%r2211, %r2205, %r2210;
	xor.b32  	%r2212, %r2207, %r2211;
	shf.l.wrap.b32 	%r2213, %r2212, %r2212, 7;
	add.s32 	%r2214, %r16, %r10824;
	shf.l.wrap.b32 	%r2215, %r2214, %r2214, 16;
	add.s32 	%r2216, %r10824, %r2215;
	xor.b32  	%r2217, %r10824, %r2216;
	shf.l.wrap.b32 	%r2218, %r2217, %r2217, 12;
	add.s32 	%r2219, %r2214, %r2218;
	xor.b32  	%r2220, %r2215, %r2219;
	shf.l.wrap.b32 	%r2221, %r2220, %r2220, 8;
	add.s32 	%r2222, %r2216, %r2221;
	xor.b32  	%r2223, %r2218, %r2222;
	shf.l.wrap.b32 	%r2224, %r2223, %r2223, 7;
	add.s32 	%r2225, %r2186, %r2202;
	xor.b32  	%r2226, %r2221, %r2225;
	shf.l.wrap.b32 	%r2227, %r2226, %r2226, 16;
	add.s32 	%r2228, %r2211, %r2227;
	xor.b32  	%r2229, %r2202, %r2228;
	shf.l.wrap.b32 	%r2230, %r2229, %r2229, 12;
	add.s32 	%r2231, %r2225, %r2230;
	xor.b32  	%r2232, %r2227, %r2231;
	shf.l.wrap.b32 	%r2233, %r2232, %r2232, 8;
	add.s32 	%r2234, %r2228, %r2233;
	xor.b32  	%r2235, %r2230, %r2234;
	shf.l.wrap.b32 	%r2236, %r2235, %r2235, 7;
	add.s32 	%r2237, %r2197, %r2213;
	xor.b32  	%r2238, %r2188, %r2237;
	shf.l.wrap.b32 	%r2239, %r2238, %r2238, 16;
	add.s32 	%r2240, %r2222, %r2239;
	xor.b32  	%r2241, %r2213, %r2240;
	shf.l.wrap.b32 	%r2242, %r2241, %r2241, 12;
	add.s32 	%r2243, %r2237, %r2242;
	xor.b32  	%r2244, %r2239, %r2243;
	shf.l.wrap.b32 	%r2245, %r2244, %r2244, 8;
	add.s32 	%r2246, %r2240, %r2245;
	xor.b32  	%r2247, %r2242, %r2246;
	shf.l.wrap.b32 	%r2248, %r2247, %r2247, 7;
	add.s32 	%r2249, %r2208, %r2224;
	xor.b32  	%r2250, %r2199, %r2249;
	shf.l.wrap.b32 	%r2251, %r2250, %r2250, 16;
	add.s32 	%r2252, %r2189, %r2251;
	xor.b32  	%r2253, %r2224, %r2252;
	shf.l.wrap.b32 	%r2254, %r2253, %r2253, 12;
	add.s32 	%r2255, %r2249, %r2254;
	xor.b32  	%r2256, %r2251, %r2255;
	shf.l.wrap.b32 	%r2257, %r2256, %r2256, 8;
	add.s32 	%r2258, %r2252, %r2257;
	xor.b32  	%r2259, %r2254, %r2258;
	shf.l.wrap.b32 	%r2260, %r2259, %r2259, 7;
	add.s32 	%r2261, %r2219, %r2191;
	xor.b32  	%r2262, %r2210, %r2261;
	shf.l.wrap.b32 	%r2263, %r2262, %r2262, 16;
	add.s32 	%r2264, %r2200, %r2263;
	xor.b32  	%r2265, %r2191, %r2264;
	shf.l.wrap.b32 	%r2266, %r2265, %r2265, 12;
	add.s32 	%r2267, %r2261, %r2266;
	xor.b32  	%r2268, %r2263, %r2267;
	shf.l.wrap.b32 	%r2269, %r2268, %r2268, 8;
	add.s32 	%r2270, %r2264, %r2269;
	xor.b32  	%r2271, %r2266, %r2270;
	shf.l.wrap.b32 	%r2272, %r2271, %r2271, 7;
	add.s32 	%r2273, %r2231, %r2272;
	xor.b32  	%r2274, %r2245, %r2273;
	shf.l.wrap.b32 	%r2275, %r2274, %r2274, 16;
	add.s32 	%r2276, %r2258, %r2275;
	xor.b32  	%r2277, %r2272, %r2276;
	shf.l.wrap.b32 	%r2278, %r2277, %r2277, 12;
	add.s32 	%r2279, %r2273, %r2278;
	xor.b32  	%r2280, %r2275, %r2279;
	shf.l.wrap.b32 	%r2281, %r2280, %r2280, 8;
	add.s32 	%r2282, %r2276, %r2281;
	xor.b32  	%r2283, %r2278, %r2282;
	shf.l.wrap.b32 	%r2284, %r2283, %r2283, 7;
	add.s32 	%r2285, %r2243, %r2236;
	xor.b32  	%r2286, %r2257, %r2285;
	shf.l.wrap.b32 	%r2287, %r2286, %r2286, 16;
	add.s32 	%r2288, %r2270, %r2287;
	xor.b32  	%r2289, %r2236, %r2288;
	shf.l.wrap.b32 	%r2290, %r2289, %r2289, 12;
	add.s32 	%r2291, %r2285, %r2290;
	xor.b32  	%r2292, %r2287, %r2291;
	shf.l.wrap.b32 	%r2293, %r2292, %r2292, 8;
	add.s32 	%r2294, %r2288, %r2293;
	xor.b32  	%r2295, %r2290, %r2294;
	shf.l.wrap.b32 	%r2296, %r2295, %r2295, 7;
	add.s32 	%r2297, %r2255, %r2248;
	xor.b32  	%r2298, %r2269, %r2297;
	shf.l.wrap.b32 	%r2299, %r2298, %r2298, 16;
	add.s32 	%r2300, %r2234, %r2299;
	xor.b32  	%r2301, %r2248, %r2300;
	shf.l.wrap.b32 	%r2302, %r2301, %r2301, 12;
	add.s32 	%r2303, %r2297, %r2302;
	xor.b32  	%r2304, %r2299, %r2303;
	shf.l.wrap.b32 	%r2305, %r2304, %r2304, 8;
	add.s32 	%r2306, %r2300, %r2305;
	xor.b32  	%r2307, %r2302, %r2306;
	shf.l.wrap.b32 	%r2308, %r2307, %r2307, 7;
	add.s32 	%r2309, %r2267, %r2260;
	xor.b32  	%r2310, %r2233, %r2309;
	shf.l.wrap.b32 	%r2311, %r2310, %r2310, 16;
	add.s32 	%r2312, %r2246, %r2311;
	xor.b32  	%r2313, %r2260, %r2312;
	shf.l.wrap.b32 	%r2314, %r2313, %r2313, 12;
	add.s32 	%r2315, %r2309, %r2314;
	xor.b32  	%r2316, %r2311, %r2315;
	shf.l.wrap.b32 	%r2317, %r2316, %r2316, 8;
	add.s32 	%r2318, %r2312, %r2317;
	xor.b32  	%r2319, %r2314, %r2318;
	shf.l.wrap.b32 	%r2320, %r2319, %r2319, 7;
	add.s32 	%r2321, %r2279, %r2296;
	xor.b32  	%r2322, %r2317, %r2321;
	shf.l.wrap.b32 	%r2323, %r2322, %r2322, 16;
	add.s32 	%r2324, %r2306, %r2323;
	xor.b32  	%r2325, %r2296, %r2324;
	shf.l.wrap.b32 	%r2326, %r2325, %r2325, 12;
	add.s32 	%r2327, %r2321, %r2326;
	xor.b32  	%r2328, %r2323, %r2327;
	shf.l.wrap.b32 	%r2329, %r2328, %r2328, 8;
	add.s32 	%r2330, %r2324, %r2329;
	xor.b32  	%r2331, %r2326, %r2330;
	shf.l.wrap.b32 	%r2332, %r2331, %r2331, 7;
	add.s32 	%r2333, %r2291, %r2308;
	xor.b32  	%r2334, %r2281, %r2333;
	shf.l.wrap.b32 	%r2335, %r2334, %r2334, 16;
	add.s32 	%r2336, %r2318, %r2335;
	xor.b32  	%r2337, %r2308, %r2336;
	shf.l.wrap.b32 	%r2338, %r2337, %r2337, 12;
	add.s32 	%r2339, %r2333, %r2338;
	xor.b32  	%r2340, %r2335, %r2339;
	shf.l.wrap.b32 	%r2341, %r2340, %r2340, 8;
	add.s32 	%r2342, %r2336, %r2341;
	xor.b32  	%r2343, %r2338, %r2342;
	shf.l.wrap.b32 	%r2344, %r2343, %r2343, 7;
	add.s32 	%r2345, %r2303, %r2320;
	xor.b32  	%r2346, %r2293, %r2345;
	shf.l.wrap.b32 	%r2347, %r2346, %r2346, 16;
	add.s32 	%r2348, %r2282, %r2347;
	xor.b32  	%r2349, %r2320, %r2348;
	shf.l.wrap.b32 	%r2350, %r2349, %r2349, 12;
	add.s32 	%r2351, %r2345, %r2350;
	xor.b32  	%r2352, %r2347, %r2351;
	shf.l.wrap.b32 	%r2353, %r2352, %r2352, 8;
	add.s32 	%r2354, %r2348, %r2353;
	xor.b32  	%r2355, %r2350, %r2354;
	shf.l.wrap.b32 	%r2356, %r2355, %r2355, 7;
	add.s32 	%r2357, %r2315, %r2284;
	xor.b32  	%r2358, %r2305, %r2357;
	shf.l.wrap.b32 	%r2359, %r2358, %r2358, 16;
	add.s32 	%r2360, %r2294, %r2359;
	xor.b32  	%r2361, %r2284, %r2360;
	shf.l.wrap.b32 	%r2362, %r2361, %r2361, 12;
	add.s32 	%r2363, %r2357, %r2362;
	xor.b32  	%r2364, %r2359, %r2363;
	shf.l.wrap.b32 	%r2365, %r2364, %r2364, 8;
	add.s32 	%r2366, %r2360, %r2365;
	xor.b32  	%r2367, %r2362, %r2366;
	shf.l.wrap.b32 	%r2368, %r2367, %r2367, 7;
	add.s32 	%r2369, %r2327, %r2368;
	xor.b32  	%r2370, %r2341, %r2369;
	shf.l.wrap.b32 	%r2371, %r2370, %r2370, 16;
	add.s32 	%r2372, %r2354, %r2371;
	xor.b32  	%r2373, %r2368, %r2372;
	shf.l.wrap.b32 	%r2374, %r2373, %r2373, 12;
	add.s32 	%r2375, %r2369, %r2374;
	xor.b32  	%r2376, %r2371, %r2375;
	shf.l.wrap.b32 	%r2377, %r2376, %r2376, 8;
	add.s32 	%r2378, %r2372, %r2377;
	xor.b32  	%r2379, %r2374, %r2378;
	shf.l.wrap.b32 	%r2380, %r2379, %r2379, 7;
	add.s32 	%r2381, %r2339, %r2332;
	xor.b32  	%r2382, %r2353, %r2381;
	shf.l.wrap.b32 	%r2383, %r2382, %r2382, 16;
	add.s32 	%r2384, %r2366, %r2383;
	xor.b32  	%r2385, %r2332, %r2384;
	shf.l.wrap.b32 	%r2386, %r2385, %r2385, 12;
	add.s32 	%r2387, %r2381, %r2386;
	xor.b32  	%r2388, %r2383, %r2387;
	shf.l.wrap.b32 	%r2389, %r2388, %r2388, 8;
	add.s32 	%r2390, %r2384, %r2389;
	xor.b32  	%r2391, %r2386, %r2390;
	shf.l.wrap.b32 	%r2392, %r2391, %r2391, 7;
	add.s32 	%r2393, %r2351, %r2344;
	xor.b32  	%r2394, %r2365, %r2393;
	shf.l.wrap.b32 	%r2395, %r2394, %r2394, 16;
	add.s32 	%r2396, %r2330, %r2395;
	xor.b32  	%r2397, %r2344, %r2396;
	shf.l.wrap.b32 	%r2398, %r2397, %r2397, 12;
	add.s32 	%r2399, %r2393, %r2398;
	xor.b32  	%r2400, %r2395, %r2399;
	shf.l.wrap.b32 	%r2401, %r2400, %r2400, 8;
	add.s32 	%r2402, %r2396, %r2401;
	xor.b32  	%r2403, %r2398, %r2402;
	shf.l.wrap.b32 	%r2404, %r2403, %r2403, 7;
	add.s32 	%r2405, %r2363, %r2356;
	xor.b32  	%r2406, %r2329, %r2405;
	shf.l.wrap.b32 	%r2407, %r2406, %r2406, 16;
	add.s32 	%r2408, %r2342, %r2407;
	xor.b32  	%r2409, %r2356, %r2408;
	shf.l.wrap.b32 	%r2410, %r2409, %r2409, 12;
	add.s32 	%r2411, %r2405, %r2410;
	xor.b32  	%r2412, %r2407, %r2411;
	shf.l.wrap.b32 	%r2413, %r2412, %r2412, 8;
	add.s32 	%r2414, %r2408, %r2413;
	xor.b32  	%r2415, %r2410, %r2414;
	shf.l.wrap.b32 	%r2416, %r2415, %r2415, 7;
	add.s32 	%r2417, %r2375, %r2392;
	xor.b32  	%r2418, %r2413, %r2417;
	shf.l.wrap.b32 	%r2419, %r2418, %r2418, 16;
	add.s32 	%r2420, %r2402, %r2419;
	xor.b32  	%r2421, %r2392, %r2420;
	shf.l.wrap.b32 	%r2422, %r2421, %r2421, 12;
	add.s32 	%r2423, %r2417, %r2422;
	xor.b32  	%r2424, %r2419, %r2423;
	shf.l.wrap.b32 	%r2425, %r2424, %r2424, 8;
	add.s32 	%r2426, %r2420, %r2425;
	xor.b32  	%r2427, %r2422, %r2426;
	shf.l.wrap.b32 	%r2428, %r2427, %r2427, 7;
	add.s32 	%r2429, %r2387, %r2404;
	xor.b32  	%r2430, %r2377, %r2429;
	shf.l.wrap.b32 	%r2431, %r2430, %r2430, 16;
	add.s32 	%r2432, %r2414, %r2431;
	xor.b32  	%r2433, %r2404, %r2432;
	shf.l.wrap.b32 	%r2434, %r2433, %r2433, 12;
	add.s32 	%r2435, %r2429, %r2434;
	xor.b32  	%r2436, %r2431, %r2435;
	shf.l.wrap.b32 	%r2437, %r2436, %r2436, 8;
	add.s32 	%r2438, %r2432, %r2437;
	xor.b32  	%r2439, %r2434, %r2438;
	shf.l.wrap.b32 	%r2440, %r2439, %r2439, 7;
	add.s32 	%r2441, %r2399, %r2416;
	xor.b32  	%r2442, %r2389, %r2441;
	shf.l.wrap.b32 	%r2443, %r2442, %r2442, 16;
	add.s32 	%r2444, %r2378, %r2443;
	xor.b32  	%r2445, %r2416, %r2444;
	shf.l.wrap.b32 	%r2446, %r2445, %r2445, 12;
	add.s32 	%r2447, %r2441, %r2446;
	xor.b32  	%r2448, %r2443, %r2447;
	shf.l.wrap.b32 	%r2449, %r2448, %r2448, 8;
	add.s32 	%r2450, %r2444, %r2449;
	xor.b32  	%r2451, %r2446, %r2450;
	shf.l.wrap.b32 	%r2452, %r2451, %r2451, 7;
	add.s32 	%r2453, %r2411, %r2380;
	xor.b32  	%r2454, %r2401, %r2453;
	shf.l.wrap.b32 	%r2455, %r2454, %r2454, 16;
	add.s32 	%r2456, %r2390, %r2455;
	xor.b32  	%r2457, %r2380, %r2456;
	shf.l.wrap.b32 	%r2458, %r2457, %r2457, 12;
	add.s32 	%r2459, %r2453, %r2458;
	xor.b32  	%r2460, %r2455, %r2459;
	shf.l.wrap.b32 	%r2461, %r2460, %r2460, 8;
	add.s32 	%r2462, %r2456, %r2461;
	xor.b32  	%r2463, %r2458, %r2462;
	shf.l.wrap.b32 	%r2464, %r2463, %r2463, 7;
	add.s32 	%r2465, %r2423, %r2464;
	xor.b32  	%r2466, %r2437, %r2465;
	shf.l.wrap.b32 	%r2467, %r2466, %r2466, 16;
	add.s32 	%r2468, %r2450, %r2467;
	xor.b32  	%r2469, %r2464, %r2468;
	shf.l.wrap.b32 	%r2470, %r2469, %r2469, 12;
	add.s32 	%r2471, %r2465, %r2470;
	xor.b32  	%r2472, %r2467, %r2471;
	shf.l.wrap.b32 	%r2473, %r2472, %r2472, 8;
	add.s32 	%r2474, %r2468, %r2473;
	xor.b32  	%r2475, %r2470, %r2474;
	shf.l.wrap.b32 	%r2476, %r2475, %r2475, 7;
	add.s32 	%r2477, %r2435, %r2428;
	xor.b32  	%r2478, %r2449, %r2477;
	shf.l.wrap.b32 	%r2479, %r2478, %r2478, 16;
	add.s32 	%r2480, %r2462, %r2479;
	xor.b32  	%r2481, %r2428, %r2480;
	shf.l.wrap.b32 	%r2482, %r2481, %r2481, 12;
	add.s32 	%r2483, %r2477, %r2482;
	xor.b32  	%r2484, %r2479, %r2483;
	shf.l.wrap.b32 	%r2485, %r2484, %r2484, 8;
	add.s32 	%r2486, %r2480, %r2485;
	xor.b32  	%r2487, %r2482, %r2486;
	shf.l.wrap.b32 	%r2488, %r2487, %r2487, 7;
	add.s32 	%r2489, %r2447, %r2440;
	xor.b32  	%r2490, %r2461, %r2489;
	shf.l.wrap.b32 	%r2491, %r2490, %r2490, 16;
	add.s32 	%r2492, %r2426, %r2491;
	xor.b32  	%r2493, %r2440, %r2492;
	shf.l.wrap.b32 	%r2494, %r2493, %r2493, 12;
	add.s32 	%r2495, %r2489, %r2494;
	xor.b32  	%r2496, %r2491, %r2495;
	shf.l.wrap.b32 	%r2497, %r2496, %r2496, 8;
	add.s32 	%r2498, %r2492, %r2497;
	xor.b32  	%r2499, %r2494, %r2498;
	shf.l.wrap.b32 	%r2500, %r2499, %r2499, 7;
	add.s32 	%r2501, %r2459, %r2452;
	xor.b32  	%r2502, %r2425, %r2501;
	shf.l.wrap.b32 	%r2503, %r2502, %r2502, 16;
	add.s32 	%r2504, %r2438, %r2503;
	xor.b32  	%r2505, %r2452, %r2504;
	shf.l.wrap.b32 	%r2506, %r2505, %r2505, 12;
	add.s32 	%r2507, %r2501, %r2506;
	xor.b32  	%r2508, %r2503, %r2507;
	shf.l.wrap.b32 	%r2509, %r2508, %r2508, 8;
	add.s32 	%r2510, %r2504, %r2509;
	xor.b32  	%r2511, %r2506, %r2510;
	shf.l.wrap.b32 	%r2512, %r2511, %r2511, 7;
	add.s32 	%r2513, %r2471, %r2488;
	xor.b32  	%r2514, %r2509, %r2513;
	shf.l.wrap.b32 	%r2515, %r2514, %r2514, 16;
	add.s32 	%r2516, %r2498, %r2515;
	xor.b32  	%r2517, %r2488, %r2516;
	shf.l.wrap.b32 	%r2518, %r2517, %r2517, 12;
	add.s32 	%r2519, %r2513, %r2518;
	xor.b32  	%r2520, %r2515, %r2519;
	shf.l.wrap.b32 	%r2521, %r2520, %r2520, 8;
	add.s32 	%r2522, %r2516, %r2521;
	xor.b32  	%r2523, %r2518, %r2522;
	shf.l.wrap.b32 	%r2524, %r2523, %r2523, 7;
	add.s32 	%r2525, %r2483, %r2500;
	xor.b32  	%r2526, %r2473, %r2525;
	shf.l.wrap.b32 	%r2527, %r2526, %r2526, 16;
	add.s32 	%r2528, %r2510, %r2527;
	xor.b32  	%r2529, %r2500, %r2528;
	shf.l.wrap.b32 	%r2530, %r2529, %r2529, 12;
	add.s32 	%r2531, %r2525, %r2530;
	xor.b32  	%r2532, %r2527, %r2531;
	shf.l.wrap.b32 	%r2533, %r2532, %r2532, 8;
	add.s32 	%r2534, %r2528, %r2533;
	xor.b32  	%r2535, %r2530, %r2534;
	shf.l.wrap.b32 	%r2536, %r2535, %r2535, 7;
	add.s32 	%r2537, %r2495, %r2512;
	xor.b32  	%r2538, %r2485, %r2537;
	shf.l.wrap.b32 	%r2539, %r2538, %r2538, 16;
	add.s32 	%r2540, %r2474, %r2539;
	xor.b32  	%r2541, %r2512, %r2540;
	shf.l.wrap.b32 	%r2542, %r2541, %r2541, 12;
	add.s32 	%r2543, %r2537, %r2542;
	xor.b32  	%r2544, %r2539, %r2543;
	shf.l.wrap.b32 	%r2545, %r2544, %r2544, 8;
	add.s32 	%r2546, %r2540, %r2545;
	xor.b32  	%r2547, %r2542, %r2546;
	shf.l.wrap.b32 	%r2548, %r2547, %r2547, 7;
	add.s32 	%r2549, %r2507, %r2476;
	xor.b32  	%r2550, %r2497, %r2549;
	shf.l.wrap.b32 	%r2551, %r2550, %r2550, 16;
	add.s32 	%r2552, %r2486, %r2551;
	xor.b32  	%r2553, %r2476, %r2552;
	shf.l.wrap.b32 	%r2554, %r2553, %r2553, 12;
	add.s32 	%r2555, %r2549, %r2554;
	xor.b32  	%r2556, %r2551, %r2555;
	shf.l.wrap.b32 	%r2557, %r2556, %r2556, 8;
	add.s32 	%r2558, %r2552, %r2557;
	xor.b32  	%r2559, %r2554, %r2558;
	shf.l.wrap.b32 	%r2560, %r2559, %r2559, 7;
	add.s32 	%r10819, %r13, %r2519;
	add.s32 	%r10820, %r10827, %r2560;
	add.s32 	%r10818, %r14, %r2531;
	add.s32 	%r10821, %r10826, %r2524;
	add.s32 	%r10817, %r15, %r2543;
	add.s32 	%r10822, %r10825, %r2536;
	add.s32 	%r10816, %r16, %r2555;
	add.s32 	%r10823, %r10824, %r2548;
	xor.b32  	%r2561, %r2181, 1;
	shf.l.wrap.b32 	%r2562, %r2181, %r2561, 16;
	add.s32 	%r2563, %r10827, %r2562;
	xor.b32  	%r2564, %r10827, %r2563;
	shf.l.wrap.b32 	%r2565, %r2564, %r2564, 12;
	add.s32 	%r2566, %r2181, %r2565;
	xor.b32  	%r2567, %r2562, %r2566;
	shf.l.wrap.b32 	%r2568, %r2567, %r2567, 8;
	add.s32 	%r2569, %r2563, %r2568;
	xor.b32  	%r2570, %r2565, %r2569;
	shf.l.wrap.b32 	%r2571, %r2570, %r2570, 7;
	add.s32 	%r2572, %r2566, %r2202;
	xor.b32  	%r2573, %r2221, %r2572;
	shf.l.wrap.b32 	%r2574, %r2573, %r2573, 16;
	add.s32 	%r2575, %r2211, %r2574;
	xor.b32  	%r2576, %r2202, %r2575;
	shf.l.wrap.b32 	%r2577, %r2576, %r2576, 12;
	add.s32 	%r2578, %r2572, %r2577;
	xor.b32  	%r2579, %r2574, %r2578;
	shf.l.wrap.b32 	%r2580, %r2579, %r2579, 8;
	add.s32 	%r2581, %r2575, %r2580;
	xor.b32  	%r2582, %r2577, %r2581;
	shf.l.wrap.b32 	%r2583, %r2582, %r2582, 7;
	xor.b32  	%r2584, %r2568, %r2237;
	shf.l.wrap.b32 	%r2585, %r2584, %r2584, 16;
	add.s32 	%r2586, %r2222, %r2585;
	xor.b32  	%r2587, %r2213, %r2586;
	shf.l.wrap.b32 	%r2588, %r2587, %r2587, 12;
	add.s32 	%r2589, %r2237, %r2588;
	xor.b32  	%r2590, %r2585, %r2589;
	shf.l.wrap.b32 	%r2591, %r2590, %r2590, 8;
	add.s32 	%r2592, %r2586, %r2591;
	xor.b32  	%r2593, %r2588, %r2592;
	shf.l.wrap.b32 	%r2594, %r2593, %r2593, 7;
	add.s32 	%r2595, %r2569, %r2251;
	xor.b32  	%r2596, %r2224, %r2595;
	shf.l.wrap.b32 	%r2597, %r2596, %r2596, 12;
	add.s32 	%r2598, %r2249, %r2597;
	xor.b32  	%r2599, %r2251, %r2598;
	shf.l.wrap.b32 	%r2600, %r2599, %r2599, 8;
	add.s32 	%r2601, %r2595, %r2600;
	xor.b32  	%r2602, %r2597, %r2601;
	shf.l.wrap.b32 	%r2603, %r2602, %r2602, 7;
	add.s32 	%r2604, %r2219, %r2571;
	xor.b32  	%r2605, %r2210, %r2604;
	shf.l.wrap.b32 	%r2606, %r2605, %r2605, 16;
	add.s32 	%r2607, %r2200, %r2606;
	xor.b32  	%r2608, %r2571, %r2607;
	shf.l.wrap.b32 	%r2609, %r2608, %r2608, 12;
	add.s32 	%r2610, %r2604, %r2609;
	xor.b32  	%r2611, %r2606, %r2610;
	shf.l.wrap.b32 	%r2612, %r2611, %r2611, 8;
	add.s32 	%r2613, %r2607, %r2612;
	xor.b32  	%r2614, %r2609, %r2613;
	shf.l.wrap.b32 	%r2615, %r2614, %r2614, 7;
	add.s32 	%r2616, %r2578, %r2615;
	xor.b32  	%r2617, %r2591, %r2616;
	shf.l.wrap.b32 	%r2618, %r2617, %r2617, 16;
	add.s32 	%r2619, %r2601, %r2618;
	xor.b32  	%r2620, %r2615, %r2619;
	shf.l.wrap.b32 	%r2621, %r2620, %r2620, 12;
	add.s32 	%r2622, %r2616, %r2621;
	xor.b32  	%r2623, %r2618, %r2622;
	shf.l.wrap.b32 	%r2624, %r2623, %r2623, 8;
	add.s32 	%r2625, %r2619, %r2624;
	xor.b32  	%r2626, %r2621, %r2625;
	shf.l.wrap.b32 	%r2627, %r2626, %r2626, 7;
	add.s32 	%r2628, %r2589, %r2583;
	xor.b32  	%r2629, %r2600, %r2628;
	shf.l.wrap.b32 	%r2630, %r2629, %r2629, 16;
	add.s32 	%r2631, %r2613, %r2630;
	xor.b32  	%r2632, %r2583, %r2631;
	shf.l.wrap.b32 	%r2633, %r2632, %r2632, 12;
	add.s32 	%r2634, %r2628, %r2633;
	xor.b32  	%r2635, %r2630, %r2634;
	shf.l.wrap.b32 	%r2636, %r2635, %r2635, 8;
	add.s32 	%r2637, %r2631, %r2636;
	xor.b32  	%r2638, %r2633, %r2637;
	shf.l.wrap.b32 	%r2639, %r2638, %r2638, 7;
	add.s32 	%r2640, %r2598, %r2594;
	xor.b32  	%r2641, %r2612, %r2640;
	shf.l.wrap.b32 	%r2642, %r2641, %r2641, 16;
	add.s32 	%r2643, %r2581, %r2642;
	xor.b32  	%r2644, %r2594, %r2643;
	shf.l.wrap.b32 	%r2645, %r2644, %r2644, 12;
	add.s32 	%r2646, %r2640, %r2645;
	xor.b32  	%r2647, %r2642, %r2646;
	shf.l.wrap.b32 	%r2648, %r2647, %r2647, 8;
	add.s32 	%r2649, %r2643, %r2648;
	xor.b32  	%r2650, %r2645, %r2649;
	shf.l.wrap.b32 	%r2651, %r2650, %r2650, 7;
	add.s32 	%r2652, %r2610, %r2603;
	xor.b32  	%r2653, %r2580, %r2652;
	shf.l.wrap.b32 	%r2654, %r2653, %r2653, 16;
	add.s32 	%r2655, %r2592, %r2654;
	xor.b32  	%r2656, %r2603, %r2655;
	shf.l.wrap.b32 	%r2657, %r2656, %r2656, 12;
	add.s32 	%r2658, %r2652, %r2657;
	xor.b32  	%r2659, %r2654, %r2658;
	shf.l.wrap.b32 	%r2660, %r2659, %r2659, 8;
	add.s32 	%r2661, %r2655, %r2660;
	xor.b32  	%r2662, %r2657, %r2661;
	shf.l.wrap.b32 	%r2663, %r2662, %r2662, 7;
	add.s32 	%r2664, %r2622, %r2639;
	xor.b32  	%r2665, %r2660, %r2664;
	shf.l.wrap.b32 	%r2666, %r2665, %r2665, 16;
	add.s32 	%r2667, %r2649, %r2666;
	xor.b32  	%r2668, %r2639, %r2667;
	shf.l.wrap.b32 	%r2669, %r2668, %r2668, 12;
	add.s32 	%r2670, %r2664, %r2669;
	xor.b32  	%r2671, %r2666, %r2670;
	shf.l.wrap.b32 	%r2672, %r2671, %r2671, 8;
	add.s32 	%r2673, %r2667, %r2672;
	xor.b32  	%r2674, %r2669, %r2673;
	shf.l.wrap.b32 	%r2675, %r2674, %r2674, 7;
	add.s32 	%r2676, %r2634, %r2651;
	xor.b32  	%r2677, %r2624, %r2676;
	shf.l.wrap.b32 	%r2678, %r2677, %r2677, 16;
	add.s32 	%r2679, %r2661, %r2678;
	xor.b32  	%r2680, %r2651, %r2679;
	shf.l.wrap.b32 	%r2681, %r2680, %r2680, 12;
	add.s32 	%r2682, %r2676, %r2681;
	xor.b32  	%r2683, %r2678, %r2682;
	shf.l.wrap.b32 	%r2684, %r2683, %r2683, 8;
	add.s32 	%r2685, %r2679, %r2684;
	xor.b32  	%r2686, %r2681, %r2685;
	shf.l.wrap.b32 	%r2687, %r2686, %r2686, 7;
	add.s32 	%r2688, %r2646, %r2663;
	xor.b32  	%r2689, %r2636, %r2688;
	shf.l.wrap.b32 	%r2690, %r2689, %r2689, 16;
	add.s32 	%r2691, %r2625, %r2690;
	xor.b32  	%r2692, %r2663, %r2691;
	shf.l.wrap.b32 	%r2693, %r2692, %r2692, 12;
	add.s32 	%r2694, %r2688, %r2693;
	xor.b32  	%r2695, %r2690, %r2694;
	shf.l.wrap.b32 	%r2696, %r2695, %r2695, 8;
	add.s32 	%r2697, %r2691, %r2696;
	xor.b32  	%r2698, %r2693, %r2697;
	shf.l.wrap.b32 	%r2699, %r2698, %r2698, 7;
	add.s32 	%r2700, %r2658, %r2627;
	xor.b32  	%r2701, %r2648, %r2700;
	shf.l.wrap.b32 	%r2702, %r2701, %r2701, 16;
	add.s32 	%r2703, %r2637, %r2702;
	xor.b32  	%r2704, %r2627, %r2703;
	shf.l.wrap.b32 	%r2705, %r2704, %r2704, 12;
	add.s32 	%r2706, %r2700, %r2705;
	xor.b32  	%r2707, %r2702, %r2706;
	shf.l.wrap.b32 	%r2708, %r2707, %r2707, 8;
	add.s32 	%r2709, %r2703, %r2708;
	xor.b32  	%r2710, %r2705, %r2709;
	shf.l.wrap.b32 	%r2711, %r2710, %r2710, 7;
	add.s32 	%r2712, %r2670, %r2711;
	xor.b32  	%r2713, %r2684, %r2712;
	shf.l.wrap.b32 	%r2714, %r2713, %r2713, 16;
	add.s32 	%r2715, %r2697, %r2714;
	xor.b32  	%r2716, %r2711, %r2715;
	shf.l.wrap.b32 	%r2717, %r2716, %r2716, 12;
	add.s32 	%r2718, %r2712, %r2717;
	xor.b32  	%r2719, %r2714, %r2718;
	shf.l.wrap.b32 	%r2720, %r2719, %r2719, 8;
	add.s32 	%r2721, %r2715, %r2720;
	xor.b32  	%r2722, %r2717, %r2721;
	shf.l.wrap.b32 	%r2723, %r2722, %r2722, 7;
	add.s32 	%r2724, %r2682, %r2675;
	xor.b32  	%r2725, %r2696, %r2724;
	shf.l.wrap.b32 	%r2726, %r2725, %r2725, 16;
	add.s32 	%r2727, %r2709, %r2726;
	xor.b32  	%r2728, %r2675, %r2727;
	shf.l.wrap.b32 	%r2729, %r2728, %r2728, 12;
	add.s32 	%r2730, %r2724, %r2729;
	xor.b32  	%r2731, %r2726, %r2730;
	shf.l.wrap.b32 	%r2732, %r2731, %r2731, 8;
	add.s32 	%r2733, %r2727, %r2732;
	xor.b32  	%r2734, %r2729, %r2733;
	shf.l.wrap.b32 	%r2735, %r2734, %r2734, 7;
	add.s32 	%r2736, %r2694, %r2687;
	xor.b32  	%r2737, %r2708, %r2736;
	shf.l.wrap.b32 	%r2738, %r2737, %r2737, 16;
	add.s32 	%r2739, %r2673, %r2738;
	xor.b32  	%r2740, %r2687, %r2739;
	shf.l.wrap.b32 	%r2741, %r2740, %r2740, 12;
	add.s32 	%r2742, %r2736, %r2741;
	xor.b32  	%r2743, %r2738, %r2742;
	shf.l.wrap.b32 	%r2744, %r2743, %r2743, 8;
	add.s32 	%r2745, %r2739, %r2744;
	xor.b32  	%r2746, %r2741, %r2745;
	shf.l.wrap.b32 	%r2747, %r2746, %r2746, 7;
	add.s32 	%r2748, %r2706, %r2699;
	xor.b32  	%r2749, %r2672, %r2748;
	shf.l.wrap.b32 	%r2750, %r2749, %r2749, 16;
	add.s32 	%r2751, %r2685, %r2750;
	xor.b32  	%r2752, %r2699, %r2751;
	shf.l.wrap.b32 	%r2753, %r2752, %r2752, 12;
	add.s32 	%r2754, %r2748, %r2753;
	xor.b32  	%r2755, %r2750, %r2754;
	shf.l.wrap.b32 	%r2756, %r2755, %r2755, 8;
	add.s32 	%r2757, %r2751, %r2756;
	xor.b32  	%r2758, %r2753, %r2757;
	shf.l.wrap.b32 	%r2759, %r2758, %r2758, 7;
	add.s32 	%r2760, %r2718, %r2735;
	xor.b32  	%r2761, %r2756, %r2760;
	shf.l.wrap.b32 	%r2762, %r2761, %r2761, 16;
	add.s32 	%r2763, %r2745, %r2762;
	xor.b32  	%r2764, %r2735, %r2763;
	shf.l.wrap.b32 	%r2765, %r2764, %r2764, 12;
	add.s32 	%r2766, %r2760, %r2765;
	xor.b32  	%r2767, %r2762, %r2766;
	shf.l.wrap.b32 	%r2768, %r2767, %r2767, 8;
	add.s32 	%r2769, %r2763, %r2768;
	xor.b32  	%r2770, %r2765, %r2769;
	shf.l.wrap.b32 	%r2771, %r2770, %r2770, 7;
	add.s32 	%r2772, %r2730, %r2747;
	xor.b32  	%r2773, %r2720, %r2772;
	shf.l.wrap.b32 	%r2774, %r2773, %r2773, 16;
	add.s32 	%r2775, %r2757, %r2774;
	xor.b32  	%r2776, %r2747, %r2775;
	shf.l.wrap.b32 	%r2777, %r2776, %r2776, 12;
	add.s32 	%r2778, %r2772, %r2777;
	xor.b32  	%r2779, %r2774, %r2778;
	shf.l.wrap.b32 	%r2780, %r2779, %r2779, 8;
	add.s32 	%r2781, %r2775, %r2780;
	xor.b32  	%r2782, %r2777, %r2781;
	shf.l.wrap.b32 	%r2783, %r2782, %r2782, 7;
	add.s32 	%r2784, %r2742, %r2759;
	xor.b32  	%r2785, %r2732, %r2784;
	shf.l.wrap.b32 	%r2786, %r2785, %r2785, 16;
	add.s32 	%r2787, %r2721, %r2786;
	xor.b32  	%r2788, %r2759, %r2787;
	shf.l.wrap.b32 	%r2789, %r2788, %r2788, 12;
	add.s32 	%r2790, %r2784, %r2789;
	xor.b32  	%r2791, %r2786, %r2790;
	shf.l.wrap.b32 	%r2792, %r2791, %r2791, 8;
	add.s32 	%r2793, %r2787, %r2792;
	xor.b32  	%r2794, %r2789, %r2793;
	shf.l.wrap.b32 	%r2795, %r2794, %r2794, 7;
	add.s32 	%r2796, %r2754, %r2723;
	xor.b32  	%r2797, %r2744, %r2796;
	shf.l.wrap.b32 	%r2798, %r2797, %r2797, 16;
	add.s32 	%r2799, %r2733, %r2798;
	xor.b32  	%r2800, %r2723, %r2799;
	shf.l.wrap.b32 	%r2801, %r2800, %r2800, 12;
	add.s32 	%r2802, %r2796, %r2801;
	xor.b32  	%r2803, %r2798, %r2802;
	shf.l.wrap.b32 	%r2804, %r2803, %r2803, 8;
	add.s32 	%r2805, %r2799, %r2804;
	xor.b32  	%r2806, %r2801, %r2805;
	shf.l.wrap.b32 	%r2807, %r2806, %r2806, 7;
	add.s32 	%r2808, %r2766, %r2807;
	xor.b32  	%r2809, %r2780, %r2808;
	shf.l.wrap.b32 	%r2810, %r2809, %r2809, 16;
	add.s32 	%r2811, %r2793, %r2810;
	xor.b32  	%r2812, %r2807, %r2811;
	shf.l.wrap.b32 	%r2813, %r2812, %r2812, 12;
	add.s32 	%r2814, %r2808, %r2813;
	xor.b32  	%r2815, %r2810, %r2814;
	shf.l.wrap.b32 	%r2816, %r2815, %r2815, 8;
	add.s32 	%r2817, %r2778, %r2771;
	xor.b32  	%r2818, %r2792, %r2817;
	shf.l.wrap.b32 	%r2819, %r2818, %r2818, 16;
	add.s32 	%r2820, %r2805, %r2819;
	xor.b32  	%r2821, %r2771, %r2820;
	shf.l.wrap.b32 	%r2822, %r2821, %r2821, 12;
	add.s32 	%r2823, %r2817, %r2822;
	xor.b32  	%r2824, %r2819, %r2823;
	shf.l.wrap.b32 	%r2825, %r2824, %r2824, 8;
	add.s32 	%r2826, %r2820, %r2825;
	xor.b32  	%r2827, %r2822, %r2826;
	shf.l.wrap.b32 	%r2828, %r2827, %r2827, 7;
	add.s32 	%r2829, %r2790, %r2783;
	xor.b32  	%r2830, %r2804, %r2829;
	shf.l.wrap.b32 	%r2831, %r2830, %r2830, 16;
	add.s32 	%r2832, %r2769, %r2831;
	xor.b32  	%r2833, %r2783, %r2832;
	shf.l.wrap.b32 	%r2834, %r2833, %r2833, 12;
	add.s32 	%r2835, %r2829, %r2834;
	xor.b32  	%r2836, %r2831, %r2835;
	shf.l.wrap.b32 	%r2837, %r2836, %r2836, 8;
	add.s32 	%r2838, %r2832, %r2837;
	xor.b32  	%r2839, %r2834, %r2838;
	shf.l.wrap.b32 	%r2840, %r2839, %r2839, 7;
	add.s32 	%r2841, %r2802, %r2795;
	xor.b32  	%r2842, %r2768, %r2841;
	shf.l.wrap.b32 	%r2843, %r2842, %r2842, 16;
	add.s32 	%r2844, %r2781, %r2843;
	xor.b32  	%r2845, %r2795, %r2844;
	shf.l.wrap.b32 	%r2846, %r2845, %r2845, 12;
	add.s32 	%r2847, %r2841, %r2846;
	xor.b32  	%r2848, %r2843, %r2847;
	shf.l.wrap.b32 	%r2849, %r2848, %r2848, 8;
	add.s32 	%r2850, %r2844, %r2849;
	add.s32 	%r2851, %r2814, %r2828;
	xor.b32  	%r2852, %r2849, %r2851;
	shf.l.wrap.b32 	%r2853, %r2852, %r2852, 16;
	add.s32 	%r2854, %r2838, %r2853;
	xor.b32  	%r2855, %r2828, %r2854;
	shr.u32 	%r2856, %r2855, 20;
	add.s32 	%r2857, %r2851, %r2856;
	add.s32 	%r2858, %r2823, %r2840;
	xor.b32  	%r2859, %r2816, %r2858;
	shf.l.wrap.b32 	%r2860, %r2859, %r2859, 16;
	add.s32 	%r2861, %r2850, %r2860;
	xor.b32  	%r2862, %r2840, %r2861;
	shr.u32 	%r2863, %r2862, 20;
	add.s32 	%r2864, %r2858, %r2863;
	add.s32 	%r2865, %r13, %r2857;
	add.s32 	%r2866, %r14, %r2864;
	not.b32 	%r2867, %r10815;
	add.s32 	%r2868, %r66, %r2867;
	mov.b32 	%r2869, 1;
	shl.b32 	%r2870, %r2869, %r2868;
	and.b32  	%r81, %r2870, %r12;
	setp.eq.s32 	%p14, %r81, 0;
	selp.b32 	%r2871, %r2865, %r2866, %p14;
	cvt.u16.u32 	%rs88, %r2871;
	and.b16  	%rs156, %rs88, 1;
	and.b16  	%rs89, %rs154, 255;
	setp.ne.s16 	%p15, %rs89, 1;
	@%p15 bra 	$L__BB1_16;
	setp.eq.s32 	%p16, %r81, 0;
	mul.wide.u32 	%rd17, %r10815, 16;
	add.s64 	%rd18, %rd1, %rd17;
	ld.global.u32 	%r2872, [%rd18+508];
	selp.b32 	%r2873, %r10819, %r10820, %p16;
	xor.b32  	%r2874, %r2873, %r2872;
	selp.b32 	%r2875, %r10818, %r10821, %p16;
	selp.b32 	%r10819, %r2874, %r10819, %p16;
	selp.b32 	%r10820, %r10820, %r2874, %p16;
	ld.global.u32 	%r2876, [%rd18+512];
	xor.b32  	%r2877, %r2875, %r2876;
	selp.b32 	%r2878, %r10817, %r10822, %p16;
	selp.b32 	%r10818, %r2877, %r10818, %p16;
	selp.b32 	%r10821, %r10821, %r2877, %p16;
	ld.global.u32 	%r2879, [%rd18+516];
	xor.b32  	%r2880, %r2878, %r2879;
	selp.b32 	%r2881, %r10816, %r10823, %p16;
	selp.b32 	%r10817, %r2880, %r10817, %p16;
	selp.b32 	%r10822, %r10822, %r2880, %p16;
	ld.global.u32 	%r2882, [%rd18+520];
	xor.b32  	%r2883, %r2881, %r2882;
	selp.b32 	%r2884, 420, 445, %p16;
	selp.b32 	%r10816, %r2883, %r10816, %p16;
	selp.b32 	%r10823, %r10823, %r2883, %p16;
	add.s32 	%r2885, %r2884, %r10815;
	cvt.u64.u32 	%rd19, %r2885;
	add.s64 	%rd20, %rd1, %rd19;
	ld.global.u8 	%rs90, [%rd20+488];
	xor.b16  	%rs156, %rs90, %rs156;
$L__BB1_16:
	setp.eq.s32 	%p17, %r81, 0;
	selp.b32 	%r10827, %r10819, %r10820, %p17;
	selp.b32 	%r10826, %r10818, %r10821, %p17;
	selp.b32 	%r10825, %r10817, %r10822, %p17;
	selp.b32 	%r10824, %r10816, %r10823, %p17;
	add.s32 	%r102, %r10815, 1;
	setp.ne.s32 	%p18, %r10815, %r67;
	mov.u16 	%rs154, %rs156;
	mov.u32 	%r10815, %r102;
	@%p18 bra 	$L__BB1_14;
$L__BB1_17:
	st.shared.u32 	[s_mem+24692], %r10827;
	st.shared.v2.u32 	[s_mem+24696], {%r10826, %r10825};
	st.shared.u32 	[s_mem+24704], %r10824;
	st.shared.u8 	[s_mem+24708], %rs156;
	ld.global.v2.u8 	{%rs159, %rs16}, [%rd1+992];
	ld.global.u32 	%r10844, [%rd1+976];
	ld.global.u32 	%r10843, [%rd1+980];
	ld.global.u32 	%r10842, [%rd1+984];
	ld.global.u32 	%r10841, [%rd1+988];
	setp.lt.u16 	%p19, %rs16, 12;
	@%p19 bra 	$L__BB1_22;
	cvt.u32.u16 	%r2887, %rs16;
	and.b32  	%r111, %r2887, 255;
	add.s32 	%r112, %r111, -12;
	mov.b32 	%r10832, 0;
	mov.u16 	%rs157, %rs159;
$L__BB1_19:
	.pragma "nounroll";
	add.s32 	%r2888, %r13, %r10844;
	shf.l.wrap.b32 	%r2889, %r2888, %r2888, 16;
	add.s32 	%r2890, %r10844, %r2889;
	xor.b32  	%r2891, %r10844, %r2890;
	shf.l.wrap.b32 	%r2892, %r2891, %r2891, 12;
	add.s32 	%r2893, %r2888, %r2892;
	xor.b32  	%r2894, %r2889, %r2893;
	shf.l.wrap.b32 	%r2895, %r2894, %r2894, 8;
	add.s32 	%r2896, %r2890, %r2895;
	xor.b32  	%r2897, %r2892, %r2896;
	shf.l.wrap.b32 	%r2898, %r2897, %r2897, 7;
	add.s32 	%r2899, %r14, %r10843;
	shf.l.wrap.b32 	%r2900, %r2899, %r2899, 16;
	add.s32 	%r2901, %r10843, %r2900;
	xor.b32  	%r2902, %r10843, %r2901;
	shf.l.wrap.b32 	%r2903, %r2902, %r2902, 12;
	add.s32 	%r2904, %r2899, %r2903;
	xor.b32  	%r2905, %r2900, %r2904;
	shf.l.wrap.b32 	%r2906, %r2905, %r2905, 8;
	add.s32 	%r2907, %r2901, %r2906;
	xor.b32  	%r2908, %r2903, %r2907;
	shf.l.wrap.b32 	%r2909, %r2908, %r2908, 7;
	add.s32 	%r2910, %r15, %r10842;
	shf.l.wrap.b32 	%r2911, %r2910, %r2910, 16;
	add.s32 	%r2912, %r10842, %r2911;
	xor.b32  	%r2913, %r10842, %r2912;
	shf.l.wrap.b32 	%r2914, %r2913, %r2913, 12;
	add.s32 	%r2915, %r2910, %r2914;
	xor.b32  	%r2916, %r2911, %r2915;
	shf.l.wrap.b32 	%r2917, %r2916, %r2916, 8;
	add.s32 	%r2918, %r2912, %r2917;
	xor.b32  	%r2919, %r2914, %r2918;
	shf.l.wrap.b32 	%r2920, %r2919, %r2919, 7;
	add.s32 	%r2921, %r16, %r10841;
	shf.l.wrap.b32 	%r2922, %r2921, %r2921, 16;
	add.s32 	%r2923, %r10841, %r2922;
	xor.b32  	%r2924, %r10841, %r2923;
	shf.l.wrap.b32 	%r2925, %r2924, %r2924, 12;
	add.s32 	%r2926, %r2921, %r2925;
	xor.b32  	%r2927, %r2922, %r2926;
	shf.l.wrap.b32 	%r2928, %r2927, %r2927, 8;
	add.s32 	%r2929, %r2923, %r2928;
	xor.b32  	%r2930, %r2925, %r2929;
	shf.l.wrap.b32 	%r2931, %r2930, %r2930, 7;
	add.s32 	%r2932, %r2893, %r2909;
	xor.b32  	%r2933, %r2928, %r2932;
	shf.l.wrap.b32 	%r2934, %r2933, %r2933, 16;
	add.s32 	%r2935, %r2918, %r2934;
	xor.b32  	%r2936, %r2909, %r2935;
	shf.l.wrap.b32 	%r2937, %r2936, %r2936, 12;
	add.s32 	%r2938, %r2932, %r2937;
	xor.b32  	%r2939, %r2934, %r2938;
	shf.l.wrap.b32 	%r2940, %r2939, %r2939, 8;
	add.s32 	%r2941, %r2935, %r2940;
	xor.b32  	%r2942, %r2937, %r2941;
	shf.l.wrap.b32 	%r2943, %r2942, %r2942, 7;
	add.s32 	%r2944, %r2904, %r2920;
	xor.b32  	%r2945, %r2895, %r2944;
	shf.l.wrap.b32 	%r2946, %r2945, %r2945, 16;
	add.s32 	%r2947, %r2929, %r2946;
	xor.b32  	%r2948, %r2920, %r2947;
	shf.l.wrap.b32 	%r2949, %r2948, %r2948, 12;
	add.s32 	%r2950, %r2944, %r2949;
	xor.b32  	%r2951, %r2946, %r2950;
	shf.l.wrap.b32 	%r2952, %r2951, %r2951, 8;
	add.s32 	%r2953, %r2947, %r2952;
	xor.b32  	%r2954, %r2949, %r2953;
	shf.l.wrap.b32 	%r2955, %r2954, %r2954, 7;
	add.s32 	%r2956, %r2915, %r2931;
	xor.b32  	%r2957, %r2906, %r2956;
	shf.l.wrap.b32 	%r2958, %r2957, %r2957, 16;
	add.s32 	%r2959, %r2896, %r2958;
	xor.b32  	%r2960, %r2931, %r2959;
	shf.l.wrap.b32 	%r2961, %r2960, %r2960, 12;
	add.s32 	%r2962, %r2956, %r2961;
	xor.b32  	%r2963, %r2958, %r2962;
	shf.l.wrap.b32 	%r2964, %r2963, %r2963, 8;
	add.s32 	%r2965, %r2959, %r2964;
	xor.b32  	%r2966, %r2961, %r2965;
	shf.l.wrap.b32 	%r2967, %r2966, %r2966, 7;
	add.s32 	%r2968, %r2926, %r2898;
	xor.b32  	%r2969, %r2917, %r2968;
	shf.l.wrap.b32 	%r2970, %r2969, %r2969, 16;
	add.s32 	%r2971, %r2907, %r2970;
	xor.b32  	%r2972, %r2898, %r2971;
	shf.l.wrap.b32 	%r2973, %r2972, %r2972, 12;
	add.s32 	%r2974, %r2968, %r2973;
	xor.b32  	%r2975, %r2970, %r2974;
	shf.l.wrap.b32 	%r2976, %r2975, %r2975, 8;
	add.s32 	%r2977, %r2971, %r2976;
	xor.b32  	%r2978, %r2973, %r2977;
	shf.l.wrap.b32 	%r2979, %r2978, %r2978, 7;
	add.s32 	%r2980, %r2938, %r2979;
	xor.b32  	%r2981, %r2952, %r2980;
	shf.l.wrap.b32 	%r2982, %r2981, %r2981, 16;
	add.s32 	%r2983, %r2965, %r2982;
	xor.b32  	%r2984, %r2979, %r2983;
	shf.l.wrap.b32 	%r2985, %r2984, %r2984, 12;
	add.s32 	%r2986, %r2980, %r2985;
	xor.b32  	%r2987, %r2982, %r2986;
	shf.l.wrap.b32 	%r2988, %r2987, %r2987, 8;
	add.s32 	%r2989, %r2983, %r2988;
	xor.b32  	%r2990, %r2985, %r2989;
	shf.l.wrap.b32 	%r2991, %r2990, %r2990, 7;
	add.s32 	%r2992, %r2950, %r2943;
	xor.b32  	%r2993, %r2964, %r2992;
	shf.l.wrap.b32 	%r2994, %r2993, %r2993, 16;
	add.s32 	%r2995, %r2977, %r2994;
	xor.b32  	%r2996, %r2943, %r2995;
	shf.l.wrap.b32 	%r2997, %r2996, %r2996, 12;
	add.s32 	%r2998, %r2992, %r2997;
	xor.b32  	%r2999, %r2994, %r2998;
	shf.l.wrap.b32 	%r3000, %r2999, %r2999, 8;
	add.s32 	%r3001, %r2995, %r3000;
	xor.b32  	%r3002, %r2997, %r3001;
	shf.l.wrap.b32 	%r3003, %r3002, %r3002, 7;
	add.s32 	%r3004, %r2962, %r2955;
	xor.b32  	%r3005, %r2976, %r3004;
	shf.l.wrap.b32 	%r3006, %r3005, %r3005, 16;
	add.s32 	%r3007, %r2941, %r3006;
	xor.b32  	%r3008, %r2955, %r3007;
	shf.l.wrap.b32 	%r3009, %r3008, %r3008, 12;
	add.s32 	%r3010, %r3004, %r3009;
	xor.b32  	%r3011, %r3006, %r3010;
	shf.l.wrap.b32 	%r3012, %r3011, %r3011, 8;
	add.s32 	%r3013, %r3007, %r3012;
	xor.b32  	%r3014, %r3009, %r3013;
	shf.l.wrap.b32 	%r3015, %r3014, %r3014, 7;
	add.s32 	%r3016, %r2974, %r2967;
	xor.b32  	%r3017, %r2940, %r3016;
	shf.l.wrap.b32 	%r3018, %r3017, %r3017, 16;
	add.s32 	%r3019, %r2953, %r3018;
	xor.b32  	%r3020, %r2967, %r3019;
	shf.l.wrap.b32 	%r3021, %r3020, %r3020, 12;
	add.s32 	%r3022, %r3016, %r3021;
	xor.b32  	%r3023, %r3018, %r3022;
	shf.l.wrap.b32 	%r3024, %r3023, %r3023, 8;
	add.s32 	%r3025, %r3019, %r3024;
	xor.b32  	%r3026, %r3021, %r3025;
	shf.l.wrap.b32 	%r3027, %r3026, %r3026, 7;
	add.s32 	%r3028, %r2986, %r3003;
	xor.b32  	%r3029, %r3024, %r3028;
	shf.l.wrap.b32 	%r3030, %r3029, %r3029, 16;
	add.s32 	%r3031, %r3013, %r3030;
	xor.b32  	%r3032, %r3003, %r3031;
	shf.l.wrap.b32 	%r3033, %r3032, %r3032, 12;
	add.s32 	%r3034, %r3028, %r3033;
	xor.b32  	%r3035, %r3030, %r3034;
	shf.l.wrap.b32 	%r3036, %r3035, %r3035, 8;
	add.s32 	%r3037, %r3031, %r3036;
	xor.b32  	%r3038, %r3033, %r3037;
	shf.l.wrap.b32 	%r3039, %r3038, %r3038, 7;
	add.s32 	%r3040, %r2998, %r3015;
	xor.b32  	%r3041, %r2988, %r3040;
	shf.l.wrap.b32 	%r3042, %r3041, %r3041, 16;
	add.s32 	%r3043, %r3025, %r3042;
	xor.b32  	%r3044, %r3015, %r3043;
	shf.l.wrap.b32 	%r3045, %r3044, %r3044, 12;
	add.s32 	%r3046, %r3040, %r3045;
	xor.b32  	%r3047, %r3042, %r3046;
	shf.l.wrap.b32 	%r3048, %r3047, %r3047, 8;
	add.s32 	%r3049, %r3043, %r3048;
	xor.b32  	%r3050, %r3045, %r3049;
	shf.l.wrap.b32 	%r3051, %r3050, %r3050, 7;
	add.s32 	%r3052, %r3010, %r3027;
	xor.b32  	%r3053, %r3000, %r3052;
	shf.l.wrap.b32 	%r3054, %r3053, %r3053, 16;
	add.s32 	%r3055, %r2989, %r3054;
	xor.b32  	%r3056, %r3027, %r3055;
	shf.l.wrap.b32 	%r3057, %r3056, %r3056, 12;
	add.s32 	%r3058, %r3052, %r3057;
	xor.b32  	%r3059, %r3054, %r3058;
	shf.l.wrap.b32 	%r3060, %r3059, %r3059, 8;
	add.s32 	%r3061, %r3055, %r3060;
	xor.b32  	%r3062, %r3057, %r3061;
	shf.l.wrap.b32 	%r3063, %r3062, %r3062, 7;
	add.s32 	%r3064, %r3022, %r2991;
	xor.b32  	%r3065, %r3012, %r3064;
	shf.l.wrap.b32 	%r3066, %r3065, %r3065, 16;
	add.s32 	%r3067, %r3001, %r3066;
	xor.b32  	%r3068, %r2991, %r3067;
	shf.l.wrap.b32 	%r3069, %r3068, %r3068, 12;
	add.s32 	%r3070, %r3064, %r3069;
	xor.b32  	%r3071, %r3066, %r3070;
	shf.l.wrap.b32 	%r3072, %r3071, %r3071, 8;
	add.s32 	%r3073, %r3067, %r3072;
	xor.b32  	%r3074, %r3069, %r3073;
	shf.l.wrap.b32 	%r3075, %r3074, %r3074, 7;
	add.s32 	%r3076, %r3034, %r3075;
	xor.b32  	%r3077, %r3048, %r3076;
	shf.l.wrap.b32 	%r3078, %r3077, %r3077, 16;
	add.s32 	%r3079, %r3061, %r3078;
	xor.b32  	%r3080, %r3075, %r3079;
	shf.l.wrap.b32 	%r3081, %r3080, %r3080, 12;
	add.s32 	%r3082, %r3076, %r3081;
	xor.b32  	%r3083, %r3078, %r3082;
	shf.l.wrap.b32 	%r3084, %r3083, %r3083, 8;
	add.s32 	%r3085, %r3079, %r3084;
	xor.b32  	%r3086, %r3081, %r3085;
	shf.l.wrap.b32 	%r3087, %r3086, %r3086, 7;
	add.s32 	%r3088, %r3046, %r3039;
	xor.b32  	%r3089, %r3060, %r3088;
	shf.l.wrap.b32 	%r3090, %r3089, %r3089, 16;
	add.s32 	%r3091, %r3073, %r3090;
	xor.b32  	%r3092, %r3039, %r3091;
	shf.l.wrap.b32 	%r3093, %r3092, %r3092, 12;
	add.s32 	%r3094, %r3088, %r3093;
	xor.b32  	%r3095, %r3090, %r3094;
	shf.l.wrap.b32 	%r3096, %r3095, %r3095, 8;
	add.s32 	%r3097, %r3091, %r3096;
	xor.b32  	%r3098, %r3093, %r3097;
	shf.l.wrap.b32 	%r3099, %r3098, %r3098, 7;
	add.s32 	%r3100, %r3058, %r3051;
	xor.b32  	%r3101, %r3072, %r3100;
	shf.l.wrap.b32 	%r3102, %r3101, %r3101, 16;
	add.s32 	%r3103, %r3037, %r3102;
	xor.b32  	%r3104, %r3051, %r3103;
	shf.l.wrap.b32 	%r3105, %r3104, %r3104, 12;
	add.s32 	%r3106, %r3100, %r3105;
	xor.b32  	%r3107, %r3102, %r3106;
	shf.l.wrap.b32 	%r3108, %r3107, %r3107, 8;
	add.s32 	%r3109, %r3103, %r3108;
	xor.b32  	%r3110, %r3105, %r3109;
	shf.l.wrap.b32 	%r3111, %r3110, %r3110, 7;
	add.s32 	%r3112, %r3070, %r3063;
	xor.b32  	%r3113, %r3036, %r3112;
	shf.l.wrap.b32 	%r3114, %r3113, %r3113, 16;
	add.s32 	%r3115, %r3049, %r3114;
	xor.b32  	%r3116, %r3063, %r3115;
	shf.l.wrap.b32 	%r3117, %r3116, %r3116, 12;
	add.s32 	%r3118, %r3112, %r3117;
	xor.b32  	%r3119, %r3114, %r3118;
	shf.l.wrap.b32 	%r3120, %r3119, %r3119, 8;
	add.s32 	%r3121, %r3115, %r3120;
	xor.b32  	%r3122, %r3117, %r3121;
	shf.l.wrap.b32 	%r3123, %r3122, %r3122, 7;
	add.s32 	%r3124, %r3082, %r3099;
	xor.b32  	%r3125, %r3120, %r3124;
	shf.l.wrap.b32 	%r3126, %r3125, %r3125, 16;
	add.s32 	%r3127, %r3109, %r3126;
	xor.b32  	%r3128, %r3099, %r3127;
	shf.l.wrap.b32 	%r3129, %r3128, %r3128, 12;
	add.s32 	%r3130, %r3124, %r3129;
	xor.b32  	%r3131, %r3126, %r3130;
	shf.l.wrap.b32 	%r3132, %r3131, %r3131, 8;
	add.s32 	%r3133, %r3127, %r3132;
	xor.b32  	%r3134, %r3129, %r3133;
	shf.l.wrap.b32 	%r3135, %r3134, %r3134, 7;
	add.s32 	%r3136, %r3094, %r3111;
	xor.b32  	%r3137, %r3084, %r3136;
	shf.l.wrap.b32 	%r3138, %r3137, %r3137, 16;
	add.s32 	%r3139, %r3121, %r3138;
	xor.b32  	%r3140, %r3111, %r3139;
	shf.l.wrap.b32 	%r3141, %r3140, %r3140, 12;
	add.s32 	%r3142, %r3136, %r3141;
	xor.b32  	%r3143, %r3138, %r3142;
	shf.l.wrap.b32 	%r3144, %r3143, %r3143, 8;
	add.s32 	%r3145, %r3139, %r3144;
	xor.b32  	%r3146, %r3141, %r3145;
	shf.l.wrap.b32 	%r3147, %r3146, %r3146, 7;
	add.s32 	%r3148, %r3106, %r3123;
	xor.b32  	%r3149, %r3096, %r3148;
	shf.l.wrap.b32 	%r3150, %r3149, %r3149, 16;
	add.s32 	%r3151, %r3085, %r3150;
	xor.b32  	%r3152, %r3123, %r3151;
	shf.l.wrap.b32 	%r3153, %r3152, %r3152, 12;
	add.s32 	%r3154, %r3148, %r3153;
	xor.b32  	%r3155, %r3150, %r3154;
	shf.l.wrap.b32 	%r3156, %r3155, %r3155, 8;
	add.s32 	%r3157, %r3151, %r3156;
	xor.b32  	%r3158, %r3153, %r3157;
	shf.l.wrap.b32 	%r3159, %r3158, %r3158, 7;
	add.s32 	%r3160, %r3118, %r3087;
	xor.b32  	%r3161, %r3108, %r3160;
	shf.l.wrap.b32 	%r3162, %r3161, %r3161, 16;
	add.s32 	%r3163, %r3097, %r3162;
	xor.b32  	%r3164, %r3087, %r3163;
	shf.l.wrap.b32 	%r3165, %r3164, %r3164, 12;
	add.s32 	%r3166, %r3160, %r3165;
	xor.b32  	%r3167, %r3162, %r3166;
	shf.l.wrap.b32 	%r3168, %r3167, %r3167, 8;
	add.s32 	%r3169, %r3163, %r3168;
	xor.b32  	%r3170, %r3165, %r3169;
	shf.l.wrap.b32 	%r3171, %r3170, %r3170, 7;
	add.s32 	%r3172, %r3130, %r3171;
	xor.b32  	%r3173, %r3144, %r3172;
	shf.l.wrap.b32 	%r3174, %r3173, %r3173, 16;
	add.s32 	%r3175, %r3157, %r3174;
	xor.b32  	%r3176, %r3171, %r3175;
	shf.l.wrap.b32 	%r3177, %r3176, %r3176, 12;
	add.s32 	%r3178, %r3172, %r3177;
	xor.b32  	%r3179, %r3174, %r3178;
	shf.l.wrap.b32 	%r3180, %r3179, %r3179, 8;
	add.s32 	%r3181, %r3175, %r3180;
	xor.b32  	%r3182, %r3177, %r3181;
	shf.l.wrap.b32 	%r3183, %r3182, %r3182, 7;
	add.s32 	%r3184, %r3142, %r3135;
	xor.b32  	%r3185, %r3156, %r3184;
	shf.l.wrap.b32 	%r3186, %r3185, %r3185, 16;
	add.s32 	%r3187, %r3169, %r3186;
	xor.b32  	%r3188, %r3135, %r3187;
	shf.l.wrap.b32 	%r3189, %r3188, %r3188, 12;
	add.s32 	%r3190, %r3184, %r3189;
	xor.b32  	%r3191, %r3186, %r3190;
	shf.l.wrap.b32 	%r3192, %r3191, %r3191, 8;
	add.s32 	%r3193, %r3187, %r3192;
	xor.b32  	%r3194, %r3189, %r3193;
	shf.l.wrap.b32 	%r3195, %r3194, %r3194, 7;
	add.s32 	%r3196, %r3154, %r3147;
	xor.b32  	%r3197, %r3168, %r3196;
	shf.l.wrap.b32 	%r3198, %r3197, %r3197, 16;
	add.s32 	%r3199, %r3133, %r3198;
	xor.b32  	%r3200, %r3147, %r3199;
	shf.l.wrap.b32 	%r3201, %r3200, %r3200, 12;
	add.s32 	%r3202, %r3196, %r3201;
	xor.b32  	%r3203, %r3198, %r3202;
	shf.l.wrap.b32 	%r3204, %r3203, %r3203, 8;
	add.s32 	%r3205, %r3199, %r3204;
	xor.b32  	%r3206, %r3201, %r3205;
	shf.l.wrap.b32 	%r3207, %r3206, %r3206, 7;
	add.s32 	%r3208, %r3166, %r3159;
	xor.b32  	%r3209, %r3132, %r3208;
	shf.l.wrap.b32 	%r3210, %r3209, %r3209, 16;
	add.s32 	%r3211, %r3145, %r3210;
	xor.b32  	%r3212, %r3159, %r3211;
	shf.l.wrap.b32 	%r3213, %r3212, %r3212, 12;
	add.s32 	%r3214, %r3208, %r3213;
	xor.b32  	%r3215, %r3210, %r3214;
	shf.l.wrap.b32 	%r3216, %r3215, %r3215, 8;
	add.s32 	%r3217, %r3211, %r3216;
	xor.b32  	%r3218, %r3213, %r3217;
	shf.l.wrap.b32 	%r3219, %r3218, %r3218, 7;
	add.s32 	%r3220, %r3178, %r3195;
	xor.b32  	%r3221, %r3216, %r3220;
	shf.l.wrap.b32 	%r3222, %r3221, %r3221, 16;
	add.s32 	%r3223, %r3205, %r3222;
	xor.b32  	%r3224, %r3195, %r3223;
	shf.l.wrap.b32 	%r3225, %r3224, %r3224, 12;
	add.s32 	%r3226, %r3220, %r3225;
	xor.b32  	%r3227, %r3222, %r3226;
	shf.l.wrap.b32 	%r3228, %r3227, %r3227, 8;
	add.s32 	%r3229, %r3223, %r3228;
	xor.b32  	%r3230, %r3225, %r3229;
	shf.l.wrap.b32 	%r3231, %r3230, %r3230, 7;
	add.s32 	%r3232, %r3190, %r3207;
	xor.b32  	%r3233, %r3180, %r3232;
	shf.l.wrap.b32 	%r3234, %r3233, %r3233, 16;
	add.s32 	%r3235, %r3217, %r3234;
	xor.b32  	%r3236, %r3207, %r3235;
	shf.l.wrap.b32 	%r3237, %r3236, %r3236, 12;
	add.s32 	%r3238, %r3232, %r3237;
	xor.b32  	%r3239, %r3234, %r3238;
	shf.l.wrap.b32 	%r3240, %r3239, %r3239, 8;
	add.s32 	%r3241, %r3235, %r3240;
	xor.b32  	%r3242, %r3237, %r3241;
	shf.l.wrap.b32 	%r3243, %r3242, %r3242, 7;
	add.s32 	%r3244, %r3202, %r3219;
	xor.b32  	%r3245, %r3192, %r3244;
	shf.l.wrap.b32 	%r3246, %r3245, %r3245, 16;
	add.s32 	%r3247, %r3181, %r3246;
	xor.b32  	%r3248, %r3219, %r3247;
	shf.l.wrap.b32 	%r3249, %r3248, %r3248, 12;
	add.s32 	%r3250, %r3244, %r3249;
	xor.b32  	%r3251, %r3246, %r3250;
	shf.l.wrap.b32 	%r3252, %r3251, %r3251, 8;
	add.s32 	%r3253, %r3247, %r3252;
	xor.b32  	%r3254, %r3249, %r3253;
	shf.l.wrap.b32 	%r3255, %r3254, %r3254, 7;
	add.s32 	%r3256, %r3214, %r3183;
	xor.b32  	%r3257, %r3204, %r3256;
	shf.l.wrap.b32 	%r3258, %r3257, %r3257, 16;
	add.s32 	%r3259, %r3193, %r3258;
	xor.b32  	%r3260, %r3183, %r3259;
	shf.l.wrap.b32 	%r3261, %r3260, %r3260, 12;
	add.s32 	%r3262, %r3256, %r3261;
	xor.b32  	%r3263, %r3258, %r3262;
	shf.l.wrap.b32 	%r3264, %r3263, %r3263, 8;
	add.s32 	%r3265, %r3259, %r3264;
	xor.b32  	%r3266, %r3261, %r3265;
	shf.l.wrap.b32 	%r3267, %r3266, %r3266, 7;
	add.s32 	%r10836, %r13, %r3226;
	add.s32 	%r10837, %r10844, %r3267;
	add.s32 	%r10835, %r14, %r3238;
	add.s32 	%r10838, %r10843, %r3231;
	add.s32 	%r10834, %r15, %r3250;
	add.s32 	%r10839, %r10842, %r3243;
	add.s32 	%r10833, %r16, %r3262;
	add.s32 	%r10840, %r10841, %r3255;
	xor.b32  	%r3268, %r2888, 1;
	shf.l.wrap.b32 	%r3269, %r2888, %r3268, 16;
	add.s32 	%r3270, %r10844, %r3269;
	xor.b32  	%r3271, %r10844, %r3270;
	shf.l.wrap.b32 	%r3272, %r3271, %r3271, 12;
	add.s32 	%r3273, %r2888, %r3272;
	xor.b32  	%r3274, %r3269, %r3273;
	shf.l.wrap.b32 	%r3275, %r3274, %r3274, 8;
	add.s32 	%r3276, %r3270, %r3275;
	xor.b32  	%r3277, %r3272, %r3276;
	shf.l.wrap.b32 	%r3278, %r3277, %r3277, 7;
	add.s32 	%r3279, %r3273, %r2909;
	xor.b32  	%r3280, %r2928, %r3279;
	shf.l.wrap.b32 	%r3281, %r3280, %r3280, 16;
	add.s32 	%r3282, %r2918, %r3281;
	xor.b32  	%r3283, %r2909, %r3282;
	shf.l.wrap.b32 	%r3284, %r3283, %r3283, 12;
	add.s32 	%r3285, %r3279, %r3284;
	xor.b32  	%r3286, %r3281, %r3285;
	shf.l.wrap.b32 	%r3287, %r3286, %r3286, 8;
	add.s32 	%r3288, %r3282, %r3287;
	xor.b32  	%r3289, %r3284, %r3288;
	shf.l.wrap.b32 	%r3290, %r3289, %r3289, 7;
	xor.b32  	%r3291, %r3275, %r2944;
	shf.l.wrap.b32 	%r3292, %r3291, %r3291, 16;
	add.s32 	%r3293, %r2929, %r3292;
	xor.b32  	%r3294, %r2920, %r3293;
	shf.l.wrap.b32 	%r3295, %r3294, %r3294, 12;
	add.s32 	%r3296, %r2944, %r3295;
	xor.b32  	%r3297, %r3292, %r3296;
	shf.l.wrap.b32 	%r3298, %r3297, %r3297, 8;
	add.s32 	%r3299, %r3293, %r3298;
	xor.b32  	%r3300, %r3295, %r3299;
	shf.l.wrap.b32 	%r3301, %r3300, %r3300, 7;
	add.s32 	%r3302, %r3276, %r2958;
	xor.b32  	%r3303, %r2931, %r3302;
	shf.l.wrap.b32 	%r3304, %r3303, %r3303, 12;
	add.s32 	%r3305, %r2956, %r3304;
	xor.b32  	%r3306, %r2958, %r3305;
	shf.l.wrap.b32 	%r3307, %r3306, %r3306, 8;
	add.s32 	%r3308, %r3302, %r3307;
	xor.b32  	%r3309, %r3304, %r3308;
	shf.l.wrap.b32 	%r3310, %r3309, %r3309, 7;
	add.s32 	%r3311, %r2926, %r3278;
	xor.b32  	%r3312, %r2917, %r3311;
	shf.l.wrap.b32 	%r3313, %r3312, %r3312, 16;
	add.s32 	%r3314, %r2907, %r3313;
	xor.b32  	%r3315, %r3278, %r3314;
	shf.l.wrap.b32 	%r3316, %r3315, %r3315, 12;
	add.s32 	%r3317, %r3311, %r3316;
	xor.b32  	%r3318, %r3313, %r3317;
	shf.l.wrap.b32 	%r3319, %r3318, %r3318, 8;
	add.s32 	%r3320, %r3314, %r3319;
	xor.b32  	%r3321, %r3316, %r3320;
	shf.l.wrap.b32 	%r3322, %r3321, %r3321, 7;
	add.s32 	%r3323, %r3285, %r3322;
	xor.b32  	%r3324, %r3298, %r3323;
	shf.l.wrap.b32 	%r3325, %r3324, %r3324, 16;
	add.s32 	%r3326, %r3308, %r3325;
	xor.b32  	%r3327, %r3322, %r3326;
	shf.l.wrap.b32 	%r3328, %r3327, %r3327, 12;
	add.s32 	%r3329, %r3323, %r3328;
	xor.b32  	%r3330, %r3325, %r3329;
	shf.l.wrap.b32 	%r3331, %r3330, %r3330, 8;
	add.s32 	%r3332, %r3326, %r3331;
	xor.b32  	%r3333, %r3328, %r3332;
	shf.l.wrap.b32 	%r3334, %r3333, %r3333, 7;
	add.s32 	%r3335, %r3296, %r3290;
	xor.b32  	%r3336, %r3307, %r3335;
	shf.l.wrap.b32 	%r3337, %r3336, %r3336, 16;
	add.s32 	%r3338, %r3320, %r3337;
	xor.b32  	%r3339, %r3290, %r3338;
	shf.l.wrap.b32 	%r3340, %r3339, %r3339, 12;
	add.s32 	%r3341, %r3335, %r3340;
	xor.b32  	%r3342, %r3337, %r3341;
	shf.l.wrap.b32 	%r3343, %r3342, %r3342, 8;
	add.s32 	%r3344, %r3338, %r3343;
	xor.b32  	%r3345, %r3340, %r3344;
	shf.l.wrap.b32 	%r3346, %r3345, %r3345, 7;
	add.s32 	%r3347, %r3305, %r3301;
	xor.b32  	%r3348, %r3319, %r3347;
	shf.l.wrap.b32 	%r3349, %r3348, %r3348, 16;
	add.s32 	%r3350, %r3288, %r3349;
	xor.b32  	%r3351, %r3301, %r3350;
	shf.l.wrap.b32 	%r3352, %r3351, %r3351, 12;
	add.s32 	%r3353, %r3347, %r3352;
	xor.b32  	%r3354, %r3349, %r3353;
	shf.l.wrap.b32 	%r3355, %r3354, %r3354, 8;
	add.s32 	%r3356, %r3350, %r3355;
	xor.b32  	%r3357, %r3352, %r3356;
	shf.l.wrap.b32 	%r3358, %r3357, %r3357, 7;
	add.s32 	%r3359, %r3317, %r3310;
	xor.b32  	%r3360, %r3287, %r3359;
	shf.l.wrap.b32 	%r3361, %r3360, %r3360, 16;
	add.s32 	%r3362, %r3299, %r3361;
	xor.b32  	%r3363, %r3310, %r3362;
	shf.l.wrap.b32 	%r3364, %r3363, %r3363, 12;
	add.s32 	%r3365, %r3359, %r3364;
	xor.b32  	%r3366, %r3361, %r3365;
	shf.l.wrap.b32 	%r3367, %r3366, %r3366, 8;
	add.s32 	%r3368, %r3362, %r3367;
	xor.b32  	%r3369, %r3364, %r3368;
	shf.l.wrap.b32 	%r3370, %r3369, %r3369, 7;
	add.s32 	%r3371, %r3329, %r3346;
	xor.b32  	%r3372, %r3367, %r3371;
	shf.l.wrap.b32 	%r3373, %r3372, %r3372, 16;
	add.s32 	%r3374, %r3356, %r3373;
	xor.b32  	%r3375, %r3346, %r3374;
	shf.l.wrap.b32 	%r3376, %r3375, %r3375, 12;
	add.s32 	%r3377, %r3371, %r3376;
	xor.b32  	%r3378, %r3373, %r3377;
	shf.l.wrap.b32 	%r3379, %r3378, %r3378, 8;
	add.s32 	%r3380, %r3374, %r3379;
	xor.b32  	%r3381, %r3376, %r3380;
	shf.l.wrap.b32 	%r3382, %r3381, %r3381, 7;
	add.s32 	%r3383, %r3341, %r3358;
	xor.b32  	%r3384, %r3331, %r3383;
	shf.l.wrap.b32 	%r3385, %r3384, %r3384, 16;
	add.s32 	%r3386, %r3368, %r3385;
	xor.b32  	%r3387, %r3358, %r3386;
	shf.l.wrap.b32 	%r3388, %r3387, %r3387, 12;
	add.s32 	%r3389, %r3383, %r3388;
	xor.b32  	%r3390, %r3385, %r3389;
	shf.l.wrap.b32 	%r3391, %r3390, %r3390, 8;
	add.s32 	%r3392, %r3386, %r3391;
	xor.b32  	%r3393, %r3388, %r3392;
	shf.l.wrap.b32 	%r3394, %r3393, %r3393, 7;
	add.s32 	%r3395, %r3353, %r3370;
	xor.b32  	%r3396, %r3343, %r3395;
	shf.l.wrap.b32 	%r3397, %r3396, %r3396, 16;
	add.s32 	%r3398, %r3332, %r3397;
	xor.b32  	%r3399, %r3370, %r3398;
	shf.l.wrap.b32 	%r3400, %r3399, %r3399, 12;
	add.s32 	%r3401, %r3395, %r3400;
	xor.b32  	%r3402, %r3397, %r3401;
	shf.l.wrap.b32 	%r3403, %r3402, %r3402, 8;
	add.s32 	%r3404, %r3398, %r3403;
	xor.b32  	%r3405, %r3400, %r3404;
	shf.l.wrap.b32 	%r3406, %r3405, %r3405, 7;
	add.s32 	%r3407, %r3365, %r3334;
	xor.b32  	%r3408, %r3355, %r3407;
	shf.l.wrap.b32 	%r3409, %r3408, %r3408, 16;
	add.s32 	%r3410, %r3344, %r3409;
	xor.b32  	%r3411, %r3334, %r3410;
	shf.l.wrap.b32 	%r3412, %r3411, %r3411, 12;
	add.s32 	%r3413, %r3407, %r3412;
	xor.b32  	%r3414, %r3409, %r3413;
	shf.l.wrap.b32 	%r3415, %r3414, %r3414, 8;
	add.s32 	%r3416, %r3410, %r3415;
	xor.b32  	%r3417, %r3412, %r3416;
	shf.l.wrap.b32 	%r3418, %r3417, %r3417, 7;
	add.s32 	%r3419, %r3377, %r3418;
	xor.b32  	%r3420, %r3391, %r3419;
	shf.l.wrap.b32 	%r3421, %r3420, %r3420, 16;
	add.s32 	%r3422, %r3404, %r3421;
	xor.b32  	%r3423, %r3418, %r3422;
	shf.l.wrap.b32 	%r3424, %r3423, %r3423, 12;
	add.s32 	%r3425, %r3419, %r3424;
	xor.b32  	%r3426, %r3421, %r3425;
	shf.l.wrap.b32 	%r3427, %r3426, %r3426, 8;
	add.s32 	%r3428, %r3422, %r3427;
	xor.b32  	%r3429, %r3424, %r3428;
	shf.l.wrap.b32 	%r3430, %r3429, %r3429, 7;
	add.s32 	%r3431, %r3389, %r3382;
	xor.b32  	%r3432, %r3403, %r3431;
	shf.l.wrap.b32 	%r3433, %r3432, %r3432, 16;
	add.s32 	%r3434, %r3416, %r3433;
	xor.b32  	%r3435, %r3382, %r3434;
	shf.l.wrap.b32 	%r3436, %r3435, %r3435, 12;
	add.s32 	%r3437, %r3431, %r3436;
	xor.b32  	%r3438, %r3433, %r3437;
	shf.l.wrap.b32 	%r3439, %r3438, %r3438, 8;
	add.s32 	%r3440, %r3434, %r3439;
	xor.b32  	%r3441, %r3436, %r3440;
	shf.l.wrap.b32 	%r3442, %r3441, %r3441, 7;
	add.s32 	%r3443, %r3401, %r3394;
	xor.b32  	%r3444, %r3415, %r3443;
	shf.l.wrap.b32 	%r3445, %r3444, %r3444, 16;
	add.s32 	%r3446, %r3380, %r3445;
	xor.b32  	%r3447, %r3394, %r3446;
	shf.l.wrap.b32 	%r3448, %r3447, %r3447, 12;
	add.s32 	%r3449, %r3443, %r3448;
	xor.b32  	%r3450, %r3445, %r3449;
	shf.l.wrap.b32 	%r3451, %r3450, %r3450, 8;
	add.s32 	%r3452, %r3446, %r3451;
	xor.b32  	%r3453, %r3448, %r3452;
	shf.l.wrap.b32 	%r3454, %r3453, %r3453, 7;
	add.s32 	%r3455, %r3413, %r3406;
	xor.b32  	%r3456, %r3379, %r3455;
	shf.l.wrap.b32 	%r3457, %r3456, %r3456, 16;
	add.s32 	%r3458, %r3392, %r3457;
	xor.b32  	%r3459, %r3406, %r3458;
	shf.l.wrap.b32 	%r3460, %r3459, %r3459, 12;
	add.s32 	%r3461, %r3455, %r3460;
	xor.b32  	%r3462, %r3457, %r3461;
	shf.l.wrap.b32 	%r3463, %r3462, %r3462, 8;
	add.s32 	%r3464, %r3458, %r3463;
	xor.b32  	%r3465, %r3460, %r3464;
	shf.l.wrap.b32 	%r3466, %r3465, %r3465, 7;
	add.s32 	%r3467, %r3425, %r3442;
	xor.b32  	%r3468, %r3463, %r3467;
	shf.l.wrap.b32 	%r3469, %r3468, %r3468, 16;
	add.s32 	%r3470, %r3452, %r3469;
	xor.b32  	%r3471, %r3442, %r3470;
	shf.l.wrap.b32 	%r3472, %r3471, %r3471, 12;
	add.s32 	%r3473, %r3467, %r3472;
	xor.b32  	%r3474, %r3469, %r3473;
	shf.l.wrap.b32 	%r3475, %r3474, %r3474, 8;
	add.s32 	%r3476, %r3470, %r3475;
	xor.b32  	%r3477, %r3472, %r3476;
	shf.l.wrap.b32 	%r3478, %r3477, %r3477, 7;
	add.s32 	%r3479, %r3437, %r3454;
	xor.b32  	%r3480, %r3427, %r3479;
	shf.l.wrap.b32 	%r3481, %r3480, %r3480, 16;
	add.s32 	%r3482, %r3464, %r3481;
	xor.b32  	%r3483, %r3454, %r3482;
	shf.l.wrap.b32 	%r3484, %r3483, %r3483, 12;
	add.s32 	%r3485, %r3479, %r3484;
	xor.b32  	%r3486, %r3481, %r3485;
	shf.l.wrap.b32 	%r3487, %r3486, %r3486, 8;
	add.s32 	%r3488, %r3482, %r3487;
	xor.b32  	%r3489, %r3484, %r3488;
	shf.l.wrap.b32 	%r3490, %r3489, %r3489, 7;
	add.s32 	%r3491, %r3449, %r3466;
	xor.b32  	%r3492, %r3439, %r3491;
	shf.l.wrap.b32 	%r3493, %r3492, %r3492, 16;
	add.s32 	%r3494, %r3428, %r3493;
	xor.b32  	%r3495, %r3466, %r3494;
	shf.l.wrap.b32 	%r3496, %r3495, %r3495, 12;
	add.s32 	%r3497, %r3491, %r3496;
	xor.b32  	%r3498, %r3493, %r3497;
	shf.l.wrap.b32 	%r3499, %r3498, %r3498, 8;
	add.s32 	%r3500, %r3494, %r3499;
	xor.b32  	%r3501, %r3496, %r3500;
	shf.l.wrap.b32 	%r3502, %r3501, %r3501, 7;
	add.s32 	%r3503, %r3461, %r3430;
	xor.b32  	%r3504, %r3451, %r3503;
	shf.l.wrap.b32 	%r3505, %r3504, %r3504, 16;
	add.s32 	%r3506, %r3440, %r3505;
	xor.b32  	%r3507, %r3430, %r3506;
	shf.l.wrap.b32 	%r3508, %r3507, %r3507, 12;
	add.s32 	%r3509, %r3503, %r3508;
	xor.b32  	%r3510, %r3505, %r3509;
	shf.l.wrap.b32 	%r3511, %r3510, %r3510, 8;
	add.s32 	%r3512, %r3506, %r3511;
	xor.b32  	%r3513, %r3508, %r3512;
	shf.l.wrap.b32 	%r3514, %r3513, %r3513, 7;
	add.s32 	%r3515, %r3473, %r3514;
	xor.b32  	%r3516, %r3487, %r3515;
	shf.l.wrap.b32 	%r3517, %r3516, %r3516, 16;
	add.s32 	%r3518, %r3500, %r3517;
	xor.b32  	%r3519, %r3514, %r3518;
	shf.l.wrap.b32 	%r3520, %r3519, %r3519, 12;
	add.s32 	%r3521, %r3515, %r3520;
	xor.b32  	%r3522, %r3517, %r3521;
	shf.l.wrap.b32 	%r3523, %r3522, %r3522, 8;
	add.s32 	%r3524, %r3485, %r3478;
	xor.b32  	%r3525, %r3499, %r3524;
	shf.l.wrap.b32 	%r3526, %r3525, %r3525, 16;
	add.s32 	%r3527, %r3512, %r3526;
	xor.b32  	%r3528, %r3478, %r3527;
	shf.l.wrap.b32 	%r3529, %r3528, %r3528, 12;
	add.s32 	%r3530, %r3524, %r3529;
	xor.b32  	%r3531, %r3526, %r3530;
	shf.l.wrap.b32 	%r3532, %r3531, %r3531, 8;
	add.s32 	%r3533, %r3527, %r3532;
	xor.b32  	%r3534, %r3529, %r3533;
	shf.l.wrap.b32 	%r3535, %r3534, %r3534, 7;
	add.s32 	%r3536, %r3497, %r3490;
	xor.b32  	%r3537, %r3511, %r3536;
	shf.l.wrap.b32 	%r3538, %r3537, %r3537, 16;
	add.s32 	%r3539, %r3476, %r3538;
	xor.b32  	%r3540, %r3490, %r3539;
	shf.l.wrap.b32 	%r3541, %r3540, %r3540, 12;
	add.s32 	%r3542, %r3536, %r3541;
	xor.b32  	%r3543, %r3538, %r3542;
	shf.l.wrap.b32 	%r3544, %r3543, %r3543, 8;
	add.s32 	%r3545, %r3539, %r3544;
	xor.b32  	%r3546, %r3541, %r3545;
	shf.l.wrap.b32 	%r3547, %r3546, %r3546, 7;
	add.s32 	%r3548, %r3509, %r3502;
	xor.b32  	%r3549, %r3475, %r3548;
	shf.l.wrap.b32 	%r3550, %r3549, %r3549, 16;
	add.s32 	%r3551, %r3488, %r3550;
	xor.b32  	%r3552, %r3502, %r3551;
	shf.l.wrap.b32 	%r3553, %r3552, %r3552, 12;
	add.s32 	%r3554, %r3548, %r3553;
	xor.b32  	%r3555, %r3550, %r3554;
	shf.l.wrap.b32 	%r3556, %r3555, %r3555, 8;
	add.s32 	%r3557, %r3551, %r3556;
	add.s32 	%r3558, %r3521, %r3535;
	xor.b32  	%r3559, %r3556, %r3558;
	shf.l.wrap.b32 	%r3560, %r3559, %r3559, 16;
	add.s32 	%r3561, %r3545, %r3560;
	xor.b32  	%r3562, %r3535, %r3561;
	shr.u32 	%r3563, %r3562, 20;
	add.s32 	%r3564, %r3558, %r3563;
	add.s32 	%r3565, %r3530, %r3547;
	xor.b32  	%r3566, %r3523, %r3565;
	shf.l.wrap.b32 	%r3567, %r3566, %r3566, 16;
	add.s32 	%r3568, %r3557, %r3567;
	xor.b32  	%r3569, %r3547, %r3568;
	shr.u32 	%r3570, %r3569, 20;
	add.s32 	%r3571, %r3565, %r3570;
	add.s32 	%r3572, %r13, %r3564;
	add.s32 	%r3573, %r14, %r3571;
	not.b32 	%r3574, %r10832;
	add.s32 	%r3575, %r111, %r3574;
	mov.b32 	%r3576, 1;
	shl.b32 	%r3577, %r3576, %r3575;
	and.b32  	%r126, %r3577, %r12;
	setp.eq.s32 	%p20, %r126, 0;
	selp.b32 	%r3578, %r3572, %r3573, %p20;
	cvt.u16.u32 	%rs91, %r3578;
	and.b16  	%rs159, %rs91, 1;
	and.b16  	%rs92, %rs157, 255;
	setp.ne.s16 	%p21, %rs92, 1;
	@%p21 bra 	$L__BB1_21;
	setp.eq.s32 	%p22, %r126, 0;
	mul.wide.u32 	%rd21, %r10832, 16;
	add.s64 	%rd22, %rd1, %rd21;
	ld.global.u32 	%r3579, [%rd22+996];
	selp.b32 	%r3580, %r10836, %r10837, %p22;
	xor.b32  	%r3581, %r3580, %r3579;
	selp.b32 	%r3582, %r10835, %r10838, %p22;
	selp.b32 	%r10836, %r3581, %r10836, %p22;
	selp.b32 	%r10837, %r10837, %r3581, %p22;
	ld.global.u32 	%r3583, [%rd22+1000];
	xor.b32  	%r3584, %r3582, %r3583;
	selp.b32 	%r3585, %r10834, %r10839, %p22;
	selp.b32 	%r10835, %r3584, %r10835, %p22;
	selp.b32 	%r10838, %r10838, %r3584, %p22;
	ld.global.u32 	%r3586, [%rd22+1004];
	xor.b32  	%r3587, %r3585, %r3586;
	selp.b32 	%r3588, %r10833, %r10840, %p22;
	selp.b32 	%r10834, %r3587, %r10834, %p22;
	selp.b32 	%r10839, %r10839, %r3587, %p22;
	ld.global.u32 	%r3589, [%rd22+1008];
	xor.b32  	%r3590, %r3588, %r3589;
	selp.b32 	%r3591, 420, 445, %p22;
	selp.b32 	%r10833, %r3590, %r10833, %p22;
	selp.b32 	%r10840, %r10840, %r3590, %p22;
	add.s32 	%r3592, %r3591, %r10832;
	cvt.u64.u32 	%rd23, %r3592;
	add.s64 	%rd24, %rd1, %rd23;
	ld.global.u8 	%rs93, [%rd24+976];
	xor.b16  	%rs159, %rs93, %rs159;
$L__BB1_21:
	setp.eq.s32 	%p23, %r126, 0;
	selp.b32 	%r10844, %r10836, %r10837, %p23;
	selp.b32 	%r10843, %r10835, %r10838, %p23;
	selp.b32 	%r10842, %r10834, %r10839, %p23;
	selp.b32 	%r10841, %r10833, %r10840, %p23;
	add.s32 	%r147, %r10832, 1;
	setp.ne.s32 	%p24, %r10832, %r112;
	mov.u16 	%rs157, %rs159;
	mov.u32 	%r10832, %r147;
	@%p24 bra 	$L__BB1_19;
$L__BB1_22:
	st.shared.v2.u32 	[s_mem+24712], {%r10844, %r10843};
	st.shared.v2.u32 	[s_mem+24720], {%r10842, %r10841};
	st.shared.u8 	[s_mem+24728], %rs159;
	ld.global.v2.u8 	{%rs162, %rs23}, [%rd1+1480];
	ld.global.u32 	%r10861, [%rd1+1464];
	ld.global.u32 	%r10860, [%rd1+1468];
	ld.global.u32 	%r10859, [%rd1+1472];
	ld.global.u32 	%r10858, [%rd1+1476];
	setp.lt.u16 	%p25, %rs23, 12;
	@%p25 bra 	$L__BB1_27;
	cvt.u32.u16 	%r3594, %rs23;
	and.b32  	%r156, %r3594, 255;
	add.s32 	%r157, %r156, -12;
	mov.b32 	%r10849, 0;
	mov.u16 	%rs160, %rs162;
$L__BB1_24:
	.pragma "nounroll";
	add.s32 	%r3595, %r13, %r10861;
	shf.l.wrap.b32 	%r3596, %r3595, %r3595, 16;
	add.s32 	%r3597, %r10861, %r3596;
	xor.b32  	%r3598, %r10861, %r3597;
	shf.l.wrap.b32 	%r3599, %r3598, %r3598, 12;
	add.s32 	%r3600, %r3595, %r3599;
	xor.b32  	%r3601, %r3596, %r3600;
	shf.l.wrap.b32 	%r3602, %r3601, %r3601, 8;
	add.s32 	%r3603, %r3597, %r3602;
	xor.b32  	%r3604, %r3599, %r3603;
	shf.l.wrap.b32 	%r3605, %r3604, %r3604, 7;
	add.s32 	%r3606, %r14, %r10860;
	shf.l.wrap.b32 	%r3607, %r3606, %r3606, 16;
	add.s32 	%r3608, %r10860, %r3607;
	xor.b32  	%r3609, %r10860, %r3608;
	shf.l.wrap.b32 	%r3610, %r3609, %r3609, 12;
	add.s32 	%r3611, %r3606, %r3610;
	xor.b32  	%r3612, %r3607, %r3611;
	shf.l.wrap.b32 	%r3613, %r3612, %r3612, 8;
	add.s32 	%r3614, %r3608, %r3613;
	xor.b32  	%r3615, %r3610, %r3614;
	shf.l.wrap.b32 	%r3616, %r3615, %r3615, 7;
	add.s32 	%r3617, %r15, %r10859;
	shf.l.wrap.b32 	%r3618, %r3617, %r3617, 16;
	add.s32 	%r3619, %r10859, %r3618;
	xor.b32  	%r3620, %r10859, %r3619;
	shf.l.wrap.b32 	%r3621, %r3620, %r3620, 12;
	add.s32 	%r3622, %r3617, %r3621;
	xor.b32  	%r3623, %r3618, %r3622;
	shf.l.wrap.b32 	%r3624, %r3623, %r3623, 8;
	add.s32 	%r3625, %r3619, %r3624;
	xor.b32  	%r3626, %r3621, %r3625;
	shf.l.wrap.b32 	%r3627, %r3626, %r3626, 7;
	add.s32 	%r3628, %r16, %r10858;
	shf.l.wrap.b32 	%r3629, %r3628, %r3628, 16;
	add.s32 	%r3630, %r10858, %r3629;
	xor.b32  	%r3631, %r10858, %r3630;
	shf.l.wrap.b32 	%r3632, %r3631, %r3631, 12;
	add.s32 	%r3633, %r3628, %r3632;
	xor.b32  	%r3634, %r3629, %r3633;
	shf.l.wrap.b32 	%r3635, %r3634, %r3634, 8;
	add.s32 	%r3636, %r3630, %r3635;
	xor.b32  	%r3637, %r3632, %r3636;
	shf.l.wrap.b32 	%r3638, %r3637, %r3637, 7;
	add.s32 	%r3639, %r3600, %r3616;
	xor.b32  	%r3640, %r3635, %r3639;
	shf.l.wrap.b32 	%r3641, %r3640, %r3640, 16;
	add.s32 	%r3642, %r3625, %r3641;
	xor.b32  	%r3643, %r3616, %r3642;
	shf.l.wrap.b32 	%r3644, %r3643, %r3643, 12;
	add.s32 	%r3645, %r3639, %r3644;
	xor.b32  	%r3646, %r3641, %r3645;
	shf.l.wrap.b32 	%r3647, %r3646, %r3646, 8;
	add.s32 	%r3648, %r3642, %r3647;
	xor.b32  	%r3649, %r3644, %r3648;
	shf.l.wrap.b32 	%r3650, %r3649, %r3649, 7;
	add.s32 	%r3651, %r3611, %r3627;
	xor.b32  	%r3652, %r3602, %r3651;
	shf.l.wrap.b32 	%r3653, %r3652, %r3652, 16;
	add.s32 	%r3654, %r3636, %r3653;
	xor.b32  	%r3655, %r3627, %r3654;
	shf.l.wrap.b32 	%r3656, %r3655, %r3655, 12;
	add.s32 	%r3657, %r3651, %r3656;
	xor.b32  	%r3658, %r3653, %r3657;
	shf.l.wrap.b32 	%r3659, %r3658, %r3658, 8;
	add.s32 	%r3660, %r3654, %r3659;
	xor.b32  	%r3661, %r3656, %r3660;
	shf.l.wrap.b32 	%r3662, %r3661, %r3661, 7;
	add.s32 	%r3663, %r3622, %r3638;
	xor.b32  	%r3664, %r3613, %r3663;
	shf.l.wrap.b32 	%r3665, %r3664, %r3664, 16;
	add.s32 	%r3666, %r3603, %r3665;
	xor.b32  	%r3667, %r3638, %r3666;
	shf.l.wrap.b32 	%r3668, %r3667, %r3667, 12;
	add.s32 	%r3669, %r3663, %r3668;
	xor.b32  	%r3670, %r3665, %r3669;
	shf.l.wrap.b32 	%r3671, %r3670, %r3670, 8;
	add.s32 	%r3672, %r3666, %r3671;
	xor.b32  	%r3673, %r3668, %r3672;
	shf.l.wrap.b32 	%r3674, %r3673, %r3673, 7;
	add.s32 	%r3675, %r3633, %r3605;
	xor.b32  	%r3676, %r3624, %r3675;
	shf.l.wrap.b32 	%r3677, %r3676, %r3676, 16;
	add.s32 	%r3678, %r3614, %r3677;
	xor.b32  	%r3679, %r3605, %r3678;
	shf.l.wrap.b32 	%r3680, %r3679, %r3679, 12;
	add.s32 	%r3681, %r3675, %r3680;
	xor.b32  	%r3682, %r3677, %r3681;
	shf.l.wrap.b32 	%r3683, %r3682, %r3682, 8;
	add.s32 	%r3684, %r3678, %r3683;
	xor.b32  	%r3685, %r3680, %r3684;
	shf.l.wrap.b32 	%r3686, %r3685, %r3685, 7;
	add.s32 	%r3687, %r3645, %r3686;
	xor.b32  	%r3688, %r3659, %r3687;
	shf.l.wrap.b32 	%r3689, %r3688, %r3688, 16;
	add.s32 	%r3690, %r3672, %r3689;
	xor.b32  	%r3691, %r3686, %r3690;
	shf.l.wrap.b32 	%r3692, %r3691, %r3691, 12;
	add.s32 	%r3693, %r3687, %r3692;
	xor.b32  	%r3694, %r3689, %r3693;
	shf.l.wrap.b32 	%r3695, %r3694, %r3694, 8;
	add.s32 	%r3696, %r3690, %r3695;
	xor.b32  	%r3697, %r3692, %r3696;
	shf.l.wrap.b32 	%r3698, %r3697, %r3697, 7;
	add.s32 	%r3699, %r3657, %r3650;
	xor.b32  	%r3700, %r3671, %r3699;
	shf.l.wrap.b32 	%r3701, %r3700, %r3700, 16;
	add.s32 	%r3702, %r3684, %r3701;
	xor.b32  	%r3703, %r3650, %r3702;
	shf.l.wrap.b32 	%r3704, %r3703, %r3703, 12;
	add.s32 	%r3705, %r3699, %r3704;
	xor.b32  	%r3706, %r3701, %r3705;
	shf.l.wrap.b32 	%r3707, %r3706, %r3706, 8;
	add.s32 	%r3708, %r3702, %r3707;
	xor.b32  	%r3709, %r3704, %r3708;
	shf.l.wrap.b32 	%r3710, %r3709, %r3709, 7;
	add.s32 	%r3711, %r3669, %r3662;
	xor.b32  	%r3712, %r3683, %r3711;
	shf.l.wrap.b32 	%r3713, %r3712, %r3712, 16;
	add.s32 	%r3714, %r3648, %r3713;
	xor.b32  	%r3715, %r3662, %r3714;
	shf.l.wrap.b32 	%r3716, %r3715, %r3715, 12;
	add.s32 	%r3717, %r3711, %r3716;
	xor.b32  	%r3718, %r3713, %r3717;
	shf.l.wrap.b32 	%r3719, %r3718, %r3718, 8;
	add.s32 	%r3720, %r3714, %r3719;
	xor.b32  	%r3721, %r3716, %r3720;
	shf.l.wrap.b32 	%r3722, %r3721, %r3721, 7;
	add.s32 	%r3723, %r3681, %r3674;
	xor.b32  	%r3724, %r3647, %r3723;
	shf.l.wrap.b32 	%r3725, %r3724, %r3724, 16;
	add.s32 	%r3726, %r3660, %r3725;
	xor.b32  	%r3727, %r3674, %r3726;
	shf.l.wrap.b32 	%r3728, %r3727, %r3727, 12;
	add.s32 	%r3729, %r3723, %r3728;
	xor.b32  	%r3730, %r3725, %r3729;
	shf.l.wrap.b32 	%r3731, %r3730, %r3730, 8;
	add.s32 	%r3732, %r3726, %r3731;
	xor.b32  	%r3733, %r3728, %r3732;
	shf.l.wrap.b32 	%r3734, %r3733, %r3733, 7;
	add.s32 	%r3735, %r3693, %r3710;
	xor.b32  	%r3736, %r3731, %r3735;
	shf.l.wrap.b32 	%r3737, %r3736, %r3736, 16;
	add.s32 	%r3738, %r3720, %r3737;
	xor.b32  	%r3739, %r3710, %r3738;
	shf.l.wrap.b32 	%r3740, %r3739, %r3739, 12;
	add.s32 	%r3741, %r3735, %r3740;
	xor.b32  	%r3742, %r3737, %r3741;
	shf.l.wrap.b32 	%r3743, %r3742, %r3742, 8;
	add.s32 	%r3744, %r3738, %r3743;
	xor.b32  	%r3745, %r3740, %r3744;
	shf.l.wrap.b32 	%r3746, %r3745, %r3745, 7;
	add.s32 	%r3747, %r3705, %r3722;
	xor.b32  	%r3748, %r3695, %r3747;
	shf.l.wrap.b32 	%r3749, %r3748, %r3748, 16;
	add.s32 	%r3750, %r3732, %r3749;
	xor.b32  	%r3751, %r3722, %r3750;
	shf.l.wrap.b32 	%r3752, %r3751, %r3751, 12;
	add.s32 	%r3753, %r3747, %r3752;
	xor.b32  	%r3754, %r3749, %r3753;
	shf.l.wrap.b32 	%r3755, %r3754, %r3754, 8;
	add.s32 	%r3756, %r3750, %r3755;
	xor.b32  	%r3757, %r3752, %r3756;
	shf.l.wrap.b32 	%r3758, %r3757, %r3757, 7;
	add.s32 	%r3759, %r3717, %r3734;
	xor.b32  	%r3760, %r3707, %r3759;
	shf.l.wrap.b32 	%r3761, %r3760, %r3760, 16;
	add.s32 	%r3762, %r3696, %r3761;
	xor.b32  	%r3763, %r3734, %r3762;
	shf.l.wrap.b32 	%r3764, %r3763, %r3763, 12;
	add.s32 	%r3765, %r3759, %r3764;
	xor.b32  	%r3766, %r3761, %r3765;
	shf.l.wrap.b32 	%r3767, %r3766, %r3766, 8;
	add.s32 	%r3768, %r3762, %r3767;
	xor.b32  	%r3769, %r3764, %r3768;
	shf.l.wrap.b32 	%r3770, %r3769, %r3769, 7;
	add.s32 	%r3771, %r3729, %r3698;
	xor.b32  	%r3772, %r3719, %r3771;
	shf.l.wrap.b32 	%r3773, %r3772, %r3772, 16;
	add.s32 	%r3774, %r3708, %r3773;
	xor.b32  	%r3775, %r3698, %r3774;
	shf.l.wrap.b32 	%r3776, %r3775, %r3775, 12;
	add.s32 	%r3777, %r3771, %r3776;
	xor.b32  	%r3778, %r3773, %r3777;
	shf.l.wrap.b32 	%r3779, %r3778, %r3778, 8;
	add.s32 	%r3780, %r3774, %r3779;
	xor.b32  	%r3781, %r3776, %r3780;
	shf.l.wrap.b32 	%r3782, %r3781, %r3781, 7;
	add.s32 	%r3783, %r3741, %r3782;
	xor.b32  	%r3784, %r3755, %r3783;
	shf.l.wrap.b32 	%r3785, %r3784, %r3784, 16;
	add.s32 	%r3786, %r3768, %r3785;
	xor.b32  	%r3787, %r3782, %r3786;
	shf.l.wrap.b32 	%r3788, %r3787, %r3787, 12;
	add.s32 	%r3789, %r3783, %r3788;
	xor.b32  	%r3790, %r3785, %r3789;
	shf.l.wrap.b32 	%r3791, %r3790, %r3790, 8;
	add.s32 	%r3792, %r3786, %r3791;
	xor.b32  	%r3793, %r3788, %r3792;
	shf.l.wrap.b32 	%r3794, %r3793, %r3793, 7;
	add.s32 	%r3795, %r3753, %r3746;
	xor.b32  	%r3796, %r3767, %r3795;
	shf.l.wrap.b32 	%r3797, %r3796, %r3796, 16;
	add.s32 	%r3798, %r3780, %r3797;
	xor.b32  	%r3799, %r3746, %r3798;
	shf.l.wrap.b32 	%r3800, %r3799, %r3799, 12;
	add.s32 	%r3801, %r3795, %r3800;
	xor.b32  	%r3802, %r3797, %r3801;
	shf.l.wrap.b32 	%r3803, %r3802, %r3802, 8;
	add.s32 	%r3804, %r3798, %r3803;
	xor.b32  	%r3805, %r3800, %r3804;
	shf.l.wrap.b32 	%r3806, %r3805, %r3805, 7;
	add.s32 	%r3807, %r3765, %r3758;
	xor.b32  	%r3808, %r3779, %r3807;
	shf.l.wrap.b32 	%r3809, %r3808, %r3808, 16;
	add.s32 	%r3810, %r3744, %r3809;
	xor.b32  	%r3811, %r3758, %r3810;
	shf.l.wrap.b32 	%r3812, %r3811, %r3811, 12;
	add.s32 	%r3813, %r3807, %r3812;
	xor.b32  	%r3814, %r3809, %r3813;
	shf.l.wrap.b32 	%r3815, %r3814, %r3814, 8;
	add.s32 	%r3816, %r3810, %r3815;
	xor.b32  	%r3817, %r3812, %r3816;
	shf.l.wrap.b32 	%r3818, %r3817, %r3817, 7;
	add.s32 	%r3819, %r3777, %r3770;
	xor.b32  	%r3820, %r3743, %r3819;
	shf.l.wrap.b32 	%r3821, %r3820, %r3820, 16;
	add.s32 	%r3822, %r3756, %r3821;
	xor.b32  	%r3823, %r3770, %r3822;
	shf.l.wrap.b32 	%r3824, %r3823, %r3823, 12;
	add.s32 	%r3825, %r3819, %r3824;
	xor.b32  	%r3826, %r3821, %r3825;
	shf.l.wrap.b32 	%r3827, %r3826, %r3826, 8;
	add.s32 	%r3828, %r3822, %r3827;
	xor.b32  	%r3829, %r3824, %r3828;
	shf.l.wrap.b32 	%r3830, %r3829, %r3829, 7;
	add.s32 	%r3831, %r3789, %r3806;
	xor.b32  	%r3832, %r3827, %r3831;
	shf.l.wrap.b32 	%r3833, %r3832, %r3832, 16;
	add.s32 	%r3834, %r3816, %r3833;
	xor.b32  	%r3835, %r3806, %r3834;
	shf.l.wrap.b32 	%r3836, %r3835, %r3835, 12;
	add.s32 	%r3837, %r3831, %r3836;
	xor.b32  	%r3838, %r3833, %r3837;
	shf.l.wrap.b32 	%r3839, %r3838, %r3838, 8;
	add.s32 	%r3840, %r3834, %r3839;
	xor.b32  	%r3841, %r3836, %r3840;
	shf.l.wrap.b32 	%r3842, %r3841, %r3841, 7;
	add.s32 	%r3843, %r3801, %r3818;
	xor.b32  	%r3844, %r3791, %r3843;
	shf.l.wrap.b32 	%r3845, %r3844, %r3844, 16;
	add.s32 	%r3846, %r3828, %r3845;
	xor.b32  	%r3847, %r3818, %r3846;
	shf.l.wrap.b32 	%r3848, %r3847, %r3847, 12;
	add.s32 	%r3849, %r3843, %r3848;
	xor.b32  	%r3850, %r3845, %r3849;
	shf.l.wrap.b32 	%r3851, %r3850, %r3850, 8;
	add.s32 	%r3852, %r3846, %r3851;
	xor.b32  	%r3853, %r3848, %r3852;
	shf.l.wrap.b32 	%r3854, %r3853, %r3853, 7;
	add.s32 	%r3855, %r3813, %r3830;
	xor.b32  	%r3856, %r3803, %r3855;
	shf.l.wrap.b32 	%r3857, %r3856, %r3856, 16;
	add.s32 	%r3858, %r3792, %r3857;
	xor.b32  	%r3859, %r3830, %r3858;
	shf.l.wrap.b32 	%r3860, %r3859, %r3859, 12;
	add.s32 	%r3861, %r3855, %r3860;
	xor.b32  	%r3862, %r3857, %r3861;
	shf.l.wrap.b32 	%r3863, %r3862, %r3862, 8;
	add.s32 	%r3864, %r3858, %r3863;
	xor.b32  	%r3865, %r3860, %r3864;
	shf.l.wrap.b32 	%r3866, %r3865, %r3865, 7;
	add.s32 	%r3867, %r3825, %r3794;
	xor.b32  	%r3868, %r3815, %r3867;
	shf.l.wrap.b32 	%r3869, %r3868, %r3868, 16;
	add.s32 	%r3870, %r3804, %r3869;
	xor.b32  	%r3871, %r3794, %r3870;
	shf.l.wrap.b32 	%r3872, %r3871, %r3871, 12;
	add.s32 	%r3873, %r3867, %r3872;
	xor.b32  	%r3874, %r3869, %r3873;
	shf.l.wrap.b32 	%r3875, %r3874, %r3874, 8;
	add.s32 	%r3876, %r3870, %r3875;
	xor.b32  	%r3877, %r3872, %r3876;
	shf.l.wrap.b32 	%r3878, %r3877, %r3877, 7;
	add.s32 	%r3879, %r3837, %r3878;
	xor.b32  	%r3880, %r3851, %r3879;
	shf.l.wrap.b32 	%r3881, %r3880, %r3880, 16;
	add.s32 	%r3882, %r3864, %r3881;
	xor.b32  	%r3883, %r3878, %r3882;
	shf.l.wrap.b32 	%r3884, %r3883, %r3883, 12;
	add.s32 	%r3885, %r3879, %r3884;
	xor.b32  	%r3886, %r3881, %r3885;
	shf.l.wrap.b32 	%r3887, %r3886, %r3886, 8;
	add.s32 	%r3888, %r3882, %r3887;
	xor.b32  	%r3889, %r3884, %r3888;
	shf.l.wrap.b32 	%r3890, %r3889, %r3889, 7;
	add.s32 	%r3891, %r3849, %r3842;
	xor.b32  	%r3892, %r3863, %r3891;
	shf.l.wrap.b32 	%r3893, %r3892, %r3892, 16;
	add.s32 	%r3894, %r3876, %r3893;
	xor.b32  	%r3895, %r3842, %r3894;
	shf.l.wrap.b32 	%r3896, %r3895, %r3895, 12;
	add.s32 	%r3897, %r3891, %r3896;
	xor.b32  	%r3898, %r3893, %r3897;
	shf.l.wrap.b32 	%r3899, %r3898, %r3898, 8;
	add.s32 	%r3900, %r3894, %r3899;
	xor.b32  	%r3901, %r3896, %r3900;
	shf.l.wrap.b32 	%r3902, %r3901, %r3901, 7;
	add.s32 	%r3903, %r3861, %r3854;
	xor.b32  	%r3904, %r3875, %r3903;
	shf.l.wrap.b32 	%r3905, %r3904, %r3904, 16;
	add.s32 	%r3906, %r3840, %r3905;
	xor.b32  	%r3907, %r3854, %r3906;
	shf.l.wrap.b32 	%r3908, %r3907, %r3907, 12;
	add.s32 	%r3909, %r3903, %r3908;
	xor.b32  	%r3910, %r3905, %r3909;
	shf.l.wrap.b32 	%r3911, %r3910, %r3910, 8;
	add.s32 	%r3912, %r3906, %r3911;
	xor.b32  	%r3913, %r3908, %r3912;
	shf.l.wrap.b32 	%r3914, %r3913, %r3913, 7;
	add.s32 	%r3915, %r3873, %r3866;
	xor.b32  	%r3916, %r3839, %r3915;
	shf.l.wrap.b32 	%r3917, %r3916, %r3916, 16;
	add.s32 	%r3918, %r3852, %r3917;
	xor.b32  	%r3919, %r3866, %r3918;
	shf.l.wrap.b32 	%r3920, %r3919, %r3919, 12;
	add.s32 	%r3921, %r3915, %r3920;
	xor.b32  	%r3922, %r3917, %r3921;
	shf.l.wrap.b32 	%r3923, %r3922, %r3922, 8;
	add.s32 	%r3924, %r3918, %r3923;
	xor.b32  	%r3925, %r3920, %r3924;
	shf.l.wrap.b32 	%r3926, %r3925, %r3925, 7;
	add.s32 	%r3927, %r3885, %r3902;
	xor.b32  	%r3928, %r3923, %r3927;
	shf.l.wrap.b32 	%r3929, %r3928, %r3928, 16;
	add.s32 	%r3930, %r3912, %r3929;
	xor.b32  	%r3931, %r3902, %r3930;
	shf.l.wrap.b32 	%r3932, %r3931, %r3931, 12;
	add.s32 	%r3933, %r3927, %r3932;
	xor.b32  	%r3934, %r3929, %r3933;
	shf.l.wrap.b32 	%r3935, %r3934, %r3934, 8;
	add.s32 	%r3936, %r3930, %r3935;
	xor.b32  	%r3937, %r3932, %r3936;
	shf.l.wrap.b32 	%r3938, %r3937, %r3937, 7;
	add.s32 	%r3939, %r3897, %r3914;
	xor.b32  	%r3940, %r3887, %r3939;
	shf.l.wrap.b32 	%r3941, %r3940, %r3940, 16;
	add.s32 	%r3942, %r3924, %r3941;
	xor.b32  	%r3943, %r3914, %r3942;
	shf.l.wrap.b32 	%r3944, %r3943, %r3943, 12;
	add.s32 	%r3945, %r3939, %r3944;
	xor.b32  	%r3946, %r3941, %r3945;
	shf.l.wrap.b32 	%r3947, %r3946, %r3946, 8;
	add.s32 	%r3948, %r3942, %r3947;
	xor.b32  	%r3949, %r3944, %r3948;
	shf.l.wrap.b32 	%r3950, %r3949, %r3949, 7;
	add.s32 	%r3951, %r3909, %r3926;
	xor.b32  	%r3952, %r3899, %r3951;
	shf.l.wrap.b32 	%r3953, %r3952, %r3952, 16;
	add.s32 	%r3954, %r3888, %r3953;
	xor.b32  	%r3955, %r3926, %r3954;
	shf.l.wrap.b32 	%r3956, %r3955, %r3955, 12;
	add.s32 	%r3957, %r3951, %r3956;
	xor.b32  	%r3958, %r3953, %r3957;
	shf.l.wrap.b32 	%r3959, %r3958, %r3958, 8;
	add.s32 	%r3960, %r3954, %r3959;
	xor.b32  	%r3961, %r3956, %r3960;
	shf.l.wrap.b32 	%r3962, %r3961, %r3961, 7;
	add.s32 	%r3963, %r3921, %r3890;
	xor.b32  	%r3964, %r3911, %r3963;
	shf.l.wrap.b32 	%r3965, %r3964, %r3964, 16;
	add.s32 	%r3966, %r3900, %r3965;
	xor.b32  	%r3967, %r3890, %r3966;
	shf.l.wrap.b32 	%r3968, %r3967, %r3967, 12;
	add.s32 	%r3969, %r3963, %r3968;
	xor.b32  	%r3970, %r3965, %r3969;
	shf.l.wrap.b32 	%r3971, %r3970, %r3970, 8;
	add.s32 	%r3972, %r3966, %r3971;
	xor.b32  	%r3973, %r3968, %r3972;
	shf.l.wrap.b32 	%r3974, %r3973, %r3973, 7;
	add.s32 	%r10853, %r13, %r3933;
	add.s32 	%r10854, %r10861, %r3974;
	add.s32 	%r10852, %r14, %r3945;
	add.s32 	%r10855, %r10860, %r3938;
	add.s32 	%r10851, %r15, %r3957;
	add.s32 	%r10856, %r10859, %r3950;
	add.s32 	%r10850, %r16, %r3969;
	add.s32 	%r10857, %r10858, %r3962;
	xor.b32  	%r3975, %r3595, 1;
	shf.l.wrap.b32 	%r3976, %r3595, %r3975, 16;
	add.s32 	%r3977, %r10861, %r3976;
	xor.b32  	%r3978, %r10861, %r3977;
	shf.l.wrap.b32 	%r3979, %r3978, %r3978, 12;
	add.s32 	%r3980, %r3595, %r3979;
	xor.b32  	%r3981, %r3976, %r3980;
	shf.l.wrap.b32 	%r3982, %r3981, %r3981, 8;
	add.s32 	%r3983, %r3977, %r3982;
	xor.b32  	%r3984, %r3979, %r3983;
	shf.l.wrap.b32 	%r3985, %r3984, %r3984, 7;
	add.s32 	%r3986, %r3980, %r3616;
	xor.b32  	%r3987, %r3635, %r3986;
	shf.l.wrap.b32 	%r3988, %r3987, %r3987, 16;
	add.s32 	%r3989, %r3625, %r3988;
	xor.b32  	%r3990, %r3616, %r3989;
	shf.l.wrap.b32 	%r3991, %r3990, %r3990, 12;
	add.s32 	%r3992, %r3986, %r3991;
	xor.b32  	%r3993, %r3988, %r3992;
	shf.l.wrap.b32 	%r3994, %r3993, %r3993, 8;
	add.s32 	%r3995, %r3989, %r3994;
	xor.b32  	%r3996, %r3991, %r3995;
	shf.l.wrap.b32 	%r3997, %r3996, %r3996, 7;
	xor.b32  	%r3998, %r3982, %r3651;
	shf.l.wrap.b32 	%r3999, %r3998, %r3998, 16;
	add.s32 	%r4000, %r3636, %r3999;
	xor.b32  	%r4001, %r3627, %r4000;
	shf.l.wrap.b32 	%r4002, %r4001, %r4001, 12;
	add.s32 	%r4003, %r3651, %r4002;
	xor.b32  	%r4004, %r3999, %r4003;
	shf.l.wrap.b32 	%r4005, %r4004, %r4004, 8;
	add.s32 	%r4006, %r4000, %r4005;
	xor.b32  	%r4007, %r4002, %r4006;
	shf.l.wrap.b32 	%r4008, %r4007, %r4007, 7;
	add.s32 	%r4009, %r3983, %r3665;
	xor.b32  	%r4010, %r3638, %r4009;
	shf.l.wrap.b32 	%r4011, %r4010, %r4010, 12;
	add.s32 	%r4012, %r3663, %r4011;
	xor.b32  	%r4013, %r3665, %r4012;
	shf.l.wrap.b32 	%r4014, %r4013, %r4013, 8;
	add.s32 	%r4015, %r4009, %r4014;
	xor.b32  	%r4016, %r4011, %r4015;
	shf.l.wrap.b32 	%r4017, %r4016, %r4016, 7;
	add.s32 	%r4018, %r3633, %r3985;
	xor.b32  	%r4019, %r3624, %r4018;
	shf.l.wrap.b32 	%r4020, %r4019, %r4019, 16;
	add.s32 	%r4021, %r3614, %r4020;
	xor.b32  	%r4022, %r3985, %r4021;
	shf.l.wrap.b32 	%r4023, %r4022, %r4022, 12;
	add.s32 	%r4024, %r4018, %r4023;
	xor.b32  	%r4025, %r4020, %r4024;
	shf.l.wrap.b32 	%r4026, %r4025, %r4025, 8;
	add.s32 	%r4027, %r4021, %r4026;
	xor.b32  	%r4028, %r4023, %r4027;
	shf.l.wrap.b32 	%r4029, %r4028, %r4028, 7;
	add.s32 	%r4030, %r3992, %r4029;
	xor.b32  	%r4031, %r4005, %r4030;
	shf.l.wrap.b32 	%r4032, %r4031, %r4031, 16;
	add.s32 	%r4033, %r4015, %r4032;
	xor.b32  	%r4034, %r4029, %r4033;
	shf.l.wrap.b32 	%r4035, %r4034, %r4034, 12;
	add.s32 	%r4036, %r4030, %r4035;
	xor.b32  	%r4037, %r4032, %r4036;
	shf.l.wrap.b32 	%r4038, %r4037, %r4037, 8;
	add.s32 	%r4039, %r4033, %r4038;
	xor.b32  	%r4040, %r4035, %r4039;
	shf.l.wrap.b32 	%r4041, %r4040, %r4040, 7;
	add.s32 	%r4042, %r4003, %r3997;
	xor.b32  	%r4043, %r4014, %r4042;
	shf.l.wrap.b32 	%r4044, %r4043, %r4043, 16;
	add.s32 	%r4045, %r4027, %r4044;
	xor.b32  	%r4046, %r3997, %r4045;
	shf.l.wrap.b32 	%r4047, %r4046, %r4046, 12;
	add.s32 	%r4048, %r4042, %r4047;
	xor.b32  	%r4049, %r4044, %r4048;
	shf.l.wrap.b32 	%r4050, %r4049, %r4049, 8;
	add.s32 	%r4051, %r4045, %r4050;
	xor.b32  	%r4052, %r4047, %r4051;
	shf.l.wrap.b32 	%r4053, %r4052, %r4052, 7;
	add.s32 	%r4054, %r4012, %r4008;
	xor.b32  	%r4055, %r4026, %r4054;
	shf.l.wrap.b32 	%r4056, %r4055, %r4055, 16;
	add.s32 	%r4057, %r3995, %r4056;
	xor.b32  	%r4058, %r4008, %r4057;
	shf.l.wrap.b32 	%r4059, %r4058, %r4058, 12;
	add.s32 	%r4060, %r4054, %r4059;
	xor.b32  	%r4061, %r4056, %r4060;
	shf.l.wrap.b32 	%r4062, %r4061, %r4061, 8;
	add.s32 	%r4063, %r4057, %r4062;
	xor.b32  	%r4064, %r4059, %r4063;
	shf.l.wrap.b32 	%r4065, %r4064, %r4064, 7;
	add.s32 	%r4066, %r4024, %r4017;
	xor.b32  	%r4067, %r3994, %r4066;
	shf.l.wrap.b32 	%r4068, %r4067, %r4067, 16;
	add.s32 	%r4069, %r4006, %r4068;
	xor.b32  	%r4070, %r4017, %r4069;
	shf.l.wrap.b32 	%r4071, %r4070, %r4070, 12;
	add.s32 	%r4072, %r4066, %r4071;
	xor.b32  	%r4073, %r4068, %r4072;
	shf.l.wrap.b32 	%r4074, %r4073, %r4073, 8;
	add.s32 	%r4075, %r4069, %r4074;
	xor.b32  	%r4076, %r4071, %r4075;
	shf.l.wrap.b32 	%r4077, %r4076, %r4076, 7;
	add.s32 	%r4078, %r4036, %r4053;
	xor.b32  	%r4079, %r4074, %r4078;
	shf.l.wrap.b32 	%r4080, %r4079, %r4079, 16;
	add.s32 	%r4081, %r4063, %r4080;
	xor.b32  	%r4082, %r4053, %r4081;
	shf.l.wrap.b32 	%r4083, %r4082, %r4082, 12;
	add.s32 	%r4084, %r4078, %r4083;
	xor.b32  	%r4085, %r4080, %r4084;
	shf.l.wrap.b32 	%r4086, %r4085, %r4085, 8;
	add.s32 	%r4087, %r4081, %r4086;
	xor.b32  	%r4088, %r4083, %r4087;
	shf.l.wrap.b32 	%r4089, %r4088, %r4088, 7;
	add.s32 	%r4090, %r4048, %r4065;
	xor.b32  	%r4091, %r4038, %r4090;
	shf.l.wrap.b32 	%r4092, %r4091, %r4091, 16;
	add.s32 	%r4093, %r4075, %r4092;
	xor.b32  	%r4094, %r4065, %r4093;
	shf.l.wrap.b32 	%r4095, %r4094, %r4094, 12;
	add.s32 	%r4096, %r4090, %r4095;
	xor.b32  	%r4097, %r4092, %r4096;
	shf.l.wrap.b32 	%r4098, %r4097, %r4097, 8;
	add.s32 	%r4099, %r4093, %r4098;
	xor.b32  	%r4100, %r4095, %r4099;
	shf.l.wrap.b32 	%r4101, %r4100, %r4100, 7;
	add.s32 	%r4102, %r4060, %r4077;
	xor.b32  	%r4103, %r4050, %r4102;
	shf.l.wrap.b32 	%r4104, %r4103, %r4103, 16;
	add.s32 	%r4105, %r4039, %r4104;
	xor.b32  	%r4106, %r4077, %r4105;
	shf.l.wrap.b32 	%r4107, %r4106, %r4106, 12;
	add.s32 	%r4108, %r4102, %r4107;
	xor.b32  	%r4109, %r4104, %r4108;
	shf.l.wrap.b32 	%r4110, %r4109, %r4109, 8;
	add.s32 	%r4111, %r4105, %r4110;
	xor.b32  	%r4112, %r4107, %r4111;
	shf.l.wrap.b32 	%r4113, %r4112, %r4112, 7;
	add.s32 	%r4114, %r4072, %r4041;
	xor.b32  	%r4115, %r4062, %r4114;
	shf.l.wrap.b32 	%r4116, %r4115, %r4115, 16;
	add.s32 	%r4117, %r4051, %r4116;
	xor.b32  	%r4118, %r4041, %r4117;
	shf.l.wrap.b32 	%r4119, %r4118, %r4118, 12;
	add.s32 	%r4120, %r4114, %r4119;
	xor.b32  	%r4121, %r4116, %r4120;
	shf.l.wrap.b32 	%r4122, %r4121, %r4121, 8;
	add.s32 	%r4123, %r4117, %r4122;
	xor.b32  	%r4124, %r4119, %r4123;
	shf.l.wrap.b32 	%r4125, %r4124, %r4124, 7;
	add.s32 	%r4126, %r4084, %r4125;
	xor.b32  	%r4127, %r4098, %r4126;
	shf.l.wrap.b32 	%r4128, %r4127, %r4127, 16;
	add.s32 	%r4129, %r4111, %r4128;
	xor.b32  	%r4130, %r4125, %r4129;
	shf.l.wrap.b32 	%r4131, %r4130, %r4130, 12;
	add.s32 	%r4132, %r4126, %r4131;
	xor.b32  	%r4133, %r4128, %r4132;
	shf.l.wrap.b32 	%r4134, %r4133, %r4133, 8;
	add.s32 	%r4135, %r4129, %r4134;
	xor.b32  	%r4136, %r4131, %r4135;
	shf.l.wrap.b32 	%r4137, %r4136, %r4136, 7;
	add.s32 	%r4138, %r4096, %r4089;
	xor.b32  	%r4139, %r4110, %r4138;
	shf.l.wrap.b32 	%r4140, %r4139, %r4139, 16;
	add.s32 	%r4141, %r4123, %r4140;
	xor.b32  	%r4142, %r4089, %r4141;
	shf.l.wrap.b32 	%r4143, %r4142, %r4142, 12;
	add.s32 	%r4144, %r4138, %r4143;
	xor.b32  	%r4145, %r4140, %r4144;
	shf.l.wrap.b32 	%r4146, %r4145, %r4145, 8;
	add.s32 	%r4147, %r4141, %r4146;
	xor.b32  	%r4148, %r4143, %r4147;
	shf.l.wrap.b32 	%r4149, %r4148, %r4148, 7;
	add.s32 	%r4150, %r4108, %r4101;
	xor.b32  	%r4151, %r4122, %r4150;
	shf.l.wrap.b32 	%r4152, %r4151, %r4151, 16;
	add.s32 	%r4153, %r4087, %r4152;
	xor.b32  	%r4154, %r4101, %r4153;
	shf.l.wrap.b32 	%r4155, %r4154, %r4154, 12;
	add.s32 	%r4156, %r4150, %r4155;
	xor.b32  	%r4157, %r4152, %r4156;
	shf.l.wrap.b32 	%r4158, %r4157, %r4157, 8;
	add.s32 	%r4159, %r4153, %r4158;
	xor.b32  	%r4160, %r4155, %r4159;
	shf.l.wrap.b32 	%r4161, %r4160, %r4160, 7;
	add.s32 	%r4162, %r4120, %r4113;
	xor.b32  	%r4163, %r4086, %r4162;
	shf.l.wrap.b32 	%r4164, %r4163, %r4163, 16;
	add.s32 	%r4165, %r4099, %r4164;
	xor.b32  	%r4166, %r4113, %r4165;
	shf.l.wrap.b32 	%r4167, %r4166, %r4166, 12;
	add.s32 	%r4168, %r4162, %r4167;
	xor.b32  	%r4169, %r4164, %r4168;
	shf.l.wrap.b32 	%r4170, %r4169, %r4169, 8;
	add.s32 	%r4171, %r4165, %r4170;
	xor.b32  	%r4172, %r4167, %r4171;
	shf.l.wrap.b32 	%r4173, %r4172, %r4172, 7;
	add.s32 	%r4174, %r4132, %r4149;
	xor.b32  	%r4175, %r4170, %r4174;
	shf.l.wrap.b32 	%r4176, %r4175, %r4175, 16;
	add.s32 	%r4177, %r4159, %r4176;
	xor.b32  	%r4178, %r4149, %r4177;
	shf.l.wrap.b32 	%r4179, %r4178, %r4178, 12;
	add.s32 	%r4180, %r4174, %r4179;
	xor.b32  	%r4181, %r4176, %r4180;
	shf.l.wrap.b32 	%r4182, %r4181, %r4181, 8;
	add.s32 	%r4183, %r4177, %r4182;
	xor.b32  	%r4184, %r4179, %r4183;
	shf.l.wrap.b32 	%r4185, %r4184, %r4184, 7;
	add.s32 	%r4186, %r4144, %r4161;
	xor.b32  	%r4187, %r4134, %r4186;
	shf.l.wrap.b32 	%r4188, %r4187, %r4187, 16;
	add.s32 	%r4189, %r4171, %r4188;
	xor.b32  	%r4190, %r4161, %r4189;
	shf.l.wrap.b32 	%r4191, %r4190, %r4190, 12;
	add.s32 	%r4192, %r4186, %r4191;
	xor.b32  	%r4193, %r4188, %r4192;
	shf.l.wrap.b32 	%r4194, %r4193, %r4193, 8;
	add.s32 	%r4195, %r4189, %r4194;
	xor.b32  	%r4196, %r4191, %r4195;
	shf.l.wrap.b32 	%r4197, %r4196, %r4196, 7;
	add.s32 	%r4198, %r4156, %r4173;
	xor.b32  	%r4199, %r4146, %r4198;
	shf.l.wrap.b32 	%r4200, %r4199, %r4199, 16;
	add.s32 	%r4201, %r4135, %r4200;
	xor.b32  	%r4202, %r4173, %r4201;
	shf.l.wrap.b32 	%r4203, %r4202, %r4202, 12;
	add.s32 	%r4204, %r4198, %r4203;
	xor.b32  	%r4205, %r4200, %r4204;
	shf.l.wrap.b32 	%r4206, %r4205, %r4205, 8;
	add.s32 	%r4207, %r4201, %r4206;
	xor.b32  	%r4208, %r4203, %r4207;
	shf.l.wrap.b32 	%r4209, %r4208, %r4208, 7;
	add.s32 	%r4210, %r4168, %r4137;
	xor.b32  	%r4211, %r4158, %r4210;
	shf.l.wrap.b32 	%r4212, %r4211, %r4211, 16;
	add.s32 	%r4213, %r4147, %r4212;
	xor.b32  	%r4214, %r4137, %r4213;
	shf.l.wrap.b32 	%r4215, %r4214, %r4214, 12;
	add.s32 	%r4216, %r4210, %r4215;
	xor.b32  	%r4217, %r4212, %r4216;
	shf.l.wrap.b32 	%r4218, %r4217, %r4217, 8;
	add.s32 	%r4219, %r4213, %r4218;
	xor.b32  	%r4220, %r4215, %r4219;
	shf.l.wrap.b32 	%r4221, %r4220, %r4220, 7;
	add.s32 	%r4222, %r4180, %r4221;
	xor.b32  	%r4223, %r4194, %r4222;
	shf.l.wrap.b32 	%r4224, %r4223, %r4223, 16;
	add.s32 	%r4225, %r4207, %r4224;
	xor.b32  	%r4226, %r4221, %r4225;
	shf.l.wrap.b32 	%r4227, %r4226, %r4226, 12;
	add.s32 	%r4228, %r4222, %r4227;
	xor.b32  	%r4229, %r4224, %r4228;
	shf.l.wrap.b32 	%r4230, %r4229, %r4229, 8;
	add.s32 	%r4231, %r4192, %r4185;
	xor.b32  	%r4232, %r4206, %r4231;
	shf.l.wrap.b32 	%r4233, %r4232, %r4232, 16;
	add.s32 	%r4234, %r4219, %r4233;
	xor.b32  	%r4235, %r4185, %r4234;
	shf.l.wrap.b32 	%r4236, %r4235, %r4235, 12;
	add.s32 	%r4237, %r4231, %r4236;
	xor.b32  	%r4238, %r4233, %r4237;
	shf.l.wrap.b32 	%r4239, %r4238, %r4238, 8;
	add.s32 	%r4240, %r4234, %r4239;
	xor.b32  	%r4241, %r4236, %r4240;
	shf.l.wrap.b32 	%r4242, %r4241, %r4241, 7;
	add.s32 	%r4243, %r4204, %r4197;
	xor.b32  	%r4244, %r4218, %r4243;
	shf.l.wrap.b32 	%r4245, %r4244, %r4244, 16;
	add.s32 	%r4246, %r4183, %r4245;
	xor.b32  	%r4247, %r4197, %r4246;
	shf.l.wrap.b32 	%r4248, %r4247, %r4247, 12;
	add.s32 	%r4249, %r4243, %r4248;
	xor.b32  	%r4250, %r4245, %r4249;
	shf.l.wrap.b32 	%r4251, %r4250, %r4250, 8;
	add.s32 	%r4252, %r4246, %r4251;
	xor.b32  	%r4253, %r4248, %r4252;
	shf.l.wrap.b32 	%r4254, %r4253, %r4253, 7;
	add.s32 	%r4255, %r4216, %r4209;
	xor.b32  	%r4256, %r4182, %r4255;
	shf.l.wrap.b32 	%r4257, %r4256, %r4256, 16;
	add.s32 	%r4258, %r4195, %r4257;
	xor.b32  	%r4259, %r4209, %r4258;
	shf.l.wrap.b32 	%r4260, %r4259, %r4259, 12;
	add.s32 	%r4261, %r4255, %r4260;
	xor.b32  	%r4262, %r4257, %r4261;
	shf.l.wrap.b32 	%r4263, %r4262, %r4262, 8;
	add.s32 	%r4264, %r4258, %r4263;
	add.s32 	%r4265, %r4228, %r4242;
	xor.b32  	%r4266, %r4263, %r4265;
	shf.l.wrap.b32 	%r4267, %r4266, %r4266, 16;
	add.s32 	%r4268, %r4252, %r4267;
	xor.b32  	%r4269, %r4242, %r4268;
	shr.u32 	%r4270, %r4269, 20;
	add.s32 	%r4271, %r4265, %r4270;
	add.s32 	%r4272, %r4237, %r4254;
	xor.b32  	%r4273, %r4230, %r4272;
	shf.l.wrap.b32 	%r4274, %r4273, %r4273, 16;
	add.s32 	%r4275, %r4264, %r4274;
	xor.b32  	%r4276, %r4254, %r4275;
	shr.u32 	%r4277, %r4276, 20;
	add.s32 	%r4278, %r4272, %r4277;
	add.s32 	%r4279, %r13, %r4271;
	add.s32 	%r4280, %r14, %r4278;
	not.b32 	%r4281, %r10849;
	add.s32 	%r4282, %r156, %r4281;
	mov.b32 	%r4283, 1;
	shl.b32 	%r4284, %r4283, %r4282;
	and.b32  	%r171, %r4284, %r12;
	setp.eq.s32 	%p26, %r171, 0;
	selp.b32 	%r4285, %r4279, %r4280, %p26;
	cvt.u16.u32 	%rs94, %r4285;
	and.b16  	%rs162, %rs94, 1;
	and.b16  	%rs95, %rs160, 255;
	setp.ne.s16 	%p27, %rs95, 1;
	@%p27 bra 	$L__BB1_26;
	setp.eq.s32 	%p28, %r171, 0;
	mul.wide.u32 	%rd25, %r10849, 16;
	add.s64 	%rd26, %rd1, %rd25;
	ld.global.u32 	%r4286, [%rd26+1484];
	selp.b32 	%r4287, %r10853, %r10854, %p28;
	xor.b32  	%r4288, %r4287, %r4286;
	selp.b32 	%r4289, %r10852, %r10855, %p28;
	selp.b32 	%r10853, %r4288, %r10853, %p28;
	selp.b32 	%r10854, %r10854, %r4288, %p28;
	ld.global.u32 	%r4290, [%rd26+1488];
	xor.b32  	%r4291, %r4289, %r4290;
	selp.b32 	%r4292, %r10851, %r10856, %p28;
	selp.b32 	%r10852, %r4291, %r10852, %p28;
	selp.b32 	%r10855, %r10855, %r4291, %p28;
	ld.global.u32 	%r4293, [%rd26+1492];
	xor.b32  	%r4294, %r4292, %r4293;
	selp.b32 	%r4295, %r10850, %r10857, %p28;
	selp.b32 	%r10851, %r4294, %r10851, %p28;
	selp.b32 	%r10856, %r10856, %r4294, %p28;
	ld.global.u32 	%r4296, [%rd26+1496];
	xor.b32  	%r4297, %r4295, %r4296;
	selp.b32 	%r4298, 420, 445, %p28;
	selp.b32 	%r10850, %r4297, %r10850, %p28;
	selp.b32 	%r10857, %r10857, %r4297, %p28;
	add.s32 	%r4299, %r4298, %r10849;
	cvt.u64.u32 	%rd27, %r4299;
	add.s64 	%rd28, %rd1, %rd27;
	ld.global.u8 	%rs96, [%rd28+1464];
	xor.b16  	%rs162, %rs96, %rs162;
$L__BB1_26:
	setp.eq.s32 	%p29, %r171, 0;
	selp.b32 	%r10861, %r10853, %r10854, %p29;
	selp.b32 	%r10860, %r10852, %r10855, %p29;
	selp.b32 	%r10859, %r10851, %r10856, %p29;
	selp.b32 	%r10858, %r10850, %r10857, %p29;
	add.s32 	%r192, %r10849, 1;
	setp.ne.s32 	%p30, %r10849, %r157;
	mov.u16 	%rs160, %rs162;
	mov.u32 	%r10849, %r192;
	@%p30 bra 	$L__BB1_24;
$L__BB1_27:
	st.shared.u32 	[s_mem+24732], %r10861;
	st.shared.v2.u32 	[s_mem+24736], {%r10860, %r10859};
	st.shared.u32 	[s_mem+24744], %r10858;
	st.shared.u8 	[s_mem+24748], %rs162;
	ld.global.v2.u8 	{%rs165, %rs30}, [%rd1+1968];
	ld.global.u32 	%r10878, [%rd1+1952];
	ld.global.u32 	%r10877, [%rd1+1956];
	ld.global.u32 	%r10876, [%rd1+1960];
	ld.global.u32 	%r10875, [%rd1+1964];
	setp.lt.u16 	%p31, %rs30, 12;
	@%p31 bra 	$L__BB1_32;
	cvt.u32.u16 	%r4301, %rs30;
	and.b32  	%r201, %r4301, 255;
	add.s32 	%r202, %r201, -12;
	mov.b32 	%r10866, 0;
	mov.u16 	%rs163, %rs165;
$L__BB1_29:
	.pragma "nounroll";
	add.s32 	%r4302, %r13, %r10878;
	shf.l.wrap.b32 	%r4303, %r4302, %r4302, 16;
	add.s32 	%r4304, %r10878, %r4303;
	xor.b32  	%r4305, %r10878, %r4304;
	shf.l.wrap.b32 	%r4306, %r4305, %r4305, 12;
	add.s32 	%r4307, %r4302, %r4306;
	xor.b32  	%r4308, %r4303, %r4307;
	shf.l.wrap.b32 	%r4309, %r4308, %r4308, 8;
	add.s32 	%r4310, %r4304, %r4309;
	xor.b32  	%r4311, %r4306, %r4310;
	shf.l.wrap.b32 	%r4312, %r4311, %r4311, 7;
	add.s32 	%r4313, %r14, %r10877;
	shf.l.wrap.b32 	%r4314, %r4313, %r4313, 16;
	add.s32 	%r4315, %r10877, %r4314;
	xor.b32  	%r4316, %r10877, %r4315;
	shf.l.wrap.b32 	%r4317, %r4316, %r4316, 12;
	add.s32 	%r4318, %r4313, %r4317;
	xor.b32  	%r4319, %r4314, %r4318;
	shf.l.wrap.b32 	%r4320, %r4319, %r4319, 8;
	add.s32 	%r4321, %r4315, %r4320;
	xor.b32  	%r4322, %r4317, %r4321;
	shf.l.wrap.b32 	%r4323, %r4322, %r4322, 7;
	add.s32 	%r4324, %r15, %r10876;
	shf.l.wrap.b32 	%r4325, %r4324, %r4324, 16;
	add.s32 	%r4326, %r10876, %r4325;
	xor.b32  	%r4327, %r10876, %r4326;
	shf.l.wrap.b32 	%r4328, %r4327, %r4327, 12;
	add.s32 	%r4329, %r4324, %r4328;
	xor.b32  	%r4330, %r4325, %r4329;
	shf.l.wrap.b32 	%r4331, %r4330, %r4330, 8;
	add.s32 	%r4332, %r4326, %r4331;
	xor.b32  	%r4333, %r4328, %r4332;
	shf.l.wrap.b32 	%r4334, %r4333, %r4333, 7;
	add.s32 	%r4335, %r16, %r10875;
	shf.l.wrap.b32 	%r4336, %r4335, %r4335, 16;
	add.s32 	%r4337, %r10875, %r4336;
	xor.b32  	%r4338, %r10875, %r4337;
	shf.l.wrap.b32 	%r4339, %r4338, %r4338, 12;
	add.s32 	%r4340, %r4335, %r4339;
	xor.b32  	%r4341, %r4336, %r4340;
	shf.l.wrap.b32 	%r4342, %r4341, %r4341, 8;
	add.s32 	%r4343, %r4337, %r4342;
	xor.b32  	%r4344, %r4339, %r4343;
	shf.l.wrap.b32 	%r4345, %r4344, %r4344, 7;
	add.s32 	%r4346, %r4307, %r4323;
	xor.b32  	%r4347, %r4342, %r4346;
	shf.l.wrap.b32 	%r4348, %r4347, %r4347, 16;
	add.s32 	%r4349, %r4332, %r4348;
	xor.b32  	%r4350, %r4323, %r4349;
	shf.l.wrap.b32 	%r4351, %r4350, %r4350, 12;
	add.s32 	%r4352, %r4346, %r4351;
	xor.b32  	%r4353, %r4348, %r4352;
	shf.l.wrap.b32 	%r4354, %r4353, %r4353, 8;
	add.s32 	%r4355, %r4349, %r4354;
	xor.b32  	%r4356, %r4351, %r4355;
	shf.l.wrap.b32 	%r4357, %r4356, %r4356, 7;
	add.s32 	%r4358, %r4318, %r4334;
	xor.b32  	%r4359, %r4309, %r4358;
	shf.l.wrap.b32 	%r4360, %r4359, %r4359, 16;
	add.s32 	%r4361, %r4343, %r4360;
	xor.b32  	%r4362, %r4334, %r4361;
	shf.l.wrap.b32 	%r4363, %r4362, %r4362, 12;
	add.s32 	%r4364, %r4358, %r4363;
	xor.b32  	%r4365, %r4360, %r4364;
	shf.l.wrap.b32 	%r4366, %r4365, %r4365, 8;
	add.s32 	%r4367, %r4361, %r4366;
	xor.b32  	%r4368, %r4363, %r4367;
	shf.l.wrap.b32 	%r4369, %r4368, %r4368, 7;
	add.s32 	%r4370, %r4329, %r4345;
	xor.b32  	%r4371, %r4320, %r4370;
	shf.l.wrap.b32 	%r4372, %r4371, %r4371, 16;
	add.s32 	%r4373, %r4310, %r4372;
	xor.b32  	%r4374, %r4345, %r4373;
	shf.l.wrap.b32 	%r4375, %r4374, %r4374, 12;
	add.s32 	%r4376, %r4370, %r4375;
	xor.b32  	%r4377, %r4372, %r4376;
	shf.l.wrap.b32 	%r4378, %r4377, %r4377, 8;
	add.s32 	%r4379, %r4373, %r4378;
	xor.b32  	%r4380, %r4375, %r4379;
	shf.l.wrap.b32 	%r4381, %r4380, %r4380, 7;
	add.s32 	%r4382, %r4340, %r4312;
	xor.b32  	%r4383, %r4331, %r4382;
	shf.l.wrap.b32 	%r4384, %r4383, %r4383, 16;
	add.s32 	%r4385, %r4321, %r4384;
	xor.b32  	%r4386, %r4312, %r4385;
	shf.l.wrap.b32 	%r4387, %r4386, %r4386, 12;
	add.s32 	%r4388, %r4382, %r4387;
	xor.b32  	%r4389, %r4384, %r4388;
	shf.l.wrap.b32 	%r4390, %r4389, %r4389, 8;
	add.s32 	%r4391, %r4385, %r4390;
	xor.b32  	%r4392, %r4387, %r4391;
	shf.l.wrap.b32 	%r4393, %r4392, %r4392, 7;
	add.s32 	%r4394, %r4352, %r4393;
	xor.b32  	%r4395, %r4366, %r4394;
	shf.l.wrap.b32 	%r4396, %r4395, %r4395, 16;
	add.s32 	%r4397, %r4379, %r4396;
	xor.b32  	%r4398, %r4393, %r4397;
	shf.l.wrap.b32 	%r4399, %r4398, %r4398, 12;
	add.s32 	%r4400, %r4394, %r4399;
	xor.b32  	%r4401, %r4396, %r4400;
	shf.l.wrap.b32 	%r4402, %r4401, %r4401, 8;
	add.s32 	%r4403, %r4397, %r4402;
	xor.b32  	%r4404, %r4399, %r4403;
	shf.l.wrap.b32 	%r4405, %r4404, %r4404, 7;
	add.s32 	%r4406, %r4364, %r4357;
	xor.b32  	%r4407, %r4378, %r4406;
	shf.l.wrap.b32 	%r4408, %r4407, %r4407, 16;
	add.s32 	%r4409, %r4391, %r4408;
	xor.b32  	%r4410, %r4357, %r4409;
	shf.l.wrap.b32 	%r4411, %r4410, %r4410, 12;
	add.s32 	%r4412, %r4406, %r4411;
	xor.b32  	%r4413, %r4408, %r4412;
	shf.l.wrap.b32 	%r4414, %r4413, %r4413, 8;
	add.s32 	%r4415, %r4409, %r4414;
	xor.b32  	%r4416, %r4411, %r4415;
	shf.l.wrap.b32 	%r4417, %r4416, %r4416, 7;
	add.s32 	%r4418, %r4376, %r4369;
	xor.b32  	%r4419, %r4390, %r4418;
	shf.l.wrap.b32 	%r4420, %r4419, %r4419, 16;
	add.s32 	%r4421, %r4355, %r4420;
	xor.b32  	%r4422, %r4369, %r4421;
	shf.l.wrap.b32 	%r4423, %r4422, %r4422, 12;
	add.s32 	%r4424, %r4418, %r4423;
	xor.b32  	%r4425, %r4420, %r4424;
	shf.l.wrap.b32 	%r4426, %r4425, %r4425, 8;
	add.s32 	%r4427, %r4421, %r4426;
	xor.b32  	%r4428, %r4423, %r4427;
	shf.l.wrap.b32 	%r4429, %r4428, %r4428, 7;
	add.s32 	%r4430, %r4388, %r4381;
	xor.b32  	%r4431, %r4354, %r4430;
	shf.l.wrap.b32 	%r4432, %r4431, %r4431, 16;
	add.s32 	%r4433, %r4367, %r4432;
	xor.b32  	%r4434, %r4381, %r4433;
	shf.l.wrap.b32 	%r4435, %r4434, %r4434, 12;
	add.s32 	%r4436, %r4430, %r4435;
	xor.b32  	%r4437, %r4432, %r4436;
	shf.l.wrap.b32 	%r4438, %r4437, %r4437, 8;
	add.s32 	%r4439, %r4433, %r4438;
	xor.b32  	%r4440, %r4435, %r4439;
	shf.l.wrap.b32 	%r4441, %r4440, %r4440, 7;
	add.s32 	%r4442, %r4400, %r4417;
	xor.b32  	%r4443, %r4438, %r4442;
	shf.l.wrap.b32 	%r4444, %r4443, %r4443, 16;
	add.s32 	%r4445, %r4427, %r4444;
	xor.b32  	%r4446, %r4417, %r4445;
	shf.l.wrap.b32 	%r4447, %r4446, %r4446, 12;
	add.s32 	%r4448, %r4442, %r4447;
	xor.b32  	%r4449, %r4444, %r4448;
	shf.l.wrap.b32 	%r4450, %r4449, %r4449, 8;
	add.s32 	%r4451, %r4445, %r4450;
	xor.b32  	%r4452, %r4447, %r4451;
	shf.l.wrap.b32 	%r4453, %r4452, %r4452, 7;
	add.s32 	%r4454, %r4412, %r4429;
	xor.b32  	%r4455, %r4402, %r4454;
	shf.l.wrap.b32 	%r4456, %r4455, %r4455, 16;
	add.s32 	%r4457, %r4439, %r4456;
	xor.b32  	%r4458, %r4429, %r4457;
	shf.l.wrap.b32 	%r4459, %r4458, %r4458, 12;
	add.s32 	%r4460, %r4454, %r4459;
	xor.b32  	%r4461, %r4456, %r4460;
	shf.l.wrap.b32 	%r4462, %r4461, %r4461, 8;
	add.s32 	%r4463, %r4457, %r4462;
	xor.b32  	%r4464, %r4459, %r4463;
	shf.l.wrap.b32 	%r4465, %r4464, %r4464, 7;
	add.s32 	%r4466, %r4424, %r4441;
	xor.b32  	%r4467, %r4414, %r4466;
	shf.l.wrap.b32 	%r4468, %r4467, %r4467, 16;
	add.s32 	%r4469, %r4403, %r4468;
	xor.b32  	%r4470, %r4441, %r4469;
	shf.l.wrap.b32 	%r4471, %r4470, %r4470, 12;
	add.s32 	%r4472, %r4466, %r4471;
	xor.b32  	%r4473, %r4468, %r4472;
	shf.l.wrap.b32 	%r4474, %r4473, %r4473, 8;
	add.s32 	%r4475, %r4469, %r4474;
	xor.b32  	%r4476, %r4471, %r4475;
	shf.l.wrap.b32 	%r4477, %r4476, %r4476, 7;
	add.s32 	%r4478, %r4436, %r4405;
	xor.b32  	%r4479, %r4426, %r4478;
	shf.l.wrap.b32 	%r4480, %r4479, %r4479, 16;
	add.s32 	%r4481, %r4415, %r4480;
	xor.b32  	%r4482, %r4405, %r4481;
	shf.l.wrap.b32 	%r4483, %r4482, %r4482, 12;
	add.s32 	%r4484, %r4478, %r4483;
	xor.b32  	%r4485, %r4480, %r4484;
	shf.l.wrap.b32 	%r4486, %r4485, %r4485, 8;
	add.s32 	%r4487, %r4481, %r4486;
	xor.b32  	%r4488, %r4483, %r4487;
	shf.l.wrap.b32 	%r4489, %r4488, %r4488, 7;
	add.s32 	%r4490, %r4448, %r4489;
	xor.b32  	%r4491, %r4462, %r4490;
	shf.l.wrap.b32 	%r4492, %r4491, %r4491, 16;
	add.s32 	%r4493, %r4475, %r4492;
	xor.b32  	%r4494, %r4489, %r4493;
	shf.l.wrap.b32 	%r4495, %r4494, %r4494, 12;
	add.s32 	%r4496, %r4490, %r4495;
	xor.b32  	%r4497, %r4492, %r4496;
	shf.l.wrap.b32 	%r4498, %r4497, %r4497, 8;
	add.s32 	%r4499, %r4493, %r4498;
	xor.b32  	%r4500, %r4495, %r4499;
	shf.l.wrap.b32 	%r4501, %r4500, %r4500, 7;
	add.s32 	%r4502, %r4460, %r4453;
	xor.b32  	%r4503, %r4474, %r4502;
	shf.l.wrap.b32 	%r4504, %r4503, %r4503, 16;
	add.s32 	%r4505, %r4487, %r4504;
	xor.b32  	%r4506, %r4453, %r4505;
	shf.l.wrap.b32 	%r4507, %r4506, %r4506, 12;
	add.s32 	%r4508, %r4502, %r4507;
	xor.b32  	%r4509, %r4504, %r4508;
	shf.l.wrap.b32 	%r4510, %r4509, %r4509, 8;
	add.s32 	%r4511, %r4505, %r4510;
	xor.b32  	%r4512, %r4507, %r4511;
	shf.l.wrap.b32 	%r4513, %r4512, %r4512, 7;
	add.s32 	%r4514, %r4472, %r4465;
	xor.b32  	%r4515, %r4486, %r4514;
	shf.l.wrap.b32 	%r4516, %r4515, %r4515, 16;
	add.s32 	%r4517, %r4451, %r4516;
	xor.b32  	%r4518, %r4465, %r4517;
	shf.l.wrap.b32 	%r4519, %r4518, %r4518, 12;
	add.s32 	%r4520, %r4514, %r4519;
	xor.b32  	%r4521, %r4516, %r4520;
	shf.l.wrap.b32 	%r4522, %r4521, %r4521, 8;
	add.s32 	%r4523, %r4517, %r4522;
	xor.b32  	%r4524, %r4519, %r4523;
	shf.l.wrap.b32 	%r4525, %r4524, %r4524, 7;
	add.s32 	%r4526, %r4484, %r4477;
	xor.b32  	%r4527, %r4450, %r4526;
	shf.l.wrap.b32 	%r4528, %r4527, %r4527, 16;
	add.s32 	%r4529, %r4463, %r4528;
	xor.b32  	%r4530, %r4477, %r4529;
	shf.l.wrap.b32 	%r4531, %r4530, %r4530, 12;
	add.s32 	%r4532, %r4526, %r4531;
	xor.b32  	%r4533, %r4528, %r4532;
	shf.l.wrap.b32 	%r4534, %r4533, %r4533, 8;
	add.s32 	%r4535, %r4529, %r4534;
	xor.b32  	%r4536, %r4531, %r4535;
	shf.l.wrap.b32 	%r4537, %r4536, %r4536, 7;
	add.s32 	%r4538, %r4496, %r4513;
	xor.b32  	%r4539, %r4534, %r4538;
	shf.l.wrap.b32 	%r4540, %r4539, %r4539, 16;
	add.s32 	%r4541, %r4523, %r4540;
	xor.b32  	%r4542, %r4513, %r4541;
	shf.l.wrap.b32 	%r4543, %r4542, %r4542, 12;
	add.s32 	%r4544, %r4538, %r4543;
	xor.b32  	%r4545, %r4540, %r4544;
	shf.l.wrap.b32 	%r4546, %r4545, %r4545, 8;
	add.s32 	%r4547, %r4541, %r4546;
	xor.b32  	%r4548, %r4543, %r4547;
	shf.l.wrap.b32 	%r4549, %r4548, %r4548, 7;
	add.s32 	%r4550, %r4508, %r4525;
	xor.b32  	%r4551, %r4498, %r4550;
	shf.l.wrap.b32 	%r4552, %r4551, %r4551, 16;
	add.s32 	%r4553, %r4535, %r4552;
	xor.b32  	%r4554, %r4525, %r4553;
	shf.l.wrap.b32 	%r4555, %r4554, %r4554, 12;
	add.s32 	%r4556, %r4550, %r4555;
	xor.b32  	%r4557, %r4552, %r4556;
	shf.l.wrap.b32 	%r4558, %r4557, %r4557, 8;
	add.s32 	%r4559, %r4553, %r4558;
	xor.b32  	%r4560, %r4555, %r4559;
	shf.l.wrap.b32 	%r4561, %r4560, %r4560, 7;
	add.s32 	%r4562, %r4520, %r4537;
	xor.b32  	%r4563, %r4510, %r4562;
	shf.l.wrap.b32 	%r4564, %r4563, %r4563, 16;
	add.s32 	%r4565, %r4499, %r4564;
	xor.b32  	%r4566, %r4537, %r4565;
	shf.l.wrap.b32 	%r4567, %r4566, %r4566, 12;
	add.s32 	%r4568, %r4562, %r4567;
	xor.b32  	%r4569, %r4564, %r4568;
	shf.l.wrap.b32 	%r4570, %r4569, %r4569, 8;
	add.s32 	%r4571, %r4565, %r4570;
	xor.b32  	%r4572, %r4567, %r4571;
	shf.l.wrap.b32 	%r4573, %r4572, %r4572, 7;
	add.s32 	%r4574, %r4532, %r4501;
	xor.b32  	%r4575, %r4522, %r4574;
	shf.l.wrap.b32 	%r4576, %r4575, %r4575, 16;
	add.s32 	%r4577, %r4511, %r4576;
	xor.b32  	%r4578, %r4501, %r4577;
	shf.l.wrap.b32 	%r4579, %r4578, %r4578, 12;
	add.s32 	%r4580, %r4574, %r4579;
	xor.b32  	%r4581, %r4576, %r4580;
	shf.l.wrap.b32 	%r4582, %r4581, %r4581, 8;
	add.s32 	%r4583, %r4577, %r4582;
	xor.b32  	%r4584, %r4579, %r4583;
	shf.l.wrap.b32 	%r4585, %r4584, %r4584, 7;
	add.s32 	%r4586, %r4544, %r4585;
	xor.b32  	%r4587, %r4558, %r4586;
	shf.l.wrap.b32 	%r4588, %r4587, %r4587, 16;
	add.s32 	%r4589, %r4571, %r4588;
	xor.b32  	%r4590, %r4585, %r4589;
	shf.l.wrap.b32 	%r4591, %r4590, %r4590, 12;
	add.s32 	%r4592, %r4586, %r4591;
	xor.b32  	%r4593, %r4588, %r4592;
	shf.l.wrap.b32 	%r4594, %r4593, %r4593, 8;
	add.s32 	%r4595, %r4589, %r4594;
	xor.b32  	%r4596, %r4591, %r4595;
	shf.l.wrap.b32 	%r4597, %r4596, %r4596, 7;
	add.s32 	%r4598, %r4556, %r4549;
	xor.b32  	%r4599, %r4570, %r4598;
	shf.l.wrap.b32 	%r4600, %r4599, %r4599, 16;
	add.s32 	%r4601, %r4583, %r4600;
	xor.b32  	%r4602, %r4549, %r4601;
	shf.l.wrap.b32 	%r4603, %r4602, %r4602, 12;
	add.s32 	%r4604, %r4598, %r4603;
	xor.b32  	%r4605, %r4600, %r4604;
	shf.l.wrap.b32 	%r4606, %r4605, %r4605, 8;
	add.s32 	%r4607, %r4601, %r4606;
	xor.b32  	%r4608, %r4603, %r4607;
	shf.l.wrap.b32 	%r4609, %r4608, %r4608, 7;
	add.s32 	%r4610, %r4568, %r4561;
	xor.b32  	%r4611, %r4582, %r4610;
	shf.l.wrap.b32 	%r4612, %r4611, %r4611, 16;
	add.s32 	%r4613, %r4547, %r4612;
	xor.b32  	%r4614, %r4561, %r4613;
	shf.l.wrap.b32 	%r4615, %r4614, %r4614, 12;
	add.s32 	%r4616, %r4610, %r4615;
	xor.b32  	%r4617, %r4612, %r4616;
	shf.l.wrap.b32 	%r4618, %r4617, %r4617, 8;
	add.s32 	%r4619, %r4613, %r4618;
	xor.b32  	%r4620, %r4615, %r4619;
	shf.l.wrap.b32 	%r4621, %r4620, %r4620, 7;
	add.s32 	%r4622, %r4580, %r4573;
	xor.b32  	%r4623, %r4546, %r4622;
	shf.l.wrap.b32 	%r4624, %r4623, %r4623, 16;
	add.s32 	%r4625, %r4559, %r4624;
	xor.b32  	%r4626, %r4573, %r4625;
	shf.l.wrap.b32 	%r4627, %r4626, %r4626, 12;
	add.s32 	%r4628, %r4622, %r4627;
	xor.b32  	%r4629, %r4624, %r4628;
	shf.l.wrap.b32 	%r4630, %r4629, %r4629, 8;
	add.s32 	%r4631, %r4625, %r4630;
	xor.b32  	%r4632, %r4627, %r4631;
	shf.l.wrap.b32 	%r4633, %r4632, %r4632, 7;
	add.s32 	%r4634, %r4592, %r4609;
	xor.b32  	%r4635, %r4630, %r4634;
	shf.l.wrap.b32 	%r4636, %r4635, %r4635, 16;
	add.s32 	%r4637, %r4619, %r4636;
	xor.b32  	%r4638, %r4609, %r4637;
	shf.l.wrap.b32 	%r4639, %r4638, %r4638, 12;
	add.s32 	%r4640, %r4634, %r4639;
	xor.b32  	%r4641, %r4636, %r4640;
	shf.l.wrap.b32 	%r4642, %r4641, %r4641, 8;
	add.s32 	%r4643, %r4637, %r4642;
	xor.b32  	%r4644, %r4639, %r4643;
	shf.l.wrap.b32 	%r4645, %r4644, %r4644, 7;
	add.s32 	%r4646, %r4604, %r4621;
	xor.b32  	%r4647, %r4594, %r4646;
	shf.l.wrap.b32 	%r4648, %r4647, %r4647, 16;
	add.s32 	%r4649, %r4631, %r4648;
	xor.b32  	%r4650, %r4621, %r4649;
	shf.l.wrap.b32 	%r4651, %r4650, %r4650, 12;
	add.s32 	%r4652, %r4646, %r4651;
	xor.b32  	%r4653, %r4648, %r4652;
	shf.l.wrap.b32 	%r4654, %r4653, %r4653, 8;
	add.s32 	%r4655, %r4649, %r4654;
	xor.b32  	%r4656, %r4651, %r4655;
	shf.l.wrap.b32 	%r4657, %r4656, %r4656, 7;
	add.s32 	%r4658, %r4616, %r4633;
	xor.b32  	%r4659, %r4606, %r4658;
	shf.l.wrap.b32 	%r4660, %r4659, %r4659, 16;
	add.s32 	%r4661, %r4595, %r4660;
	xor.b32  	%r4662, %r4633, %r4661;
	shf.l.wrap.b32 	%r4663, %r4662, %r4662, 12;
	add.s32 	%r4664, %r4658, %r4663;
	xor.b32  	%r4665, %r4660, %r4664;
	shf.l.wrap.b32 	%r4666, %r4665, %r4665, 8;
	add.s32 	%r4667, %r4661, %r4666;
	xor.b32  	%r4668, %r4663, %r4667;
	shf.l.wrap.b32 	%r4669, %r4668, %r4668, 7;
	add.s32 	%r4670, %r4628, %r4597;
	xor.b32  	%r4671, %r4618, %r4670;
	shf.l.wrap.b32 	%r4672, %r4671, %r4671, 16;
	add.s32 	%r4673, %r4607, %r4672;
	xor.b32  	%r4674, %r4597, %r4673;
	shf.l.wrap.b32 	%r4675, %r4674, %r4674, 12;
	add.s32 	%r4676, %r4670, %r4675;
	xor.b32  	%r4677, %r4672, %r4676;
	shf.l.wrap.b32 	%r4678, %r4677, %r4677, 8;
	add.s32 	%r4679, %r4673, %r4678;
	xor.b32  	%r4680, %r4675, %r4679;
	shf.l.wrap.b32 	%r4681, %r4680, %r4680, 7;
	add.s32 	%r10870, %r13, %r4640;
	add.s32 	%r10871, %r10878, %r4681;
	add.s32 	%r10869, %r14, %r4652;
	add.s32 	%r10872, %r10877, %r4645;
	add.s32 	%r10868, %r15, %r4664;
	add.s32 	%r10873, %r10876, %r4657;
	add.s32 	%r10867, %r16, %r4676;
	add.s32 	%r10874, %r10875, %r4669;
	xor.b32  	%r4682, %r4302, 1;
	shf.l.wrap.b32 	%r4683, %r4302, %r4682, 16;
	add.s32 	%r4684, %r10878, %r4683;
	xor.b32  	%r4685, %r10878, %r4684;
	shf.l.wrap.b32 	%r4686, %r4685, %r4685, 12;
	add.s32 	%r4687, %r4302, %r4686;
	xor.b32  	%r4688, %r4683, %r4687;
	shf.l.wrap.b32 	%r4689, %r4688, %r4688, 8;
	add.s32 	%r4690, %r4684, %r4689;
	xor.b32  	%r4691, %r4686, %r4690;
	shf.l.wrap.b32 	%r4692, %r4691, %r4691, 7;
	add.s32 	%r4693, %r4687, %r4323;
	xor.b32  	%r4694, %r4342, %r4693;
	shf.l.wrap.b32 	%r4695, %r4694, %r4694, 16;
	add.s32 	%r4696, %r4332, %r4695;
	xor.b32  	%r4697, %r4323, %r4696;
	shf.l.wrap.b32 	%r4698, %r4697, %r4697, 12;
	add.s32 	%r4699, %r4693, %r4698;
	xor.b32  	%r4700, %r4695, %r4699;
	shf.l.wrap.b32 	%r4701, %r4700, %r4700, 8;
	add.s32 	%r4702, %r4696, %r4701;
	xor.b32  	%r4703, %r4698, %r4702;
	shf.l.wrap.b32 	%r4704, %r4703, %r4703, 7;
	xor.b32  	%r4705, %r4689, %r4358;
	shf.l.wrap.b32 	%r4706, %r4705, %r4705, 16;
	add.s32 	%r4707, %r4343, %r4706;
	xor.b32  	%r4708, %r4334, %r4707;
	shf.l.wrap.b32 	%r4709, %r4708, %r4708, 12;
	add.s32 	%r4710, %r4358, %r4709;
	xor.b32  	%r4711, %r4706, %r4710;
	shf.l.wrap.b32 	%r4712, %r4711, %r4711, 8;
	add.s32 	%r4713, %r4707, %r4712;
	xor.b32  	%r4714, %r4709, %r4713;
	shf.l.wrap.b32 	%r4715, %r4714, %r4714, 7;
	add.s32 	%r4716, %r4690, %r4372;
	xor.b32  	%r4717, %r4345, %r4716;
	shf.l.wrap.b32 	%r4718, %r4717, %r4717, 12;
	add.s32 	%r4719, %r4370, %r4718;
	xor.b32  	%r4720, %r4372, %r4719;
	shf.l.wrap.b32 	%r4721, %r4720, %r4720, 8;
	add.s32 	%r4722, %r4716, %r4721;
	xor.b32  	%r4723, %r4718, %r4722;
	shf.l.wrap.b32 	%r4724, %r4723, %r4723, 7;
	add.s32 	%r4725, %r4340, %r4692;
	xor.b32  	%r4726, %r4331, %r4725;
	shf.l.wrap.b32 	%r4727, %r4726, %r4726, 16;
	add.s32 	%r4728, %r4321, %r4727;
	xor.b32  	%r4729, %r4692, %r4728;
	shf.l.wrap.b32 	%r4730, %r4729, %r4729, 12;
	add.s32 	%r4731, %r4725, %r4730;
	xor.b32  	%r4732, %r4727, %r4731;
	shf.l.wrap.b32 	%r4733, %r4732, %r4732, 8;
	add.s32 	%r4734, %r4728, %r4733;
	xor.b32  	%r4735, %r4730, %r4734;
	shf.l.wrap.b32 	%r4736, %r4735, %r4735, 7;
	add.s32 	%r4737, %r4699, %r4736;
	xor.b32  	%r4738, %r4712, %r4737;
	shf.l.wrap.b32 	%r4739, %r4738, %r4738, 16;
	add.s32 	%r4740, %r4722, %r4739;
	xor.b32  	%r4741, %r4736, %r4740;
	shf.l.wrap.b32 	%r4742, %r4741, %r4741, 12;
	add.s32 	%r4743, %r4737, %r4742;
	xor.b32  	%r4744, %r4739, %r4743;
	shf.l.wrap.b32 	%r4745, %r4744, %r4744, 8;
	add.s32 	%r4746, %r4740, %r4745;
	xor.b32  	%r4747, %r4742, %r4746;
	shf.l.wrap.b32 	%r4748, %r4747, %r4747, 7;
	add.s32 	%r4749, %r4710, %r4704;
	xor.b32  	%r4750, %r4721, %r4749;
	shf.l.wrap.b32 	%r4751, %r4750, %r4750, 16;
	add.s32 	%r4752, %r4734, %r4751;
	xor.b32  	%r4753, %r4704, %r4752;
	shf.l.wrap.b32 	%r4754, %r4753, %r4753, 12;
	add.s32 	%r4755, %r4749, %r4754;
	xor.b32  	%r4756, %r4751, %r4755;
	shf.l.wrap.b32 	%r4757, %r4756, %r4756, 8;
	add.s32 	%r4758, %r4752, %r4757;
	xor.b32  	%r4759, %r4754, %r4758;
	shf.l.wrap.b32 	%r4760, %r4759, %r4759, 7;
	add.s32 	%r4761, %r4719, %r4715;
	xor.b32  	%r4762, %r4733, %r4761;
	shf.l.wrap.b32 	%r4763, %r4762, %r4762, 16;
	add.s32 	%r4764, %r4702, %r4763;
	xor.b32  	%r4765, %r4715, %r4764;
	shf.l.wrap.b32 	%r4766, %r4765, %r4765, 12;
	add.s32 	%r4767, %r4761, %r4766;
	xor.b32  	%r4768, %r4763, %r4767;
	shf.l.wrap.b32 	%r4769, %r4768, %r4768, 8;
	add.s32 	%r4770, %r4764, %r4769;
	xor.b32  	%r4771, %r4766, %r4770;
	shf.l.wrap.b32 	%r4772, %r4771, %r4771, 7;
	add.s32 	%r4773, %r4731, %r4724;
	xor.b32  	%r4774, %r4701, %r4773;
	shf.l.wrap.b32 	%r4775, %r4774, %r4774, 16;
	add.s32 	%r4776, %r4713, %r4775;
	xor.b32  	%r4777, %r4724, %r4776;
	shf.l.wrap.b32 	%r4778, %r4777, %r4777, 12;
	add.s32 	%r4779, %r4773, %r4778;
	xor.b32  	%r4780, %r4775, %r4779;
	shf.l.wrap.b32 	%r4781, %r4780, %r4780, 8;
	add.s32 	%r4782, %r4776, %r4781;
	xor.b32  	%r4783, %r4778, %r4782;
	shf.l.wrap.b32 	%r4784, %r4783, %r4783, 7;
	add.s32 	%r4785, %r4743, %r4760;
	xor.b32  	%r4786, %r4781, %r4785;
	shf.l.wrap.b32 	%r4787, %r4786, %r4786, 16;
	add.s32 	%r4788, %r4770, %r4787;
	xor.b32  	%r4789, %r4760, %r4788;
	shf.l.wrap.b32 	%r4790, %r4789, %r4789, 12;
	add.s32 	%r4791, %r4785, %r4790;
	xor.b32  	%r4792, %r4787, %r4791;
	shf.l.wrap.b32 	%r4793, %r4792, %r4792, 8;
	add.s32 	%r4794, %r4788, %r4793;
	xor.b32  	%r4795, %r4790, %r4794;
	shf.l.wrap.b32 	%r4796, %r4795, %r4795, 7;
	add.s32 	%r4797, %r4755, %r4772;
	xor.b32  	%r4798, %r4745, %r4797;
	shf.l.wrap.b32 	%r4799, %r4798, %r4798, 16;
	add.s32 	%r4800, %r4782, %r4799;
	xor.b32  	%r4801, %r4772, %r4800;
	shf.l.wrap.b32 	%r4802, %r4801, %r4801, 12;
	add.s32 	%r4803, %r4797, %r4802;
	xor.b32  	%r4804, %r4799, %r4803;
	shf.l.wrap.b32 	%r4805, %r4804, %r4804, 8;
	add.s32 	%r4806, %r4800, %r4805;
	xor.b32  	%r4807, %r4802, %r4806;
	shf.l.wrap.b32 	%r4808, %r4807, %r4807, 7;
	add.s32 	%r4809, %r4767, %r4784;
	xor.b32  	%r4810, %r4757, %r4809;
	shf.l.wrap.b32 	%r4811, %r4810, %r4810, 16;
	add.s32 	%r4812, %r4746, %r4811;
	xor.b32  	%r4813, %r4784, %r4812;
	shf.l.wrap.b32 	%r4814, %r4813, %r4813, 12;
	add.s32 	%r4815, %r4809, %r4814;
	xor.b32  	%r4816, %r4811, %r4815;
	shf.l.wrap.b32 	%r4817, %r4816, %r4816, 8;
	add.s32 	%r4818, %r4812, %r4817;
	xor.b32  	%r4819, %r4814, %r4818;
	shf.l.wrap.b32 	%r4820, %r4819, %r4819, 7;
	add.s32 	%r4821, %r4779, %r4748;
	xor.b32  	%r4822, %r4769, %r4821;
	shf.l.wrap.b32 	%r4823, %r4822, %r4822, 16;
	add.s32 	%r4824, %r4758, %r4823;
	xor.b32  	%r4825, %r4748, %r4824;
	shf.l.wrap.b32 	%r4826, %r4825, %r4825, 12;
	add.s32 	%r4827, %r4821, %r4826;
	xor.b32  	%r4828, %r4823, %r4827;
	shf.l.wrap.b32 	%r4829, %r4828, %r4828, 8;
	add.s32 	%r4830, %r4824, %r4829;
	xor.b32  	%r4831, %r4826, %r4830;
	shf.l.wrap.b32 	%r4832, %r4831, %r4831, 7;
	add.s32 	%r4833, %r4791, %r4832;
	xor.b32  	%r4834, %r4805, %r4833;
	shf.l.wrap.b32 	%r4835, %r4834, %r4834, 16;
	add.s32 	%r4836, %r4818, %r4835;
	xor.b32  	%r4837, %r4832, %r4836;
	shf.l.wrap.b32 	%r4838, %r4837, %r4837, 12;
	add.s32 	%r4839, %r4833, %r4838;
	xor.b32  	%r4840, %r4835, %r4839;
	shf.l.wrap.b32 	%r4841, %r4840, %r4840, 8;
	add.s32 	%r4842, %r4836, %r4841;
	xor.b32  	%r4843, %r4838, %r4842;
	shf.l.wrap.b32 	%r4844, %r4843, %r4843, 7;
	add.s32 	%r4845, %r4803, %r4796;
	xor.b32  	%r4846, %r4817, %r4845;
	shf.l.wrap.b32 	%r4847, %r4846, %r4846, 16;
	add.s32 	%r4848, %r4830, %r4847;
	xor.b32  	%r4849, %r4796, %r4848;
	shf.l.wrap.b32 	%r4850, %r4849, %r4849, 12;
	add.s32 	%r4851, %r4845, %r4850;
	xor.b32  	%r4852, %r4847, %r4851;
	shf.l.wrap.b32 	%r4853, %r4852, %r4852, 8;
	add.s32 	%r4854, %r4848, %r4853;
	xor.b32  	%r4855, %r4850, %r4854;
	shf.l.wrap.b32 	%r4856, %r4855, %r4855, 7;
	add.s32 	%r4857, %r4815, %r4808;
	xor.b32  	%r4858, %r4829, %r4857;
	shf.l.wrap.b32 	%r4859, %r4858, %r4858, 16;
	add.s32 	%r4860, %r4794, %r4859;
	xor.b32  	%r4861, %r4808, %r4860;
	shf.l.wrap.b32 	%r4862, %r4861, %r4861, 12;
	add.s32 	%r4863, %r4857, %r4862;
	xor.b32  	%r4864, %r4859, %r4863;
	shf.l.wrap.b32 	%r4865, %r4864, %r4864, 8;
	add.s32 	%r4866, %r4860, %r4865;
	xor.b32  	%r4867, %r4862, %r4866;
	shf.l.wrap.b32 	%r4868, %r4867, %r4867, 7;
	add.s32 	%r4869, %r4827, %r4820;
	xor.b32  	%r4870, %r4793, %r4869;
	shf.l.wrap.b32 	%r4871, %r4870, %r4870, 16;
	add.s32 	%r4872, %r4806, %r4871;
	xor.b32  	%r4873, %r4820, %r4872;
	shf.l.wrap.b32 	%r4874, %r4873, %r4873, 12;
	add.s32 	%r4875, %r4869, %r4874;
	xor.b32  	%r4876, %r4871, %r4875;
	shf.l.wrap.b32 	%r4877, %r4876, %r4876, 8;
	add.s32 	%r4878, %r4872, %r4877;
	xor.b32  	%r4879, %r4874, %r4878;
	shf.l.wrap.b32 	%r4880, %r4879, %r4879, 7;
	add.s32 	%r4881, %r4839, %r4856;
	xor.b32  	%r4882, %r4877, %r4881;
	shf.l.wrap.b32 	%r4883, %r4882, %r4882, 16;
	add.s32 	%r4884, %r4866, %r4883;
	xor.b32  	%r4885, %r4856, %r4884;
	shf.l.wrap.b32 	%r4886, %r4885, %r4885, 12;
	add.s32 	%r4887, %r4881, %r4886;
	xor.b32  	%r4888, %r4883, %r4887;
	shf.l.wrap.b32 	%r4889, %r4888, %r4888, 8;
	add.s32 	%r4890, %r4884, %r4889;
	xor.b32  	%r4891, %r4886, %r4890;
	shf.l.wrap.b32 	%r4892, %r4891, %r4891, 7;
	add.s32 	%r4893, %r4851, %r4868;
	xor.b32  	%r4894, %r4841, %r4893;
	shf.l.wrap.b32 	%r4895, %r4894, %r4894, 16;
	add.s32 	%r4896, %r4878, %r4895;
	xor.b32  	%r4897, %r4868, %r4896;
	shf.l.wrap.b32 	%r4898, %r4897, %r4897, 12;
	add.s32 	%r4899, %r4893, %r4898;
	xor.b32  	%r4900, %r4895, %r4899;
	shf.l.wrap.b32 	%r4901, %r4900, %r4900, 8;
	add.s32 	%r4902, %r4896, %r4901;
	xor.b32  	%r4903, %r4898, %r4902;
	shf.l.wrap.b32 	%r4904, %r4903, %r4903, 7;
	add.s32 	%r4905, %r4863, %r4880;
	xor.b32  	%r4906, %r4853, %r4905;
	shf.l.wrap.b32 	%r4907, %r4906, %r4906, 16;
	add.s32 	%r4908, %r4842, %r4907;
	xor.b32  	%r4909, %r4880, %r4908;
	shf.l.wrap.b32 	%r4910, %r4909, %r4909, 12;
	add.s32 	%r4911, %r4905, %r4910;
	xor.b32  	%r4912, %r4907, %r4911;
	shf.l.wrap.b32 	%r4913, %r4912, %r4912, 8;
	add.s32 	%r4914, %r4908, %r4913;
	xor.b32  	%r4915, %r4910, %r4914;
	shf.l.wrap.b32 	%r4916, %r4915, %r4915, 7;
	add.s32 	%r4917, %r4875, %r4844;
	xor.b32  	%r4918, %r4865, %r4917;
	shf.l.wrap.b32 	%r4919, %r4918, %r4918, 16;
	add.s32 	%r4920, %r4854, %r4919;
	xor.b32  	%r4921, %r4844, %r4920;
	shf.l.wrap.b32 	%r4922, %r4921, %r4921, 12;
	add.s32 	%r4923, %r4917, %r4922;
	xor.b32  	%r4924, %r4919, %r4923;
	shf.l.wrap.b32 	%r4925, %r4924, %r4924, 8;
	add.s32 	%r4926, %r4920, %r4925;
	xor.b32  	%r4927, %r4922, %r4926;
	shf.l.wrap.b32 	%r4928, %r4927, %r4927, 7;
	add.s32 	%r4929, %r4887, %r4928;
	xor.b32  	%r4930, %r4901, %r4929;
	shf.l.wrap.b32 	%r4931, %r4930, %r4930, 16;
	add.s32 	%r4932, %r4914, %r4931;
	xor.b32  	%r4933, %r4928, %r4932;
	shf.l.wrap.b32 	%r4934, %r4933, %r4933, 12;
	add.s32 	%r4935, %r4929, %r4934;
	xor.b32  	%r4936, %r4931, %r4935;
	shf.l.wrap.b32 	%r4937, %r4936, %r4936, 8;
	add.s32 	%r4938, %r4899, %r4892;
	xor.b32  	%r4939, %r4913, %r4938;
	shf.l.wrap.b32 	%r4940, %r4939, %r4939, 16;
	add.s32 	%r4941, %r4926, %r4940;
	xor.b32  	%r4942, %r4892, %r4941;
	shf.l.wrap.b32 	%r4943, %r4942, %r4942, 12;
	add.s32 	%r4944, %r4938, %r4943;
	xor.b32  	%r4945, %r4940, %r4944;
	shf.l.wrap.b32 	%r4946, %r4945, %r4945, 8;
	add.s32 	%r4947, %r4941, %r4946;
	xor.b32  	%r4948, %r4943, %r4947;
	shf.l.wrap.b32 	%r4949, %r4948, %r4948, 7;
	add.s32 	%r4950, %r4911, %r4904;
	xor.b32  	%r4951, %r4925, %r4950;
	shf.l.wrap.b32 	%r4952, %r4951, %r4951, 16;
	add.s32 	%r4953, %r4890, %r4952;
	xor.b32  	%r4954, %r4904, %r4953;
	shf.l.wrap.b32 	%r4955, %r4954, %r4954, 12;
	add.s32 	%r4956, %r4950, %r4955;
	xor.b32  	%r4957, %r4952, %r4956;
	shf.l.wrap.b32 	%r4958, %r4957, %r4957, 8;
	add.s32 	%r4959, %r4953, %r4958;
	xor.b32  	%r4960, %r4955, %r4959;
	shf.l.wrap.b32 	%r4961, %r4960, %r4960, 7;
	add.s32 	%r4962, %r4923, %r4916;
	xor.b32  	%r4963, %r4889, %r4962;
	shf.l.wrap.b32 	%r4964, %r4963, %r4963, 16;
	add.s32 	%r4965, %r4902, %r4964;
	xor.b32  	%r4966, %r4916, %r4965;
	shf.l.wrap.b32 	%r4967, %r4966, %r4966, 12;
	add.s32 	%r4968, %r4962, %r4967;
	xor.b32  	%r4969, %r4964, %r4968;
	shf.l.wrap.b32 	%r4970, %r4969, %r4969, 8;
	add.s32 	%r4971, %r4965, %r4970;
	add.s32 	%r4972, %r4935, %r4949;
	xor.b32  	%r4973, %r4970, %r4972;
	shf.l.wrap.b32 	%r4974, %r4973, %r4973, 16;
	add.s32 	%r4975, %r4959, %r4974;
	xor.b32  	%r4976, %r4949, %r4975;
	shr.u32 	%r4977, %r4976, 20;
	add.s32 	%r4978, %r4972, %r4977;
	add.s32 	%r4979, %r4944, %r4961;
	xor.b32  	%r4980, %r4937, %r4979;
	shf.l.wrap.b32 	%r4981, %r4980, %r4980, 16;
	add.s32 	%r4982, %r4971, %r4981;
	xor.b32  	%r4983, %r4961, %r4982;
	shr.u32 	%r4984, %r4983, 20;
	add.s32 	%r4985, %r4979, %r4984;
	add.s32 	%r4986, %r13, %r4978;
	add.s32 	%r4987, %r14, %r4985;
	not.b32 	%r4988, %r10866;
	add.s32 	%r4989, %r201, %r4988;
	mov.b32 	%r4990, 1;
	shl.b32 	%r4991, %r4990, %r4989;
	and.b32  	%r216, %r4991, %r12;
	setp.eq.s32 	%p32, %r216, 0;
	selp.b32 	%r4992, %r4986, %r4987, %p32;
	cvt.u16.u32 	%rs97, %r4992;
	and.b16  	%rs165, %rs97, 1;
	and.b16  	%rs98, %rs163, 255;
	setp.ne.s16 	%p33, %rs98, 1;
	@%p33 bra 	$L__BB1_31;
	setp.eq.s32 	%p34, %r216, 0;
	mul.wide.u32 	%rd29, %r10866, 16;
	add.s64 	%rd30, %rd1, %rd29;
	ld.global.u32 	%r4993, [%rd30+1972];
	selp.b32 	%r4994, %r10870, %r10871, %p34;
	xor.b32  	%r4995, %r4994, %r4993;
	selp.b32 	%r4996, %r10869, %r10872, %p34;
	selp.b32 	%r10870, %r4995, %r10870, %p34;
	selp.b32 	%r10871, %r10871, %r4995, %p34;
	ld.global.u32 	%r4997, [%rd30+1976];
	xor.b32  	%r4998, %r4996, %r4997;
	selp.b32 	%r4999, %r10868, %r10873, %p34;
	selp.b32 	%r10869, %r4998, %r10869, %p34;
	selp.b32 	%r10872, %r10872, %r4998, %p34;
	ld.global.u32 	%r5000, [%rd30+1980];
	xor.b32  	%r5001, %r4999, %r5000;
	selp.b32 	%r5002, %r10867, %r10874, %p34;
	selp.b32 	%r10868, %r5001, %r10868, %p34;
	selp.b32 	%r10873, %r10873, %r5001, %p34;
	ld.global.u32 	%r5003, [%rd30+1984];
	xor.b32  	%r5004, %r5002, %r5003;
	selp.b32 	%r5005, 420, 445, %p34;
	selp.b32 	%r10867, %r5004, %r10867, %p34;
	selp.b32 	%r10874, %r10874, %r5004, %p34;
	add.s32 	%r5006, %r5005, %r10866;
	cvt.u64.u32 	%rd31, %r5006;
	add.s64 	%rd32, %rd1, %rd31;
	ld.global.u8 	%rs99, [%rd32+1952];
	xor.b16  	%rs165, %rs99, %rs165;
$L__BB1_31:
	setp.eq.s32 	%p35, %r216, 0;
	selp.b32 	%r10878, %r10870, %r10871, %p35;
	selp.b32 	%r10877, %r10869, %r10872, %p35;
	selp.b32 	%r10876, %r10868, %r10873, %p35;
	selp.b32 	%r10875, %r10867, %r10874, %p35;
	add.s32 	%r237, %r10866, 1;
	setp.ne.s32 	%p36, %r10866, %r202;
	mov.u16 	%rs163, %rs165;
	mov.u32 	%r10866, %r237;
	@%p36 bra 	$L__BB1_29;
$L__BB1_32:
	st.shared.v4.u32 	[s_mem+24752], {%r10878, %r10877, %r10876, %r10875};
	st.shared.u8 	[s_mem+24768], %rs165;
	ld.global.v2.u8 	{%rs168, %rs37}, [%rd1+2456];
	ld.global.u32 	%r10895, [%rd1+2440];
	ld.global.u32 	%r10894, [%rd1+2444];
	ld.global.u32 	%r10893, [%rd1+2448];
	ld.global.u32 	%r10892, [%rd1+2452];
	setp.lt.u16 	%p37, %rs37, 12;
	@%p37 bra 	$L__BB1_37;
	cvt.u32.u16 	%r5008, %rs37;
	and.b32  	%r246, %r5008, 255;
	add.s32 	%r247, %r246, -12;
	mov.b32 	%r10883, 0;
	mov.u16 	%rs166, %rs168;
$L__BB1_34:
	.pragma "nounroll";
	add.s32 	%r5009, %r13, %r10895;
	shf.l.wrap.b32 	%r5010, %r5009, %r5009, 16;
	add.s32 	%r5011, %r10895, %r5010;
	xor.b32  	%r5012, %r10895, %r5011;
	shf.l.wrap.b32 	%r5013, %r5012, %r5012, 12;
	add.s32 	%r5014, %r5009, %r5013;
	xor.b32  	%r5015, %r5010, %r5014;
	shf.l.wrap.b32 	%r5016, %r5015, %r5015, 8;
	add.s32 	%r5017, %r5011, %r5016;
	xor.b32  	%r5018, %r5013, %r5017;
	shf.l.wrap.b32 	%r5019, %r5018, %r5018, 7;
	add.s32 	%r5020, %r14, %r10894;
	shf.l.wrap.b32 	%r5021, %r5020, %r5020, 16;
	add.s32 	%r5022, %r10894, %r5021;
	xor.b32  	%r5023, %r10894, %r5022;
	shf.l.wrap.b32 	%r5024, %r5023, %r5023, 12;
	add.s32 	%r5025, %r5020, %r5024;
	xor.b32  	%r5026, %r5021, %r5025;
	shf.l.wrap.b32 	%r5027, %r5026, %r5026, 8;
	add.s32 	%r5028, %r5022, %r5027;
	xor.b32  	%r5029, %r5024, %r5028;
	shf.l.wrap.b32 	%r5030, %r5029, %r5029, 7;
	add.s32 	%r5031, %r15, %r10893;
	shf.l.wrap.b32 	%r5032, %r5031, %r5031, 16;
	add.s32 	%r5033, %r10893, %r5032;
	xor.b32  	%r5034, %r10893, %r5033;
	shf.l.wrap.b32 	%r5035, %r5034, %r5034, 12;
	add.s32 	%r5036, %r5031, %r5035;
	xor.b32  	%r5037, %r5032, %r5036;
	shf.l.wrap.b32 	%r5038, %r5037, %r5037, 8;
	add.s32 	%r5039, %r5033, %r5038;
	xor.b32  	%r5040, %r5035, %r5039;
	shf.l.wrap.b32 	%r5041, %r5040, %r5040, 7;
	add.s32 	%r5042, %r16, %r10892;
	shf.l.wrap.b32 	%r5043, %r5042, %r5042, 16;
	add.s32 	%r5044, %r10892, %r5043;
	xor.b32  	%r5045, %r10892, %r5044;
	shf.l.wrap.b32 	%r5046, %r5045, %r5045, 12;
	add.s32 	%r5047, %r5042, %r5046;
	xor.b32  	%r5048, %r5043, %r5047;
	shf.l.wrap.b32 	%r5049, %r5048, %r5048, 8;
	add.s32 	%r5050, %r5044, %r5049;
	xor.b32  	%r5051, %r5046, %r5050;
	shf.l.wrap.b32 	%r5052, %r5051, %r5051, 7;
	add.s32 	%r5053, %r5014, %r5030;
	xor.b32  	%r5054, %r5049, %r5053;
	shf.l.wrap.b32 	%r5055, %r5054, %r5054, 16;
	add.s32 	%r5056, %r5039, %r5055;
	xor.b32  	%r5057, %r5030, %r5056;
	shf.l.wrap.b32 	%r5058, %r5057, %r5057, 12;
	add.s32 	%r5059, %r5053, %r5058;
	xor.b32  	%r5060, %r5055, %r5059;
	shf.l.wrap.b32 	%r5061, %r5060, %r5060, 8;
	add.s32 	%r5062, %r5056, %r5061;
	xor.b32  	%r5063, %r5058, %r5062;
	shf.l.wrap.b32 	%r5064, %r5063, %r5063, 7;
	add.s32 	%r5065, %r5025, %r5041;
	xor.b32  	%r5066, %r5016, %r5065;
	shf.l.wrap.b32 	%r5067, %r5066, %r5066, 16;
	add.s32 	%r5068, %r5050, %r5067;
	xor.b32  	%r5069, %r5041, %r5068;
	shf.l.wrap.b32 	%r5070, %r5069, %r5069, 12;
	add.s32 	%r5071, %r5065, %r5070;
	xor.b32  	%r5072, %r5067, %r5071;
	shf.l.wrap.b32 	%r5073, %r5072, %r5072, 8;
	add.s32 	%r5074, %r5068, %r5073;
	xor.b32  	%r5075, %r5070, %r5074;
	shf.l.wrap.b32 	%r5076, %r5075, %r5075, 7;
	add.s32 	%r5077, %r5036, %r5052;
	xor.b32  	%r5078, %r5027, %r5077;
	shf.l.wrap.b32 	%r5079, %r5078, %r5078, 16;
	add.s32 	%r5080, %r5017, %r5079;
	xor.b32  	%r5081, %r5052, %r5080;
	shf.l.wrap.b32 	%r5082, %r5081, %r5081, 12;
	add.s32 	%r5083, %r5077, %r5082;
	xor.b32  	%r5084, %r5079, %r5083;
	shf.l.wrap.b32 	%r5085, %r5084, %r5084, 8;
	add.s32 	%r5086, %r5080, %r5085;
	xor.b32  	%r5087, %r5082, %r5086;
	shf.l.wrap.b32 	%r5088, %r5087, %r5087, 7;
	add.s32 	%r5089, %r5047, %r5019;
	xor.b32  	%r5090, %r5038, %r5089;
	shf.l.wrap.b32 	%r5091, %r5090, %r5090, 16;
	add.s32 	%r5092, %r5028, %r5091;
	xor.b32  	%r5093, %r5019, %r5092;
	shf.l.wrap.b32 	%r5094, %r5093, %r5093, 12;
	add.s32 	%r5095, %r5089, %r5094;
	xor.b32  	%r5096, %r5091, %r5095;
	shf.l.wrap.b32 	%r5097, %r5096, %r5096, 8;
	add.s32 	%r5098, %r5092, %r5097;
	xor.b32  	%r5099, %r5094, %r5098;
	shf.l.wrap.b32 	%r5100, %r5099, %r5099, 7;
	add.s32 	%r5101, %r5059, %r5100;
	xor.b32  	%r5102, %r5073, %r5101;
	shf.l.wrap.b32 	%r5103, %r5102, %r5102, 16;
	add.s32 	%r5104, %r5086, %r5103;
	xor.b32  	%r5105, %r5100, %r5104;
	shf.l.wrap.b32 	%r5106, %r5105, %r5105, 12;
	add.s32 	%r5107, %r5101, %r5106;
	xor.b32  	%r5108, %r5103, %r5107;
	shf.l.wrap.b32 	%r5109, %r5108, %r5108, 8;
	add.s32 	%r5110, %r5104, %r5109;
	xor.b32  	%r5111, %r5106, %r5110;
	shf.l.wrap.b32 	%r5112, %r5111, %r5111, 7;
	add.s32 	%r5113, %r5071, %r5064;
	xor.b32  	%r5114, %r5085, %r5113;
	shf.l.wrap.b32 	%r5115, %r5114, %r5114, 16;
	add.s32 	%r5116, %r5098, %r5115;
	xor.b32  	%r5117, %r5064, %r5116;
	shf.l.wrap.b32 	%r5118, %r5117, %r5117, 12;
	add.s32 	%r5119, %r5113, %r5118;
	xor.b32  	%r5120, %r5115, %r5119;
	shf.l.wrap.b32 	%r5121, %r5120, %r5120, 8;
	add.s32 	%r5122, %r5116, %r5121;
	xor.b32  	%r5123, %r5118, %r5122;
	shf.l.wrap.b32 	%r5124, %r5123, %r5123, 7;
	add.s32 	%r5125, %r5083, %r5076;
	xor.b32  	%r5126, %r5097, %r5125;
	shf.l.wrap.b32 	%r5127, %r5126, %r5126, 16;
	add.s32 	%r5128, %r5062, %r5127;
	xor.b32  	%r5129, %r5076, %r5128;
	shf.l.wrap.b32 	%r5130, %r5129, %r5129, 12;
	add.s32 	%r5131, %r5125, %r5130;
	xor.b32  	%r5132, %r5127, %r5131;
	shf.l.wrap.b32 	%r5133, %r5132, %r5132, 8;
	add.s32 	%r5134, %r5128, %r5133;
	xor.b32  	%r5135, %r5130, %r5134;
	shf.l.wrap.b32 	%r5136, %r5135, %r5135, 7;
	add.s32 	%r5137, %r5095, %r5088;
	xor.b32  	%r5138, %r5061, %r5137;
	shf.l.wrap.b32 	%r5139, %r5138, %r5138, 16;
	add.s32 	%r5140, %r5074, %r5139;
	xor.b32  	%r5141, %r5088, %r5140;
	shf.l.wrap.b32 	%r5142, %r5141, %r5141, 12;
	add.s32 	%r5143, %r5137, %r5142;
	xor.b32  	%r5144, %r5139, %r5143;
	shf.l.wrap.b32 	%r5145, %r5144, %r5144, 8;
	add.s32 	%r5146, %r5140, %r5145;
	xor.b32  	%r5147, %r5142, %r5146;
	shf.l.wrap.b32 	%r5148, %r5147, %r5147, 7;
	add.s32 	%r5149, %r5107, %r5124;
	xor.b32  	%r5150, %r5145, %r5149;
	shf.l.wrap.b32 	%r5151, %r5150, %r5150, 16;
	add.s32 	%r5152, %r5134, %r5151;
	xor.b32  	%r5153, %r5124, %r5152;
	shf.l.wrap.b32 	%r5154, %r5153, %r5153, 12;
	add.s32 	%r5155, %r5149, %r5154;
	xor.b32  	%r5156, %r5151, %r5155;
	shf.l.wrap.b32 	%r5157, %r5156, %r5156, 8;
	add.s32 	%r5158, %r5152, %r5157;
	xor.b32  	%r5159, %r5154, %r5158;
	shf.l.wrap.b32 	%r5160, %r5159, %r5159, 7;
	add.s32 	%r5161, %r5119, %r5136;
	xor.b32  	%r5162, %r5109, %r5161;
	shf.l.wrap.b32 	%r5163, %r5162, %r5162, 16;
	add.s32 	%r5164, %r5146, %r5163;
	xor.b32  	%r5165, %r5136, %r5164;
	shf.l.wrap.b32 	%r5166, %r5165, %r5165, 12;
	add.s32 	%r5167, %r5161, %r5166;
	xor.b32  	%r5168, %r5163, %r5167;
	shf.l.wrap.b32 	%r5169, %r5168, %r5168, 8;
	add.s32 	%r5170, %r5164, %r5169;
	xor.b32  	%r5171, %r5166, %r5170;
	shf.l.wrap.b32 	%r5172, %r5171, %r5171, 7;
	add.s32 	%r5173, %r5131, %r5148;
	xor.b32  	%r5174, %r5121, %r5173;
	shf.l.wrap.b32 	%r5175, %r5174, %r5174, 16;
	add.s32 	%r5176, %r5110, %r5175;
	xor.b32  	%r5177, %r5148, %r5176;
	shf.l.wrap.b32 	%r5178, %r5177, %r5177, 12;
	add.s32 	%r5179, %r5173, %r5178;
	xor.b32  	%r5180, %r5175, %r5179;
	shf.l.wrap.b32 	%r5181, %r5180, %r5180, 8;
	add.s32 	%r5182, %r5176, %r5181;
	xor.b32  	%r5183, %r5178, %r5182;
	shf.l.wrap.b32 	%r5184, %r5183, %r5183, 7;
	add.s32 	%r5185, %r5143, %r5112;
	xor.b32  	%r5186, %r5133, %r5185;
	shf.l.wrap.b32 	%r5187, %r5186, %r5186, 16;
	add.s32 	%r5188, %r5122, %r5187;
	xor.b32  	%r5189, %r5112, %r5188;
	shf.l.wrap.b32 	%r5190, %r5189, %r5189, 12;
	add.s32 	%r5191, %r5185, %r5190;
	xor.b32  	%r5192, %r5187, %r5191;
	shf.l.wrap.b32 	%r5193, %r5192, %r5192, 8;
	add.s32 	%r5194, %r5188, %r5193;
	xor.b32  	%r5195, %r5190, %r5194;
	shf.l.wrap.b32 	%r5196, %r5195, %r5195, 7;
	add.s32 	%r5197, %r5155, %r5196;
	xor.b32  	%r5198, %r5169, %r5197;
	shf.l.wrap.b32 	%r5199, %r5198, %r5198, 16;
	add.s32 	%r5200, %r5182, %r5199;
	xor.b32  	%r5201, %r5196, %r5200;
	shf.l.wrap.b32 	%r5202, %r5201, %r5201, 12;
	add.s32 	%r5203, %r5197, %r5202;
	xor.b32  	%r5204, %r5199, %r5203;
	shf.l.wrap.b32 	%r5205, %r5204, %r5204, 8;
	add.s32 	%r5206, %r5200, %r5205;
	xor.b32  	%r5207, %r5202, %r5206;
	shf.l.wrap.b32 	%r5208, %r5207, %r5207, 7;
	add.s32 	%r5209, %r5167, %r5160;
	xor.b32  	%r5210, %r5181, %r5209;
	shf.l.wrap.b32 	%r5211, %r5210, %r5210, 16;
	add.s32 	%r5212, %r5194, %r5211;
	xor.b32  	%r5213, %r5160, %r5212;
	shf.l.wrap.b32 	%r5214, %r5213, %r5213, 12;
	add.s32 	%r5215, %r5209, %r5214;
	xor.b32  	%r5216, %r5211, %r5215;
	shf.l.wrap.b32 	%r5217, %r5216, %r5216, 8;
	add.s32 	%r5218, %r5212, %r5217;
	xor.b32  	%r5219, %r5214, %r5218;
	shf.l.wrap.b32 	%r5220, %r5219, %r5219, 7;
	add.s32 	%r5221, %r5179, %r5172;
	xor.b32  	%r5222, %r5193, %r5221;
	shf.l.wrap.b32 	%r5223, %r5222, %r5222, 16;
	add.s32 	%r5224, %r5158, %r5223;
	xor.b32  	%r5225, %r5172, %r5224;
	shf.l.wrap.b32 	%r5226, %r5225, %r5225, 12;
	add.s32 	%r5227, %r5221, %r5226;
	xor.b32  	%r5228, %r5223, %r5227;
	shf.l.wrap.b32 	%r5229, %r5228, %r5228, 8;
	add.s32 	%r5230, %r5224, %r5229;
	xor.b32  	%r5231, %r5226, %r5230;
	shf.l.wrap.b32 	%r5232, %r5231, %r5231, 7;
	add.s32 	%r5233, %r5191, %r5184;
	xor.b32  	%r5234, %r5157, %r5233;
	shf.l.wrap.b32 	%r5235, %r5234, %r5234, 16;
	add.s32 	%r5236, %r5170, %r5235;
	xor.b32  	%r5237, %r5184, %r5236;
	shf.l.wrap.b32 	%r5238, %r5237, %r5237, 12;
	add.s32 	%r5239, %r5233, %r5238;
	xor.b32  	%r5240, %r5235, %r5239;
	shf.l.wrap.b32 	%r5241, %r5240, %r5240, 8;
	add.s32 	%r5242, %r5236, %r5241;
	xor.b32  	%r5243, %r5238, %r5242;
	shf.l.wrap.b32 	%r5244, %r5243, %r5243, 7;
	add.s32 	%r5245, %r5203, %r5220;
	xor.b32  	%r5246, %r5241, %r5245;
	shf.l.wrap.b32 	%r5247, %r5246, %r5246, 16;
	add.s32 	%r5248, %r5230, %r5247;
	xor.b32  	%r5249, %r5220, %r5248;
	shf.l.wrap.b32 	%r5250, %r5249, %r5249, 12;
	add.s32 	%r5251, %r5245, %r5250;
	xor.b32  	%r5252, %r5247, %r5251;
	shf.l.wrap.b32 	%r5253, %r5252, %r5252, 8;
	add.s32 	%r5254, %r5248, %r5253;
	xor.b32  	%r5255, %r5250, %r5254;
	shf.l.wrap.b32 	%r5256, %r5255, %r5255, 7;
	add.s32 	%r5257, %r5215, %r5232;
	xor.b32  	%r5258, %r5205, %r5257;
	shf.l.wrap.b32 	%r5259, %r5258, %r5258, 16;
	add.s32 	%r5260, %r5242, %r5259;
	xor.b32  	%r5261, %r5232, %r5260;
	shf.l.wrap.b32 	%r5262, %r5261, %r5261, 12;
	add.s32 	%r5263, %r5257, %r5262;
	xor.b32  	%r5264, %r5259, %r5263;
	shf.l.wrap.b32 	%r5265, %r5264, %r5264, 8;
	add.s32 	%r5266, %r5260, %r5265;
	xor.b32  	%r5267, %r5262, %r5266;
	shf.l.wrap.b32 	%r5268, %r5267, %r5267, 7;
	add.s32 	%r5269, %r5227, %r5244;
	xor.b32  	%r5270, %r5217, %r5269;
	shf.l.wrap.b32 	%r5271, %r5270, %r5270, 16;
	add.s32 	%r5272, %r5206, %r5271;
	xor.b32  	%r5273, %r5244, %r5272;
	shf.l.wrap.b32 	%r5274, %r5273, %r5273, 12;
	add.s32 	%r5275, %r5269, %r5274;
	xor.b32  	%r5276, %r5271, %r5275;
	shf.l.wrap.b32 	%r5277, %r5276, %r5276, 8;
	add.s32 	%r5278, %r5272, %r5277;
	xor.b32  	%r5279, %r5274, %r5278;
	shf.l.wrap.b32 	%r5280, %r5279, %r5279, 7;
	add.s32 	%r5281, %r5239, %r5208;
	xor.b32  	%r5282, %r5229, %r5281;
	shf.l.wrap.b32 	%r5283, %r5282, %r5282, 16;
	add.s32 	%r5284, %r5218, %r5283;
	xor.b32  	%r5285, %r5208, %r5284;
	shf.l.wrap.b32 	%r5286, %r5285, %r5285, 12;
	add.s32 	%r5287, %r5281, %r5286;
	xor.b32  	%r5288, %r5283, %r5287;
	shf.l.wrap.b32 	%r5289, %r5288, %r5288, 8;
	add.s32 	%r5290, %r5284, %r5289;
	xor.b32  	%r5291, %r5286, %r5290;
	shf.l.wrap.b32 	%r5292, %r5291, %r5291, 7;
	add.s32 	%r5293, %r5251, %r5292;
	xor.b32  	%r5294, %r5265, %r5293;
	shf.l.wrap.b32 	%r5295, %r5294, %r5294, 16;
	add.s32 	%r5296, %r5278, %r5295;
	xor.b32  	%r5297, %r5292, %r5296;
	shf.l.wrap.b32 	%r5298, %r5297, %r5297, 12;
	add.s32 	%r5299, %r5293, %r5298;
	xor.b32  	%r5300, %r5295, %r5299;
	shf.l.wrap.b32 	%r5301, %r5300, %r5300, 8;
	add.s32 	%r5302, %r5296, %r5301;
	xor.b32  	%r5303, %r5298, %r5302;
	shf.l.wrap.b32 	%r5304, %r5303, %r5303, 7;
	add.s32 	%r5305, %r5263, %r5256;
	xor.b32  	%r5306, %r5277, %r5305;
	shf.l.wrap.b32 	%r5307, %r5306, %r5306, 16;
	add.s32 	%r5308, %r5290, %r5307;
	xor.b32  	%r5309, %r5256, %r5308;
	shf.l.wrap.b32 	%r5310, %r5309, %r5309, 12;
	add.s32 	%r5311, %r5305, %r5310;
	xor.b32  	%r5312, %r5307, %r5311;
	shf.l.wrap.b32 	%r5313, %r5312, %r5312, 8;
	add.s32 	%r5314, %r5308, %r5313;
	xor.b32  	%r5315, %r5310, %r5314;
	shf.l.wrap.b32 	%r5316, %r5315, %r5315, 7;
	add.s32 	%r5317, %r5275, %r5268;
	xor.b32  	%r5318, %r5289, %r5317;
	shf.l.wrap.b32 	%r5319, %r5318, %r5318, 16;
	add.s32 	%r5320, %r5254, %r5319;
	xor.b32  	%r5321, %r5268, %r5320;
	shf.l.wrap.b32 	%r5322, %r5321, %r5321, 12;
	add.s32 	%r5323, %r5317, %r5322;
	xor.b32  	%r5324, %r5319, %r5323;
	shf.l.wrap.b32 	%r5325, %r5324, %r5324, 8;
	add.s32 	%r5326, %r5320, %r5325;
	xor.b32  	%r5327, %r5322, %r5326;
	shf.l.wrap.b32 	%r5328, %r5327, %r5327, 7;
	add.s32 	%r5329, %r5287, %r5280;
	xor.b32  	%r5330, %r5253, %r5329;
	shf.l.wrap.b32 	%r5331, %r5330, %r5330, 16;
	add.s32 	%r5332, %r5266, %r5331;
	xor.b32  	%r5333, %r5280, %r5332;
	shf.l.wrap.b32 	%r5334, %r5333, %r5333, 12;
	add.s32 	%r5335, %r5329, %r5334;
	xor.b32  	%r5336, %r5331, %r5335;
	shf.l.wrap.b32 	%r5337, %r5336, %r5336, 8;
	add.s32 	%r5338, %r5332, %r5337;
	xor.b32  	%r5339, %r5334, %r5338;
	shf.l.wrap.b32 	%r5340, %r5339, %r5339, 7;
	add.s32 	%r5341, %r5299, %r5316;
	xor.b32  	%r5342, %r5337, %r5341;
	shf.l.wrap.b32 	%r5343, %r5342, %r5342, 16;
	add.s32 	%r5344, %r5326, %r5343;
	xor.b32  	%r5345, %r5316, %r5344;
	shf.l.wrap.b32 	%r5346, %r5345, %r5345, 12;
	add.s32 	%r5347, %r5341, %r5346;
	xor.b32  	%r5348, %r5343, %r5347;
	shf.l.wrap.b32 	%r5349, %r5348, %r5348, 8;
	add.s32 	%r5350, %r5344, %r5349;
	xor.b32  	%r5351, %r5346, %r5350;
	shf.l.wrap.b32 	%r5352, %r5351, %r5351, 7;
	add.s32 	%r5353, %r5311, %r5328;
	xor.b32  	%r5354, %r5301, %r5353;
	shf.l.wrap.b32 	%r5355, %r5354, %r5354, 16;
	add.s32 	%r5356, %r5338, %r5355;
	xor.b32  	%r5357, %r5328, %r5356;
	shf.l.wrap.b32 	%r5358, %r5357, %r5357, 12;
	add.s32 	%r5359, %r5353, %r5358;
	xor.b32  	%r5360, %r5355, %r5359;
	shf.l.wrap.b32 	%r5361, %r5360, %r5360, 8;
	add.s32 	%r5362, %r5356, %r5361;
	xor.b32  	%r5363, %r5358, %r5362;
	shf.l.wrap.b32 	%r5364, %r5363, %r5363, 7;
	add.s32 	%r5365, %r5323, %r5340;
	xor.b32  	%r5366, %r5313, %r5365;
	shf.l.wrap.b32 	%r5367, %r5366, %r5366, 16;
	add.s32 	%r5368, %r5302, %r5367;
	xor.b32  	%r5369, %r5340, %r5368;
	shf.l.wrap.b32 	%r5370, %r5369, %r5369, 12;
	add.s32 	%r5371, %r5365, %r5370;
	xor.b32  	%r5372, %r5367, %r5371;
	shf.l.wrap.b32 	%r5373, %r5372, %r5372, 8;
	add.s32 	%r5374, %r5368, %r5373;
	xor.b32  	%r5375, %r5370, %r5374;
	shf.l.wrap.b32 	%r5376, %r5375, %r5375, 7;
	add.s32 	%r5377, %r5335, %r5304;
	xor.b32  	%r5378, %r5325, %r5377;
	shf.l.wrap.b32 	%r5379, %r5378, %r5378, 16;
	add.s32 	%r5380, %r5314, %r5379;
	xor.b32  	%r5381, %r5304, %r5380;
	shf.l.wrap.b32 	%r5382, %r5381, %r5381, 12;
	add.s32 	%r5383, %r5377, %r5382;
	xor.b32  	%r5384, %r5379, %r5383;
	shf.l.wrap.b32 	%r5385, %r5384, %r5384, 8;
	add.s32 	%r5386, %r5380, %r5385;
	xor.b32  	%r5387, %r5382, %r5386;
	shf.l.wrap.b32 	%r5388, %r5387, %r5387, 7;
	add.s32 	%r10887, %r13, %r5347;
	add.s32 	%r10888, %r10895, %r5388;
	add.s32 	%r10886, %r14, %r5359;
	add.s32 	%r10889, %r10894, %r5352;
	add.s32 	%r10885, %r15, %r5371;
	add.s32 	%r10890, %r10893, %r5364;
	add.s32 	%r10884, %r16, %r5383;
	add.s32 	%r10891, %r10892, %r5376;
	xor.b32  	%r5389, %r5009, 1;
	shf.l.wrap.b32 	%r5390, %r5009, %r5389, 16;
	add.s32 	%r5391, %r10895, %r5390;
	xor.b32  	%r5392, %r10895, %r5391;
	shf.l.wrap.b32 	%r5393, %r5392, %r5392, 12;
	add.s32 	%r5394, %r5009, %r5393;
	xor.b32  	%r5395, %r5390, %r5394;
	shf.l.wrap.b32 	%r5396, %r5395, %r5395, 8;
	add.s32 	%r5397, %r5391, %r5396;
	xor.b32  	%r5398, %r5393, %r5397;
	shf.l.wrap.b32 	%r5399, %r5398, %r5398, 7;
	add.s32 	%r5400, %r5394, %r5030;
	xor.b32  	%r5401, %r5049, %r5400;
	shf.l.wrap.b32 	%r5402, %r5401, %r5401, 16;
	add.s32 	%r5403, %r5039, %r5402;
	xor.b32  	%r5404, %r5030, %r5403;
	shf.l.wrap.b32 	%r5405, %r5404, %r5404, 12;
	add.s32 	%r5406, %r5400, %r5405;
	xor.b32  	%r5407, %r5402, %r5406;
	shf.l.wrap.b32 	%r5408, %r5407, %r5407, 8;
	add.s32 	%r5409, %r5403, %r5408;
	xor.b32  	%r5410, %r5405, %r5409;
	shf.l.wrap.b32 	%r5411, %r5410, %r5410, 7;
	xor.b32  	%r5412, %r5396, %r5065;
	shf.l.wrap.b32 	%r5413, %r5412, %r5412, 16;
	add.s32 	%r5414, %r5050, %r5413;
	xor.b32  	%r5415, %r5041, %r5414;
	shf.l.wrap.b32 	%r5416, %r5415, %r5415, 12;
	add.s32 	%r5417, %r5065, %r5416;
	xor.b32  	%r5418, %r5413, %r5417;
	shf.l.wrap.b32 	%r5419, %r5418, %r5418, 8;
	add.s32 	%r5420, %r5414, %r5419;
	xor.b32  	%r5421, %r5416, %r5420;
	shf.l.wrap.b32 	%r5422, %r5421, %r5421, 7;
	add.s32 	%r5423, %r5397, %r5079;
	xor.b32  	%r5424, %r5052, %r5423;
	shf.l.wrap.b32 	%r5425, %r5424, %r5424, 12;
	add.s32 	%r5426, %r5077, %r5425;
	xor.b32  	%r5427, %r5079, %r5426;
	shf.l.wrap.b32 	%r5428, %r5427, %r5427, 8;
	add.s32 	%r5429, %r5423, %r5428;
	xor.b32  	%r5430, %r5425, %r5429;
	shf.l.wrap.b32 	%r5431, %r5430, %r5430, 7;
	add.s32 	%r5432, %r5047, %r5399;
	xor.b32  	%r5433, %r5038, %r5432;
	shf.l.wrap.b32 	%r5434, %r5433, %r5433, 16;
	add.s32 	%r5435, %r5028, %r5434;
	xor.b32  	%r5436, %r5399, %r5435;
	shf.l.wrap.b32 	%r5437, %r5436, %r5436, 12;
	add.s32 	%r5438, %r5432, %r5437;
	xor.b32  	%r5439, %r5434, %r5438;
	shf.l.wrap.b32 	%r5440, %r5439, %r5439, 8;
	add.s32 	%r5441, %r5435, %r5440;
	xor.b32  	%r5442, %r5437, %r5441;
	shf.l.wrap.b32 	%r5443, %r5442, %r5442, 7;
	add.s32 	%r5444, %r5406, %r5443;
	xor.b32  	%r5445, %r5419, %r5444;
	shf.l.wrap.b32 	%r5446, %r5445, %r5445, 16;
	add.s32 	%r5447, %r5429, %r5446;
	xor.b32  	%r5448, %r5443, %r5447;
	shf.l.wrap.b32 	%r5449, %r5448, %r5448, 12;
	add.s32 	%r5450, %r5444, %r5449;
	xor.b32  	%r5451, %r5446, %r5450;
	shf.l.wrap.b32 	%r5452, %r5451, %r5451, 8;
	add.s32 	%r5453, %r5447, %r5452;
	xor.b32  	%r5454, %r5449, %r5453;
	shf.l.wrap.b32 	%r5455, %r5454, %r5454, 7;
	add.s32 	%r5456, %r5417, %r5411;
	xor.b32  	%r5457, %r5428, %r5456;
	shf.l.wrap.b32 	%r5458, %r5457, %r5457, 16;
	add.s32 	%r5459, %r5441, %r5458;
	xor.b32  	%r5460, %r5411, %r5459;
	shf.l.wrap.b32 	%r5461, %r5460, %r5460, 12;
	add.s32 	%r5462, %r5456, %r5461;
	xor.b32  	%r5463, %r5458, %r5462;
	shf.l.wrap.b32 	%r5464, %r5463, %r5463, 8;
	add.s32 	%r5465, %r5459, %r5464;
	xor.b32  	%r5466, %r5461, %r5465;
	shf.l.wrap.b32 	%r5467, %r5466, %r5466, 7;
	add.s32 	%r5468, %r5426, %r5422;
	xor.b32  	%r5469, %r5440, %r5468;
	shf.l.wrap.b32 	%r5470, %r5469, %r5469, 16;
	add.s32 	%r5471, %r5409, %r5470;
	xor.b32  	%r5472, %r5422, %r5471;
	shf.l.wrap.b32 	%r5473, %r5472, %r5472, 12;
	add.s32 	%r5474, %r5468, %r5473;
	xor.b32  	%r5475, %r5470, %r5474;
	shf.l.wrap.b32 	%r5476, %r5475, %r5475, 8;
	add.s32 	%r5477, %r5471, %r5476;
	xor.b32  	%r5478, %r5473, %r5477;
	shf.l.wrap.b32 	%r5479, %r5478, %r5478, 7;
	add.s32 	%r5480, %r5438, %r5431;
	xor.b32  	%r5481, %r5408, %r5480;
	shf.l.wrap.b32 	%r5482, %r5481, %r5481, 16;
	add.s32 	%r5483, %r5420, %r5482;
	xor.b32  	%r5484, %r5431, %r5483;
	shf.l.wrap.b32 	%r5485, %r5484, %r5484, 12;
	add.s32 	%r5486, %r5480, %r5485;
	xor.b32  	%r5487, %r5482, %r5486;
	shf.l.wrap.b32 	%r5488, %r5487, %r5487, 8;
	add.s32 	%r5489, %r5483, %r5488;
	xor.b32  	%r5490, %r5485, %r5489;
	shf.l.wrap.b32 	%r5491, %r5490, %r5490, 7;
	add.s32 	%r5492, %r5450, %r5467;
	xor.b32  	%r5493, %r5488, %r5492;
	shf.l.wrap.b32 	%r5494, %r5493, %r5493, 16;
	add.s32 	%r5495, %r5477, %r5494;
	xor.b32  	%r5496, %r5467, %r5495;
	shf.l.wrap.b32 	%r5497, %r5496, %r5496, 12;
	add.s32 	%r5498, %r5492, %r5497;
	xor.b32  	%r5499, %r5494, %r5498;
	shf.l.wrap.b32 	%r5500, %r5499, %r5499, 8;
	add.s32 	%r5501, %r5495, %r5500;
	xor.b32  	%r5502, %r5497, %r5501;
	shf.l.wrap.b32 	%r5503, %r5502, %r5502, 7;
	add.s32 	%r5504, %r5462, %r5479;
	xor.b32  	%r5505, %r5452, %r5504;
	shf.l.wrap.b32 	%r5506, %r5505, %r5505, 16;
	add.s32 	%r5507, %r5489, %r5506;
	xor.b32  	%r5508, %r5479, %r5507;
	shf.l.wrap.b32 	%r5509, %r5508, %r5508, 12;
	add.s32 	%r5510, %r5504, %r5509;
	xor.b32  	%r5511, %r5506, %r5510;
	shf.l.wrap.b32 	%r5512, %r5511, %r5511, 8;
	add.s32 	%r5513, %r5507, %r5512;
	xor.b32  	%r5514, %r5509, %r5513;
	shf.l.wrap.b32 	%r5515, %r5514, %r5514, 7;
	add.s32 	%r5516, %r5474, %r5491;
	xor.b32  	%r5517, %r5464, %r5516;
	shf.l.wrap.b32 	%r5518, %r5517, %r5517, 16;
	add.s32 	%r5519, %r5453, %r5518;
	xor.b32  	%r5520, %r5491, %r5519;
	shf.l.wrap.b32 	%r5521, %r5520, %r5520, 12;
	add.s32 	%r5522, %r5516, %r5521;
	xor.b32  	%r5523, %r5518, %r5522;
	shf.l.wrap.b32 	%r5524, %r5523, %r5523, 8;
	add.s32 	%r5525, %r5519, %r5524;
	xor.b32  	%r5526, %r5521, %r5525;
	shf.l.wrap.b32 	%r5527, %r5526, %r5526, 7;
	add.s32 	%r5528, %r5486, %r5455;
	xor.b32  	%r5529, %r5476, %r5528;
	shf.l.wrap.b32 	%r5530, %r5529, %r5529, 16;
	add.s32 	%r5531, %r5465, %r5530;
	xor.b32  	%r5532, %r5455, %r5531;
	shf.l.wrap.b32 	%r5533, %r5532, %r5532, 12;
	add.s32 	%r5534, %r5528, %r5533;
	xor.b32  	%r5535, %r5530, %r5534;
	shf.l.wrap.b32 	%r5536, %r5535, %r5535, 8;
	add.s32 	%r5537, %r5531, %r5536;
	xor.b32  	%r5538, %r5533, %r5537;
	shf.l.wrap.b32 	%r5539, %r5538, %r5538, 7;
	add.s32 	%r5540, %r5498, %r5539;
	xor.b32  	%r5541, %r5512, %r5540;
	shf.l.wrap.b32 	%r5542, %r5541, %r5541, 16;
	add.s32 	%r5543, %r5525, %r5542;
	xor.b32  	%r5544, %r5539, %r5543;
	shf.l.wrap.b32 	%r5545, %r5544, %r5544, 12;
	add.s32 	%r5546, %r5540, %r5545;
	xor.b32  	%r5547, %r5542, %r5546;
	shf.l.wrap.b32 	%r5548, %r5547, %r5547, 8;
	add.s32 	%r5549, %r5543, %r5548;
	xor.b32  	%r5550, %r5545, %r5549;
	shf.l.wrap.b32 	%r5551, %r5550, %r5550, 7;
	add.s32 	%r5552, %r5510, %r5503;
	xor.b32  	%r5553, %r5524, %r5552;
	shf.l.wrap.b32 	%r5554, %r5553, %r5553, 16;
	add.s32 	%r5555, %r5537, %r5554;
	xor.b32  	%r5556, %r5503, %r5555;
	shf.l.wrap.b32 	%r5557, %r5556, %r5556, 12;
	add.s32 	%r5558, %r5552, %r5557;
	xor.b32  	%r5559, %r5554, %r5558;
	shf.l.wrap.b32 	%r5560, %r5559, %r5559, 8;
	add.s32 	%r5561, %r5555, %r5560;
	xor.b32  	%r5562, %r5557, %r5561;
	shf.l.wrap.b32 	%r5563, %r5562, %r5562, 7;
	add.s32 	%r5564, %r5522, %r5515;
	xor.b32  	%r5565, %r5536, %r5564;
	shf.l.wrap.b32 	%r5566, %r5565, %r5565, 16;
	add.s32 	%r5567, %r5501, %r5566;
	xor.b32  	%r5568, %r5515, %r5567;
	shf.l.wrap.b32 	%r5569, %r5568, %r5568, 12;
	add.s32 	%r5570, %r5564, %r5569;
	xor.b32  	%r5571, %r5566, %r5570;
	shf.l.wrap.b32 	%r5572, %r5571, %r5571, 8;
	add.s32 	%r5573, %r5567, %r5572;
	xor.b32  	%r5574, %r5569, %r5573;
	shf.l.wrap.b32 	%r5575, %r5574, %r5574, 7;
	add.s32 	%r5576, %r5534, %r5527;
	xor.b32  	%r5577, %r5500, %r5576;
	shf.l.wrap.b32 	%r5578, %r5577, %r5577, 16;
	add.s32 	%r5579, %r5513, %r5578;
	xor.b32  	%r5580, %r5527, %r5579;
	shf.l.wrap.b32 	%r5581, %r5580, %r5580, 12;
	add.s32 	%r5582, %r5576, %r5581;
	xor.b32  	%r5583, %r5578, %r5582;
	shf.l.wrap.b32 	%r5584, %r5583, %r5583, 8;
	add.s32 	%r5585, %r5579, %r5584;
	xor.b32  	%r5586, %r5581, %r5585;
	shf.l.wrap.b32 	%r5587, %r5586, %r5586, 7;
	add.s32 	%r5588, %r5546, %r5563;
	xor.b32  	%r5589, %r5584, %r5588;
	shf.l.wrap.b32 	%r5590, %r5589, %r5589, 16;
	add.s32 	%r5591, %r5573, %r5590;
	xor.b32  	%r5592, %r5563, %r5591;
	shf.l.wrap.b32 	%r5593, %r5592, %r5592, 12;
	add.s32 	%r5594, %r5588, %r5593;
	xor.b32  	%r5595, %r5590, %r5594;
	shf.l.wrap.b32 	%r5596, %r5595, %r5595, 8;
	add.s32 	%r5597, %r5591, %r5596;
	xor.b32  	%r5598, %r5593, %r5597;
	shf.l.wrap.b32 	%r5599, %r5598, %r5598, 7;
	add.s32 	%r5600, %r5558, %r5575;
	xor.b32  	%r5601, %r5548, %r5600;
	shf.l.wrap.b32 	%r5602, %r5601, %r5601, 16;
	add.s32 	%r5603, %r5585, %r5602;
	xor.b32  	%r5604, %r5575, %r5603;
	shf.l.wrap.b32 	%r5605, %r5604, %r5604, 12;
	add.s32 	%r5606, %r5600, %r5605;
	xor.b32  	%r5607, %r5602, %r5606;
	shf.l.wrap.b32 	%r5608, %r5607, %r5607, 8;
	add.s32 	%r5609, %r5603, %r5608;
	xor.b32  	%r5610, %r5605, %r5609;
	shf.l.wrap.b32 	%r5611, %r5610, %r5610, 7;
	add.s32 	%r5612, %r5570, %r5587;
	xor.b32  	%r5613, %r5560, %r5612;
	shf.l.wrap.b32 	%r5614, %r5613, %r5613, 16;
	add.s32 	%r5615, %r5549, %r5614;
	xor.b32  	%r5616, %r5587, %r5615;
	shf.l.wrap.b32 	%r5617, %r5616, %r5616, 12;
	add.s32 	%r5618, %r5612, %r5617;
	xor.b32  	%r5619, %r5614, %r5618;
	shf.l.wrap.b32 	%r5620, %r5619, %r5619, 8;
	add.s32 	%r5621, %r5615, %r5620;
	xor.b32  	%r5622, %r5617, %r5621;
	shf.l.wrap.b32 	%r5623, %r5622, %r5622, 7;
	add.s32 	%r5624, %r5582, %r5551;
	xor.b32  	%r5625, %r5572, %r5624;
	shf.l.wrap.b32 	%r5626, %r5625, %r5625, 16;
	add.s32 	%r5627, %r5561, %r5626;
	xor.b32  	%r5628, %r5551, %r5627;
	shf.l.wrap.b32 	%r5629, %r5628, %r5628, 12;
	add.s32 	%r5630, %r5624, %r5629;
	xor.b32  	%r5631, %r5626, %r5630;
	shf.l.wrap.b32 	%r5632, %r5631, %r5631, 8;
	add.s32 	%r5633, %r5627, %r5632;
	xor.b32  	%r5634, %r5629, %r5633;
	shf.l.wrap.b32 	%r5635, %r5634, %r5634, 7;
	add.s32 	%r5636, %r5594, %r5635;
	xor.b32  	%r5637, %r5608, %r5636;
	shf.l.wrap.b32 	%r5638, %r5637, %r5637, 16;
	add.s32 	%r5639, %r5621, %r5638;
	xor.b32  	%r5640, %r5635, %r5639;
	shf.l.wrap.b32 	%r5641, %r5640, %r5640, 12;
	add.s32 	%r5642, %r5636, %r5641;
	xor.b32  	%r5643, %r5638, %r5642;
	shf.l.wrap.b32 	%r5644, %r5643, %r5643, 8;
	add.s32 	%r5645, %r5606, %r5599;
	xor.b32  	%r5646, %r5620, %r5645;
	shf.l.wrap.b32 	%r5647, %r5646, %r5646, 16;
	add.s32 	%r5648, %r5633, %r5647;
	xor.b32  	%r5649, %r5599, %r5648;
	shf.l.wrap.b32 	%r5650, %r5649, %r5649, 12;
	add.s32 	%r5651, %r5645, %r5650;
	xor.b32  	%r5652, %r5647, %r5651;
	shf.l.wrap.b32 	%r5653, %r5652, %r5652, 8;
	add.s32 	%r5654, %r5648, %r5653;
	xor.b32  	%r5655, %r5650, %r5654;
	shf.l.wrap.b32 	%r5656, %r5655, %r5655, 7;
	add.s32 	%r5657, %r5618, %r5611;
	xor.b32  	%r5658, %r5632, %r5657;
	shf.l.wrap.b32 	%r5659, %r5658, %r5658, 16;
	add.s32 	%r5660, %r5597, %r5659;
	xor.b32  	%r5661, %r5611, %r5660;
	shf.l.wrap.b32 	%r5662, %r5661, %r5661, 12;
	add.s32 	%r5663, %r5657, %r5662;
	xor.b32  	%r5664, %r5659, %r5663;
	shf.l.wrap.b32 	%r5665, %r5664, %r5664, 8;
	add.s32 	%r5666, %r5660, %r5665;
	xor.b32  	%r5667, %r5662, %r5666;
	shf.l.wrap.b32 	%r5668, %r5667, %r5667, 7;
	add.s32 	%r5669, %r5630, %r5623;
	xor.b32  	%r5670, %r5596, %r5669;
	shf.l.wrap.b32 	%r5671, %r5670, %r5670, 16;
	add.s32 	%r5672, %r5609, %r5671;
	xor.b32  	%r5673, %r5623, %r5672;
	shf.l.wrap.b32 	%r5674, %r5673, %r5673, 12;
	add.s32 	%r5675, %r5669, %r5674;
	xor.b32  	%r5676, %r5671, %r5675;
	shf.l.wrap.b32 	%r5677, %r5676, %r5676, 8;
	add.s32 	%r5678, %r5672, %r5677;
	add.s32 	%r5679, %r5642, %r5656;
	xor.b32  	%r5680, %r5677, %r5679;
	shf.l.wrap.b32 	%r5681, %r5680, %r5680, 16;
	add.s32 	%r5682, %r5666, %r5681;
	xor.b32  	%r5683, %r5656, %r5682;
	shr.u32 	%r5684, %r5683, 20;
	add.s32 	%r5685, %r5679, %r5684;
	add.s32 	%r5686, %r5651, %r5668;
	xor.b32  	%r5687, %r5644, %r5686;
	shf.l.wrap.b32 	%r5688, %r5687, %r5687, 16;
	add.s32 	%r5689, %r5678, %r5688;
	xor.b32  	%r5690, %r5668, %r5689;
	shr.u32 	%r5691, %r5690, 20;
	add.s32 	%r5692, %r5686, %r5691;
	add.s32 	%r5693, %r13, %r5685;
	add.s32 	%r5694, %r14, %r5692;
	not.b32 	%r5695, %r10883;
	add.s32 	%r5696, %r246, %r5695;
	mov.b32 	%r5697, 1;
	shl.b32 	%r5698, %r5697, %r5696;
	and.b32  	%r261, %r5698, %r12;
	setp.eq.s32 	%p38, %r261, 0;
	selp.b32 	%r5699, %r5693, %r5694, %p38;
	cvt.u16.u32 	%rs100, %r5699;
	and.b16  	%rs168, %rs100, 1;
	and.b16  	%rs101, %rs166, 255;
	setp.ne.s16 	%p39, %rs101, 1;
	@%p39 bra 	$L__BB1_36;
	setp.eq.s32 	%p40, %r261, 0;
	mul.wide.u32 	%rd33, %r10883, 16;
	add.s64 	%rd34, %rd1, %rd33;
	ld.global.u32 	%r5700, [%rd34+2460];
	selp.b32 	%r5701, %r10887, %r10888, %p40;
	xor.b32  	%r5702, %r5701, %r5700;
	selp.b32 	%r5703, %r10886, %r10889, %p40;
	selp.b32 	%r10887, %r5702, %r10887, %p40;
	selp.b32 	%r10888, %r10888, %r5702, %p40;
	ld.global.u32 	%r5704, [%rd34+2464];
	xor.b32  	%r5705, %r5703, %r5704;
	selp.b32 	%r5706, %r10885, %r10890, %p40;
	selp.b32 	%r10886, %r5705, %r10886, %p40;
	selp.b32 	%r10889, %r10889, %r5705, %p40;
	ld.global.u32 	%r5707, [%rd34+2468];
	xor.b32  	%r5708, %r5706, %r5707;
	selp.b32 	%r5709, %r10884, %r10891, %p40;
	selp.b32 	%r10885, %r5708, %r10885, %p40;
	selp.b32 	%r10890, %r10890, %r5708, %p40;
	ld.global.u32 	%r5710, [%rd34+2472];
	xor.b32  	%r5711, %r5709, %r5710;
	selp.b32 	%r5712, 420, 445, %p40;
	selp.b32 	%r10884, %r5711, %r10884, %p40;
	selp.b32 	%r10891, %r10891, %r5711, %p40;
	add.s32 	%r5713, %r5712, %r10883;
	cvt.u64.u32 	%rd35, %r5713;
	add.s64 	%rd36, %rd1, %rd35;
	ld.global.u8 	%rs102, [%rd36+2440];
	xor.b16  	%rs168, %rs102, %rs168;
$L__BB1_36:
	setp.eq.s32 	%p41, %r261, 0;
	selp.b32 	%r10895, %r10887, %r10888, %p41;
	selp.b32 	%r10894, %r10886, %r10889, %p41;
	selp.b32 	%r10893, %r10885, %r10890, %p41;
	selp.b32 	%r10892, %r10884, %r10891, %p41;
	add.s32 	%r282, %r10883, 1;
	setp.ne.s32 	%p42, %r10883, %r247;
	mov.u16 	%rs166, %rs168;
	mov.u32 	%r10883, %r282;
	@%p42 bra 	$L__BB1_34;
$L__BB1_37:
	st.shared.u32 	[s_mem+24772], %r10895;
	st.shared.v2.u32 	[s_mem+24776], {%r10894, %r10893};
	st.shared.u32 	[s_mem+24784], %r10892;
	st.shared.u8 	[s_mem+24788], %rs168;
$L__BB1_38:
	bar.sync 	0;
	mov.b32 	%r11426, 0;
	mov.u32 	%r5716, %tid.x;
	mov.u32 	%r11427, %r11426;
	mov.u32 	%r11428, %r11426;
	mov.u32 	%r11429, %r11426;
	mov.u32 	%r11430, %r11426;
	mov.u32 	%r11431, %r11426;
	mov.u32 	%r11432, %r11426;
	mov.u32 	%r11433, %r11426;
	mov.u32 	%r11434, %r11426;
	mov.u32 	%r11435, %r11426;
	mov.u32 	%r11436, %r11426;
	mov.u32 	%r11437, %r11426;
	mov.u32 	%r11438, %r11426;
	mov.u32 	%r11439, %r11426;
	mov.u32 	%r11440, %r11426;
	mov.u32 	%r11441, %r11426;
	mov.u32 	%r11442, %r11426;
	mov.u32 	%r11443, %r11426;
	mov.u32 	%r11444, %r11426;
	mov.u32 	%r11445, %r11426;
	mov.u32 	%r11446, %r11426;
	mov.u32 	%r11447, %r11426;
	mov.u32 	%r11448, %r11426;
	mov.u32 	%r11449, %r11426;
	mov.u32 	%r11450, %r11426;
	mov.u32 	%r11451, %r11426;
	mov.u32 	%r11452, %r11426;
	mov.u32 	%r11453, %r11426;
	mov.u32 	%r11454, %r11426;
	mov.u32 	%r11455, %r11426;
	mov.u32 	%r11456, %r11426;
	mov.u32 	%r11457, %r11426;
	mov.u32 	%r11458, %r11426;
	mov.u32 	%r11459, %r11426;
	mov.u32 	%r11460, %r11426;
	mov.u32 	%r11461, %r11426;
	mov.u32 	%r11462, %r11426;
	mov.u32 	%r11463, %r11426;
	mov.u32 	%r11464, %r11426;
	mov.u32 	%r11465, %r11426;
	mov.u32 	%r11466, %r11426;
	mov.u32 	%r11467, %r11426;
	mov.u32 	%r11468, %r11426;
	mov.u32 	%r11469, %r11426;
	mov.u32 	%r11470, %r11426;
	mov.u32 	%r11471, %r11426;
	mov.u32 	%r11472, %r11426;
	mov.u32 	%r11473, %r11426;
	mov.u32 	%r11474, %r11426;
	mov.u32 	%r11475, %r11426;
	mov.u32 	%r11476, %r11426;
	mov.u32 	%r11477, %r11426;
	mov.u32 	%r11478, %r11426;
	mov.u32 	%r11479, %r11426;
	mov.u32 	%r11480, %r11426;
	mov.u32 	%r11481, %r11426;
	mov.u32 	%r11482, %r11426;
	mov.u32 	%r11483, %r11426;
	mov.u32 	%r11484, %r11426;
	mov.u32 	%r11485, %r11426;
	mov.u32 	%r11486, %r11426;
	mov.u32 	%r11487, %r11426;
	mov.u32 	%r11488, %r11426;
	mov.u32 	%r11489, %r11426;
	mov.u32 	%r11490, %r11426;
	mov.u32 	%r11491, %r11426;
	mov.u32 	%r11492, %r11426;
	mov.u32 	%r11493, %r11426;
	mov.u32 	%r11494, %r11426;
	mov.u32 	%r11495, %r11426;
	mov.u32 	%r11496, %r11426;
	mov.u32 	%r11497, %r11426;
	mov.u32 	%r11498, %r11426;
	mov.u32 	%r11499, %r11426;
	mov.u32 	%r11500, %r11426;
	mov.u32 	%r11501, %r11426;
	mov.u32 	%r11502, %r11426;
	mov.u32 	%r11503, %r11426;
	mov.u32 	%r11504, %r11426;
	mov.u32 	%r11505, %r11426;
	mov.u32 	%r11506, %r11426;
	mov.u32 	%r11507, %r11426;
	mov.u32 	%r11508, %r11426;
	mov.u32 	%r11509, %r11426;
	mov.u32 	%r11510, %r11426;
	mov.u32 	%r11511, %r11426;
	mov.u32 	%r11512, %r11426;
	mov.u32 	%r11513, %r11426;
	mov.u32 	%r11514, %r11426;
	mov.u32 	%r11515, %r11426;
	mov.u32 	%r11516, %r11426;
	mov.u32 	%r11517, %r11426;
	mov.u32 	%r11518, %r11426;
	mov.u32 	%r11519, %r11426;
	mov.u32 	%r11520, %r11426;
	mov.u32 	%r11521, %r11426;
	mov.u32 	%r11522, %r11426;
	mov.u32 	%r11523, %r11426;
	mov.u32 	%r11524, %r11426;
	mov.u32 	%r11525, %r11426;
	mov.u32 	%r11526, %r11426;
	mov.u32 	%r11527, %r11426;
	mov.u32 	%r11528, %r11426;
	mov.u32 	%r11529, %r11426;
	mov.u32 	%r11530, %r11426;
	mov.u32 	%r11531, %r11426;
	mov.u32 	%r11532, %r11426;
	mov.u32 	%r11533, %r11426;
	mov.u32 	%r11534, %r11426;
	mov.u32 	%r11535, %r11426;
	mov.u32 	%r11536, %r11426;
	mov.u32 	%r11537, %r11426;
	mov.u32 	%r11538, %r11426;
	mov.u32 	%r11539, %r11426;
	mov.u32 	%r11540, %r11426;
	mov.u32 	%r11541, %r11426;
	mov.u32 	%r11542, %r11426;
	mov.u32 	%r11543, %r11426;
	mov.u32 	%r11544, %r11426;
	mov.u32 	%r11545, %r11426;
	mov.u32 	%r11546, %r11426;
	mov.u32 	%r11547, %r11426;
	mov.u32 	%r11548, %r11426;
	mov.u32 	%r11549, %r11426;
	mov.u32 	%r11550, %r11426;
	mov.u32 	%r11551, %r11426;
	mov.u32 	%r11552, %r11426;
	mov.u32 	%r11553, %r11426;
	mov.u32 	%r11554, %r11426;
	mov.u32 	%r11555, %r11426;
	mov.u32 	%r11556, %r11426;
	mov.u32 	%r11557, %r11426;
	mov.u32 	%r11558, %r11426;
	mov.u32 	%r11559, %r11426;
	mov.u32 	%r11560, %r11426;
	mov.u32 	%r11561, %r11426;
	mov.u32 	%r11562, %r11426;
	mov.u32 	%r11563, %r11426;
	mov.u32 	%r11564, %r11426;
	mov.u32 	%r11565, %r11426;
	mov.u32 	%r11566, %r11426;
	mov.u32 	%r11567, %r11426;
	mov.u32 	%r11568, %r11426;
	mov.u32 	%r11569, %r11426;
	mov.u32 	%r11570, %r11426;
	mov.u32 	%r11571, %r11426;
	mov.u32 	%r11572, %r11426;
	mov.u32 	%r11573, %r11426;
	mov.u32 	%r11574, %r11426;
	mov.u32 	%r11575, %r11426;
	mov.u32 	%r11576, %r11426;
	mov.u32 	%r11577, %r11426;
	mov.u32 	%r11578, %r11426;
	mov.u32 	%r11579, %r11426;
	mov.u32 	%r11580, %r11426;
	mov.u32 	%r11581, %r11426;
	mov.u32 	%r11582, %r11426;
	mov.u32 	%r11583, %r11426;
	mov.u32 	%r11584, %r11426;
	mov.u32 	%r11585, %r11426;
	mov.u32 	%r11586, %r11426;
	mov.u32 	%r11587, %r11426;
	mov.u32 	%r11588, %r11426;
	mov.u32 	%r11589, %r11426;
	mov.u32 	%r11590, %r11426;
	mov.u32 	%r11591, %r11426;
	mov.u32 	%r11592, %r11426;
	mov.u32 	%r11593, %r11426;
	mov.u32 	%r11594, %r11426;
	mov.u32 	%r11595, %r11426;
	mov.u32 	%r11596, %r11426;
	mov.u32 	%r11597, %r11426;
	mov.u32 	%r11598, %r11426;
	mov.u32 	%r11599, %r11426;
	mov.u32 	%r11600, %r11426;
	mov.u32 	%r11601, %r11426;
	mov.u32 	%r11602, %r11426;
	mov.u32 	%r11603, %r11426;
	mov.u32 	%r11604, %r11426;
	mov.u32 	%r11605, %r11426;
	mov.u32 	%r11606, %r11426;
	mov.u32 	%r11607, %r11426;
	mov.u32 	%r11608, %r11426;
	mov.u32 	%r11609, %r11426;
	mov.u32 	%r11610, %r11426;
	mov.u32 	%r11611, %r11426;
	mov.u32 	%r11612, %r11426;
	mov.u32 	%r11613, %r11426;
	mov.u32 	%r11614, %r11426;
	mov.u32 	%r11615, %r11426;
	mov.u32 	%r11616, %r11426;
	mov.u32 	%r11617, %r11426;
	mov.u32 	%r11088, %r11426;
$L__BB1_39:
	ld.param.u32 	%r10783, [fused_batch_pir_kernel_optimized_2_param_4];
	ld.param.u64 	%rd107, [fused_batch_pir_kernel_optimized_2_param_1];
	cvta.to.global.u64 	%rd2, %rd107;
	shl.b32 	%r5717, %r5716, 3;
	and.b32  	%r5718, %r5717, 7936;
	add.s32 	%r5719, %r11088, %r5718;
	and.b32  	%r5720, %r5716, 31;
	mov.u32 	%r5721, %ctaid.x;
	shl.b32 	%r5722, %r5721, 11;
	or.b32  	%r5723, %r5722, %r5720;
	add.s32 	%r484, %r5723, %r5719;
	setp.ge.s32 	%p43, %r484, %r10783;
	mov.b32 	%r11093, 0;
	mov.u32 	%r11094, %r11093;
	mov.u32 	%r11095, %r11093;
	mov.u32 	%r11096, %r11093;
	@%p43 bra 	$L__BB1_53;
	ld.global.u8 	%rs103, [%rd2+17];
	max.u16 	%rs43, %rs103, 11;
	cvt.u32.u16 	%r5724, %rs43;
	add.s32 	%r485, %r5724, -11;
	ld.shared.v4.u32 	{%r11096, %r11095, %r11094, %r11093}, [s_mem+24672];
	ld.shared.u8 	%rs169, [s_mem+24688];
	cvt.u32.u16 	%r490, %rs103;
	sub.s32 	%r491, %r490, %r485;
	setp.lt.s32 	%p44, %r491, 1;
	@%p44 bra 	$L__BB1_45;
	mov.b32 	%r11097, 0;
	cvt.u64.u16 	%rd38, %rs43;
	mov.u16 	%rs170, %rs169;
$L__BB1_42:
	.pragma "nounroll";
	add.s32 	%r5726, %r13, %r11096;
	shf.l.wrap.b32 	%r5727, %r5726, %r5726, 16;
	add.s32 	%r5728, %r11096, %r5727;
	xor.b32  	%r5729, %r11096, %r5728;
	shf.l.wrap.b32 	%r5730, %r5729, %r5729, 12;
	add.s32 	%r5731, %r5726, %r5730;
	xor.b32  	%r5732, %r5727, %r5731;
	shf.l.wrap.b32 	%r5733, %r5732, %r5732, 8;
	add.s32 	%r5734, %r5728, %r5733;
	xor.b32  	%r5735, %r5730, %r5734;
	shf.l.wrap.b32 	%r5736, %r5735, %r5735, 7;
	add.s32 	%r5737, %r14, %r11095;
	shf.l.wrap.b32 	%r5738, %r5737, %r5737, 16;
	add.s32 	%r5739, %r11095, %r5738;
	xor.b32  	%r5740, %r11095, %r5739;
	shf.l.wrap.b32 	%r5741, %r5740, %r5740, 12;
	add.s32 	%r5742, %r5737, %r5741;
	xor.b32  	%r5743, %r5738, %r5742;
	shf.l.wrap.b32 	%r5744, %r5743, %r5743, 8;
	add.s32 	%r5745, %r5739, %r5744;
	xor.b32  	%r5746, %r5741, %r5745;
	shf.l.wrap.b32 	%r5747, %r5746, %r5746, 7;
	add.s32 	%r5748, %r15, %r11094;
	shf.l.wrap.b32 	%r5749, %r5748, %r5748, 16;
	add.s32 	%r5750, %r11094, %r5749;
	xor.b32  	%r5751, %r11094, %r5750;
	shf.l.wrap.b32 	%r5752, %r5751, %r5751, 12;
	add.s32 	%r5753, %r5748, %r5752;
	xor.b32  	%r5754, %r5749, %r5753;
	shf.l.wrap.b32 	%r5755, %r5754, %r5754, 8;
	add.s32 	%r5756, %r5750, %r5755;
	xor.b32  	%r5757, %r5752, %r5756;
	shf.l.wrap.b32 	%r5758, %r5757, %r5757, 7;
	add.s32 	%r5759, %r16, %r11093;
	shf.l.wrap.b32 	%r5760, %r5759, %r5759, 16;
	add.s32 	%r5761, %r11093, %r5760;
	xor.b32  	%r5762, %r11093, %r5761;
	shf.l.wrap.b32 	%r5763, %r5762, %r5762, 12;
	add.s32 	%r5764, %r5759, %r5763;
	xor.b32  	%r5765, %r5760, %r5764;
	shf.l.wrap.b32 	%r5766, %r5765, %r5765, 8;
	add.s32 	%r5767, %r5761, %r5766;
	xor.b32  	%r5768, %r5763, %r5767;
	shf.l.wrap.b32 	%r5769, %r5768, %r5768, 7;
	add.s32 	%r5770, %r5731, %r5747;
	xor.b32  	%r5771, %r5766, %r5770;
	shf.l.wrap.b32 	%r5772, %r5771, %r5771, 16;
	add.s32 	%r5773, %r5756, %r5772;
	xor.b32  	%r5774, %r5747, %r5773;
	shf.l.wrap.b32 	%r5775, %r5774, %r5774, 12;
	add.s32 	%r5776, %r5770, %r5775;
	xor.b32  	%r5777, %r5772, %r5776;
	shf.l.wrap.b32 	%r5778, %r5777, %r5777, 8;
	add.s32 	%r5779, %r5773, %r5778;
	xor.b32  	%r5780, %r5775, %r5779;
	shf.l.wrap.b32 	%r5781, %r5780, %r5780, 7;
	add.s32 	%r5782, %r5742, %r5758;
	xor.b32  	%r5783, %r5733, %r5782;
	shf.l.wrap.b32 	%r5784, %r5783, %r5783, 16;
	add.s32 	%r5785, %r5767, %r5784;
	xor.b32  	%r5786, %r5758, %r5785;
	shf.l.wrap.b32 	%r5787, %r5786, %r5786, 12;
	add.s32 	%r5788, %r5782, %r5787;
	xor.b32  	%r5789, %r5784, %r5788;
	shf.l.wrap.b32 	%r5790, %r5789, %r5789, 8;
	add.s32 	%r5791, %r5785, %r5790;
	xor.b32  	%r5792, %r5787, %r5791;
	shf.l.wrap.b32 	%r5793, %r5792, %r5792, 7;
	add.s32 	%r5794, %r5753, %r5769;
	xor.b32  	%r5795, %r5744, %r5794;
	shf.l.wrap.b32 	%r5796, %r5795, %r5795, 16;
	add.s32 	%r5797, %r5734, %r5796;
	xor.b32  	%r5798, %r5769, %r5797;
	shf.l.wrap.b32 	%r5799, %r5798, %r5798, 12;
	add.s32 	%r5800, %r5794, %r5799;
	xor.b32  	%r5801, %r5796, %r5800;
	shf.l.wrap.b32 	%r5802, %r5801, %r5801, 8;
	add.s32 	%r5803, %r5797, %r5802;
	xor.b32  	%r5804, %r5799, %r5803;
	shf.l.wrap.b32 	%r5805, %r5804, %r5804, 7;
	add.s32 	%r5806, %r5764, %r5736;
	xor.b32  	%r5807, %r5755, %r5806;
	shf.l.wrap.b32 	%r5808, %r5807, %r5807, 16;
	add.s32 	%r5809, %r5745, %r5808;
	xor.b32  	%r5810, %r5736, %r5809;
	shf.l.wrap.b32 	%r5811, %r5810, %r5810, 12;
	add.s32 	%r5812, %r5806, %r5811;
	xor.b32  	%r5813, %r5808, %r5812;
	shf.l.wrap.b32 	%r5814, %r5813, %r5813, 8;
	add.s32 	%r5815, %r5809, %r5814;
	xor.b32  	%r5816, %r5811, %r5815;
	shf.l.wrap.b32 	%r5817, %r5816, %r5816, 7;
	add.s32 	%r5818, %r5776, %r5817;
	xor.b32  	%r5819, %r5790, %r5818;
	shf.l.wrap.b32 	%r5820, %r5819, %r5819, 16;
	add.s32 	%r5821, %r5803, %r5820;
	xor.b32  	%r5822, %r5817, %r5821;
	shf.l.wrap.b32 	%r5823, %r5822, %r5822, 12;
	add.s32 	%r5824, %r5818, %r5823;
	xor.b32  	%r5825, %r5820, %r5824;
	shf.l.wrap.b32 	%r5826, %r5825, %r5825, 8;
	add.s32 	%r5827, %r5821, %r5826;
	xor.b32  	%r5828, %r5823, %r5827;
	shf.l.wrap.b32 	%r5829, %r5828, %r5828, 7;
	add.s32 	%r5830, %r5788, %r5781;
	xor.b32  	%r5831, %r5802, %r5830;
	shf.l.wrap.b32 	%r5832, %r5831, %r5831, 16;
	add.s32 	%r5833, %r5815, %r5832;
	xor.b32  	%r5834, %r5781, %r5833;
	shf.l.wrap.b32 	%r5835, %r5834, %r5834, 12;
	add.s32 	%r5836, %r5830, %r5835;
	xor.b32  	%r5837, %r5832, %r5836;
	shf.l.wrap.b32 	%r5838, %r5837, %r5837, 8;
	add.s32 	%r5839, %r5833, %r5838;
	xor.b32  	%r5840, %r5835, %r5839;
	shf.l.wrap.b32 	%r5841, %r5840, %r5840, 7;
	add.s32 	%r5842, %r5800, %r5793;
	xor.b32  	%r5843, %r5814, %r5842;
	shf.l.wrap.b32 	%r5844, %r5843, %r5843, 16;
	add.s32 	%r5845, %r5779, %r5844;
	xor.b32  	%r5846, %r5793, %r5845;
	shf.l.wrap.b32 	%r5847, %r5846, %r5846, 12;
	add.s32 	%r5848, %r5842, %r5847;
	xor.b32  	%r5849, %r5844, %r5848;
	shf.l.wrap.b32 	%r5850, %r5849, %r5849, 8;
	add.s32 	%r5851, %r5845, %r5850;
	xor.b32  	%r5852, %r5847, %r5851;
	shf.l.wrap.b32 	%r5853, %r5852, %r5852, 7;
	add.s32 	%r5854, %r5812, %r5805;
	xor.b32  	%r5855, %r5778, %r5854;
	shf.l.wrap.b32 	%r5856, %r5855, %r5855, 16;
	add.s32 	%r5857, %r5791, %r5856;
	xor.b32  	%r5858, %r5805, %r5857;
	shf.l.wrap.b32 	%r5859, %r5858, %r5858, 12;
	add.s32 	%r5860, %r5854, %r5859;
	xor.b32  	%r5861, %r5856, %r5860;
	shf.l.wrap.b32 	%r5862, %r5861, %r5861, 8;
	add.s32 	%r5863, %r5857, %r5862;
	xor.b32  	%r5864, %r5859, %r5863;
	shf.l.wrap.b32 	%r5865, %r5864, %r5864, 7;
	add.s32 	%r5866, %r5824, %r5841;
	xor.b32  	%r5867, %r5862, %r5866;
	shf.l.wrap.b32 	%r5868, %r5867, %r5867, 16;
	add.s32 	%r5869, %r5851, %r5868;
	xor.b32  	%r5870, %r5841, %r5869;
	shf.l.wrap.b32 	%r5871, %r5870, %r5870, 12;
	add.s32 	%r5872, %r5866, %r5871;
	xor.b32  	%r5873, %r5868, %r5872;
	shf.l.wrap.b32 	%r5874, %r5873, %r5873, 8;
	add.s32 	%r5875, %r5869, %r5874;
	xor.b32  	%r5876, %r5871, %r5875;
	shf.l.wrap.b32 	%r5877, %r5876, %r5876, 7;
	add.s32 	%r5878, %r5836, %r5853;
	xor.b32  	%r5879, %r5826, %r5878;
	shf.l.wrap.b32 	%r5880, %r5879, %r5879, 16;
	add.s32 	%r5881, %r5863, %r5880;
	xor.b32  	%r5882, %r5853, %r5881;
	shf.l.wrap.b32 	%r5883, %r5882, %r5882, 12;
	add.s32 	%r5884, %r5878, %r5883;
	xor.b32  	%r5885, %r5880, %r5884;
	shf.l.wrap.b32 	%r5886, %r5885, %r5885, 8;
	add.s32 	%r5887, %r5881, %r5886;
	xor.b32  	%r5888, %r5883, %r5887;
	shf.l.wrap.b32 	%r5889, %r5888, %r5888, 7;
	add.s32 	%r5890, %r5848, %r5865;
	xor.b32  	%r5891, %r5838, %r5890;
	shf.l.wrap.b32 	%r5892, %r5891, %r5891, 16;
	add.s32 	%r5893, %r5827, %r5892;
	xor.b32  	%r5894, %r5865, %r5893;
	shf.l.wrap.b32 	%r5895, %r5894, %r5894, 12;
	add.s32 	%r5896, %r5890, %r5895;
	xor.b32  	%r5897, %r5892, %r5896;
	shf.l.wrap.b32 	%r5898, %r5897, %r5897, 8;
	add.s32 	%r5899, %r5893, %r5898;
	xor.b32  	%r5900, %r5895, %r5899;
	shf.l.wrap.b32 	%r5901, %r5900, %r5900, 7;
	add.s32 	%r5902, %r5860, %r5829;
	xor.b32  	%r5903, %r5850, %r5902;
	shf.l.wrap.b32 	%r5904, %r5903, %r5903, 16;
	add.s32 	%r5905, %r5839, %r5904;
	xor.b32  	%r5906, %r5829, %r5905;
	shf.l.wrap.b32 	%r5907, %r5906, %r5906, 12;
	add.s32 	%r5908, %r5902, %r5907;
	xor.b32  	%r5909, %r5904, %r5908;
	shf.l.wrap.b32 	%r5910, %r5909, %r5909, 8;
	add.s32 	%r5911, %r5905, %r5910;
	xor.b32  	%r5912, %r5907, %r5911;
	shf.l.wrap.b32 	%r5913, %r5912, %r5912, 7;
	add.s32 	%r5914, %r5872, %r5913;
	xor.b32  	%r5915, %r5886, %r5914;
	shf.l.wrap.b32 	%r5916, %r5915, %r5915, 16;
	add.s32 	%r5917, %r5899, %r5916;
	xor.b32  	%r5918, %r5913, %r5917;
	shf.l.wrap.b32 	%r5919, %r5918, %r5918, 12;
	add.s32 	%r5920, %r5914, %r5919;
	xor.b32  	%r5921, %r5916, %r5920;
	shf.l.wrap.b32 	%r5922, %r5921, %r5921, 8;
	add.s32 	%r5923, %r5917, %r5922;
	xor.b32  	%r5924, %r5919, %r5923;
	shf.l.wrap.b32 	%r5925, %r5924, %r5924, 7;
	add.s32 	%r5926, %r5884, %r5877;
	xor.b32  	%r5927, %r5898, %r5926;
	shf.l.wrap.b32 	%r5928, %r5927, %r5927, 16;
	add.s32 	%r5929, %r5911, %r5928;
	xor.b32  	%r5930, %r5877, %r5929;
	shf.l.wrap.b32 	%r5931, %r5930, %r5930, 12;
	add.s32 	%r5932, %r5926, %r5931;
	xor.b32  	%r5933, %r5928, %r5932;
	shf.l.wrap.b32 	%r5934, %r5933, %r5933, 8;
	add.s32 	%r5935, %r5929, %r5934;
	xor.b32  	%r5936, %r5931, %r5935;
	shf.l.wrap.b32 	%r5937, %r5936, %r5936, 7;
	add.s32 	%r5938, %r5896, %r5889;
	xor.b32  	%r5939, %r5910, %r5938;
	shf.l.wrap.b32 	%r5940, %r5939, %r5939, 16;
	add.s32 	%r5941, %r5875, %r5940;
	xor.b32  	%r5942, %r5889, %r5941;
	shf.l.wrap.b32 	%r5943, %r5942, %r5942, 12;
	add.s32 	%r5944, %r5938, %r5943;
	xor.b32  	%r5945, %r5940, %r5944;
	shf.l.wrap.b32 	%r5946, %r5945, %r5945, 8;
	add.s32 	%r5947, %r5941, %r5946;
	xor.b32  	%r5948, %r5943, %r5947;
	shf.l.wrap.b32 	%r5949, %r5948, %r5948, 7;
	add.s32 	%r5950, %r5908, %r5901;
	xor.b32  	%r5951, %r5874, %r5950;
	shf.l.wrap.b32 	%r5952, %r5951, %r5951, 16;
	add.s32 	%r5953, %r5887, %r5952;
	xor.b32  	%r5954, %r5901, %r5953;
	shf.l.wrap.b32 	%r5955, %r5954, %r5954, 12;
	add.s32 	%r5956, %r5950, %r5955;
	xor.b32  	%r5957, %r5952, %r5956;
	shf.l.wrap.b32 	%r5958, %r5957, %r5957, 8;
	add.s32 	%r5959, %r5953, %r5958;
	xor.b32  	%r5960, %r5955, %r5959;
	shf.l.wrap.b32 	%r5961, %r5960, %r5960, 7;
	add.s32 	%r5962, %r5920, %r5937;
	xor.b32  	%r5963, %r5958, %r5962;
	shf.l.wrap.b32 	%r5964, %r5963, %r5963, 16;
	add.s32 	%r5965, %r5947, %r5964;
	xor.b32  	%r5966, %r5937, %r5965;
	shf.l.wrap.b32 	%r5967, %r5966, %r5966, 12;
	add.s32 	%r5968, %r5962, %r5967;
	xor.b32  	%r5969, %r5964, %r5968;
	shf.l.wrap.b32 	%r5970, %r5969, %r5969, 8;
	add.s32 	%r5971, %r5965, %r5970;
	xor.b32  	%r5972, %r5967, %r5971;
	shf.l.wrap.b32 	%r5973, %r5972, %r5972, 7;
	add.s32 	%r5974, %r5932, %r5949;
	xor.b32  	%r5975, %r5922, %r5974;
	shf.l.wrap.b32 	%r5976, %r5975, %r5975, 16;
	add.s32 	%r5977, %r5959, %r5976;
	xor.b32  	%r5978, %r5949, %r5977;
	shf.l.wrap.b32 	%r5979, %r5978, %r5978, 12;
	add.s32 	%r5980, %r5974, %r5979;
	xor.b32  	%r5981, %r5976, %r5980;
	shf.l.wrap.b32 	%r5982, %r5981, %r5981, 8;
	add.s32 	%r5983, %r5977, %r5982;
	xor.b32  	%r5984, %r5979, %r5983;
	shf.l.wrap.b32 	%r5985, %r5984, %r5984, 7;
	add.s32 	%r5986, %r5944, %r5961;
	xor.b32  	%r5987, %r5934, %r5986;
	shf.l.wrap.b32 	%r5988, %r5987, %r5987, 16;
	add.s32 	%r5989, %r5923, %r5988;
	xor.b32  	%r5990, %r5961, %r5989;
	shf.l.wrap.b32 	%r5991, %r5990, %r5990, 12;
	add.s32 	%r5992, %r5986, %r5991;
	xor.b32  	%r5993, %r5988, %r5992;
	shf.l.wrap.b32 	%r5994, %r5993, %r5993, 8;
	add.s32 	%r5995, %r5989, %r5994;
	xor.b32  	%r5996, %r5991, %r5995;
	shf.l.wrap.b32 	%r5997, %r5996, %r5996, 7;
	add.s32 	%r5998, %r5956, %r5925;
	xor.b32  	%r5999, %r5946, %r5998;
	shf.l.wrap.b32 	%r6000, %r5999, %r5999, 16;
	add.s32 	%r6001, %r5935, %r6000;
	xor.b32  	%r6002, %r5925, %r6001;
	shf.l.wrap.b32 	%r6003, %r6002, %r6002, 12;
	add.s32 	%r6004, %r5998, %r6003;
	xor.b32  	%r6005, %r6000, %r6004;
	shf.l.wrap.b32 	%r6006, %r6005, %r6005, 8;
	add.s32 	%r6007, %r6001, %r6006;
	xor.b32  	%r6008, %r6003, %r6007;
	shf.l.wrap.b32 	%r6009, %r6008, %r6008, 7;
	add.s32 	%r6010, %r5968, %r6009;
	xor.b32  	%r6011, %r5982, %r6010;
	shf.l.wrap.b32 	%r6012, %r6011, %r6011, 16;
	add.s32 	%r6013, %r5995, %r6012;
	xor.b32  	%r6014, %r6009, %r6013;
	shf.l.wrap.b32 	%r6015, %r6014, %r6014, 12;
	add.s32 	%r6016, %r6010, %r6015;
	xor.b32  	%r6017, %r6012, %r6016;
	shf.l.wrap.b32 	%r6018, %r6017, %r6017, 8;
	add.s32 	%r6019, %r6013, %r6018;
	xor.b32  	%r6020, %r6015, %r6019;
	shf.l.wrap.b32 	%r6021, %r6020, %r6020, 7;
	add.s32 	%r6022, %r5980, %r5973;
	xor.b32  	%r6023, %r5994, %r6022;
	shf.l.wrap.b32 	%r6024, %r6023, %r6023, 16;
	add.s32 	%r6025, %r6007, %r6024;
	xor.b32  	%r6026, %r5973, %r6025;
	shf.l.wrap.b32 	%r6027, %r6026, %r6026, 12;
	add.s32 	%r6028, %r6022, %r6027;
	xor.b32  	%r6029, %r6024, %r6028;
	shf.l.wrap.b32 	%r6030, %r6029, %r6029, 8;
	add.s32 	%r6031, %r6025, %r6030;
	xor.b32  	%r6032, %r6027, %r6031;
	shf.l.wrap.b32 	%r6033, %r6032, %r6032, 7;
	add.s32 	%r6034, %r5992, %r5985;
	xor.b32  	%r6035, %r6006, %r6034;
	shf.l.wrap.b32 	%r6036, %r6035, %r6035, 16;
	add.s32 	%r6037, %r5971, %r6036;
	xor.b32  	%r6038, %r5985, %r6037;
	shf.l.wrap.b32 	%r6039, %r6038, %r6038, 12;
	add.s32 	%r6040, %r6034, %r6039;
	xor.b32  	%r6041, %r6036, %r6040;
	shf.l.wrap.b32 	%r6042, %r6041, %r6041, 8;
	add.s32 	%r6043, %r6037, %r6042;
	xor.b32  	%r6044, %r6039, %r6043;
	shf.l.wrap.b32 	%r6045, %r6044, %r6044, 7;
	add.s32 	%r6046, %r6004, %r5997;
	xor.b32  	%r6047, %r5970, %r6046;
	shf.l.wrap.b32 	%r6048, %r6047, %r6047, 16;
	add.s32 	%r6049, %r5983, %r6048;
	xor.b32  	%r6050, %r5997, %r6049;
	shf.l.wrap.b32 	%r6051, %r6050, %r6050, 12;
	add.s32 	%r6052, %r6046, %r6051;
	xor.b32  	%r6053, %r6048, %r6052;
	shf.l.wrap.b32 	%r6054, %r6053, %r6053, 8;
	add.s32 	%r6055, %r6049, %r6054;
	xor.b32  	%r6056, %r6051, %r6055;
	shf.l.wrap.b32 	%r6057, %r6056, %r6056, 7;
	add.s32 	%r6058, %r6016, %r6033;
	xor.b32  	%r6059, %r6054, %r6058;
	shf.l.wrap.b32 	%r6060, %r6059, %r6059, 16;
	add.s32 	%r6061, %r6043, %r6060;
	xor.b32  	%r6062, %r6033, %r6061;
	shf.l.wrap.b32 	%r6063, %r6062, %r6062, 12;
	add.s32 	%r6064, %r6058, %r6063;
	xor.b32  	%r6065, %r6060, %r6064;
	shf.l.wrap.b32 	%r6066, %r6065, %r6065, 8;
	add.s32 	%r6067, %r6061, %r6066;
	xor.b32  	%r6068, %r6063, %r6067;
	shf.l.wrap.b32 	%r6069, %r6068, %r6068, 7;
	add.s32 	%r6070, %r6028, %r6045;
	xor.b32  	%r6071, %r6018, %r6070;
	shf.l.wrap.b32 	%r6072, %r6071, %r6071, 16;
	add.s32 	%r6073, %r6055, %r6072;
	xor.b32  	%r6074, %r6045, %r6073;
	shf.l.wrap.b32 	%r6075, %r6074, %r6074, 12;
	add.s32 	%r6076, %r6070, %r6075;
	xor.b32  	%r6077, %r6072, %r6076;
	shf.l.wrap.b32 	%r6078, %r6077, %r6077, 8;
	add.s32 	%r6079, %r6073, %r6078;
	xor.b32  	%r6080, %r6075, %r6079;
	shf.l.wrap.b32 	%r6081, %r6080, %r6080, 7;
	add.s32 	%r6082, %r6040, %r6057;
	xor.b32  	%r6083, %r6030, %r6082;
	shf.l.wrap.b32 	%r6084, %r6083, %r6083, 16;
	add.s32 	%r6085, %r6019, %r6084;
	xor.b32  	%r6086, %r6057, %r6085;
	shf.l.wrap.b32 	%r6087, %r6086, %r6086, 12;
	add.s32 	%r6088, %r6082, %r6087;
	xor.b32  	%r6089, %r6084, %r6088;
	shf.l.wrap.b32 	%r6090, %r6089, %r6089, 8;
	add.s32 	%r6091, %r6085, %r6090;
	xor.b32  	%r6092, %r6087, %r6091;
	shf.l.wrap.b32 	%r6093, %r6092, %r6092, 7;
	add.s32 	%r6094, %r6052, %r6021;
	xor.b32  	%r6095, %r6042, %r6094;
	shf.l.wrap.b32 	%r6096, %r6095, %r6095, 16;
	add.s32 	%r6097, %r6031, %r6096;
	xor.b32  	%r6098, %r6021, %r6097;
	shf.l.wrap.b32 	%r6099, %r6098, %r6098, 12;
	add.s32 	%r6100, %r6094, %r6099;
	xor.b32  	%r6101, %r6096, %r6100;
	shf.l.wrap.b32 	%r6102, %r6101, %r6101, 8;
	add.s32 	%r6103, %r6097, %r6102;
	xor.b32  	%r6104, %r6099, %r6103;
	shf.l.wrap.b32 	%r6105, %r6104, %r6104, 7;
	add.s32 	%r11101, %r13, %r6064;
	add.s32 	%r11102, %r11096, %r6105;
	add.s32 	%r11100, %r14, %r6076;
	add.s32 	%r11103, %r11095, %r6069;
	add.s32 	%r11099, %r15, %r6088;
	add.s32 	%r11104, %r11094, %r6081;
	add.s32 	%r11098, %r16, %r6100;
	add.s32 	%r11105, %r11093, %r6093;
	xor.b32  	%r6106, %r5726, 1;
	shf.l.wrap.b32 	%r6107, %r5726, %r6106, 16;
	add.s32 	%r6108, %r11096, %r6107;
	xor.b32  	%r6109, %r11096, %r6108;
	shf.l.wrap.b32 	%r6110, %r6109, %r6109, 12;
	add.s32 	%r6111, %r5726, %r6110;
	xor.b32  	%r6112, %r6107, %r6111;
	shf.l.wrap.b32 	%r6113, %r6112, %r6112, 8;
	add.s32 	%r6114, %r6108, %r6113;
	xor.b32  	%r6115, %r6110, %r6114;
	shf.l.wrap.b32 	%r6116, %r6115, %r6115, 7;
	add.s32 	%r6117, %r6111, %r5747;
	xor.b32  	%r6118, %r5766, %r6117;
	shf.l.wrap.b32 	%r6119, %r6118, %r6118, 16;
	add.s32 	%r6120, %r5756, %r6119;
	xor.b32  	%r6121, %r5747, %r6120;
	shf.l.wrap.b32 	%r6122, %r6121, %r6121, 12;
	add.s32 	%r6123, %r6117, %r6122;
	xor.b32  	%r6124, %r6119, %r6123;
	shf.l.wrap.b32 	%r6125, %r6124, %r6124, 8;
	add.s32 	%r6126, %r6120, %r6125;
	xor.b32  	%r6127, %r6122, %r6126;
	shf.l.wrap.b32 	%r6128, %r6127, %r6127, 7;
	xor.b32  	%r6129, %r6113, %r5782;
	shf.l.wrap.b32 	%r6130, %r6129, %r6129, 16;
	add.s32 	%r6131, %r5767, %r6130;
	xor.b32  	%r6132, %r5758, %r6131;
	shf.l.wrap.b32 	%r6133, %r6132, %r6132, 12;
	add.s32 	%r6134, %r5782, %r6133;
	xor.b32  	%r6135, %r6130, %r6134;
	shf.l.wrap.b32 	%r6136, %r6135, %r6135, 8;
	add.s32 	%r6137, %r6131, %r6136;
	xor.b32  	%r6138, %r6133, %r6137;
	shf.l.wrap.b32 	%r6139, %r6138, %r6138, 7;
	add.s32 	%r6140, %r6114, %r5796;
	xor.b32  	%r6141, %r5769, %r6140;
	shf.l.wrap.b32 	%r6142, %r6141, %r6141, 12;
	add.s32 	%r6143, %r5794, %r6142;
	xor.b32  	%r6144, %r5796, %r6143;
	shf.l.wrap.b32 	%r6145, %r6144, %r6144, 8;
	add.s32 	%r6146, %r6140, %r6145;
	xor.b32  	%r6147, %r6142, %r6146;
	shf.l.wrap.b32 	%r6148, %r6147, %r6147, 7;
	add.s32 	%r6149, %r5764, %r6116;
	xor.b32  	%r6150, %r5755, %r6149;
	shf.l.wrap.b32 	%r6151, %r6150, %r6150, 16;
	add.s32 	%r6152, %r5745, %r6151;
	xor.b32  	%r6153, %r6116, %r6152;
	shf.l.wrap.b32 	%r6154, %r6153, %r6153, 12;
	add.s32 	%r6155, %r6149, %r6154;
	xor.b32  	%r6156, %r6151, %r6155;
	shf.l.wrap.b32 	%r6157, %r6156, %r6156, 8;
	add.s32 	%r6158, %r6152, %r6157;
	xor.b32  	%r6159, %r6154, %r6158;
	shf.l.wrap.b32 	%r6160, %r6159, %r6159, 7;
	add.s32 	%r6161, %r6123, %r6160;
	xor.b32  	%r6162, %r6136, %r6161;
	shf.l.wrap.b32 	%r6163, %r6162, %r6162, 16;
	add.s32 	%r6164, %r6146, %r6163;
	xor.b32  	%r6165, %r6160, %r6164;
	shf.l.wrap.b32 	%r6166, %r6165, %r6165, 12;
	add.s32 	%r6167, %r6161, %r6166;
	xor.b32  	%r6168, %r6163, %r6167;
	shf.l.wrap.b32 	%r6169, %r6168, %r6168, 8;
	add.s32 	%r6170, %r6164, %r6169;
	xor.b32  	%r6171, %r6166, %r6170;
	shf.l.wrap.b32 	%r6172, %r6171, %r6171, 7;
	add.s32 	%r6173, %r6134, %r6128;
	xor.b32  	%r6174, %r6145, %r6173;
	shf.l.wrap.b32 	%r6175, %r6174, %r6174, 16;
	add.s32 	%r6176, %r6158, %r6175;
	xor.b32  	%r6177, %r6128, %r6176;
	shf.l.wrap.b32 	%r6178, %r6177, %r6177, 12;
	add.s32 	%r6179, %r6173, %r6178;
	xor.b32  	%r6180, %r6175, %r6179;
	shf.l.wrap.b32 	%r6181, %r6180, %r6180, 8;
	add.s32 	%r6182, %r6176, %r6181;
	xor.b32  	%r6183, %r6178, %r6182;
	shf.l.wrap.b32 	%r6184, %r6183, %r6183, 7;
	add.s32 	%r6185, %r6143, %r6139;
	xor.b32  	%r6186, %r6157, %r6185;
	shf.l.wrap.b32 	%r6187, %r6186, %r6186, 16;
	add.s32 	%r6188, %r6126, %r6187;
	xor.b32  	%r6189, %r6139, %r6188;
	shf.l.wrap.b32 	%r6190, %r6189, %r6189, 12;
	add.s32 	%r6191, %r6185, %r6190;
	xor.b32  	%r6192, %r6187, %r6191;
	shf.l.wrap.b32 	%r6193, %r6192, %r6192, 8;
	add.s32 	%r6194, %r6188, %r6193;
	xor.b32  	%r6195, %r6190, %r6194;
	shf.l.wrap.b32 	%r6196, %r6195, %r6195, 7;
	add.s32 	%r6197, %r6155, %r6148;
	xor.b32  	%r6198, %r6125, %r6197;
	shf.l.wrap.b32 	%r6199, %r6198, %r6198, 16;
	add.s32 	%r6200, %r6137, %r6199;
	xor.b32  	%r6201, %r6148, %r6200;
	shf.l.wrap.b32 	%r6202, %r6201, %r6201, 12;
	add.s32 	%r6203, %r6197, %r6202;
	xor.b32  	%r6204, %r6199, %r6203;
	shf.l.wrap.b32 	%r6205, %r6204, %r6204, 8;
	add.s32 	%r6206, %r6200, %r6205;
	xor.b32  	%r6207, %r6202, %r6206;
	shf.l.wrap.b32 	%r6208, %r6207, %r6207, 7;
	add.s32 	%r6209, %r6167, %r6184;
	xor.b32  	%r6210, %r6205, %r6209;
	shf.l.wrap.b32 	%r6211, %r6210, %r6210, 16;
	add.s32 	%r6212, %r6194, %r6211;
	xor.b32  	%r6213, %r6184, %r6212;
	shf.l.wrap.b32 	%r6214, %r6213, %r6213, 12;
	add.s32 	%r6215, %r6209, %r6214;
	xor.b32  	%r6216, %r6211, %r6215;
	shf.l.wrap.b32 	%r6217, %r6216, %r6216, 8;
	add.s32 	%r6218, %r6212, %r6217;
	xor.b32  	%r6219, %r6214, %r6218;
	shf.l.wrap.b32 	%r6220, %r6219, %r6219, 7;
	add.s32 	%r6221, %r6179, %r6196;
	xor.b32  	%r6222, %r6169, %r6221;
	shf.l.wrap.b32 	%r6223, %r6222, %r6222, 16;
	add.s32 	%r6224, %r6206, %r6223;
	xor.b32  	%r6225, %r6196, %r6224;
	shf.l.wrap.b32 	%r6226, %r6225, %r6225, 12;
	add.s32 	%r6227, %r6221, %r6226;
	xor.b32  	%r6228, %r6223, %r6227;
	shf.l.wrap.b32 	%r6229, %r6228, %r6228, 8;
	add.s32 	%r6230, %r6224, %r6229;
	xor.b32  	%r6231, %r6226, %r6230;
	shf.l.wrap.b32 	%r6232, %r6231, %r6231, 7;
	add.s32 	%r6233, %r6191, %r6208;
	xor.b32  	%r6234, %r6181, %r6233;
	shf.l.wrap.b32 	%r6235, %r6234, %r6234, 16;
	add.s32 	%r6236, %r6170, %r6235;
	xor.b32  	%r6237, %r6208, %r6236;
	shf.l.wrap.b32 	%r6238, %r6237, %r6237, 12;
	add.s32 	%r6239, %r6233, %r6238;
	xor.b32  	%r6240, %r6235, %r6239;
	shf.l.wrap.b32 	%r6241, %r6240, %r6240, 8;
	add.s32 	%r6242, %r6236, %r6241;
	xor.b32  	%r6243, %r6238, %r6242;
	shf.l.wrap.b32 	%r6244, %r6243, %r6243, 7;
	add.s32 	%r6245, %r6203, %r6172;
	xor.b32  	%r6246, %r6193, %r6245;
	shf.l.wrap.b32 	%r6247, %r6246, %r6246, 16;
	add.s32 	%r6248, %r6182, %r6247;
	xor.b32  	%r6249, %r6172, %r6248;
	shf.l.wrap.b32 	%r6250, %r6249, %r6249, 12;
	add.s32 	%r6251, %r6245, %r6250;
	xor.b32  	%r6252, %r6247, %r6251;
	shf.l.wrap.b32 	%r6253, %r6252, %r6252, 8;
	add.s32 	%r6254, %r6248, %r6253;
	xor.b32  	%r6255, %r6250, %r6254;
	shf.l.wrap.b32 	%r6256, %r6255, %r6255, 7;
	add.s32 	%r6257, %r6215, %r6256;
	xor.b32  	%r6258, %r6229, %r6257;
	shf.l.wrap.b32 	%r6259, %r6258, %r6258, 16;
	add.s32 	%r6260, %r6242, %r6259;
	xor.b32  	%r6261, %r6256, %r6260;
	shf.l.wrap.b32 	%r6262, %r6261, %r6261, 12;
	add.s32 	%r6263, %r6257, %r6262;
	xor.b32  	%r6264, %r6259, %r6263;
	shf.l.wrap.b32 	%r6265, %r6264, %r6264, 8;
	add.s32 	%r6266, %r6260, %r6265;
	xor.b32  	%r6267, %r6262, %r6266;
	shf.l.wrap.b32 	%r6268, %r6267, %r6267, 7;
	add.s32 	%r6269, %r6227, %r6220;
	xor.b32  	%r6270, %r6241, %r6269;
	shf.l.wrap.b32 	%r6271, %r6270, %r6270, 16;
	add.s32 	%r6272, %r6254, %r6271;
	xor.b32  	%r6273, %r6220, %r6272;
	shf.l.wrap.b32 	%r6274, %r6273, %r6273, 12;
	add.s32 	%r6275, %r6269, %r6274;
	xor.b32  	%r6276, %r6271, %r6275;
	shf.l.wrap.b32 	%r6277, %r6276, %r6276, 8;
	add.s32 	%r6278, %r6272, %r6277;
	xor.b32  	%r6279, %r6274, %r6278;
	shf.l.wrap.b32 	%r6280, %r6279, %r6279, 7;
	add.s32 	%r6281, %r6239, %r6232;
	xor.b32  	%r6282, %r6253, %r6281;
	shf.l.wrap.b32 	%r6283, %r6282, %r6282, 16;
	add.s32 	%r6284, %r6218, %r6283;
	xor.b32  	%r6285, %r6232, %r6284;
	shf.l.wrap.b32 	%r6286, %r6285, %r6285, 12;
	add.s32 	%r6287, %r6281, %r6286;
	xor.b32  	%r6288, %r6283, %r6287;
	shf.l.wrap.b32 	%r6289, %r6288, %r6288, 8;
	add.s32 	%r6290, %r6284, %r6289;
	xor.b32  	%r6291, %r6286, %r6290;
	shf.l.wrap.b32 	%r6292, %r6291, %r6291, 7;
	add.s32 	%r6293, %r6251, %r6244;
	xor.b32  	%r6294, %r6217, %r6293;
	shf.l.wrap.b32 	%r6295, %r6294, %r6294, 16;
	add.s32 	%r6296, %r6230, %r6295;
	xor.b32  	%r6297, %r6244, %r6296;
	shf.l.wrap.b32 	%r6298, %r6297, %r6297, 12;
	add.s32 	%r6299, %r6293, %r6298;
	xor.b32  	%r6300, %r6295, %r6299;
	shf.l.wrap.b32 	%r6301, %r6300, %r6300, 8;
	add.s32 	%r6302, %r6296, %r6301;
	xor.b32  	%r6303, %r6298, %r6302;
	shf.l.wrap.b32 	%r6304, %r6303, %r6303, 7;
	add.s32 	%r6305, %r6263, %r6280;
	xor.b32  	%r6306, %r6301, %r6305;
	shf.l.wrap.b32 	%r6307, %r6306, %r6306, 16;
	add.s32 	%r6308, %r6290, %r6307;
	xor.b32  	%r6309, %r6280, %r6308;
	shf.l.wrap.b32 	%r6310, %r6309, %r6309, 12;
	add.s32 	%r6311, %r6305, %r6310;
	xor.b32  	%r6312, %r6307, %r6311;
	shf.l.wrap.b32 	%r6313, %r6312, %r6312, 8;
	add.s32 	%r6314, %r6308, %r6313;
	xor.b32  	%r6315, %r6310, %r6314;
	shf.l.wrap.b32 	%r6316, %r6315, %r6315, 7;
	add.s32 	%r6317, %r6275, %r6292;
	xor.b32  	%r6318, %r6265, %r6317;
	shf.l.wrap.b32 	%r6319, %r6318, %r6318, 16;
	add.s32 	%r6320, %r6302, %r6319;
	xor.b32  	%r6321, %r6292, %r6320;
	shf.l.wrap.b32 	%r6322, %r6321, %r6321, 12;
	add.s32 	%r6323, %r6317, %r6322;
	xor.b32  	%r6324, %r6319, %r6323;
	shf.l.wrap.b32 	%r6325, %r6324, %r6324, 8;
	add.s32 	%r6326, %r6320, %r6325;
	xor.b32  	%r6327, %r6322, %r6326;
	shf.l.wrap.b32 	%r6328, %r6327, %r6327, 7;
	add.s32 	%r6329, %r6287, %r6304;
	xor.b32  	%r6330, %r6277, %r6329;
	shf.l.wrap.b32 	%r6331, %r6330, %r6330, 16;
	add.s32 	%r6332, %r6266, %r6331;
	xor.b32  	%r6333, %r6304, %r6332;
	shf.l.wrap.b32 	%r6334, %r6333, %r6333, 12;
	add.s32 	%r6335, %r6329, %r6334;
	xor.b32  	%r6336, %r6331, %r6335;
	shf.l.wrap.b32 	%r6337, %r6336, %r6336, 8;
	add.s32 	%r6338, %r6332, %r6337;
	xor.b32  	%r6339, %r6334, %r6338;
	shf.l.wrap.b32 	%r6340, %r6339, %r6339, 7;
	add.s32 	%r6341, %r6299, %r6268;
	xor.b32  	%r6342, %r6289, %r6341;
	shf.l.wrap.b32 	%r6343, %r6342, %r6342, 16;
	add.s32 	%r6344, %r6278, %r6343;
	xor.b32  	%r6345, %r6268, %r6344;
	shf.l.wrap.b32 	%r6346, %r6345, %r6345, 12;
	add.s32 	%r6347, %r6341, %r6346;
	xor.b32  	%r6348, %r6343, %r6347;
	shf.l.wrap.b32 	%r6349, %r6348, %r6348, 8;
	add.s32 	%r6350, %r6344, %r6349;
	xor.b32  	%r6351, %r6346, %r6350;
	shf.l.wrap.b32 	%r6352, %r6351, %r6351, 7;
	add.s32 	%r6353, %r6311, %r6352;
	xor.b32  	%r6354, %r6325, %r6353;
	shf.l.wrap.b32 	%r6355, %r6354, %r6354, 16;
	add.s32 	%r6356, %r6338, %r6355;
	xor.b32  	%r6357, %r6352, %r6356;
	shf.l.wrap.b32 	%r6358, %r6357, %r6357, 12;
	add.s32 	%r6359, %r6353, %r6358;
	xor.b32  	%r6360, %r6355, %r6359;
	shf.l.wrap.b32 	%r6361, %r6360, %r6360, 8;
	add.s32 	%r6362, %r6323, %r6316;
	xor.b32  	%r6363, %r6337, %r6362;
	shf.l.wrap.b32 	%r6364, %r6363, %r6363, 16;
	add.s32 	%r6365, %r6350, %r6364;
	xor.b32  	%r6366, %r6316, %r6365;
	shf.l.wrap.b32 	%r6367, %r6366, %r6366, 12;
	add.s32 	%r6368, %r6362, %r6367;
	xor.b32  	%r6369, %r6364, %r6368;
	shf.l.wrap.b32 	%r6370, %r6369, %r6369, 8;
	add.s32 	%r6371, %r6365, %r6370;
	xor.b32  	%r6372, %r6367, %r6371;
	shf.l.wrap.b32 	%r6373, %r6372, %r6372, 7;
	add.s32 	%r6374, %r6335, %r6328;
	xor.b32  	%r6375, %r6349, %r6374;
	shf.l.wrap.b32 	%r6376, %r6375, %r6375, 16;
	add.s32 	%r6377, %r6314, %r6376;
	xor.b32  	%r6378, %r6328, %r6377;
	shf.l.wrap.b32 	%r6379, %r6378, %r6378, 12;
	add.s32 	%r6380, %r6374, %r6379;
	xor.b32  	%r6381, %r6376, %r6380;
	shf.l.wrap.b32 	%r6382, %r6381, %r6381, 8;
	add.s32 	%r6383, %r6377, %r6382;
	xor.b32  	%r6384, %r6379, %r6383;
	shf.l.wrap.b32 	%r6385, %r6384, %r6384, 7;
	add.s32 	%r6386, %r6347, %r6340;
	xor.b32  	%r6387, %r6313, %r6386;
	shf.l.wrap.b32 	%r6388, %r6387, %r6387, 16;
	add.s32 	%r6389, %r6326, %r6388;
	xor.b32  	%r6390, %r6340, %r6389;
	shf.l.wrap.b32 	%r6391, %r6390, %r6390, 12;
	add.s32 	%r6392, %r6386, %r6391;
	xor.b32  	%r6393, %r6388, %r6392;
	shf.l.wrap.b32 	%r6394, %r6393, %r6393, 8;
	add.s32 	%r6395, %r6389, %r6394;
	add.s32 	%r6396, %r6359, %r6373;
	xor.b32  	%r6397, %r6394, %r6396;
	shf.l.wrap.b32 	%r6398, %r6397, %r6397, 16;
	add.s32 	%r6399, %r6383, %r6398;
	xor.b32  	%r6400, %r6373, %r6399;
	shr.u32 	%r6401, %r6400, 20;
	add.s32 	%r6402, %r6396, %r6401;
	add.s32 	%r6403, %r6368, %r6385;
	xor.b32  	%r6404, %r6361, %r6403;
	shf.l.wrap.b32 	%r6405, %r6404, %r6404, 16;
	add.s32 	%r6406, %r6395, %r6405;
	xor.b32  	%r6407, %r6385, %r6406;
	shr.u32 	%r6408, %r6407, 20;
	add.s32 	%r6409, %r6403, %r6408;
	add.s32 	%r6410, %r13, %r6402;
	add.s32 	%r6411, %r14, %r6409;
	add.s32 	%r6412, %r11097, %r485;
	not.b32 	%r6413, %r6412;
	add.s32 	%r6414, %r6413, %r490;
	mov.b32 	%r6415, 1;
	shl.b32 	%r6416, %r6415, %r6414;
	and.b32  	%r509, %r6416, %r484;
	setp.eq.s32 	%p45, %r509, 0;
	selp.b32 	%r6417, %r6410, %r6411, %p45;
	cvt.u16.u32 	%rs104, %r6417;
	and.b16  	%rs169, %rs104, 1;
	and.b16  	%rs105, %rs170, 255;
	setp.ne.s16 	%p46, %rs105, 1;
	@%p46 bra 	$L__BB1_44;
	cvt.u64.u32 	%rd37, %r11097;
	add.s64 	%rd39, %rd37, %rd38;
	shl.b64 	%rd40, %rd39, 4;
	add.s64 	%rd41, %rd2, %rd40;
	ld.global.u32 	%r6418, [%rd41+-156];
	selp.b32 	%r6419, %r11101, %r11102, %p45;
	xor.b32  	%r6420, %r6419, %r6418;
	selp.b32 	%r6421, %r11100, %r11103, %p45;
	selp.b32 	%r11101, %r6420, %r11101, %p45;
	selp.b32 	%r11102, %r11102, %r6420, %p45;
	ld.global.u32 	%r6422, [%rd41+-152];
	xor.b32  	%r6423, %r6421, %r6422;
	selp.b32 	%r6424, %r11099, %r11104, %p45;
	selp.b32 	%r11100, %r6423, %r11100, %p45;
	selp.b32 	%r11103, %r11103, %r6423, %p45;
	ld.global.u32 	%r6425, [%rd41+-148];
	xor.b32  	%r6426, %r6424, %r6425;
	selp.b32 	%r6427, %r11098, %r11105, %p45;
	selp.b32 	%r11099, %r6426, %r11099, %p45;
	selp.b32 	%r11104, %r11104, %r6426, %p45;
	ld.global.u32 	%r6428, [%rd41+-144];
	xor.b32  	%r6429, %r6427, %r6428;
	selp.b64 	%rd42, 420, 445, %p45;
	selp.b32 	%r11098, %r6429, %r11098, %p45;
	selp.b32 	%r11105, %r11105, %r6429, %p45;
	add.s64 	%rd43, %rd42, %rd39;
	add.s64 	%rd44, %rd2, %rd43;
	ld.global.u8 	%rs106, [%rd44+-11];
	xor.b16  	%rs169, %rs106, %rs169;
$L__BB1_44:
	selp.b32 	%r11096, %r11101, %r11102, %p45;
	selp.b32 	%r11095, %r11100, %r11103, %p45;
	selp.b32 	%r11094, %r11099, %r11104, %p45;
	selp.b32 	%r11093, %r11098, %r11105, %p45;
	add.s32 	%r11097, %r11097, 1;
	setp.eq.s32 	%p49, %r11097, %r491;
	mov.u16 	%rs170, %rs169;
	@%p49 bra 	$L__BB1_45;
	bra.uni 	$L__BB1_42;
$L__BB1_45:
	and.b16  	%rs107, %rs169, 255;
	setp.eq.s16 	%p50, %rs107, 1;
	@%p50 bra 	$L__BB1_46;
	bra.uni 	$L__BB1_47;
$L__BB1_46:
	ld.global.u32 	%r6430, [%rd2+472];
	xor.b32  	%r11096, %r11096, %r6430;
$L__BB1_47:
	setp.ne.s16 	%p51, %rs107, 1;
	@%p51 bra 	$L__BB1_49;
	ld.global.u32 	%r6431, [%rd2+476];
	xor.b32  	%r11095, %r11095, %r6431;
$L__BB1_49:
	@%p51 bra 	$L__BB1_51;
	ld.global.u32 	%r6432, [%rd2+480];
	xor.b32  	%r11094, %r11094, %r6432;
$L__BB1_51:
	@%p51 bra 	$L__BB1_53;
	ld.global.u32 	%r6433, [%rd2+484];
	xor.b32  	%r11093, %r11093, %r6433;
$L__BB1_53:
	ld.param.u32 	%r10784, [fused_batch_pir_kernel_optimized_2_param_4];
	setp.ge.s32 	%p54, %r484, %r10784;
	mov.b32 	%r11126, 0;
	mov.u32 	%r11127, %r11126;
	mov.u32 	%r11128, %r11126;
	mov.u32 	%r11129, %r11126;
	@%p54 bra 	$L__BB1_67;
	ld.global.u8 	%rs111, [%rd2+505];
	max.u16 	%rs50, %rs111, 11;
	cvt.u32.u16 	%r6435, %rs50;
	add.s32 	%r542, %r6435, -11;
	ld.shared.u32 	%r11129, [s_mem+24692];
	ld.shared.v2.u32 	{%r11128, %r11127}, [s_mem+24696];
	ld.shared.u32 	%r11126, [s_mem+24704];
	ld.shared.u8 	%rs174, [s_mem+24708];
	cvt.u32.u16 	%r547, %rs111;
	sub.s32 	%r548, %r547, %r542;
	setp.lt.s32 	%p55, %r548, 1;
	@%p55 bra 	$L__BB1_59;
	mov.b32 	%r11117, 0;
	cvt.u64.u16 	%rd46, %rs50;
	mov.u16 	%rs172, %rs174;
$L__BB1_56:
	.pragma "nounroll";
	add.s32 	%r6437, %r13, %r11129;
	shf.l.wrap.b32 	%r6438, %r6437, %r6437, 16;
	add.s32 	%r6439, %r11129, %r6438;
	xor.b32  	%r6440, %r11129, %r6439;
	shf.l.wrap.b32 	%r6441, %r6440, %r6440, 12;
	add.s32 	%r6442, %r6437, %r6441;
	xor.b32  	%r6443, %r6438, %r6442;
	shf.l.wrap.b32 	%r6444, %r6443, %r6443, 8;
	add.s32 	%r6445, %r6439, %r6444;
	xor.b32  	%r6446, %r6441, %r6445;
	shf.l.wrap.b32 	%r6447, %r6446, %r6446, 7;
	add.s32 	%r6448, %r14, %r11128;
	shf.l.wrap.b32 	%r6449, %r6448, %r6448, 16;
	add.s32 	%r6450, %r11128, %r6449;
	xor.b32  	%r6451, %r11128, %r6450;
	shf.l.wrap.b32 	%r6452, %r6451, %r6451, 12;
	add.s32 	%r6453, %r6448, %r6452;
	xor.b32  	%r6454, %r6449, %r6453;
	shf.l.wrap.b32 	%r6455, %r6454, %r6454, 8;
	add.s32 	%r6456, %r6450, %r6455;
	xor.b32  	%r6457, %r6452, %r6456;
	shf.l.wrap.b32 	%r6458, %r6457, %r6457, 7;
	add.s32 	%r6459, %r15, %r11127;
	shf.l.wrap.b32 	%r6460, %r6459, %r6459, 16;
	add.s32 	%r6461, %r11127, %r6460;
	xor.b32  	%r6462, %r11127, %r6461;
	shf.l.wrap.b32 	%r6463, %r6462, %r6462, 12;
	add.s32 	%r6464, %r6459, %r6463;
	xor.b32  	%r6465, %r6460, %r6464;
	shf.l.wrap.b32 	%r6466, %r6465, %r6465, 8;
	add.s32 	%r6467, %r6461, %r6466;
	xor.b32  	%r6468, %r6463, %r6467;
	shf.l.wrap.b32 	%r6469, %r6468, %r6468, 7;
	add.s32 	%r6470, %r16, %r11126;
	shf.l.wrap.b32 	%r6471, %r6470, %r6470, 16;
	add.s32 	%r6472, %r11126, %r6471;
	xor.b32  	%r6473, %r11126, %r6472;
	shf.l.wrap.b32 	%r6474, %r6473, %r6473, 12;
	add.s32 	%r6475, %r6470, %r6474;
	xor.b32  	%r6476, %r6471, %r6475;
	shf.l.wrap.b32 	%r6477, %r6476, %r6476, 8;
	add.s32 	%r6478, %r6472, %r6477;
	xor.b32  	%r6479, %r6474, %r6478;
	shf.l.wrap.b32 	%r6480, %r6479, %r6479, 7;
	add.s32 	%r6481, %r6442, %r6458;
	xor.b32  	%r6482, %r6477, %r6481;
	shf.l.wrap.b32 	%r6483, %r6482, %r6482, 16;
	add.s32 	%r6484, %r6467, %r6483;
	xor.b32  	%r6485, %r6458, %r6484;
	shf.l.wrap.b32 	%r6486, %r6485, %r6485, 12;
	add.s32 	%r6487, %r6481, %r6486;
	xor.b32  	%r6488, %r6483, %r6487;
	shf.l.wrap.b32 	%r6489, %r6488, %r6488, 8;
	add.s32 	%r6490, %r6484, %r6489;
	xor.b32  	%r6491, %r6486, %r6490;
	shf.l.wrap.b32 	%r6492, %r6491, %r6491, 7;
	add.s32 	%r6493, %r6453, %r6469;
	xor.b32  	%r6494, %r6444, %r6493;
	shf.l.wrap.b32 	%r6495, %r6494, %r6494, 16;
	add.s32 	%r6496, %r6478, %r6495;
	xor.b32  	%r6497, %r6469, %r6496;
	shf.l.wrap.b32 	%r6498, %r6497, %r6497, 12;
	add.s32 	%r6499, %r6493, %r6498;
	xor.b32  	%r6500, %r6495, %r6499;
	shf.l.wrap.b32 	%r6501, %r6500, %r6500, 8;
	add.s32 	%r6502, %r6496, %r6501;
	xor.b32  	%r6503, %r6498, %r6502;
	shf.l.wrap.b32 	%r6504, %r6503, %r6503, 7;
	add.s32 	%r6505, %r6464, %r6480;
	xor.b32  	%r6506, %r6455, %r6505;
	shf.l.wrap.b32 	%r6507, %r6506, %r6506, 16;
	add.s32 	%r6508, %r6445, %r6507;
	xor.b32  	%r6509, %r6480, %r6508;
	shf.l.wrap.b32 	%r6510, %r6509, %r6509, 12;
	add.s32 	%r6511, %r6505, %r6510;
	xor.b32  	%r6512, %r6507, %r6511;
	shf.l.wrap.b32 	%r6513, %r6512, %r6512, 8;
	add.s32 	%r6514, %r6508, %r6513;
	xor.b32  	%r6515, %r6510, %r6514;
	shf.l.wrap.b32 	%r6516, %r6515, %r6515, 7;
	add.s32 	%r6517, %r6475, %r6447;
	xor.b32  	%r6518, %r6466, %r6517;
	shf.l.wrap.b32 	%r6519, %r6518, %r6518, 16;
	add.s32 	%r6520, %r6456, %r6519;
	xor.b32  	%r6521, %r6447, %r6520;
	shf.l.wrap.b32 	%r6522, %r6521, %r6521, 12;
	add.s32 	%r6523, %r6517, %r6522;
	xor.b32  	%r6524, %r6519, %r6523;
	shf.l.wrap.b32 	%r6525, %r6524, %r6524, 8;
	add.s32 	%r6526, %r6520, %r6525;
	xor.b32  	%r6527, %r6522, %r6526;
	shf.l.wrap.b32 	%r6528, %r6527, %r6527, 7;
	add.s32 	%r6529, %r6487, %r6528;
	xor.b32  	%r6530, %r6501, %r6529;
	shf.l.wrap.b32 	%r6531, %r6530, %r6530, 16;
	add.s32 	%r6532, %r6514, %r6531;
	xor.b32  	%r6533, %r6528, %r6532;
	shf.l.wrap.b32 	%r6534, %r6533, %r6533, 12;
	add.s32 	%r6535, %r6529, %r6534;
	xor.b32  	%r6536, %r6531, %r6535;
	shf.l.wrap.b32 	%r6537, %r6536, %r6536, 8;
	add.s32 	%r6538, %r6532, %r6537;
	xor.b32  	%r6539, %r6534, %r6538;
	shf.l.wrap.b32 	%r6540, %r6539, %r6539, 7;
	add.s32 	%r6541, %r6499, %r6492;
	xor.b32  	%r6542, %r6513, %r6541;
	shf.l.wrap.b32 	%r6543, %r6542, %r6542, 16;
	add.s32 	%r6544, %r6526, %r6543;
	xor.b32  	%r6545, %r6492, %r6544;
	shf.l.wrap.b32 	%r6546, %r6545, %r6545, 12;
	add.s32 	%r6547, %r6541, %r6546;
	xor.b32  	%r6548, %r6543, %r6547;
	shf.l.wrap.b32 	%r6549, %r6548, %r6548, 8;
	add.s32 	%r6550, %r6544, %r6549;
	xor.b32  	%r6551, %r6546, %r6550;
	shf.l.wrap.b32 	%r6552, %r6551, %r6551, 7;
	add.s32 	%r6553, %r6511, %r6504;
	xor.b32  	%r6554, %r6525, %r6553;
	shf.l.wrap.b32 	%r6555, %r6554, %r6554, 16;
	add.s32 	%r6556, %r6490, %r6555;
	xor.b32  	%r6557, %r6504, %r6556;
	shf.l.wrap.b32 	%r6558, %r6557, %r6557, 12;
	add.s32 	%r6559, %r6553, %r6558;
	xor.b32  	%r6560, %r6555, %r6559;
	shf.l.wrap.b32 	%r6561, %r6560, %r6560, 8;
	add.s32 	%r6562, %r6556, %r6561;
	xor.b32  	%r6563, %r6558, %r6562;
	shf.l.wrap.b32 	%r6564, %r6563, %r6563, 7;
	add.s32 	%r6565, %r6523, %r6516;
	xor.b32  	%r6566, %r6489, %r6565;
	shf.l.wrap.b32 	%r6567, %r6566, %r6566, 16;
	add.s32 	%r6568, %r6502, %r6567;
	xor.b32  	%r6569, %r6516, %r6568;
	shf.l.wrap.b32 	%r6570, %r6569, %r6569, 12;
	add.s32 	%r6571, %r6565, %r6570;
	xor.b32  	%r6572, %r6567, %r6571;
	shf.l.wrap.b32 	%r6573, %r6572, %r6572, 8;
	add.s32 	%r6574, %r6568, %r6573;
	xor.b32  	%r6575, %r6570, %r6574;
	shf.l.wrap.b32 	%r6576, %r6575, %r6575, 7;
	add.s32 	%r6577, %r6535, %r6552;
	xor.b32  	%r6578, %r6573, %r6577;
	shf.l.wrap.b32 	%r6579, %r6578, %r6578, 16;
	add.s32 	%r6580, %r6562, %r6579;
	xor.b32  	%r6581, %r6552, %r6580;
	shf.l.wrap.b32 	%r6582, %r6581, %r6581, 12;
	add.s32 	%r6583, %r6577, %r6582;
	xor.b32  	%r6584, %r6579, %r6583;
	shf.l.wrap.b32 	%r6585, %r6584, %r6584, 8;
	add.s32 	%r6586, %r6580, %r6585;
	xor.b32  	%r6587, %r6582, %r6586;
	shf.l.wrap.b32 	%r6588, %r6587, %r6587, 7;
	add.s32 	%r6589, %r6547, %r6564;
	xor.b32  	%r6590, %r6537, %r6589;
	shf.l.wrap.b32 	%r6591, %r6590, %r6590, 16;
	add.s32 	%r6592, %r6574, %r6591;
	xor.b32  	%r6593, %r6564, %r6592;
	shf.l.wrap.b32 	%r6594, %r6593, %r6593, 12;
	add.s32 	%r6595, %r6589, %r6594;
	xor.b32  	%r6596, %r6591, %r6595;
	shf.l.wrap.b32 	%r6597, %r6596, %r6596, 8;
	add.s32 	%r6598, %r6592, %r6597;
	xor.b32  	%r6599, %r6594, %r6598;
	shf.l.wrap.b32 	%r6600, %r6599, %r6599, 7;
	add.s32 	%r6601, %r6559, %r6576;
	xor.b32  	%r6602, %r6549, %r6601;
	shf.l.wrap.b32 	%r6603, %r6602, %r6602, 16;
	add.s32 	%r6604, %r6538, %r6603;
	xor.b32  	%r6605, %r6576, %r6604;
	shf.l.wrap.b32 	%r6606, %r6605, %r6605, 12;
	add.s32 	%r6607, %r6601, %r6606;
	xor.b32  	%r6608, %r6603, %r6607;
	shf.l.wrap.b32 	%r6609, %r6608, %r6608, 8;
	add.s32 	%r6610, %r6604, %r6609;
	xor.b32  	%r6611, %r6606, %r6610;
	shf.l.wrap.b32 	%r6612, %r6611, %r6611, 7;
	add.s32 	%r6613, %r6571, %r6540;
	xor.b32  	%r6614, %r6561, %r6613;
	shf.l.wrap.b32 	%r6615, %r6614, %r6614, 16;
	add.s32 	%r6616, %r6550, %r6615;
	xor.b32  	%r6617, %r6540, %r6616;
	shf.l.wrap.b32 	%r6618, %r6617, %r6617, 12;
	add.s32 	%r6619, %r6613, %r6618;
	xor.b32  	%r6620, %r6615, %r6619;
	shf.l.wrap.b32 	%r6621, %r6620, %r6620, 8;
	add.s32 	%r6622, %r6616, %r6621;
	xor.b32  	%r6623, %r6618, %r6622;
	shf.l.wrap.b32 	%r6624, %r6623, %r6623, 7;
	add.s32 	%r6625, %r6583, %r6624;
	xor.b32  	%r6626, %r6597, %r6625;
	shf.l.wrap.b32 	%r6627, %r6626, %r6626, 16;
	add.s32 	%r6628, %r6610, %r6627;
	xor.b32  	%r6629, %r6624, %r6628;
	shf.l.wrap.b32 	%r6630, %r6629, %r6629, 12;
	add.s32 	%r6631, %r6625, %r6630;
	xor.b32  	%r6632, %r6627, %r6631;
	shf.l.wrap.b32 	%r6633, %r6632, %r6632, 8;
	add.s32 	%r6634, %r6628, %r6633;
	xor.b32  	%r6635, %r6630, %r6634;
	shf.l.wrap.b32 	%r6636, %r6635, %r6635, 7;
	add.s32 	%r6637, %r6595, %r6588;
	xor.b32  	%r6638, %r6609, %r6637;
	shf.l.wrap.b32 	%r6639, %r6638, %r6638, 16;
	add.s32 	%r6640, %r6622, %r6639;
	xor.b32  	%r6641, %r6588, %r6640;
	shf.l.wrap.b32 	%r6642, %r6641, %r6641, 12;
	add.s32 	%r6643, %r6637, %r6642;
	xor.b32  	%r6644, %r6639, %r6643;
	shf.l.wrap.b32 	%r6645, %r6644, %r6644, 8;
	add.s32 	%r6646, %r6640, %r6645;
	xor.b32  	%r6647, %r6642, %r6646;
	shf.l.wrap.b32 	%r6648, %r6647, %r6647, 7;
	add.s32 	%r6649, %r6607, %r6600;
	xor.b32  	%r6650, %r6621, %r6649;
	shf.l.wrap.b32 	%r6651, %r6650, %r6650, 16;
	add.s32 	%r6652, %r6586, %r6651;
	xor.b32  	%r6653, %r6600, %r6652;
	shf.l.wrap.b32 	%r6654, %r6653, %r6653, 12;
	add.s32 	%r6655, %r6649, %r6654;
	xor.b32  	%r6656, %r6651, %r6655;
	shf.l.wrap.b32 	%r6657, %r6656, %r6656, 8;
	add.s32 	%r6658, %r6652, %r6657;
	xor.b32  	%r6659, %r6654, %r6658;
	shf.l.wrap.b32 	%r6660, %r6659, %r6659, 7;
	add.s32 	%r6661, %r6619, %r6612;
	xor.b32  	%r6662, %r6585, %r6661;
	shf.l.wrap.b32 	%r6663, %r6662, %r6662, 16;
	add.s32 	%r6664, %r6598, %r6663;
	xor.b32  	%r6665, %r6612, %r6664;
	shf.l.wrap.b32 	%r6666, %r6665, %r6665, 12;
	add.s32 	%r6667, %r6661, %r6666;
	xor.b32  	%r6668, %r6663, %r6667;
	shf.l.wrap.b32 	%r6669, %r6668, %r6668, 8;
	add.s32 	%r6670, %r6664, %r6669;
	xor.b32  	%r6671, %r6666, %r6670;
	shf.l.wrap.b32 	%r6672, %r6671, %r6671, 7;
	add.s32 	%r6673, %r6631, %r6648;
	xor.b32  	%r6674, %r6669, %r6673;
	shf.l.wrap.b32 	%r6675, %r6674, %r6674, 16;
	add.s32 	%r6676, %r6658, %r6675;
	xor.b32  	%r6677, %r6648, %r6676;
	shf.l.wrap.b32 	%r6678, %r6677, %r6677, 12;
	add.s32 	%r6679, %r6673, %r6678;
	xor.b32  	%r6680, %r6675, %r6679;
	shf.l.wrap.b32 	%r6681, %r6680, %r6680, 8;
	add.s32 	%r6682, %r6676, %r6681;
	xor.b32  	%r6683, %r6678, %r6682;
	shf.l.wrap.b32 	%r6684, %r6683, %r6683, 7;
	add.s32 	%r6685, %r6643, %r6660;
	xor.b32  	%r6686, %r6633, %r6685;
	shf.l.wrap.b32 	%r6687, %r6686, %r6686, 16;
	add.s32 	%r6688, %r6670, %r6687;
	xor.b32  	%r6689, %r6660, %r6688;
	shf.l.wrap.b32 	%r6690, %r6689, %r6689, 12;
	add.s32 	%r6691, %r6685, %r6690;
	xor.b32  	%r6692, %r6687, %r6691;
	shf.l.wrap.b32 	%r6693, %r6692, %r6692, 8;
	add.s32 	%r6694, %r6688, %r6693;
	xor.b32  	%r6695, %r6690, %r6694;
	shf.l.wrap.b32 	%r6696, %r6695, %r6695, 7;
	add.s32 	%r6697, %r6655, %r6672;
	xor.b32  	%r6698, %r6645, %r6697;
	shf.l.wrap.b32 	%r6699, %r6698, %r6698, 16;
	add.s32 	%r6700, %r6634, %r6699;
	xor.b32  	%r6701, %r6672, %r6700;
	shf.l.wrap.b32 	%r6702, %r6701, %r6701, 12;
	add.s32 	%r6703, %r6697, %r6702;
	xor.b32  	%r6704, %r6699, %r6703;
	shf.l.wrap.b32 	%r6705, %r6704, %r6704, 8;
	add.s32 	%r6706, %r6700, %r6705;
	xor.b32  	%r6707, %r6702, %r6706;
	shf.l.wrap.b32 	%r6708, %r6707, %r6707, 7;
	add.s32 	%r6709, %r6667, %r6636;
	xor.b32  	%r6710, %r6657, %r6709;
	shf.l.wrap.b32 	%r6711, %r6710, %r6710, 16;
	add.s32 	%r6712, %r6646, %r6711;
	xor.b32  	%r6713, %r6636, %r6712;
	shf.l.wrap.b32 	%r6714, %r6713, %r6713, 12;
	add.s32 	%r6715, %r6709, %r6714;
	xor.b32  	%r6716, %r6711, %r6715;
	shf.l.wrap.b32 	%r6717, %r6716, %r6716, 8;
	add.s32 	%r6718, %r6712, %r6717;
	xor.b32  	%r6719, %r6714, %r6718;
	shf.l.wrap.b32 	%r6720, %r6719, %r6719, 7;
	add.s32 	%r6721, %r6679, %r6720;
	xor.b32  	%r6722, %r6693, %r6721;
	shf.l.wrap.b32 	%r6723, %r6722, %r6722, 16;
	add.s32 	%r6724, %r6706, %r6723;
	xor.b32  	%r6725, %r6720, %r6724;
	shf.l.wrap.b32 	%r6726, %r6725, %r6725, 12;
	add.s32 	%r6727, %r6721, %r6726;
	xor.b32  	%r6728, %r6723, %r6727;
	shf.l.wrap.b32 	%r6729, %r6728, %r6728, 8;
	add.s32 	%r6730, %r6724, %r6729;
	xor.b32  	%r6731, %r6726, %r6730;
	shf.l.wrap.b32 	%r6732, %r6731, %r6731, 7;
	add.s32 	%r6733, %r6691, %r6684;
	xor.b32  	%r6734, %r6705, %r6733;
	shf.l.wrap.b32 	%r6735, %r6734, %r6734, 16;
	add.s32 	%r6736, %r6718, %r6735;
	xor.b32  	%r6737, %r6684, %r6736;
	shf.l.wrap.b32 	%r6738, %r6737, %r6737, 12;
	add.s32 	%r6739, %r6733, %r6738;
	xor.b32  	%r6740, %r6735, %r6739;
	shf.l.wrap.b32 	%r6741, %r6740, %r6740, 8;
	add.s32 	%r6742, %r6736, %r6741;
	xor.b32  	%r6743, %r6738, %r6742;
	shf.l.wrap.b32 	%r6744, %r6743, %r6743, 7;
	add.s32 	%r6745, %r6703, %r6696;
	xor.b32  	%r6746, %r6717, %r6745;
	shf.l.wrap.b32 	%r6747, %r6746, %r6746, 16;
	add.s32 	%r6748, %r6682, %r6747;
	xor.b32  	%r6749, %r6696, %r6748;
	shf.l.wrap.b32 	%r6750, %r6749, %r6749, 12;
	add.s32 	%r6751, %r6745, %r6750;
	xor.b32  	%r6752, %r6747, %r6751;
	shf.l.wrap.b32 	%r6753, %r6752, %r6752, 8;
	add.s32 	%r6754, %r6748, %r6753;
	xor.b32  	%r6755, %r6750, %r6754;
	shf.l.wrap.b32 	%r6756, %r6755, %r6755, 7;
	add.s32 	%r6757, %r6715, %r6708;
	xor.b32  	%r6758, %r6681, %r6757;
	shf.l.wrap.b32 	%r6759, %r6758, %r6758, 16;
	add.s32 	%r6760, %r6694, %r6759;
	xor.b32  	%r6761, %r6708, %r6760;
	shf.l.wrap.b32 	%r6762, %r6761, %r6761, 12;
	add.s32 	%r6763, %r6757, %r6762;
	xor.b32  	%r6764, %r6759, %r6763;
	shf.l.wrap.b32 	%r6765, %r6764, %r6764, 8;
	add.s32 	%r6766, %r6760, %r6765;
	xor.b32  	%r6767, %r6762, %r6766;
	shf.l.wrap.b32 	%r6768, %r6767, %r6767, 7;
	add.s32 	%r6769, %r6727, %r6744;
	xor.b32  	%r6770, %r6765, %r6769;
	shf.l.wrap.b32 	%r6771, %r6770, %r6770, 16;
	add.s32 	%r6772, %r6754, %r6771;
	xor.b32  	%r6773, %r6744, %r6772;
	shf.l.wrap.b32 	%r6774, %r6773, %r6773, 12;
	add.s32 	%r6775, %r6769, %r6774;
	xor.b32  	%r6776, %r6771, %r6775;
	shf.l.wrap.b32 	%r6777, %r6776, %r6776, 8;
	add.s32 	%r6778, %r6772, %r6777;
	xor.b32  	%r6779, %r6774, %r6778;
	shf.l.wrap.b32 	%r6780, %r6779, %r6779, 7;
	add.s32 	%r6781, %r6739, %r6756;
	xor.b32  	%r6782, %r6729, %r6781;
	shf.l.wrap.b32 	%r6783, %r6782, %r6782, 16;
	add.s32 	%r6784, %r6766, %r6783;
	xor.b32  	%r6785, %r6756, %r6784;
	shf.l.wrap.b32 	%r6786, %r6785, %r6785, 12;
	add.s32 	%r6787, %r6781, %r6786;
	xor.b32  	%r6788, %r6783, %r6787;
	shf.l.wrap.b32 	%r6789, %r6788, %r6788, 8;
	add.s32 	%r6790, %r6784, %r6789;
	xor.b32  	%r6791, %r6786, %r6790;
	shf.l.wrap.b32 	%r6792, %r6791, %r6791, 7;
	add.s32 	%r6793, %r6751, %r6768;
	xor.b32  	%r6794, %r6741, %r6793;
	shf.l.wrap.b32 	%r6795, %r6794, %r6794, 16;
	add.s32 	%r6796, %r6730, %r6795;
	xor.b32  	%r6797, %r6768, %r6796;
	shf.l.wrap.b32 	%r6798, %r6797, %r6797, 12;
	add.s32 	%r6799, %r6793, %r6798;
	xor.b32  	%r6800, %r6795, %r6799;
	shf.l.wrap.b32 	%r6801, %r6800, %r6800, 8;
	add.s32 	%r6802, %r6796, %r6801;
	xor.b32  	%r6803, %r6798, %r6802;
	shf.l.wrap.b32 	%r6804, %r6803, %r6803, 7;
	add.s32 	%r6805, %r6763, %r6732;
	xor.b32  	%r6806, %r6753, %r6805;
	shf.l.wrap.b32 	%r6807, %r6806, %r6806, 16;
	add.s32 	%r6808, %r6742, %r6807;
	xor.b32  	%r6809, %r6732, %r6808;
	shf.l.wrap.b32 	%r6810, %r6809, %r6809, 12;
	add.s32 	%r6811, %r6805, %r6810;
	xor.b32  	%r6812, %r6807, %r6811;
	shf.l.wrap.b32 	%r6813, %r6812, %r6812, 8;
	add.s32 	%r6814, %r6808, %r6813;
	xor.b32  	%r6815, %r6810, %r6814;
	shf.l.wrap.b32 	%r6816, %r6815, %r6815, 7;
	add.s32 	%r11121, %r13, %r6775;
	add.s32 	%r11122, %r11129, %r6816;
	add.s32 	%r11120, %r14, %r6787;
	add.s32 	%r11123, %r11128, %r6780;
	add.s32 	%r11119, %r15, %r6799;
	add.s32 	%r11124, %r11127, %r6792;
	add.s32 	%r11118, %r16, %r6811;
	add.s32 	%r11125, %r11126, %r6804;
	xor.b32  	%r6817, %r6437, 1;
	shf.l.wrap.b32 	%r6818, %r6437, %r6817, 16;
	add.s32 	%r6819, %r11129, %r6818;
	xor.b32  	%r6820, %r11129, %r6819;
	shf.l.wrap.b32 	%r6821, %r6820, %r6820, 12;
	add.s32 	%r6822, %r6437, %r6821;
	xor.b32  	%r6823, %r6818, %r6822;
	shf.l.wrap.b32 	%r6824, %r6823, %r6823, 8;
	add.s32 	%r6825, %r6819, %r6824;
	xor.b32  	%r6826, %r6821, %r6825;
	shf.l.wrap.b32 	%r6827, %r6826, %r6826, 7;
	add.s32 	%r6828, %r6822, %r6458;
	xor.b32  	%r6829, %r6477, %r6828;
	shf.l.wrap.b32 	%r6830, %r6829, %r6829, 16;
	add.s32 	%r6831, %r6467, %r6830;
	xor.b32  	%r6832, %r6458, %r6831;
	shf.l.wrap.b32 	%r6833, %r6832, %r6832, 12;
	add.s32 	%r6834, %r6828, %r6833;
	xor.b32  	%r6835, %r6830, %r6834;
	shf.l.wrap.b32 	%r6836, %r6835, %r6835, 8;
	add.s32 	%r6837, %r6831, %r6836;
	xor.b32  	%r6838, %r6833, %r6837;
	shf.l.wrap.b32 	%r6839, %r6838, %r6838, 7;
	xor.b32  	%r6840, %r6824, %r6493;
	shf.l.wrap.b32 	%r6841, %r6840, %r6840, 16;
	add.s32 	%r6842, %r6478, %r6841;
	xor.b32  	%r6843, %r6469, %r6842;
	shf.l.wrap.b32 	%r6844, %r6843, %r6843, 12;
	add.s32 	%r6845, %r6493, %r6844;
	xor.b32  	%r6846, %r6841, %r6845;
	shf.l.wrap.b32 	%r6847, %r6846, %r6846, 8;
	add.s32 	%r6848, %r6842, %r6847;
	xor.b32  	%r6849, %r6844, %r6848;
	shf.l.wrap.b32 	%r6850, %r6849, %r6849, 7;
	add.s32 	%r6851, %r6825, %r6507;
	xor.b32  	%r6852, %r6480, %r6851;
	shf.l.wrap.b32 	%r6853, %r6852, %r6852, 12;
	add.s32 	%r6854, %r6505, %r6853;
	xor.b32  	%r6855, %r6507, %r6854;
	shf.l.wrap.b32 	%r6856, %r6855, %r6855, 8;
	add.s32 	%r6857, %r6851, %r6856;
	xor.b32  	%r6858, %r6853, %r6857;
	shf.l.wrap.b32 	%r6859, %r6858, %r6858, 7;
	add.s32 	%r6860, %r6475, %r6827;
	xor.b32  	%r6861, %r6466, %r6860;
	shf.l.wrap.b32 	%r6862, %r6861, %r6861, 16;
	add.s32 	%r6863, %r6456, %r6862;
	xor.b32  	%r6864, %r6827, %r6863;
	shf.l.wrap.b32 	%r6865, %r6864, %r6864, 12;
	add.s32 	%r6866, %r6860, %r6865;
	xor.b32  	%r6867, %r6862, %r6866;
	shf.l.wrap.b32 	%r6868, %r6867, %r6867, 8;
	add.s32 	%r6869, %r6863, %r6868;
	xor.b32  	%r6870, %r6865, %r6869;
	shf.l.wrap.b32 	%r6871, %r6870, %r6870, 7;
	add.s32 	%r6872, %r6834, %r6871;
	xor.b32  	%r6873, %r6847, %r6872;
	shf.l.wrap.b32 	%r6874, %r6873, %r6873, 16;
	add.s32 	%r6875, %r6857, %r6874;
	xor.b32  	%r6876, %r6871, %r6875;
	shf.l.wrap.b32 	%r6877, %r6876, %r6876, 12;
	add.s32 	%r6878, %r6872, %r6877;
	xor.b32  	%r6879, %r6874, %r6878;
	shf.l.wrap.b32 	%r6880, %r6879, %r6879, 8;
	add.s32 	%r6881, %r6875, %r6880;
	xor.b32  	%r6882, %r6877, %r6881;
	shf.l.wrap.b32 	%r6883, %r6882, %r6882, 7;
	add.s32 	%r6884, %r6845, %r6839;
	xor.b32  	%r6885, %r6856, %r6884;
	shf.l.wrap.b32 	%r6886, %r6885, %r6885, 16;
	add.s32 	%r6887, %r6869, %r6886;
	xor.b32  	%r6888, %r6839, %r6887;
	shf.l.wrap.b32 	%r6889, %r6888, %r6888, 12;
	add.s32 	%r6890, %r6884, %r6889;
	xor.b32  	%r6891, %r6886, %r6890;
	shf.l.wrap.b32 	%r6892, %r6891, %r6891, 8;
	add.s32 	%r6893, %r6887, %r6892;
	xor.b32  	%r6894, %r6889, %r6893;
	shf.l.wrap.b32 	%r6895, %r6894, %r6894, 7;
	add.s32 	%r6896, %r6854, %r6850;
	xor.b32  	%r6897, %r6868, %r6896;
	shf.l.wrap.b32 	%r6898, %r6897, %r6897, 16;
	add.s32 	%r6899, %r6837, %r6898;
	xor.b32  	%r6900, %r6850, %r6899;
	shf.l.wrap.b32 	%r6901, %r6900, %r6900, 12;
	add.s32 	%r6902, %r6896, %r6901;
	xor.b32  	%r6903, %r6898, %r6902;
	shf.l.wrap.b32 	%r6904, %r6903, %r6903, 8;
	add.s32 	%r6905, %r6899, %r6904;
	xor.b32  	%r6906, %r6901, %r6905;
	shf.l.wrap.b32 	%r6907, %r6906, %r6906, 7;
	add.s32 	%r6908, %r6866, %r6859;
	xor.b32  	%r6909, %r6836, %r6908;
	shf.l.wrap.b32 	%r6910, %r6909, %r6909, 16;
	add.s32 	%r6911, %r6848, %r6910;
	xor.b32  	%r6912, %r6859, %r6911;
	shf.l.wrap.b32 	%r6913, %r6912, %r6912, 12;
	add.s32 	%r6914, %r6908, %r6913;
	xor.b32  	%r6915, %r6910, %r6914;
	shf.l.wrap.b32 	%r6916, %r6915, %r6915, 8;
	add.s32 	%r6917, %r6911, %r6916;
	xor.b32  	%r6918, %r6913, %r6917;
	shf.l.wrap.b32 	%r6919, %r6918, %r6918, 7;
	add.s32 	%r6920, %r6878, %r6895;
	xor.b32  	%r6921, %r6916, %r6920;
	shf.l.wrap.b32 	%r6922, %r6921, %r6921, 16;
	add.s32 	%r6923, %r6905, %r6922;
	xor.b32  	%r6924, %r6895, %r6923;
	shf.l.wrap.b32 	%r6925, %r6924, %r6924, 12;
	add.s32 	%r6926, %r6920, %r6925;
	xor.b32  	%r6927, %r6922, %r6926;
	shf.l.wrap.b32 	%r6928, %r6927, %r6927, 8;
	add.s32 	%r6929, %r6923, %r6928;
	xor.b32  	%r6930, %r6925, %r6929;
	shf.l.wrap.b32 	%r6931, %r6930, %r6930, 7;
	add.s32 	%r6932, %r6890, %r6907;
	xor.b32  	%r6933, %r6880, %r6932;
	shf.l.wrap.b32 	%r6934, %r6933, %r6933, 16;
	add.s32 	%r6935, %r6917, %r6934;
	xor.b32  	%r6936, %r6907, %r6935;
	shf.l.wrap.b32 	%r6937, %r6936, %r6936, 12;
	add.s32 	%r6938, %r6932, %r6937;
	xor.b32  	%r6939, %r6934, %r6938;
	shf.l.wrap.b32 	%r6940, %r6939, %r6939, 8;
	add.s32 	%r6941, %r6935, %r6940;
	xor.b32  	%r6942, %r6937, %r6941;
	shf.l.wrap.b32 	%r6943, %r6942, %r6942, 7;
	add.s32 	%r6944, %r6902, %r6919;
	xor.b32  	%r6945, %r6892, %r6944;
	shf.l.wrap.b32 	%r6946, %r6945, %r6945, 16;
	add.s32 	%r6947, %r6881, %r6946;
	xor.b32  	%r6948, %r6919, %r6947;
	shf.l.wrap.b32 	%r6949, %r6948, %r6948, 12;
	add.s32 	%r6950, %r6944, %r6949;
	xor.b32  	%r6951, %r6946, %r6950;
	shf.l.wrap.b32 	%r6952, %r6951, %r6951, 8;
	add.s32 	%r6953, %r6947, %r6952;
	xor.b32  	%r6954, %r6949, %r6953;
	shf.l.wrap.b32 	%r6955, %r6954, %r6954, 7;
	add.s32 	%r6956, %r6914, %r6883;
	xor.b32  	%r6957, %r6904, %r6956;
	shf.l.wrap.b32 	%r6958, %r6957, %r6957, 16;
	add.s32 	%r6959, %r6893, %r6958;
	xor.b32  	%r6960, %r6883, %r6959;
	shf.l.wrap.b32 	%r6961, %r6960, %r6960, 12;
	add.s32 	%r6962, %r6956, %r6961;
	xor.b32  	%r6963, %r6958, %r6962;
	shf.l.wrap.b32 	%r6964, %r6963, %r6963, 8;
	add.s32 	%r6965, %r6959, %r6964;
	xor.b32  	%r6966, %r6961, %r6965;
	shf.l.wrap.b32 	%r6967, %r6966, %r6966, 7;
	add.s32 	%r6968, %r6926, %r6967;
	xor.b32  	%r6969, %r6940, %r6968;
	shf.l.wrap.b32 	%r6970, %r6969, %r6969, 16;
	add.s32 	%r6971, %r6953, %r6970;
	xor.b32  	%r6972, %r6967, %r6971;
	shf.l.wrap.b32 	%r6973, %r6972, %r6972, 12;
	add.s32 	%r6974, %r6968, %r6973;
	xor.b32  	%r6975, %r6970, %r6974;
	shf.l.wrap.b32 	%r6976, %r6975, %r6975, 8;
	add.s32 	%r6977, %r6971, %r6976;
	xor.b32  	%r6978, %r6973, %r6977;
	shf.l.wrap.b32 	%r6979, %r6978, %r6978, 7;
	add.s32 	%r6980, %r6938, %r6931;
	xor.b32  	%r6981, %r6952, %r6980;
	shf.l.wrap.b32 	%r6982, %r6981, %r6981, 16;
	add.s32 	%r6983, %r6965, %r6982;
	xor.b32  	%r6984, %r6931, %r6983;
	shf.l.wrap.b32 	%r6985, %r6984, %r6984, 12;
	add.s32 	%r6986, %r6980, %r6985;
	xor.b32  	%r6987, %r6982, %r6986;
	shf.l.wrap.b32 	%r6988, %r6987, %r6987, 8;
	add.s32 	%r6989, %r6983, %r6988;
	xor.b32  	%r6990, %r6985, %r6989;
	shf.l.wrap.b32 	%r6991, %r6990, %r6990, 7;
	add.s32 	%r6992, %r6950, %r6943;
	xor.b32  	%r6993, %r6964, %r6992;
	shf.l.wrap.b32 	%r6994, %r6993, %r6993, 16;
	add.s32 	%r6995, %r6929, %r6994;
	xor.b32  	%r6996, %r6943, %r6995;
	shf.l.wrap.b32 	%r6997, %r6996, %r6996, 12;
	add.s32 	%r6998, %r6992, %r6997;
	xor.b32  	%r6999, %r6994, %r6998;
	shf.l.wrap.b32 	%r7000, %r6999, %r6999, 8;
	add.s32 	%r7001, %r6995, %r7000;
	xor.b32  	%r7002, %r6997, %r7001;
	shf.l.wrap.b32 	%r7003, %r7002, %r7002, 7;
	add.s32 	%r7004, %r6962, %r6955;
	xor.b32  	%r7005, %r6928, %r7004;
	shf.l.wrap.b32 	%r7006, %r7005, %r7005, 16;
	add.s32 	%r7007, %r6941, %r7006;
	xor.b32  	%r7008, %r6955, %r7007;
	shf.l.wrap.b32 	%r7009, %r7008, %r7008, 12;
	add.s32 	%r7010, %r7004, %r7009;
	xor.b32  	%r7011, %r7006, %r7010;
	shf.l.wrap.b32 	%r7012, %r7011, %r7011, 8;
	add.s32 	%r7013, %r7007, %r7012;
	xor.b32  	%r7014, %r7009, %r7013;
	shf.l.wrap.b32 	%r7015, %r7014, %r7014, 7;
	add.s32 	%r7016, %r6974, %r6991;
	xor.b32  	%r7017, %r7012, %r7016;
	shf.l.wrap.b32 	%r7018, %r7017, %r7017, 16;
	add.s32 	%r7019, %r7001, %r7018;
	xor.b32  	%r7020, %r6991, %r7019;
	shf.l.wrap.b32 	%r7021, %r7020, %r7020, 12;
	add.s32 	%r7022, %r7016, %r7021;
	xor.b32  	%r7023, %r7018, %r7022;
	shf.l.wrap.b32 	%r7024, %r7023, %r7023, 8;
	add.s32 	%r7025, %r7019, %r7024;
	xor.b32  	%r7026, %r7021, %r7025;
	shf.l.wrap.b32 	%r7027, %r7026, %r7026, 7;
	add.s32 	%r7028, %r6986, %r7003;
	xor.b32  	%r7029, %r6976, %r7028;
	shf.l.wrap.b32 	%r7030, %r7029, %r7029, 16;
	add.s32 	%r7031, %r7013, %r7030;
	xor.b32  	%r7032, %r7003, %r7031;
	shf.l.wrap.b32 	%r7033, %r7032, %r7032, 12;
	add.s32 	%r7034, %r7028, %r7033;
	xor.b32  	%r7035, %r7030, %r7034;
	shf.l.wrap.b32 	%r7036, %r7035, %r7035, 8;
	add.s32 	%r7037, %r7031, %r7036;
	xor.b32  	%r7038, %r7033, %r7037;
	shf.l.wrap.b32 	%r7039, %r7038, %r7038, 7;
	add.s32 	%r7040, %r6998, %r7015;
	xor.b32  	%r7041, %r6988, %r7040;
	shf.l.wrap.b32 	%r7042, %r7041, %r7041, 16;
	add.s32 	%r7043, %r6977, %r7042;
	xor.b32  	%r7044, %r7015, %r7043;
	shf.l.wrap.b32 	%r7045, %r7044, %r7044, 12;
	add.s32 	%r7046, %r7040, %r7045;
	xor.b32  	%r7047, %r7042, %r7046;
	shf.l.wrap.b32 	%r7048, %r7047, %r7047, 8;
	add.s32 	%r7049, %r7043, %r7048;
	xor.b32  	%r7050, %r7045, %r7049;
	shf.l.wrap.b32 	%r7051, %r7050, %r7050, 7;
	add.s32 	%r7052, %r7010, %r6979;
	xor.b32  	%r7053, %r7000, %r7052;
	shf.l.wrap.b32 	%r7054, %r7053, %r7053, 16;
	add.s32 	%r7055, %r6989, %r7054;
	xor.b32  	%r7056, %r6979, %r7055;
	shf.l.wrap.b32 	%r7057, %r7056, %r7056, 12;
	add.s32 	%r7058, %r7052, %r7057;
	xor.b32  	%r7059, %r7054, %r7058;
	shf.l.wrap.b32 	%r7060, %r7059, %r7059, 8;
	add.s32 	%r7061, %r7055, %r7060;
	xor.b32  	%r7062, %r7057, %r7061;
	shf.l.wrap.b32 	%r7063, %r7062, %r7062, 7;
	add.s32 	%r7064, %r7022, %r7063;
	xor.b32  	%r7065, %r7036, %r7064;
	shf.l.wrap.b32 	%r7066, %r7065, %r7065, 16;
	add.s32 	%r7067, %r7049, %r7066;
	xor.b32  	%r7068, %r7063, %r7067;
	shf.l.wrap.b32 	%r7069, %r7068, %r7068, 12;
	add.s32 	%r7070, %r7064, %r7069;
	xor.b32  	%r7071, %r7066, %r7070;
	shf.l.wrap.b32 	%r7072, %r7071, %r7071, 8;
	add.s32 	%r7073, %r7034, %r7027;
	xor.b32  	%r7074, %r7048, %r7073;
	shf.l.wrap.b32 	%r7075, %r7074, %r7074, 16;
	add.s32 	%r7076, %r7061, %r7075;
	xor.b32  	%r7077, %r7027, %r7076;
	shf.l.wrap.b32 	%r7078, %r7077, %r7077, 12;
	add.s32 	%r7079, %r7073, %r7078;
	xor.b32  	%r7080, %r7075, %r7079;
	shf.l.wrap.b32 	%r7081, %r7080, %r7080, 8;
	add.s32 	%r7082, %r7076, %r7081;
	xor.b32  	%r7083, %r7078, %r7082;
	shf.l.wrap.b32 	%r7084, %r7083, %r7083, 7;
	add.s32 	%r7085, %r7046, %r7039;
	xor.b32  	%r7086, %r7060, %r7085;
	shf.l.wrap.b32 	%r7087, %r7086, %r7086, 16;
	add.s32 	%r7088, %r7025, %r7087;
	xor.b32  	%r7089, %r7039, %r7088;
	shf.l.wrap.b32 	%r7090, %r7089, %r7089, 12;
	add.s32 	%r7091, %r7085, %r7090;
	xor.b32  	%r7092, %r7087, %r7091;
	shf.l.wrap.b32 	%r7093, %r7092, %r7092, 8;
	add.s32 	%r7094, %r7088, %r7093;
	xor.b32  	%r7095, %r7090, %r7094;
	shf.l.wrap.b32 	%r7096, %r7095, %r7095, 7;
	add.s32 	%r7097, %r7058, %r7051;
	xor.b32  	%r7098, %r7024, %r7097;
	shf.l.wrap.b32 	%r7099, %r7098, %r7098, 16;
	add.s32 	%r7100, %r7037, %r7099;
	xor.b32  	%r7101, %r7051, %r7100;
	shf.l.wrap.b32 	%r7102, %r7101, %r7101, 12;
	add.s32 	%r7103, %r7097, %r7102;
	xor.b32  	%r7104, %r7099, %r7103;
	shf.l.wrap.b32 	%r7105, %r7104, %r7104, 8;
	add.s32 	%r7106, %r7100, %r7105;
	add.s32 	%r7107, %r7070, %r7084;
	xor.b32  	%r7108, %r7105, %r7107;
	shf.l.wrap.b32 	%r7109, %r7108, %r7108, 16;
	add.s32 	%r7110, %r7094, %r7109;
	xor.b32  	%r7111, %r7084, %r7110;
	shr.u32 	%r7112, %r7111, 20;
	add.s32 	%r7113, %r7107, %r7112;
	add.s32 	%r7114, %r7079, %r7096;
	xor.b32  	%r7115, %r7072, %r7114;
	shf.l.wrap.b32 	%r7116, %r7115, %r7115, 16;
	add.s32 	%r7117, %r7106, %r7116;
	xor.b32  	%r7118, %r7096, %r7117;
	shr.u32 	%r7119, %r7118, 20;
	add.s32 	%r7120, %r7114, %r7119;
	add.s32 	%r7121, %r13, %r7113;
	add.s32 	%r7122, %r14, %r7120;
	add.s32 	%r7123, %r11117, %r542;
	not.b32 	%r7124, %r7123;
	add.s32 	%r7125, %r7124, %r547;
	mov.b32 	%r7126, 1;
	shl.b32 	%r7127, %r7126, %r7125;
	and.b32  	%r562, %r7127, %r484;
	setp.eq.s32 	%p56, %r562, 0;
	selp.b32 	%r7128, %r7121, %r7122, %p56;
	cvt.u16.u32 	%rs112, %r7128;
	and.b16  	%rs174, %rs112, 1;
	and.b16  	%rs113, %rs172, 255;
	setp.ne.s16 	%p57, %rs113, 1;
	@%p57 bra 	$L__BB1_58;
	cvt.u64.u32 	%rd45, %r11117;
	add.s64 	%rd47, %rd45, %rd46;
	shl.b64 	%rd48, %rd47, 4;
	add.s64 	%rd49, %rd2, %rd48;
	ld.global.u32 	%r7129, [%rd49+332];
	selp.b32 	%r7130, %r11121, %r11122, %p56;
	xor.b32  	%r7131, %r7130, %r7129;
	selp.b32 	%r7132, %r11120, %r11123, %p56;
	selp.b32 	%r11121, %r7131, %r11121, %p56;
	selp.b32 	%r11122, %r11122, %r7131, %p56;
	ld.global.u32 	%r7133, [%rd49+336];
	xor.b32  	%r7134, %r7132, %r7133;
	selp.b32 	%r7135, %r11119, %r11124, %p56;
	selp.b32 	%r11120, %r7134, %r11120, %p56;
	selp.b32 	%r11123, %r11123, %r7134, %p56;
	ld.global.u32 	%r7136, [%rd49+340];
	xor.b32  	%r7137, %r7135, %r7136;
	selp.b32 	%r7138, %r11118, %r11125, %p56;
	selp.b32 	%r11119, %r7137, %r11119, %p56;
	selp.b32 	%r11124, %r11124, %r7137, %p56;
	ld.global.u32 	%r7139, [%rd49+344];
	xor.b32  	%r7140, %r7138, %r7139;
	selp.b64 	%rd50, 420, 445, %p56;
	selp.b32 	%r11118, %r7140, %r11118, %p56;
	selp.b32 	%r11125, %r11125, %r7140, %p56;
	add.s64 	%rd51, %rd50, %rd47;
	add.s64 	%rd52, %rd51, %rd2;
	ld.global.u8 	%rs114, [%rd52+477];
	xor.b16  	%rs174, %rs114, %rs174;
$L__BB1_58:
	selp.b32 	%r11129, %r11121, %r11122, %p56;
	selp.b32 	%r11128, %r11120, %r11123, %p56;
	selp.b32 	%r11127, %r11119, %r11124, %p56;
	selp.b32 	%r11126, %r11118, %r11125, %p56;
	add.s32 	%r11117, %r11117, 1;
	setp.ne.s32 	%p60, %r11117, %r548;
	mov.u16 	%rs172, %rs174;
	@%p60 bra 	$L__BB1_56;
$L__BB1_59:
	and.b16  	%rs115, %rs174, 255;
	setp.ne.s16 	%p61, %rs115, 1;
	@%p61 bra 	$L__BB1_61;
	ld.global.u32 	%r7141, [%rd2+960];
	xor.b32  	%r11129, %r11129, %r7141;
$L__BB1_61:
	@%p61 bra 	$L__BB1_63;
	ld.global.u32 	%r7142, [%rd2+964];
	xor.b32  	%r11128, %r11128, %r7142;
$L__BB1_63:
	@%p61 bra 	$L__BB1_65;
	ld.global.u32 	%r7143, [%rd2+968];
	xor.b32  	%r11127, %r11127, %r7143;
$L__BB1_65:
	@%p61 bra 	$L__BB1_67;
	ld.global.u32 	%r7144, [%rd2+972];
	xor.b32  	%r11126, %r11126, %r7144;
$L__BB1_67:
	ld.param.u32 	%r10785, [fused_batch_pir_kernel_optimized_2_param_4];
	setp.ge.s32 	%p65, %r484, %r10785;
	mov.b32 	%r11150, 0;
	mov.u32 	%r11151, %r11150;
	mov.u32 	%r11152, %r11150;
	mov.u32 	%r11153, %r11150;
	@%p65 bra 	$L__BB1_81;
	ld.global.u8 	%rs119, [%rd2+993];
	max.u16 	%rs57, %rs119, 11;
	cvt.u32.u16 	%r7146, %rs57;
	ld.shared.v2.u32 	{%r11153, %r11152}, [s_mem+24712];
	ld.shared.v2.u32 	{%r11151, %r11150}, [s_mem+24720];
	ld.shared.u8 	%rs177, [s_mem+24728];
	cvt.u32.u16 	%r603, %rs119;
	sub.s32 	%r7147, %r603, %r7146;
	add.s32 	%r7148, %r7147, 11;
	setp.lt.s32 	%p66, %r7148, 1;
	@%p66 bra 	$L__BB1_73;
	mov.b32 	%r11141, 0;
	cvt.u64.u16 	%rd54, %rs57;
	mov.u16 	%rs175, %rs177;
$L__BB1_70:
	.pragma "nounroll";
	ld.const.u32 	%r7150, [CHACHA_CONSTANTS];
	add.s32 	%r7151, %r7150, %r11153;
	shf.l.wrap.b32 	%r7152, %r7151, %r7151, 16;
	add.s32 	%r7153, %r11153, %r7152;
	xor.b32  	%r7154, %r11153, %r7153;
	shf.l.wrap.b32 	%r7155, %r7154, %r7154, 12;
	add.s32 	%r7156, %r7151, %r7155;
	xor.b32  	%r7157, %r7152, %r7156;
	shf.l.wrap.b32 	%r7158, %r7157, %r7157, 8;
	add.s32 	%r7159, %r7153, %r7158;
	xor.b32  	%r7160, %r7155, %r7159;
	shf.l.wrap.b32 	%r7161, %r7160, %r7160, 7;
	add.s32 	%r7162, %r14, %r11152;
	shf.l.wrap.b32 	%r7163, %r7162, %r7162, 16;
	add.s32 	%r7164, %r11152, %r7163;
	xor.b32  	%r7165, %r11152, %r7164;
	shf.l.wrap.b32 	%r7166, %r7165, %r7165, 12;
	add.s32 	%r7167, %r7162, %r7166;
	xor.b32  	%r7168, %r7163, %r7167;
	shf.l.wrap.b32 	%r7169, %r7168, %r7168, 8;
	add.s32 	%r7170, %r7164, %r7169;
	xor.b32  	%r7171, %r7166, %r7170;
	shf.l.wrap.b32 	%r7172, %r7171, %r7171, 7;
	add.s32 	%r7173, %r15, %r11151;
	shf.l.wrap.b32 	%r7174, %r7173, %r7173, 16;
	add.s32 	%r7175, %r11151, %r7174;
	xor.b32  	%r7176, %r11151, %r7175;
	shf.l.wrap.b32 	%r7177, %r7176, %r7176, 12;
	add.s32 	%r7178, %r7173, %r7177;
	xor.b32  	%r7179, %r7174, %r7178;
	shf.l.wrap.b32 	%r7180, %r7179, %r7179, 8;
	add.s32 	%r7181, %r7175, %r7180;
	xor.b32  	%r7182, %r7177, %r7181;
	shf.l.wrap.b32 	%r7183, %r7182, %r7182, 7;
	ld.const.u32 	%r7184, [CHACHA_CONSTANTS+12];
	add.s32 	%r7185, %r7184, %r11150;
	shf.l.wrap.b32 	%r7186, %r7185, %r7185, 16;
	add.s32 	%r7187, %r11150, %r7186;
	xor.b32  	%r7188, %r11150, %r7187;
	shf.l.wrap.b32 	%r7189, %r7188, %r7188, 12;
	add.s32 	%r7190, %r7185, %r7189;
	xor.b32  	%r7191, %r7186, %r7190;
	shf.l.wrap.b32 	%r7192, %r7191, %r7191, 8;
	add.s32 	%r7193, %r7187, %r7192;
	xor.b32  	%r7194, %r7189, %r7193;
	shf.l.wrap.b32 	%r7195, %r7194, %r7194, 7;
	add.s32 	%r7196, %r7156, %r7172;
	xor.b32  	%r7197, %r7192, %r7196;
	shf.l.wrap.b32 	%r7198, %r7197, %r7197, 16;
	add.s32 	%r7199, %r7181, %r7198;
	xor.b32  	%r7200, %r7172, %r7199;
	shf.l.wrap.b32 	%r7201, %r7200, %r7200, 12;
	add.s32 	%r7202, %r7196, %r7201;
	xor.b32  	%r7203, %r7198, %r7202;
	shf.l.wrap.b32 	%r7204, %r7203, %r7203, 8;
	add.s32 	%r7205, %r7199, %r7204;
	xor.b32  	%r7206, %r7201, %r7205;
	shf.l.wrap.b32 	%r7207, %r7206, %r7206, 7;
	add.s32 	%r7208, %r7167, %r7183;
	xor.b32  	%r7209, %r7158, %r7208;
	shf.l.wrap.b32 	%r7210, %r7209, %r7209, 16;
	add.s32 	%r7211, %r7193, %r7210;
	xor.b32  	%r7212, %r7183, %r7211;
	shf.l.wrap.b32 	%r7213, %r7212, %r7212, 12;
	add.s32 	%r7214, %r7208, %r7213;
	xor.b32  	%r7215, %r7210, %r7214;
	shf.l.wrap.b32 	%r7216, %r7215, %r7215, 8;
	add.s32 	%r7217, %r7211, %r7216;
	xor.b32  	%r7218, %r7213, %r7217;
	shf.l.wrap.b32 	%r7219, %r7218, %r7218, 7;
	add.s32 	%r7220, %r7178, %r7195;
	xor.b32  	%r7221, %r7169, %r7220;
	shf.l.wrap.b32 	%r7222, %r7221, %r7221, 16;
	add.s32 	%r7223, %r7159, %r7222;
	xor.b32  	%r7224, %r7195, %r7223;
	shf.l.wrap.b32 	%r7225, %r7224, %r7224, 12;
	add.s32 	%r7226, %r7220, %r7225;
	xor.b32  	%r7227, %r7222, %r7226;
	shf.l.wrap.b32 	%r7228, %r7227, %r7227, 8;
	add.s32 	%r7229, %r7223, %r7228;
	xor.b32  	%r7230, %r7225, %r7229;
	shf.l.wrap.b32 	%r7231, %r7230, %r7230, 7;
	add.s32 	%r7232, %r7190, %r7161;
	xor.b32  	%r7233, %r7180, %r7232;
	shf.l.wrap.b32 	%r7234, %r7233, %r7233, 16;
	add.s32 	%r7235, %r7170, %r7234;
	xor.b32  	%r7236, %r7161, %r7235;
	shf.l.wrap.b32 	%r7237, %r7236, %r7236, 12;
	add.s32 	%r7238, %r7232, %r7237;
	xor.b32  	%r7239, %r7234, %r7238;
	shf.l.wrap.b32 	%r7240, %r7239, %r7239, 8;
	add.s32 	%r7241, %r7235, %r7240;
	xor.b32  	%r7242, %r7237, %r7241;
	shf.l.wrap.b32 	%r7243, %r7242, %r7242, 7;
	add.s32 	%r7244, %r7202, %r7243;
	xor.b32  	%r7245, %r7216, %r7244;
	shf.l.wrap.b32 	%r7246, %r7245, %r7245, 16;
	add.s32 	%r7247, %r7229, %r7246;
	xor.b32  	%r7248, %r7243, %r7247;
	shf.l.wrap.b32 	%r7249, %r7248, %r7248, 12;
	add.s32 	%r7250, %r7244, %r7249;
	xor.b32  	%r7251, %r7246, %r7250;
	shf.l.wrap.b32 	%r7252, %r7251, %r7251, 8;
	add.s32 	%r7253, %r7247, %r7252;
	xor.b32  	%r7254, %r7249, %r7253;
	shf.l.wrap.b32 	%r7255, %r7254, %r7254, 7;
	add.s32 	%r7256, %r7214, %r7207;
	xor.b32  	%r7257, %r7228, %r7256;
	shf.l.wrap.b32 	%r7258, %r7257, %r7257, 16;
	add.s32 	%r7259, %r7241, %r7258;
	xor.b32  	%r7260, %r7207, %r7259;
	shf.l.wrap.b32 	%r7261, %r7260, %r7260, 12;
	add.s32 	%r7262, %r7256, %r7261;
	xor.b32  	%r7263, %r7258, %r7262;
	shf.l.wrap.b32 	%r7264, %r7263, %r7263, 8;
	add.s32 	%r7265, %r7259, %r7264;
	xor.b32  	%r7266, %r7261, %r7265;
	shf.l.wrap.b32 	%r7267, %r7266, %r7266, 7;
	add.s32 	%r7268, %r7226, %r7219;
	xor.b32  	%r7269, %r7240, %r7268;
	shf.l.wrap.b32 	%r7270, %r7269, %r7269, 16;
	add.s32 	%r7271, %r7205, %r7270;
	xor.b32  	%r7272, %r7219, %r7271;
	shf.l.wrap.b32 	%r7273, %r7272, %r7272, 12;
	add.s32 	%r7274, %r7268, %r7273;
	xor.b32  	%r7275, %r7270, %r7274;
	shf.l.wrap.b32 	%r7276, %r7275, %r7275, 8;
	add.s32 	%r7277, %r7271, %r7276;
	xor.b32  	%r7278, %r7273, %r7277;
	shf.l.wrap.b32 	%r7279, %r7278, %r7278, 7;
	add.s32 	%r7280, %r7238, %r7231;
	xor.b32  	%r7281, %r7204, %r7280;
	shf.l.wrap.b32 	%r7282, %r7281, %r7281, 16;
	add.s32 	%r7283, %r7217, %r7282;
	xor.b32  	%r7284, %r7231, %r7283;
	shf.l.wrap.b32 	%r7285, %r7284, %r7284, 12;
	add.s32 	%r7286, %r7280, %r7285;
	xor.b32  	%r7287, %r7282, %r7286;
	shf.l.wrap.b32 	%r7288, %r7287, %r7287, 8;
	add.s32 	%r7289, %r7283, %r7288;
	xor.b32  	%r7290, %r7285, %r7289;
	shf.l.wrap.b32 	%r7291, %r7290, %r7290, 7;
	add.s32 	%r7292, %r7250, %r7267;
	xor.b32  	%r7293, %r7288, %r7292;
	shf.l.wrap.b32 	%r7294, %r7293, %r7293, 16;
	add.s32 	%r7295, %r7277, %r7294;
	xor.b32  	%r7296, %r7267, %r7295;
	shf.l.wrap.b32 	%r7297, %r7296, %r7296, 12;
	add.s32 	%r7298, %r7292, %r7297;
	xor.b32  	%r7299, %r7294, %r7298;
	shf.l.wrap.b32 	%r7300, %r7299, %r7299, 8;
	add.s32 	%r7301, %r7295, %r7300;
	xor.b32  	%r7302, %r7297, %r7301;
	shf.l.wrap.b32 	%r7303, %r7302, %r7302, 7;
	add.s32 	%r7304, %r7262, %r7279;
	xor.b32  	%r7305, %r7252, %r7304;
	shf.l.wrap.b32 	%r7306, %r7305, %r7305, 16;
	add.s32 	%r7307, %r7289, %r7306;
	xor.b32  	%r7308, %r7279, %r7307;
	shf.l.wrap.b32 	%r7309, %r7308, %r7308, 12;
	add.s32 	%r7310, %r7304, %r7309;
	xor.b32  	%r7311, %r7306, %r7310;
	shf.l.wrap.b32 	%r7312, %r7311, %r7311, 8;
	add.s32 	%r7313, %r7307, %r7312;
	xor.b32  	%r7314, %r7309, %r7313;
	shf.l.wrap.b32 	%r7315, %r7314, %r7314, 7;
	add.s32 	%r7316, %r7274, %r7291;
	xor.b32  	%r7317, %r7264, %r7316;
	shf.l.wrap.b32 	%r7318, %r7317, %r7317, 16;
	add.s32 	%r7319, %r7253, %r7318;
	xor.b32  	%r7320, %r7291, %r7319;
	shf.l.wrap.b32 	%r7321, %r7320, %r7320, 12;
	add.s32 	%r7322, %r7316, %r7321;
	xor.b32  	%r7323, %r7318, %r7322;
	shf.l.wrap.b32 	%r7324, %r7323, %r7323, 8;
	add.s32 	%r7325, %r7319, %r7324;
	xor.b32  	%r7326, %r7321, %r7325;
	shf.l.wrap.b32 	%r7327, %r7326, %r7326, 7;
	add.s32 	%r7328, %r7286, %r7255;
	xor.b32  	%r7329, %r7276, %r7328;
	shf.l.wrap.b32 	%r7330, %r7329, %r7329, 16;
	add.s32 	%r7331, %r7265, %r7330;
	xor.b32  	%r7332, %r7255, %r7331;
	shf.l.wrap.b32 	%r7333, %r7332, %r7332, 12;
	add.s32 	%r7334, %r7328, %r7333;
	xor.b32  	%r7335, %r7330, %r7334;
	shf.l.wrap.b32 	%r7336, %r7335, %r7335, 8;
	add.s32 	%r7337, %r7331, %r7336;
	xor.b32  	%r7338, %r7333, %r7337;
	shf.l.wrap.b32 	%r7339, %r7338, %r7338, 7;
	add.s32 	%r7340, %r7298, %r7339;
	xor.b32  	%r7341, %r7312, %r7340;
	shf.l.wrap.b32 	%r7342, %r7341, %r7341, 16;
	add.s32 	%r7343, %r7325, %r7342;
	xor.b32  	%r7344, %r7339, %r7343;
	shf.l.wrap.b32 	%r7345, %r7344, %r7344, 12;
	add.s32 	%r7346, %r7340, %r7345;
	xor.b32  	%r7347, %r7342, %r7346;
	shf.l.wrap.b32 	%r7348, %r7347, %r7347, 8;
	add.s32 	%r7349, %r7343, %r7348;
	xor.b32  	%r7350, %r7345, %r7349;
	shf.l.wrap.b32 	%r7351, %r7350, %r7350, 7;
	add.s32 	%r7352, %r7310, %r7303;
	xor.b32  	%r7353, %r7324, %r7352;
	shf.l.wrap.b32 	%r7354, %r7353, %r7353, 16;
	add.s32 	%r7355, %r7337, %r7354;
	xor.b32  	%r7356, %r7303, %r7355;
	shf.l.wrap.b32 	%r7357, %r7356, %r7356, 12;
	add.s32 	%r7358, %r7352, %r7357;
	xor.b32  	%r7359, %r7354, %r7358;
	shf.l.wrap.b32 	%r7360, %r7359, %r7359, 8;
	add.s32 	%r7361, %r7355, %r7360;
	xor.b32  	%r7362, %r7357, %r7361;
	shf.l.wrap.b32 	%r7363, %r7362, %r7362, 7;
	add.s32 	%r7364, %r7322, %r7315;
	xor.b32  	%r7365, %r7336, %r7364;
	shf.l.wrap.b32 	%r7366, %r7365, %r7365, 16;
	add.s32 	%r7367, %r7301, %r7366;
	xor.b32  	%r7368, %r7315, %r7367;
	shf.l.wrap.b32 	%r7369, %r7368, %r7368, 12;
	add.s32 	%r7370, %r7364, %r7369;
	xor.b32  	%r7371, %r7366, %r7370;
	shf.l.wrap.b32 	%r7372, %r7371, %r7371, 8;
	add.s32 	%r7373, %r7367, %r7372;
	xor.b32  	%r7374, %r7369, %r7373;
	shf.l.wrap.b32 	%r7375, %r7374, %r7374, 7;
	add.s32 	%r7376, %r7334, %r7327;
	xor.b32  	%r7377, %r7300, %r7376;
	shf.l.wrap.b32 	%r7378, %r7377, %r7377, 16;
	add.s32 	%r7379, %r7313, %r7378;
	xor.b32  	%r7380, %r7327, %r7379;
	shf.l.wrap.b32 	%r7381, %r7380, %r7380, 12;
	add.s32 	%r7382, %r7376, %r7381;
	xor.b32  	%r7383, %r7378, %r7382;
	shf.l.wrap.b32 	%r7384, %r7383, %r7383, 8;
	add.s32 	%r7385, %r7379, %r7384;
	xor.b32  	%r7386, %r7381, %r7385;
	shf.l.wrap.b32 	%r7387, %r7386, %r7386, 7;
	add.s32 	%r7388, %r7346, %r7363;
	xor.b32  	%r7389, %r7384, %r7388;
	shf.l.wrap.b32 	%r7390, %r7389, %r7389, 16;
	add.s32 	%r7391, %r7373, %r7390;
	xor.b32  	%r7392, %r7363, %r7391;
	shf.l.wrap.b32 	%r7393, %r7392, %r7392, 12;
	add.s32 	%r7394, %r7388, %r7393;
	xor.b32  	%r7395, %r7390, %r7394;
	shf.l.wrap.b32 	%r7396, %r7395, %r7395, 8;
	add.s32 	%r7397, %r7391, %r7396;
	xor.b32  	%r7398, %r7393, %r7397;
	shf.l.wrap.b32 	%r7399, %r7398, %r7398, 7;
	add.s32 	%r7400, %r7358, %r7375;
	xor.b32  	%r7401, %r7348, %r7400;
	shf.l.wrap.b32 	%r7402, %r7401, %r7401, 16;
	add.s32 	%r7403, %r7385, %r7402;
	xor.b32  	%r7404, %r7375, %r7403;
	shf.l.wrap.b32 	%r7405, %r7404, %r7404, 12;
	add.s32 	%r7406, %r7400, %r7405;
	xor.b32  	%r7407, %r7402, %r7406;
	shf.l.wrap.b32 	%r7408, %r7407, %r7407, 8;
	add.s32 	%r7409, %r7403, %r7408;
	xor.b32  	%r7410, %r7405, %r7409;
	shf.l.wrap.b32 	%r7411, %r7410, %r7410, 7;
	add.s32 	%r7412, %r7370, %r7387;
	xor.b32  	%r7413, %r7360, %r7412;
	shf.l.wrap.b32 	%r7414, %r7413, %r7413, 16;
	add.s32 	%r7415, %r7349, %r7414;
	xor.b32  	%r7416, %r7387, %r7415;
	shf.l.wrap.b32 	%r7417, %r7416, %r7416, 12;
	add.s32 	%r7418, %r7412, %r7417;
	xor.b32  	%r7419, %r7414, %r7418;
	shf.l.wrap.b32 	%r7420, %r7419, %r7419, 8;
	add.s32 	%r7421, %r7415, %r7420;
	xor.b32  	%r7422, %r7417, %r7421;
	shf.l.wrap.b32 	%r7423, %r7422, %r7422, 7;
	add.s32 	%r7424, %r7382, %r7351;
	xor.b32  	%r7425, %r7372, %r7424;
	shf.l.wrap.b32 	%r7426, %r7425, %r7425, 16;
	add.s32 	%r7427, %r7361, %r7426;
	xor.b32  	%r7428, %r7351, %r7427;
	shf.l.wrap.b32 	%r7429, %r7428, %r7428, 12;
	add.s32 	%r7430, %r7424, %r7429;
	xor.b32  	%r7431, %r7426, %r7430;
	shf.l.wrap.b32 	%r7432, %r7431, %r7431, 8;
	add.s32 	%r7433, %r7427, %r7432;
	xor.b32  	%r7434, %r7429, %r7433;
	shf.l.wrap.b32 	%r7435, %r7434, %r7434, 7;
	add.s32 	%r7436, %r7394, %r7435;
	xor.b32  	%r7437, %r7408, %r7436;
	shf.l.wrap.b32 	%r7438, %r7437, %r7437, 16;
	add.s32 	%r7439, %r7421, %r7438;
	xor.b32  	%r7440, %r7435, %r7439;
	shf.l.wrap.b32 	%r7441, %r7440, %r7440, 12;
	add.s32 	%r7442, %r7436, %r7441;
	xor.b32  	%r7443, %r7438, %r7442;
	shf.l.wrap.b32 	%r7444, %r7443, %r7443, 8;
	add.s32 	%r7445, %r7439, %r7444;
	xor.b32  	%r7446, %r7441, %r7445;
	shf.l.wrap.b32 	%r7447, %r7446, %r7446, 7;
	add.s32 	%r7448, %r7406, %r7399;
	xor.b32  	%r7449, %r7420, %r7448;
	shf.l.wrap.b32 	%r7450, %r7449, %r7449, 16;
	add.s32 	%r7451, %r7433, %r7450;
	xor.b32  	%r7452, %r7399, %r7451;
	shf.l.wrap.b32 	%r7453, %r7452, %r7452, 12;
	add.s32 	%r7454, %r7448, %r7453;
	xor.b32  	%r7455, %r7450, %r7454;
	shf.l.wrap.b32 	%r7456, %r7455, %r7455, 8;
	add.s32 	%r7457, %r7451, %r7456;
	xor.b32  	%r7458, %r7453, %r7457;
	shf.l.wrap.b32 	%r7459, %r7458, %r7458, 7;
	add.s32 	%r7460, %r7418, %r7411;
	xor.b32  	%r7461, %r7432, %r7460;
	shf.l.wrap.b32 	%r7462, %r7461, %r7461, 16;
	add.s32 	%r7463, %r7397, %r7462;
	xor.b32  	%r7464, %r7411, %r7463;
	shf.l.wrap.b32 	%r7465, %r7464, %r7464, 12;
	add.s32 	%r7466, %r7460, %r7465;
	xor.b32  	%r7467, %r7462, %r7466;
	shf.l.wrap.b32 	%r7468, %r7467, %r7467, 8;
	add.s32 	%r7469, %r7463, %r7468;
	xor.b32  	%r7470, %r7465, %r7469;
	shf.l.wrap.b32 	%r7471, %r7470, %r7470, 7;
	add.s32 	%r7472, %r7430, %r7423;
	xor.b32  	%r7473, %r7396, %r7472;
	shf.l.wrap.b32 	%r7474, %r7473, %r7473, 16;
	add.s32 	%r7475, %r7409, %r7474;
	xor.b32  	%r7476, %r7423, %r7475;
	shf.l.wrap.b32 	%r7477, %r7476, %r7476, 12;
	add.s32 	%r7478, %r7472, %r7477;
	xor.b32  	%r7479, %r7474, %r7478;
	shf.l.wrap.b32 	%r7480, %r7479, %r7479, 8;
	add.s32 	%r7481, %r7475, %r7480;
	xor.b32  	%r7482, %r7477, %r7481;
	shf.l.wrap.b32 	%r7483, %r7482, %r7482, 7;
	add.s32 	%r7484, %r7442, %r7459;
	xor.b32  	%r7485, %r7480, %r7484;
	shf.l.wrap.b32 	%r7486, %r7485, %r7485, 16;
	add.s32 	%r7487, %r7469, %r7486;
	xor.b32  	%r7488, %r7459, %r7487;
	shf.l.wrap.b32 	%r7489, %r7488, %r7488, 12;
	add.s32 	%r7490, %r7484, %r7489;
	xor.b32  	%r7491, %r7486, %r7490;
	shf.l.wrap.b32 	%r7492, %r7491, %r7491, 8;
	add.s32 	%r7493, %r7487, %r7492;
	xor.b32  	%r7494, %r7489, %r7493;
	shf.l.wrap.b32 	%r7495, %r7494, %r7494, 7;
	add.s32 	%r7496, %r7454, %r7471;
	xor.b32  	%r7497, %r7444, %r7496;
	shf.l.wrap.b32 	%r7498, %r7497, %r7497, 16;
	add.s32 	%r7499, %r7481, %r7498;
	xor.b32  	%r7500, %r7471, %r7499;
	shf.l.wrap.b32 	%r7501, %r7500, %r7500, 12;
	add.s32 	%r7502, %r7496, %r7501;
	xor.b32  	%r7503, %r7498, %r7502;
	shf.l.wrap.b32 	%r7504, %r7503, %r7503, 8;
	add.s32 	%r7505, %r7499, %r7504;
	xor.b32  	%r7506, %r7501, %r7505;
	shf.l.wrap.b32 	%r7507, %r7506, %r7506, 7;
	add.s32 	%r7508, %r7466, %r7483;
	xor.b32  	%r7509, %r7456, %r7508;
	shf.l.wrap.b32 	%r7510, %r7509, %r7509, 16;
	add.s32 	%r7511, %r7445, %r7510;
	xor.b32  	%r7512, %r7483, %r7511;
	shf.l.wrap.b32 	%r7513, %r7512, %r7512, 12;
	add.s32 	%r7514, %r7508, %r7513;
	xor.b32  	%r7515, %r7510, %r7514;
	shf.l.wrap.b32 	%r7516, %r7515, %r7515, 8;
	add.s32 	%r7517, %r7511, %r7516;
	xor.b32  	%r7518, %r7513, %r7517;
	shf.l.wrap.b32 	%r7519, %r7518, %r7518, 7;
	add.s32 	%r7520, %r7478, %r7447;
	xor.b32  	%r7521, %r7468, %r7520;
	shf.l.wrap.b32 	%r7522, %r7521, %r7521, 16;
	add.s32 	%r7523, %r7457, %r7522;
	xor.b32  	%r7524, %r7447, %r7523;
	shf.l.wrap.b32 	%r7525, %r7524, %r7524, 12;
	add.s32 	%r7526, %r7520, %r7525;
	xor.b32  	%r7527, %r7522, %r7526;
	shf.l.wrap.b32 	%r7528, %r7527, %r7527, 8;
	add.s32 	%r7529, %r7523, %r7528;
	xor.b32  	%r7530, %r7525, %r7529;
	shf.l.wrap.b32 	%r7531, %r7530, %r7530, 7;
	add.s32 	%r11145, %r7150, %r7490;
	add.s32 	%r11146, %r11153, %r7531;
	add.s32 	%r11144, %r14, %r7502;
	add.s32 	%r11147, %r11152, %r7495;
	add.s32 	%r11143, %r15, %r7514;
	add.s32 	%r11148, %r11151, %r7507;
	add.s32 	%r11142, %r7184, %r7526;
	add.s32 	%r11149, %r11150, %r7519;
	xor.b32  	%r7532, %r7151, 1;
	shf.l.wrap.b32 	%r7533, %r7151, %r7532, 16;
	add.s32 	%r7534, %r11153, %r7533;
	xor.b32  	%r7535, %r11153, %r7534;
	shf.l.wrap.b32 	%r7536, %r7535, %r7535, 12;
	add.s32 	%r7537, %r7151, %r7536;
	xor.b32  	%r7538, %r7533, %r7537;
	shf.l.wrap.b32 	%r7539, %r7538, %r7538, 8;
	add.s32 	%r7540, %r7534, %r7539;
	xor.b32  	%r7541, %r7536, %r7540;
	shf.l.wrap.b32 	%r7542, %r7541, %r7541, 7;
	add.s32 	%r7543, %r7537, %r7172;
	xor.b32  	%r7544, %r7192, %r7543;
	shf.l.wrap.b32 	%r7545, %r7544, %r7544, 16;
	add.s32 	%r7546, %r7181, %r7545;
	xor.b32  	%r7547, %r7172, %r7546;
	shf.l.wrap.b32 	%r7548, %r7547, %r7547, 12;
	add.s32 	%r7549, %r7543, %r7548;
	xor.b32  	%r7550, %r7545, %r7549;
	shf.l.wrap.b32 	%r7551, %r7550, %r7550, 8;
	add.s32 	%r7552, %r7546, %r7551;
	xor.b32  	%r7553, %r7548, %r7552;
	shf.l.wrap.b32 	%r7554, %r7553, %r7553, 7;
	xor.b32  	%r7555, %r7539, %r7208;
	shf.l.wrap.b32 	%r7556, %r7555, %r7555, 16;
	add.s32 	%r7557, %r7193, %r7556;
	xor.b32  	%r7558, %r7183, %r7557;
	shf.l.wrap.b32 	%r7559, %r7558, %r7558, 12;
	add.s32 	%r7560, %r7208, %r7559;
	xor.b32  	%r7561, %r7556, %r7560;
	shf.l.wrap.b32 	%r7562, %r7561, %r7561, 8;
	add.s32 	%r7563, %r7557, %r7562;
	xor.b32  	%r7564, %r7559, %r7563;
	shf.l.wrap.b32 	%r7565, %r7564, %r7564, 7;
	add.s32 	%r7566, %r7540, %r7222;
	xor.b32  	%r7567, %r7195, %r7566;
	shf.l.wrap.b32 	%r7568, %r7567, %r7567, 12;
	add.s32 	%r7569, %r7220, %r7568;
	xor.b32  	%r7570, %r7222, %r7569;
	shf.l.wrap.b32 	%r7571, %r7570, %r7570, 8;
	add.s32 	%r7572, %r7566, %r7571;
	xor.b32  	%r7573, %r7568, %r7572;
	shf.l.wrap.b32 	%r7574, %r7573, %r7573, 7;
	add.s32 	%r7575, %r7190, %r7542;
	xor.b32  	%r7576, %r7180, %r7575;
	shf.l.wrap.b32 	%r7577, %r7576, %r7576, 16;
	add.s32 	%r7578, %r7170, %r7577;
	xor.b32  	%r7579, %r7542, %r7578;
	shf.l.wrap.b32 	%r7580, %r7579, %r7579, 12;
	add.s32 	%r7581, %r7575, %r7580;
	xor.b32  	%r7582, %r7577, %r7581;
	shf.l.wrap.b32 	%r7583, %r7582, %r7582, 8;
	add.s32 	%r7584, %r7578, %r7583;
	xor.b32  	%r7585, %r7580, %r7584;
	shf.l.wrap.b32 	%r7586, %r7585, %r7585, 7;
	add.s32 	%r7587, %r7549, %r7586;
	xor.b32  	%r7588, %r7562, %r7587;
	shf.l.wrap.b32 	%r7589, %r7588, %r7588, 16;
	add.s32 	%r7590, %r7572, %r7589;
	xor.b32  	%r7591, %r7586, %r7590;
	shf.l.wrap.b32 	%r7592, %r7591, %r7591, 12;
	add.s32 	%r7593, %r7587, %r7592;
	xor.b32  	%r7594, %r7589, %r7593;
	shf.l.wrap.b32 	%r7595, %r7594, %r7594, 8;
	add.s32 	%r7596, %r7590, %r7595;
	xor.b32  	%r7597, %r7592, %r7596;
	shf.l.wrap.b32 	%r7598, %r7597, %r7597, 7;
	add.s32 	%r7599, %r7560, %r7554;
	xor.b32  	%r7600, %r7571, %r7599;
	shf.l.wrap.b32 	%r7601, %r7600, %r7600, 16;
	add.s32 	%r7602, %r7584, %r7601;
	xor.b32  	%r7603, %r7554, %r7602;
	shf.l.wrap.b32 	%r7604, %r7603, %r7603, 12;
	add.s32 	%r7605, %r7599, %r7604;
	xor.b32  	%r7606, %r7601, %r7605;
	shf.l.wrap.b32 	%r7607, %r7606, %r7606, 8;
	add.s32 	%r7608, %r7602, %r7607;
	xor.b32  	%r7609, %r7604, %r7608;
	shf.l.wrap.b32 	%r7610, %r7609, %r7609, 7;
	add.s32 	%r7611, %r7569, %r7565;
	xor.b32  	%r7612, %r7583, %r7611;
	shf.l.wrap.b32 	%r7613, %r7612, %r7612, 16;
	add.s32 	%r7614, %r7552, %r7613;
	xor.b32  	%r7615, %r7565, %r7614;
	shf.l.wrap.b32 	%r7616, %r7615, %r7615, 12;
	add.s32 	%r7617, %r7611, %r7616;
	xor.b32  	%r7618, %r7613, %r7617;
	shf.l.wrap.b32 	%r7619, %r7618, %r7618, 8;
	add.s32 	%r7620, %r7614, %r7619;
	xor.b32  	%r7621, %r7616, %r7620;
	shf.l.wrap.b32 	%r7622, %r7621, %r7621, 7;
	add.s32 	%r7623, %r7581, %r7574;
	xor.b32  	%r7624, %r7551, %r7623;
	shf.l.wrap.b32 	%r7625, %r7624, %r7624, 16;
	add.s32 	%r7626, %r7563, %r7625;
	xor.b32  	%r7627, %r7574, %r7626;
	shf.l.wrap.b32 	%r7628, %r7627, %r7627, 12;
	add.s32 	%r7629, %r7623, %r7628;
	xor.b32  	%r7630, %r7625, %r7629;
	shf.l.wrap.b32 	%r7631, %r7630, %r7630, 8;
	add.s32 	%r7632, %r7626, %r7631;
	xor.b32  	%r7633, %r7628, %r7632;
	shf.l.wrap.b32 	%r7634, %r7633, %r7633, 7;
	add.s32 	%r7635, %r7593, %r7610;
	xor.b32  	%r7636, %r7631, %r7635;
	shf.l.wrap.b32 	%r7637, %r7636, %r7636, 16;
	add.s32 	%r7638, %r7620, %r7637;
	xor.b32  	%r7639, %r7610, %r7638;
	shf.l.wrap.b32 	%r7640, %r7639, %r7639, 12;
	add.s32 	%r7641, %r7635, %r7640;
	xor.b32  	%r7642, %r7637, %r7641;
	shf.l.wrap.b32 	%r7643, %r7642, %r7642, 8;
	add.s32 	%r7644, %r7638, %r7643;
	xor.b32  	%r7645, %r7640, %r7644;
	shf.l.wrap.b32 	%r7646, %r7645, %r7645, 7;
	add.s32 	%r7647, %r7605, %r7622;
	xor.b32  	%r7648, %r7595, %r7647;
	shf.l.wrap.b32 	%r7649, %r7648, %r7648, 16;
	add.s32 	%r7650, %r7632, %r7649;
	xor.b32  	%r7651, %r7622, %r7650;
	shf.l.wrap.b32 	%r7652, %r7651, %r7651, 12;
	add.s32 	%r7653, %r7647, %r7652;
	xor.b32  	%r7654, %r7649, %r7653;
	shf.l.wrap.b32 	%r7655, %r7654, %r7654, 8;
	add.s32 	%r7656, %r7650, %r7655;
	xor.b32  	%r7657, %r7652, %r7656;
	shf.l.wrap.b32 	%r7658, %r7657, %r7657, 7;
	add.s32 	%r7659, %r7617, %r7634;
	xor.b32  	%r7660, %r7607, %r7659;
	shf.l.wrap.b32 	%r7661, %r7660, %r7660, 16;
	add.s32 	%r7662, %r7596, %r7661;
	xor.b32  	%r7663, %r7634, %r7662;
	shf.l.wrap.b32 	%r7664, %r7663, %r7663, 12;
	add.s32 	%r7665, %r7659, %r7664;
	xor.b32  	%r7666, %r7661, %r7665;
	shf.l.wrap.b32 	%r7667, %r7666, %r7666, 8;
	add.s32 	%r7668, %r7662, %r7667;
	xor.b32  	%r7669, %r7664, %r7668;
	shf.l.wrap.b32 	%r7670, %r7669, %r7669, 7;
	add.s32 	%r7671, %r7629, %r7598;
	xor.b32  	%r7672, %r7619, %r7671;
	shf.l.wrap.b32 	%r7673, %r7672, %r7672, 16;
	add.s32 	%r7674, %r7608, %r7673;
	xor.b32  	%r7675, %r7598, %r7674;
	shf.l.wrap.b32 	%r7676, %r7675, %r7675, 12;
	add.s32 	%r7677, %r7671, %r7676;
	xor.b32  	%r7678, %r7673, %r7677;
	shf.l.wrap.b32 	%r7679, %r7678, %r7678, 8;
	add.s32 	%r7680, %r7674, %r7679;
	xor.b32  	%r7681, %r7676, %r7680;
	shf.l.wrap.b32 	%r7682, %r7681, %r7681, 7;
	add.s32 	%r7683, %r7641, %r7682;
	xor.b32  	%r7684, %r7655, %r7683;
	shf.l.wrap.b32 	%r7685, %r7684, %r7684, 16;
	add.s32 	%r7686, %r7668, %r7685;
	xor.b32  	%r7687, %r7682, %r7686;
	shf.l.wrap.b32 	%r7688, %r7687, %r7687, 12;
	add.s32 	%r7689, %r7683, %r7688;
	xor.b32  	%r7690, %r7685, %r7689;
	shf.l.wrap.b32 	%r7691, %r7690, %r7690, 8;
	add.s32 	%r7692, %r7686, %r7691;
	xor.b32  	%r7693, %r7688, %r7692;
	shf.l.wrap.b32 	%r7694, %r7693, %r7693, 7;
	add.s32 	%r7695, %r7653, %r7646;
	xor.b32  	%r7696, %r7667, %r7695;
	shf.l.wrap.b32 	%r7697, %r7696, %r7696, 16;
	add.s32 	%r7698, %r7680, %r7697;
	xor.b32  	%r7699, %r7646, %r7698;
	shf.l.wrap.b32 	%r7700, %r7699, %r7699, 12;
	add.s32 	%r7701, %r7695, %r7700;
	xor.b32  	%r7702, %r7697, %r7701;
	shf.l.wrap.b32 	%r7703, %r7702, %r7702, 8;
	add.s32 	%r7704, %r7698, %r7703;
	xor.b32  	%r7705, %r7700, %r7704;
	shf.l.wrap.b32 	%r7706, %r7705, %r7705, 7;
	add.s32 	%r7707, %r7665, %r7658;
	xor.b32  	%r7708, %r7679, %r7707;
	shf.l.wrap.b32 	%r7709, %r7708, %r7708, 16;
	add.s32 	%r7710, %r7644, %r7709;
	xor.b32  	%r7711, %r7658, %r7710;
	shf.l.wrap.b32 	%r7712, %r7711, %r7711, 12;
	add.s32 	%r7713, %r7707, %r7712;
	xor.b32  	%r7714, %r7709, %r7713;
	shf.l.wrap.b32 	%r7715, %r7714, %r7714, 8;
	add.s32 	%r7716, %r7710, %r7715;
	xor.b32  	%r7717, %r7712, %r7716;
	shf.l.wrap.b32 	%r7718, %r7717, %r7717, 7;
	add.s32 	%r7719, %r7677, %r7670;
	xor.b32  	%r7720, %r7643, %r7719;
	shf.l.wrap.b32 	%r7721, %r7720, %r7720, 16;
	add.s32 	%r7722, %r7656, %r7721;
	xor.b32  	%r7723, %r7670, %r7722;
	shf.l.wrap.b32 	%r7724, %r7723, %r7723, 12;
	add.s32 	%r7725, %r7719, %r7724;
	xor.b32  	%r7726, %r7721, %r7725;
	shf.l.wrap.b32 	%r7727, %r7726, %r7726, 8;
	add.s32 	%r7728, %r7722, %r7727;
	xor.b32  	%r7729, %r7724, %r7728;
	shf.l.wrap.b32 	%r7730, %r7729, %r7729, 7;
	add.s32 	%r7731, %r7689, %r7706;
	xor.b32  	%r7732, %r7727, %r7731;
	shf.l.wrap.b32 	%r7733, %r7732, %r7732, 16;
	add.s32 	%r7734, %r7716, %r7733;
	xor.b32  	%r7735, %r7706, %r7734;
	shf.l.wrap.b32 	%r7736, %r7735, %r7735, 12;
	add.s32 	%r7737, %r7731, %r7736;
	xor.b32  	%r7738, %r7733, %r7737;
	shf.l.wrap.b32 	%r7739, %r7738, %r7738, 8;
	add.s32 	%r7740, %r7734, %r7739;
	xor.b32  	%r7741, %r7736, %r7740;
	shf.l.wrap.b32 	%r7742, %r7741, %r7741, 7;
	add.s32 	%r7743, %r7701, %r7718;
	xor.b32  	%r7744, %r7691, %r7743;
	shf.l.wrap.b32 	%r7745, %r7744, %r7744, 16;
	add.s32 	%r7746, %r7728, %r7745;
	xor.b32  	%r7747, %r7718, %r7746;
	shf.l.wrap.b32 	%r7748, %r7747, %r7747, 12;
	add.s32 	%r7749, %r7743, %r7748;
	xor.b32  	%r7750, %r7745, %r7749;
	shf.l.wrap.b32 	%r7751, %r7750, %r7750, 8;
	add.s32 	%r7752, %r7746, %r7751;
	xor.b32  	%r7753, %r7748, %r7752;
	shf.l.wrap.b32 	%r7754, %r7753, %r7753, 7;
	add.s32 	%r7755, %r7713, %r7730;
	xor.b32  	%r7756, %r7703, %r7755;
	shf.l.wrap.b32 	%r7757, %r7756, %r7756, 16;
	add.s32 	%r7758, %r7692, %r7757;
	xor.b32  	%r7759, %r7730, %r7758;
	shf.l.wrap.b32 	%r7760, %r7759, %r7759, 12;
	add.s32 	%r7761, %r7755, %r7760;
	xor.b32  	%r7762, %r7757, %r7761;
	shf.l.wrap.b32 	%r7763, %r7762, %r7762, 8;
	add.s32 	%r7764, %r7758, %r7763;
	xor.b32  	%r7765, %r7760, %r7764;
	shf.l.wrap.b32 	%r7766, %r7765, %r7765, 7;
	add.s32 	%r7767, %r7725, %r7694;
	xor.b32  	%r7768, %r7715, %r7767;
	shf.l.wrap.b32 	%r7769, %r7768, %r7768, 16;
	add.s32 	%r7770, %r7704, %r7769;
	xor.b32  	%r7771, %r7694, %r7770;
	shf.l.wrap.b32 	%r7772, %r7771, %r7771, 12;
	add.s32 	%r7773, %r7767, %r7772;
	xor.b32  	%r7774, %r7769, %r7773;
	shf.l.wrap.b32 	%r7775, %r7774, %r7774, 8;
	add.s32 	%r7776, %r7770, %r7775;
	xor.b32  	%r7777, %r7772, %r7776;
	shf.l.wrap.b32 	%r7778, %r7777, %r7777, 7;
	add.s32 	%r7779, %r7737, %r7778;
	xor.b32  	%r7780, %r7751, %r7779;
	shf.l.wrap.b32 	%r7781, %r7780, %r7780, 16;
	add.s32 	%r7782, %r7764, %r7781;
	xor.b32  	%r7783, %r7778, %r7782;
	shf.l.wrap.b32 	%r7784, %r7783, %r7783, 12;
	add.s32 	%r7785, %r7779, %r7784;
	xor.b32  	%r7786, %r7781, %r7785;
	shf.l.wrap.b32 	%r7787, %r7786, %r7786, 8;
	add.s32 	%r7788, %r7749, %r7742;
	xor.b32  	%r7789, %r7763, %r7788;
	shf.l.wrap.b32 	%r7790, %r7789, %r7789, 16;
	add.s32 	%r7791, %r7776, %r7790;
	xor.b32  	%r7792, %r7742, %r7791;
	shf.l.wrap.b32 	%r7793, %r7792, %r7792, 12;
	add.s32 	%r7794, %r7788, %r7793;
	xor.b32  	%r7795, %r7790, %r7794;
	shf.l.wrap.b32 	%r7796, %r7795, %r7795, 8;
	add.s32 	%r7797, %r7791, %r7796;
	xor.b32  	%r7798, %r7793, %r7797;
	shf.l.wrap.b32 	%r7799, %r7798, %r7798, 7;
	add.s32 	%r7800, %r7761, %r7754;
	xor.b32  	%r7801, %r7775, %r7800;
	shf.l.wrap.b32 	%r7802, %r7801, %r7801, 16;
	add.s32 	%r7803, %r7740, %r7802;
	xor.b32  	%r7804, %r7754, %r7803;
	shf.l.wrap.b32 	%r7805, %r7804, %r7804, 12;
	add.s32 	%r7806, %r7800, %r7805;
	xor.b32  	%r7807, %r7802, %r7806;
	shf.l.wrap.b32 	%r7808, %r7807, %r7807, 8;
	add.s32 	%r7809, %r7803, %r7808;
	xor.b32  	%r7810, %r7805, %r7809;
	shf.l.wrap.b32 	%r7811, %r7810, %r7810, 7;
	add.s32 	%r7812, %r7773, %r7766;
	xor.b32  	%r7813, %r7739, %r7812;
	shf.l.wrap.b32 	%r7814, %r7813, %r7813, 16;
	add.s32 	%r7815, %r7752, %r7814;
	xor.b32  	%r7816, %r7766, %r7815;
	shf.l.wrap.b32 	%r7817, %r7816, %r7816, 12;
	add.s32 	%r7818, %r7812, %r7817;
	xor.b32  	%r7819, %r7814, %r7818;
	shf.l.wrap.b32 	%r7820, %r7819, %r7819, 8;
	add.s32 	%r7821, %r7815, %r7820;
	add.s32 	%r7822, %r7785, %r7799;
	xor.b32  	%r7823, %r7820, %r7822;
	shf.l.wrap.b32 	%r7824, %r7823, %r7823, 16;
	add.s32 	%r7825, %r7809, %r7824;
	xor.b32  	%r7826, %r7799, %r7825;
	shr.u32 	%r7827, %r7826, 20;
	add.s32 	%r7828, %r7822, %r7827;
	add.s32 	%r7829, %r7794, %r7811;
	xor.b32  	%r7830, %r7787, %r7829;
	shf.l.wrap.b32 	%r7831, %r7830, %r7830, 16;
	add.s32 	%r7832, %r7821, %r7831;
	xor.b32  	%r7833, %r7811, %r7832;
	shr.u32 	%r7834, %r7833, 20;
	add.s32 	%r7835, %r7829, %r7834;
	add.s32 	%r7836, %r7150, %r7828;
	add.s32 	%r7837, %r14, %r7835;
	add.s32 	%r7839, %r7146, %r11141;
	add.s32 	%r7840, %r7839, -11;
	not.b32 	%r7841, %r7840;
	add.s32 	%r7842, %r7841, %r603;
	mov.b32 	%r7843, 1;
	shl.b32 	%r7844, %r7843, %r7842;
	and.b32  	%r617, %r7844, %r484;
	setp.eq.s32 	%p67, %r617, 0;
	selp.b32 	%r7845, %r7836, %r7837, %p67;
	cvt.u16.u32 	%rs120, %r7845;
	and.b16  	%rs177, %rs120, 1;
	and.b16  	%rs121, %rs175, 255;
	setp.ne.s16 	%p68, %rs121, 1;
	@%p68 bra 	$L__BB1_72;
	cvt.u64.u32 	%rd53, %r11141;
	add.s64 	%rd55, %rd53, %rd54;
	shl.b64 	%rd56, %rd55, 4;
	add.s64 	%rd57, %rd2, %rd56;
	ld.global.u32 	%r7846, [%rd57+820];
	selp.b32 	%r7847, %r11145, %r11146, %p67;
	xor.b32  	%r7848, %r7847, %r7846;
	selp.b32 	%r7849, %r11144, %r11147, %p67;
	selp.b32 	%r11145, %r7848, %r11145, %p67;
	selp.b32 	%r11146, %r11146, %r7848, %p67;
	ld.global.u32 	%r7850, [%rd57+824];
	xor.b32  	%r7851, %r7849, %r7850;
	selp.b32 	%r7852, %r11143, %r11148, %p67;
	selp.b32 	%r11144, %r7851, %r11144, %p67;
	selp.b32 	%r11147, %r11147, %r7851, %p67;
	ld.global.u32 	%r7853, [%rd57+828];
	xor.b32  	%r7854, %r7852, %r7853;
	selp.b32 	%r7855, %r11142, %r11149, %p67;
	selp.b32 	%r11143, %r7854, %r11143, %p67;
	selp.b32 	%r11148, %r11148, %r7854, %p67;
	ld.global.u32 	%r7856, [%rd57+832];
	xor.b32  	%r7857, %r7855, %r7856;
	selp.b64 	%rd58, 420, 445, %p67;
	selp.b32 	%r11142, %r7857, %r11142, %p67;
	selp.b32 	%r11149, %r11149, %r7857, %p67;
	add.s64 	%rd59, %rd58, %rd55;
	add.s64 	%rd60, %rd59, %rd2;
	ld.global.u8 	%rs122, [%rd60+965];
	xor.b16  	%rs177, %rs122, %rs177;
$L__BB1_72:
	selp.b32 	%r11153, %r11145, %r11146, %p67;
	selp.b32 	%r11152, %r11144, %r11147, %p67;
	selp.b32 	%r11151, %r11143, %r11148, %p67;
	selp.b32 	%r11150, %r11142, %r11149, %p67;
	add.s32 	%r11141, %r11141, 1;
	setp.ne.s32 	%p71, %r11141, %r7148;
	mov.u16 	%rs175, %rs177;
	@%p71 bra 	$L__BB1_70;
$L__BB1_73:
	and.b16  	%rs123, %rs177, 255;
	setp.ne.s16 	%p72, %rs123, 1;
	@%p72 bra 	$L__BB1_75;
	ld.global.u32 	%r7861, [%rd2+1448];
	xor.b32  	%r11153, %r11153, %r7861;
$L__BB1_75:
	@%p72 bra 	$L__BB1_77;
	ld.global.u32 	%r7862, [%rd2+1452];
	xor.b32  	%r11152, %r11152, %r7862;
$L__BB1_77:
	@%p72 bra 	$L__BB1_79;
	ld.global.u32 	%r7863, [%rd2+1456];
	xor.b32  	%r11151, %r11151, %r7863;
$L__BB1_79:
	@%p72 bra 	$L__BB1_81;
	ld.global.u32 	%r7864, [%rd2+1460];
	xor.b32  	%r11150, %r11150, %r7864;
$L__BB1_81:
	ld.param.u32 	%r10786, [fused_batch_pir_kernel_optimized_2_param_4];
	setp.ge.s32 	%p76, %r484, %r10786;
	mov.b32 	%r11174, 0;
	mov.u32 	%r11175, %r11174;
	mov.u32 	%r11176, %r11174;
	mov.u32 	%r11177, %r11174;
	@%p76 bra 	$L__BB1_95;
	ld.global.u8 	%rs127, [%rd2+1481];
	max.u16 	%rs64, %rs127, 11;
	cvt.u32.u16 	%r7866, %rs64;
	ld.shared.u32 	%r11177, [s_mem+24732];
	ld.shared.v4.u32 	{%r11176, %r11175, %r11174, %r7867}, [s_mem+24736];
	mov.b64 	%rd61, {%r11174, %r7867};
	shr.u64 	%rd62, %rd61, 32;
	cvt.u16.u64 	%rs180, %rd62;
	cvt.u32.u16 	%r658, %rs127;
	sub.s32 	%r7868, %r658, %r7866;
	add.s32 	%r7869, %r7868, 11;
	setp.lt.s32 	%p77, %r7869, 1;
	@%p77 bra 	$L__BB1_87;
	mov.b32 	%r11165, 0;
	mov.u16 	%rs178, %rs180;
$L__BB1_84:
	.pragma "nounroll";
	ld.const.u32 	%r7871, [CHACHA_CONSTANTS];
	add.s32 	%r7872, %r7871, %r11177;
	shf.l.wrap.b32 	%r7873, %r7872, %r7872, 16;
	add.s32 	%r7874, %r11177, %r7873;
	xor.b32  	%r7875, %r11177, %r7874;
	shf.l.wrap.b32 	%r7876, %r7875, %r7875, 12;
	add.s32 	%r7877, %r7872, %r7876;
	xor.b32  	%r7878, %r7873, %r7877;
	shf.l.wrap.b32 	%r7879, %r7878, %r7878, 8;
	add.s32 	%r7880, %r7874, %r7879;
	xor.b32  	%r7881, %r7876, %r7880;
	shf.l.wrap.b32 	%r7882, %r7881, %r7881, 7;
	ld.const.u32 	%r7883, [CHACHA_CONSTANTS+4];
	add.s32 	%r7884, %r7883, %r11176;
	shf.l.wrap.b32 	%r7885, %r7884, %r7884, 16;
	add.s32 	%r7886, %r11176, %r7885;
	xor.b32  	%r7887, %r11176, %r7886;
	shf.l.wrap.b32 	%r7888, %r7887, %r7887, 12;
	add.s32 	%r7889, %r7884, %r7888;
	xor.b32  	%r7890, %r7885, %r7889;
	shf.l.wrap.b32 	%r7891, %r7890, %r7890, 8;
	add.s32 	%r7892, %r7886, %r7891;
	xor.b32  	%r7893, %r7888, %r7892;
	shf.l.wrap.b32 	%r7894, %r7893, %r7893, 7;
	ld.const.u32 	%r7895, [CHACHA_CONSTANTS+8];
	add.s32 	%r7896, %r7895, %r11175;
	shf.l.wrap.b32 	%r7897, %r7896, %r7896, 16;
	add.s32 	%r7898, %r11175, %r7897;
	xor.b32  	%r7899, %r11175, %r7898;
	shf.l.wrap.b32 	%r7900, %r7899, %r7899, 12;
	add.s32 	%r7901, %r7896, %r7900;
	xor.b32  	%r7902, %r7897, %r7901;
	shf.l.wrap.b32 	%r7903, %r7902, %r7902, 8;
	add.s32 	%r7904, %r7898, %r7903;
	xor.b32  	%r7905, %r7900, %r7904;
	shf.l.wrap.b32 	%r7906, %r7905, %r7905, 7;
	ld.const.u32 	%r7907, [CHACHA_CONSTANTS+12];
	add.s32 	%r7908, %r7907, %r11174;
	shf.l.wrap.b32 	%r7909, %r7908, %r7908, 16;
	add.s32 	%r7910, %r11174, %r7909;
	xor.b32  	%r7911, %r11174, %r7910;
	shf.l.wrap.b32 	%r7912, %r7911, %r7911, 12;
	add.s32 	%r7913, %r7908, %r7912;
	xor.b32  	%r7914, %r7909, %r7913;
	shf.l.wrap.b32 	%r7915, %r7914, %r7914, 8;
	add.s32 	%r7916, %r7910, %r7915;
	xor.b32  	%r7917, %r7912, %r7916;
	shf.l.wrap.b32 	%r7918, %r7917, %r7917, 7;
	add.s32 	%r7919, %r7877, %r7894;
	xor.b32  	%r7920, %r7915, %r7919;
	shf.l.wrap.b32 	%r7921, %r7920, %r7920, 16;
	add.s32 	%r7922, %r7904, %r7921;
	xor.b32  	%r7923, %r7894, %r7922;
	shf.l.wrap.b32 	%r7924, %r7923, %r7923, 12;
	add.s32 	%r7925, %r7919, %r7924;
	xor.b32  	%r7926, %r7921, %r7925;
	shf.l.wrap.b32 	%r7927, %r7926, %r7926, 8;
	add.s32 	%r7928, %r7922, %r7927;
	xor.b32  	%r7929, %r7924, %r7928;
	shf.l.wrap.b32 	%r7930, %r7929, %r7929, 7;
	add.s32 	%r7931, %r7889, %r7906;
	xor.b32  	%r7932, %r7879, %r7931;
	shf.l.wrap.b32 	%r7933, %r7932, %r7932, 16;
	add.s32 	%r7934, %r7916, %r7933;
	xor.b32  	%r7935, %r7906, %r7934;
	shf.l.wrap.b32 	%r7936, %r7935, %r7935, 12;
	add.s32 	%r7937, %r7931, %r7936;
	xor.b32  	%r7938, %r7933, %r7937;
	shf.l.wrap.b32 	%r7939, %r7938, %r7938, 8;
	add.s32 	%r7940, %r7934, %r7939;
	xor.b32  	%r7941, %r7936, %r7940;
	shf.l.wrap.b32 	%r7942, %r7941, %r7941, 7;
	add.s32 	%r7943, %r7901, %r7918;
	xor.b32  	%r7944, %r7891, %r7943;
	shf.l.wrap.b32 	%r7945, %r7944, %r7944, 16;
	add.s32 	%r7946, %r7880, %r7945;
	xor.b32  	%r7947, %r7918, %r7946;
	shf.l.wrap.b32 	%r7948, %r7947, %r7947, 12;
	add.s32 	%r7949, %r7943, %r7948;
	xor.b32  	%r7950, %r7945, %r7949;
	shf.l.wrap.b32 	%r7951, %r7950, %r7950, 8;
	add.s32 	%r7952, %r7946, %r7951;
	xor.b32  	%r7953, %r7948, %r7952;
	shf.l.wrap.b32 	%r7954, %r7953, %r7953, 7;
	add.s32 	%r7955, %r7913, %r7882;
	xor.b32  	%r7956, %r7903, %r7955;
	shf.l.wrap.b32 	%r7957, %r7956, %r7956, 16;
	add.s32 	%r7958, %r7892, %r7957;
	xor.b32  	%r7959, %r7882, %r7958;
	shf.l.wrap.b32 	%r7960, %r7959, %r7959, 12;
	add.s32 	%r7961, %r7955, %r7960;
	xor.b32  	%r7962, %r7957, %r7961;
	shf.l.wrap.b32 	%r7963, %r7962, %r7962, 8;
	add.s32 	%r7964, %r7958, %r7963;
	xor.b32  	%r7965, %r7960, %r7964;
	shf.l.wrap.b32 	%r7966, %r7965, %r7965, 7;
	add.s32 	%r7967, %r7925, %r7966;
	xor.b32  	%r7968, %r7939, %r7967;
	shf.l.wrap.b32 	%r7969, %r7968, %r7968, 16;
	add.s32 	%r7970, %r7952, %r7969;
	xor.b32  	%r7971, %r7966, %r7970;
	shf.l.wrap.b32 	%r7972, %r7971, %r7971, 12;
	add.s32 	%r7973, %r7967, %r7972;
	xor.b32  	%r7974, %r7969, %r7973;
	shf.l.wrap.b32 	%r7975, %r7974, %r7974, 8;
	add.s32 	%r7976, %r7970, %r7975;
	xor.b32  	%r7977, %r7972, %r7976;
	shf.l.wrap.b32 	%r7978, %r7977, %r7977, 7;
	add.s32 	%r7979, %r7937, %r7930;
	xor.b32  	%r7980, %r7951, %r7979;
	shf.l.wrap.b32 	%r7981, %r7980, %r7980, 16;
	add.s32 	%r7982, %r7964, %r7981;
	xor.b32  	%r7983, %r7930, %r7982;
	shf.l.wrap.b32 	%r7984, %r7983, %r7983, 12;
	add.s32 	%r7985, %r7979, %r7984;
	xor.b32  	%r7986, %r7981, %r7985;
	shf.l.wrap.b32 	%r7987, %r7986, %r7986, 8;
	add.s32 	%r7988, %r7982, %r7987;
	xor.b32  	%r7989, %r7984, %r7988;
	shf.l.wrap.b32 	%r7990, %r7989, %r7989, 7;
	add.s32 	%r7991, %r7949, %r7942;
	xor.b32  	%r7992, %r7963, %r7991;
	shf.l.wrap.b32 	%r7993, %r7992, %r7992, 16;
	add.s32 	%r7994, %r7928, %r7993;
	xor.b32  	%r7995, %r7942, %r7994;
	shf.l.wrap.b32 	%r7996, %r7995, %r7995, 12;
	add.s32 	%r7997, %r7991, %r7996;
	xor.b32  	%r7998, %r7993, %r7997;
	shf.l.wrap.b32 	%r7999, %r7998, %r7998, 8;
	add.s32 	%r8000, %r7994, %r7999;
	xor.b32  	%r8001, %r7996, %r8000;
	shf.l.wrap.b32 	%r8002, %r8001, %r8001, 7;
	add.s32 	%r8003, %r7961, %r7954;
	xor.b32  	%r8004, %r7927, %r8003;
	shf.l.wrap.b32 	%r8005, %r8004, %r8004, 16;
	add.s32 	%r8006, %r7940, %r8005;
	xor.b32  	%r8007, %r7954, %r8006;
	shf.l.wrap.b32 	%r8008, %r8007, %r8007, 12;
	add.s32 	%r8009, %r8003, %r8008;
	xor.b32  	%r8010, %r8005, %r8009;
	shf.l.wrap.b32 	%r8011, %r8010, %r8010, 8;
	add.s32 	%r8012, %r8006, %r8011;
	xor.b32  	%r8013, %r8008, %r8012;
	shf.l.wrap.b32 	%r8014, %r8013, %r8013, 7;
	add.s32 	%r8015, %r7973, %r7990;
	xor.b32  	%r8016, %r8011, %r8015;
	shf.l.wrap.b32 	%r8017, %r8016, %r8016, 16;
	add.s32 	%r8018, %r8000, %r8017;
	xor.b32  	%r8019, %r7990, %r8018;
	shf.l.wrap.b32 	%r8020, %r8019, %r8019, 12;
	add.s32 	%r8021, %r8015, %r8020;
	xor.b32  	%r8022, %r8017, %r8021;
	shf.l.wrap.b32 	%r8023, %r8022, %r8022, 8;
	add.s32 	%r8024, %r8018, %r8023;
	xor.b32  	%r8025, %r8020, %r8024;
	shf.l.wrap.b32 	%r8026, %r8025, %r8025, 7;
	add.s32 	%r8027, %r7985, %r8002;
	xor.b32  	%r8028, %r7975, %r8027;
	shf.l.wrap.b32 	%r8029, %r8028, %r8028, 16;
	add.s32 	%r8030, %r8012, %r8029;
	xor.b32  	%r8031, %r8002, %r8030;
	shf.l.wrap.b32 	%r8032, %r8031, %r8031, 12;
	add.s32 	%r8033, %r8027, %r8032;
	xor.b32  	%r8034, %r8029, %r8033;
	shf.l.wrap.b32 	%r8035, %r8034, %r8034, 8;
	add.s32 	%r8036, %r8030, %r8035;
	xor.b32  	%r8037, %r8032, %r8036;
	shf.l.wrap.b32 	%r8038, %r8037, %r8037, 7;
	add.s32 	%r8039, %r7997, %r8014;
	xor.b32  	%r8040, %r7987, %r8039;
	shf.l.wrap.b32 	%r8041, %r8040, %r8040, 16;
	add.s32 	%r8042, %r7976, %r8041;
	xor.b32  	%r8043, %r8014, %r8042;
	shf.l.wrap.b32 	%r8044, %r8043, %r8043, 12;
	add.s32 	%r8045, %r8039, %r8044;
	xor.b32  	%r8046, %r8041, %r8045;
	shf.l.wrap.b32 	%r8047, %r8046, %r8046, 8;
	add.s32 	%r8048, %r8042, %r8047;
	xor.b32  	%r8049, %r8044, %r8048;
	shf.l.wrap.b32 	%r8050, %r8049, %r8049, 7;
	add.s32 	%r8051, %r8009, %r7978;
	xor.b32  	%r8052, %r7999, %r8051;
	shf.l.wrap.b32 	%r8053, %r8052, %r8052, 16;
	add.s32 	%r8054, %r7988, %r8053;
	xor.b32  	%r8055, %r7978, %r8054;
	shf.l.wrap.b32 	%r8056, %r8055, %r8055, 12;
	add.s32 	%r8057, %r8051, %r8056;
	xor.b32  	%r8058, %r8053, %r8057;
	shf.l.wrap.b32 	%r8059, %r8058, %r8058, 8;
	add.s32 	%r8060, %r8054, %r8059;
	xor.b32  	%r8061, %r8056, %r8060;
	shf.l.wrap.b32 	%r8062, %r8061, %r8061, 7;
	add.s32 	%r8063, %r8021, %r8062;
	xor.b32  	%r8064, %r8035, %r8063;
	shf.l.wrap.b32 	%r8065, %r8064, %r8064, 16;
	add.s32 	%r8066, %r8048, %r8065;
	xor.b32  	%r8067, %r8062, %r8066;
	shf.l.wrap.b32 	%r8068, %r8067, %r8067, 12;
	add.s32 	%r8069, %r8063, %r8068;
	xor.b32  	%r8070, %r8065, %r8069;
	shf.l.wrap.b32 	%r8071, %r8070, %r8070, 8;
	add.s32 	%r8072, %r8066, %r8071;
	xor.b32  	%r8073, %r8068, %r8072;
	shf.l.wrap.b32 	%r8074, %r8073, %r8073, 7;
	add.s32 	%r8075, %r8033, %r8026;
	xor.b32  	%r8076, %r8047, %r8075;
	shf.l.wrap.b32 	%r8077, %r8076, %r8076, 16;
	add.s32 	%r8078, %r8060, %r8077;
	xor.b32  	%r8079, %r8026, %r8078;
	shf.l.wrap.b32 	%r8080, %r8079, %r8079, 12;
	add.s32 	%r8081, %r8075, %r8080;
	xor.b32  	%r8082, %r8077, %r8081;
	shf.l.wrap.b32 	%r8083, %r8082, %r8082, 8;
	add.s32 	%r8084, %r8078, %r8083;
	xor.b32  	%r8085, %r8080, %r8084;
	shf.l.wrap.b32 	%r8086, %r8085, %r8085, 7;
	add.s32 	%r8087, %r8045, %r8038;
	xor.b32  	%r8088, %r8059, %r8087;
	shf.l.wrap.b32 	%r8089, %r8088, %r8088, 16;
	add.s32 	%r8090, %r8024, %r8089;
	xor.b32  	%r8091, %r8038, %r8090;
	shf.l.wrap.b32 	%r8092, %r8091, %r8091, 12;
	add.s32 	%r8093, %r8087, %r8092;
	xor.b32  	%r8094, %r8089, %r8093;
	shf.l.wrap.b32 	%r8095, %r8094, %r8094, 8;
	add.s32 	%r8096, %r8090, %r8095;
	xor.b32  	%r8097, %r8092, %r8096;
	shf.l.wrap.b32 	%r8098, %r8097, %r8097, 7;
	add.s32 	%r8099, %r8057, %r8050;
	xor.b32  	%r8100, %r8023, %r8099;
	shf.l.wrap.b32 	%r8101, %r8100, %r8100, 16;
	add.s32 	%r8102, %r8036, %r8101;
	xor.b32  	%r8103, %r8050, %r8102;
	shf.l.wrap.b32 	%r8104, %r8103, %r8103, 12;
	add.s32 	%r8105, %r8099, %r8104;
	xor.b32  	%r8106, %r8101, %r8105;
	shf.l.wrap.b32 	%r8107, %r8106, %r8106, 8;
	add.s32 	%r8108, %r8102, %r8107;
	xor.b32  	%r8109, %r8104, %r8108;
	shf.l.wrap.b32 	%r8110, %r8109, %r8109, 7;
	add.s32 	%r8111, %r8069, %r8086;
	xor.b32  	%r8112, %r8107, %r8111;
	shf.l.wrap.b32 	%r8113, %r8112, %r8112, 16;
	add.s32 	%r8114, %r8096, %r8113;
	xor.b32  	%r8115, %r8086, %r8114;
	shf.l.wrap.b32 	%r8116, %r8115, %r8115, 12;
	add.s32 	%r8117, %r8111, %r8116;
	xor.b32  	%r8118, %r8113, %r8117;
	shf.l.wrap.b32 	%r8119, %r8118, %r8118, 8;
	add.s32 	%r8120, %r8114, %r8119;
	xor.b32  	%r8121, %r8116, %r8120;
	shf.l.wrap.b32 	%r8122, %r8121, %r8121, 7;
	add.s32 	%r8123, %r8081, %r8098;
	xor.b32  	%r8124, %r8071, %r8123;
	shf.l.wrap.b32 	%r8125, %r8124, %r8124, 16;
	add.s32 	%r8126, %r8108, %r8125;
	xor.b32  	%r8127, %r8098, %r8126;
	shf.l.wrap.b32 	%r8128, %r8127, %r8127, 12;
	add.s32 	%r8129, %r8123, %r8128;
	xor.b32  	%r8130, %r8125, %r8129;
	shf.l.wrap.b32 	%r8131, %r8130, %r8130, 8;
	add.s32 	%r8132, %r8126, %r8131;
	xor.b32  	%r8133, %r8128, %r8132;
	shf.l.wrap.b32 	%r8134, %r8133, %r8133, 7;
	add.s32 	%r8135, %r8093, %r8110;
	xor.b32  	%r8136, %r8083, %r8135;
	shf.l.wrap.b32 	%r8137, %r8136, %r8136, 16;
	add.s32 	%r8138, %r8072, %r8137;
	xor.b32  	%r8139, %r8110, %r8138;
	shf.l.wrap.b32 	%r8140, %r8139, %r8139, 12;
	add.s32 	%r8141, %r8135, %r8140;
	xor.b32  	%r8142, %r8137, %r8141;
	shf.l.wrap.b32 	%r8143, %r8142, %r8142, 8;
	add.s32 	%r8144, %r8138, %r8143;
	xor.b32  	%r8145, %r8140, %r8144;
	shf.l.wrap.b32 	%r8146, %r8145, %r8145, 7;
	add.s32 	%r8147, %r8105, %r8074;
	xor.b32  	%r8148, %r8095, %r8147;
	shf.l.wrap.b32 	%r8149, %r8148, %r8148, 16;
	add.s32 	%r8150, %r8084, %r8149;
	xor.b32  	%r8151, %r8074, %r8150;
	shf.l.wrap.b32 	%r8152, %r8151, %r8151, 12;
	add.s32 	%r8153, %r8147, %r8152;
	xor.b32  	%r8154, %r8149, %r8153;
	shf.l.wrap.b32 	%r8155, %r8154, %r8154, 8;
	add.s32 	%r8156, %r8150, %r8155;
	xor.b32  	%r8157, %r8152, %r8156;
	shf.l.wrap.b32 	%r8158, %r8157, %r8157, 7;
	add.s32 	%r8159, %r8117, %r8158;
	xor.b32  	%r8160, %r8131, %r8159;
	shf.l.wrap.b32 	%r8161, %r8160, %r8160, 16;
	add.s32 	%r8162, %r8144, %r8161;
	xor.b32  	%r8163, %r8158, %r8162;
	shf.l.wrap.b32 	%r8164, %r8163, %r8163, 12;
	add.s32 	%r8165, %r8159, %r8164;
	xor.b32  	%r8166, %r8161, %r8165;
	shf.l.wrap.b32 	%r8167, %r8166, %r8166, 8;
	add.s32 	%r8168, %r8162, %r8167;
	xor.b32  	%r8169, %r8164, %r8168;
	shf.l.wrap.b32 	%r8170, %r8169, %r8169, 7;
	add.s32 	%r8171, %r8129, %r8122;
	xor.b32  	%r8172, %r8143, %r8171;
	shf.l.wrap.b32 	%r8173, %r8172, %r8172, 16;
	add.s32 	%r8174, %r8156, %r8173;
	xor.b32  	%r8175, %r8122, %r8174;
	shf.l.wrap.b32 	%r8176, %r8175, %r8175, 12;
	add.s32 	%r8177, %r8171, %r8176;
	xor.b32  	%r8178, %r8173, %r8177;
	shf.l.wrap.b32 	%r8179, %r8178, %r8178, 8;
	add.s32 	%r8180, %r8174, %r8179;
	xor.b32  	%r8181, %r8176, %r8180;
	shf.l.wrap.b32 	%r8182, %r8181, %r8181, 7;
	add.s32 	%r8183, %r8141, %r8134;
	xor.b32  	%r8184, %r8155, %r8183;
	shf.l.wrap.b32 	%r8185, %r8184, %r8184, 16;
	add.s32 	%r8186, %r8120, %r8185;
	xor.b32  	%r8187, %r8134, %r8186;
	shf.l.wrap.b32 	%r8188, %r8187, %r8187, 12;
	add.s32 	%r8189, %r8183, %r8188;
	xor.b32  	%r8190, %r8185, %r8189;
	shf.l.wrap.b32 	%r8191, %r8190, %r8190, 8;
	add.s32 	%r8192, %r8186, %r8191;
	xor.b32  	%r8193, %r8188, %r8192;
	shf.l.wrap.b32 	%r8194, %r8193, %r8193, 7;
	add.s32 	%r8195, %r8153, %r8146;
	xor.b32  	%r8196, %r8119, %r8195;
	shf.l.wrap.b32 	%r8197, %r8196, %r8196, 16;
	add.s32 	%r8198, %r8132, %r8197;
	xor.b32  	%r8199, %r8146, %r8198;
	shf.l.wrap.b32 	%r8200, %r8199, %r8199, 12;
	add.s32 	%r8201, %r8195, %r8200;
	xor.b32  	%r8202, %r8197, %r8201;
	shf.l.wrap.b32 	%r8203, %r8202, %r8202, 8;
	add.s32 	%r8204, %r8198, %r8203;
	xor.b32  	%r8205, %r8200, %r8204;
	shf.l.wrap.b32 	%r8206, %r8205, %r8205, 7;
	add.s32 	%r8207, %r8165, %r8182;
	xor.b32  	%r8208, %r8203, %r8207;
	shf.l.wrap.b32 	%r8209, %r8208, %r8208, 16;
	add.s32 	%r8210, %r8192, %r8209;
	xor.b32  	%r8211, %r8182, %r8210;
	shf.l.wrap.b32 	%r8212, %r8211, %r8211, 12;
	add.s32 	%r8213, %r8207, %r8212;
	xor.b32  	%r8214, %r8209, %r8213;
	shf.l.wrap.b32 	%r8215, %r8214, %r8214, 8;
	add.s32 	%r8216, %r8210, %r8215;
	xor.b32  	%r8217, %r8212, %r8216;
	shf.l.wrap.b32 	%r8218, %r8217, %r8217, 7;
	add.s32 	%r8219, %r8177, %r8194;
	xor.b32  	%r8220, %r8167, %r8219;
	shf.l.wrap.b32 	%r8221, %r8220, %r8220, 16;
	add.s32 	%r8222, %r8204, %r8221;
	xor.b32  	%r8223, %r8194, %r8222;
	shf.l.wrap.b32 	%r8224, %r8223, %r8223, 12;
	add.s32 	%r8225, %r8219, %r8224;
	xor.b32  	%r8226, %r8221, %r8225;
	shf.l.wrap.b32 	%r8227, %r8226, %r8226, 8;
	add.s32 	%r8228, %r8222, %r8227;
	xor.b32  	%r8229, %r8224, %r8228;
	shf.l.wrap.b32 	%r8230, %r8229, %r8229, 7;
	add.s32 	%r8231, %r8189, %r8206;
	xor.b32  	%r8232, %r8179, %r8231;
	shf.l.wrap.b32 	%r8233, %r8232, %r8232, 16;
	add.s32 	%r8234, %r8168, %r8233;
	xor.b32  	%r8235, %r8206, %r8234;
	shf.l.wrap.b32 	%r8236, %r8235, %r8235, 12;
	add.s32 	%r8237, %r8231, %r8236;
	xor.b32  	%r8238, %r8233, %r8237;
	shf.l.wrap.b32 	%r8239, %r8238, %r8238, 8;
	add.s32 	%r8240, %r8234, %r8239;
	xor.b32  	%r8241, %r8236, %r8240;
	shf.l.wrap.b32 	%r8242, %r8241, %r8241, 7;
	add.s32 	%r8243, %r8201, %r8170;
	xor.b32  	%r8244, %r8191, %r8243;
	shf.l.wrap.b32 	%r8245, %r8244, %r8244, 16;
	add.s32 	%r8246, %r8180, %r8245;
	xor.b32  	%r8247, %r8170, %r8246;
	shf.l.wrap.b32 	%r8248, %r8247, %r8247, 12;
	add.s32 	%r8249, %r8243, %r8248;
	xor.b32  	%r8250, %r8245, %r8249;
	shf.l.wrap.b32 	%r8251, %r8250, %r8250, 8;
	add.s32 	%r8252, %r8246, %r8251;
	xor.b32  	%r8253, %r8248, %r8252;
	shf.l.wrap.b32 	%r8254, %r8253, %r8253, 7;
	add.s32 	%r11169, %r7871, %r8213;
	add.s32 	%r11170, %r11177, %r8254;
	add.s32 	%r11168, %r7883, %r8225;
	add.s32 	%r11171, %r11176, %r8218;
	add.s32 	%r11167, %r7895, %r8237;
	add.s32 	%r11172, %r11175, %r8230;
	add.s32 	%r11166, %r7907, %r8249;
	add.s32 	%r11173, %r11174, %r8242;
	xor.b32  	%r8255, %r7872, 1;
	shf.l.wrap.b32 	%r8256, %r7872, %r8255, 16;
	add.s32 	%r8257, %r11177, %r8256;
	xor.b32  	%r8258, %r11177, %r8257;
	shf.l.wrap.b32 	%r8259, %r8258, %r8258, 12;
	add.s32 	%r8260, %r7872, %r8259;
	xor.b32  	%r8261, %r8256, %r8260;
	shf.l.wrap.b32 	%r8262, %r8261, %r8261, 8;
	add.s32 	%r8263, %r8257, %r8262;
	xor.b32  	%r8264, %r8259, %r8263;
	shf.l.wrap.b32 	%r8265, %r8264, %r8264, 7;
	add.s32 	%r8266, %r8260, %r7894;
	xor.b32  	%r8267, %r7915, %r8266;
	shf.l.wrap.b32 	%r8268, %r8267, %r8267, 16;
	add.s32 	%r8269, %r7904, %r8268;
	xor.b32  	%r8270, %r7894, %r8269;
	shf.l.wrap.b32 	%r8271, %r8270, %r8270, 12;
	add.s32 	%r8272, %r8266, %r8271;
	xor.b32  	%r8273, %r8268, %r8272;
	shf.l.wrap.b32 	%r8274, %r8273, %r8273, 8;
	add.s32 	%r8275, %r8269, %r8274;
	xor.b32  	%r8276, %r8271, %r8275;
	shf.l.wrap.b32 	%r8277, %r8276, %r8276, 7;
	xor.b32  	%r8278, %r8262, %r7931;
	shf.l.wrap.b32 	%r8279, %r8278, %r8278, 16;
	add.s32 	%r8280, %r7916, %r8279;
	xor.b32  	%r8281, %r7906, %r8280;
	shf.l.wrap.b32 	%r8282, %r8281, %r8281, 12;
	add.s32 	%r8283, %r7931, %r8282;
	xor.b32  	%r8284, %r8279, %r8283;
	shf.l.wrap.b32 	%r8285, %r8284, %r8284, 8;
	add.s32 	%r8286, %r8280, %r8285;
	xor.b32  	%r8287, %r8282, %r8286;
	shf.l.wrap.b32 	%r8288, %r8287, %r8287, 7;
	add.s32 	%r8289, %r8263, %r7945;
	xor.b32  	%r8290, %r7918, %r8289;
	shf.l.wrap.b32 	%r8291, %r8290, %r8290, 12;
	add.s32 	%r8292, %r7943, %r8291;
	xor.b32  	%r8293, %r7945, %r8292;
	shf.l.wrap.b32 	%r8294, %r8293, %r8293, 8;
	add.s32 	%r8295, %r8289, %r8294;
	xor.b32  	%r8296, %r8291, %r8295;
	shf.l.wrap.b32 	%r8297, %r8296, %r8296, 7;
	add.s32 	%r8298, %r7913, %r8265;
	xor.b32  	%r8299, %r7903, %r8298;
	shf.l.wrap.b32 	%r8300, %r8299, %r8299, 16;
	add.s32 	%r8301, %r7892, %r8300;
	xor.b32  	%r8302, %r8265, %r8301;
	shf.l.wrap.b32 	%r8303, %r8302, %r8302, 12;
	add.s32 	%r8304, %r8298, %r8303;
	xor.b32  	%r8305, %r8300, %r8304;
	shf.l.wrap.b32 	%r8306, %r8305, %r8305, 8;
	add.s32 	%r8307, %r8301, %r8306;
	xor.b32  	%r8308, %r8303, %r8307;
	shf.l.wrap.b32 	%r8309, %r8308, %r8308, 7;
	add.s32 	%r8310, %r8272, %r8309;
	xor.b32  	%r8311, %r8285, %r8310;
	shf.l.wrap.b32 	%r8312, %r8311, %r8311, 16;
	add.s32 	%r8313, %r8295, %r8312;
	xor.b32  	%r8314, %r8309, %r8313;
	shf.l.wrap.b32 	%r8315, %r8314, %r8314, 12;
	add.s32 	%r8316, %r8310, %r8315;
	xor.b32  	%r8317, %r8312, %r8316;
	shf.l.wrap.b32 	%r8318, %r8317, %r8317, 8;
	add.s32 	%r8319, %r8313, %r8318;
	xor.b32  	%r8320, %r8315, %r8319;
	shf.l.wrap.b32 	%r8321, %r8320, %r8320, 7;
	add.s32 	%r8322, %r8283, %r8277;
	xor.b32  	%r8323, %r8294, %r8322;
	shf.l.wrap.b32 	%r8324, %r8323, %r8323, 16;
	add.s32 	%r8325, %r8307, %r8324;
	xor.b32  	%r8326, %r8277, %r8325;
	shf.l.wrap.b32 	%r8327, %r8326, %r8326, 12;
	add.s32 	%r8328, %r8322, %r8327;
	xor.b32  	%r8329, %r8324, %r8328;
	shf.l.wrap.b32 	%r8330, %r8329, %r8329, 8;
	add.s32 	%r8331, %r8325, %r8330;
	xor.b32  	%r8332, %r8327, %r8331;
	shf.l.wrap.b32 	%r8333, %r8332, %r8332, 7;
	add.s32 	%r8334, %r8292, %r8288;
	xor.b32  	%r8335, %r8306, %r8334;
	shf.l.wrap.b32 	%r8336, %r8335, %r8335, 16;
	add.s32 	%r8337, %r8275, %r8336;
	xor.b32  	%r8338, %r8288, %r8337;
	shf.l.wrap.b32 	%r8339, %r8338, %r8338, 12;
	add.s32 	%r8340, %r8334, %r8339;
	xor.b32  	%r8341, %r8336, %r8340;
	shf.l.wrap.b32 	%r8342, %r8341, %r8341, 8;
	add.s32 	%r8343, %r8337, %r8342;
	xor.b32  	%r8344, %r8339, %r8343;
	shf.l.wrap.b32 	%r8345, %r8344, %r8344, 7;
	add.s32 	%r8346, %r8304, %r8297;
	xor.b32  	%r8347, %r8274, %r8346;
	shf.l.wrap.b32 	%r8348, %r8347, %r8347, 16;
	add.s32 	%r8349, %r8286, %r8348;
	xor.b32  	%r8350, %r8297, %r8349;
	shf.l.wrap.b32 	%r8351, %r8350, %r8350, 12;
	add.s32 	%r8352, %r8346, %r8351;
	xor.b32  	%r8353, %r8348, %r8352;
	shf.l.wrap.b32 	%r8354, %r8353, %r8353, 8;
	add.s32 	%r8355, %r8349, %r8354;
	xor.b32  	%r8356, %r8351, %r8355;
	shf.l.wrap.b32 	%r8357, %r8356, %r8356, 7;
	add.s32 	%r8358, %r8316, %r8333;
	xor.b32  	%r8359, %r8354, %r8358;
	shf.l.wrap.b32 	%r8360, %r8359, %r8359, 16;
	add.s32 	%r8361, %r8343, %r8360;
	xor.b32  	%r8362, %r8333, %r8361;
	shf.l.wrap.b32 	%r8363, %r8362, %r8362, 12;
	add.s32 	%r8364, %r8358, %r8363;
	xor.b32  	%r8365, %r8360, %r8364;
	shf.l.wrap.b32 	%r8366, %r8365, %r8365, 8;
	add.s32 	%r8367, %r8361, %r8366;
	xor.b32  	%r8368, %r8363, %r8367;
	shf.l.wrap.b32 	%r8369, %r8368, %r8368, 7;
	add.s32 	%r8370, %r8328, %r8345;
	xor.b32  	%r8371, %r8318, %r8370;
	shf.l.wrap.b32 	%r8372, %r8371, %r8371, 16;
	add.s32 	%r8373, %r8355, %r8372;
	xor.b32  	%r8374, %r8345, %r8373;
	shf.l.wrap.b32 	%r8375, %r8374, %r8374, 12;
	add.s32 	%r8376, %r8370, %r8375;
	xor.b32  	%r8377, %r8372, %r8376;
	shf.l.wrap.b32 	%r8378, %r8377, %r8377, 8;
	add.s32 	%r8379, %r8373, %r8378;
	xor.b32  	%r8380, %r8375, %r8379;
	shf.l.wrap.b32 	%r8381, %r8380, %r8380, 7;
	add.s32 	%r8382, %r8340, %r8357;
	xor.b32  	%r8383, %r8330, %r8382;
	shf.l.wrap.b32 	%r8384, %r8383, %r8383, 16;
	add.s32 	%r8385, %r8319, %r8384;
	xor.b32  	%r8386, %r8357, %r8385;
	shf.l.wrap.b32 	%r8387, %r8386, %r8386, 12;
	add.s32 	%r8388, %r8382, %r8387;
	xor.b32  	%r8389, %r8384, %r8388;
	shf.l.wrap.b32 	%r8390, %r8389, %r8389, 8;
	add.s32 	%r8391, %r8385, %r8390;
	xor.b32  	%r8392, %r8387, %r8391;
	shf.l.wrap.b32 	%r8393, %r8392, %r8392, 7;
	add.s32 	%r8394, %r8352, %r8321;
	xor.b32  	%r8395, %r8342, %r8394;
	shf.l.wrap.b32 	%r8396, %r8395, %r8395, 16;
	add.s32 	%r8397, %r8331, %r8396;
	xor.b32  	%r8398, %r8321, %r8397;
	shf.l.wrap.b32 	%r8399, %r8398, %r8398, 12;
	add.s32 	%r8400, %r8394, %r8399;
	xor.b32  	%r8401, %r8396, %r8400;
	shf.l.wrap.b32 	%r8402, %r8401, %r8401, 8;
	add.s32 	%r8403, %r8397, %r8402;
	xor.b32  	%r8404, %r8399, %r8403;
	shf.l.wrap.b32 	%r8405, %r8404, %r8404, 7;
	add.s32 	%r8406, %r8364, %r8405;
	xor.b32  	%r8407, %r8378, %r8406;
	shf.l.wrap.b32 	%r8408, %r8407, %r8407, 16;
	add.s32 	%r8409, %r8391, %r8408;
	xor.b32  	%r8410, %r8405, %r8409;
	shf.l.wrap.b32 	%r8411, %r8410, %r8410, 12;
	add.s32 	%r8412, %r8406, %r8411;
	xor.b32  	%r8413, %r8408, %r8412;
	shf.l.wrap.b32 	%r8414, %r8413, %r8413, 8;
	add.s32 	%r8415, %r8409, %r8414;
	xor.b32  	%r8416, %r8411, %r8415;
	shf.l.wrap.b32 	%r8417, %r8416, %r8416, 7;
	add.s32 	%r8418, %r8376, %r8369;
	xor.b32  	%r8419, %r8390, %r8418;
	shf.l.wrap.b32 	%r8420, %r8419, %r8419, 16;
	add.s32 	%r8421, %r8403, %r8420;
	xor.b32  	%r8422, %r8369, %r8421;
	shf.l.wrap.b32 	%r8423, %r8422, %r8422, 12;
	add.s32 	%r8424, %r8418, %r8423;
	xor.b32  	%r8425, %r8420, %r8424;
	shf.l.wrap.b32 	%r8426, %r8425, %r8425, 8;
	add.s32 	%r8427, %r8421, %r8426;
	xor.b32  	%r8428, %r8423, %r8427;
	shf.l.wrap.b32 	%r8429, %r8428, %r8428, 7;
	add.s32 	%r8430, %r8388, %r8381;
	xor.b32  	%r8431, %r8402, %r8430;
	shf.l.wrap.b32 	%r8432, %r8431, %r8431, 16;
	add.s32 	%r8433, %r8367, %r8432;
	xor.b32  	%r8434, %r8381, %r8433;
	shf.l.wrap.b32 	%r8435, %r8434, %r8434, 12;
	add.s32 	%r8436, %r8430, %r8435;
	xor.b32  	%r8437, %r8432, %r8436;
	shf.l.wrap.b32 	%r8438, %r8437, %r8437, 8;
	add.s32 	%r8439, %r8433, %r8438;
	xor.b32  	%r8440, %r8435, %r8439;
	shf.l.wrap.b32 	%r8441, %r8440, %r8440, 7;
	add.s32 	%r8442, %r8400, %r8393;
	xor.b32  	%r8443, %r8366, %r8442;
	shf.l.wrap.b32 	%r8444, %r8443, %r8443, 16;
	add.s32 	%r8445, %r8379, %r8444;
	xor.b32  	%r8446, %r8393, %r8445;
	shf.l.wrap.b32 	%r8447, %r8446, %r8446, 12;
	add.s32 	%r8448, %r8442, %r8447;
	xor.b32  	%r8449, %r8444, %r8448;
	shf.l.wrap.b32 	%r8450, %r8449, %r8449, 8;
	add.s32 	%r8451, %r8445, %r8450;
	xor.b32  	%r8452, %r8447, %r8451;
	shf.l.wrap.b32 	%r8453, %r8452, %r8452, 7;
	add.s32 	%r8454, %r8412, %r8429;
	xor.b32  	%r8455, %r8450, %r8454;
	shf.l.wrap.b32 	%r8456, %r8455, %r8455, 16;
	add.s32 	%r8457, %r8439, %r8456;
	xor.b32  	%r8458, %r8429, %r8457;
	shf.l.wrap.b32 	%r8459, %r8458, %r8458, 12;
	add.s32 	%r8460, %r8454, %r8459;
	xor.b32  	%r8461, %r8456, %r8460;
	shf.l.wrap.b32 	%r8462, %r8461, %r8461, 8;
	add.s32 	%r8463, %r8457, %r8462;
	xor.b32  	%r8464, %r8459, %r8463;
	shf.l.wrap.b32 	%r8465, %r8464, %r8464, 7;
	add.s32 	%r8466, %r8424, %r8441;
	xor.b32  	%r8467, %r8414, %r8466;
	shf.l.wrap.b32 	%r8468, %r8467, %r8467, 16;
	add.s32 	%r8469, %r8451, %r8468;
	xor.b32  	%r8470, %r8441, %r8469;
	shf.l.wrap.b32 	%r8471, %r8470, %r8470, 12;
	add.s32 	%r8472, %r8466, %r8471;
	xor.b32  	%r8473, %r8468, %r8472;
	shf.l.wrap.b32 	%r8474, %r8473, %r8473, 8;
	add.s32 	%r8475, %r8469, %r8474;
	xor.b32  	%r8476, %r8471, %r8475;
	shf.l.wrap.b32 	%r8477, %r8476, %r8476, 7;
	add.s32 	%r8478, %r8436, %r8453;
	xor.b32  	%r8479, %r8426, %r8478;
	shf.l.wrap.b32 	%r8480, %r8479, %r8479, 16;
	add.s32 	%r8481, %r8415, %r8480;
	xor.b32  	%r8482, %r8453, %r8481;
	shf.l.wrap.b32 	%r8483, %r8482, %r8482, 12;
	add.s32 	%r8484, %r8478, %r8483;
	xor.b32  	%r8485, %r8480, %r8484;
	shf.l.wrap.b32 	%r8486, %r8485, %r8485, 8;
	add.s32 	%r8487, %r8481, %r8486;
	xor.b32  	%r8488, %r8483, %r8487;
	shf.l.wrap.b32 	%r8489, %r8488, %r8488, 7;
	add.s32 	%r8490, %r8448, %r8417;
	xor.b32  	%r8491, %r8438, %r8490;
	shf.l.wrap.b32 	%r8492, %r8491, %r8491, 16;
	add.s32 	%r8493, %r8427, %r8492;
	xor.b32  	%r8494, %r8417, %r8493;
	shf.l.wrap.b32 	%r8495, %r8494, %r8494, 12;
	add.s32 	%r8496, %r8490, %r8495;
	xor.b32  	%r8497, %r8492, %r8496;
	shf.l.wrap.b32 	%r8498, %r8497, %r8497, 8;
	add.s32 	%r8499, %r8493, %r8498;
	xor.b32  	%r8500, %r8495, %r8499;
	shf.l.wrap.b32 	%r8501, %r8500, %r8500, 7;
	add.s32 	%r8502, %r8460, %r8501;
	xor.b32  	%r8503, %r8474, %r8502;
	shf.l.wrap.b32 	%r8504, %r8503, %r8503, 16;
	add.s32 	%r8505, %r8487, %r8504;
	xor.b32  	%r8506, %r8501, %r8505;
	shf.l.wrap.b32 	%r8507, %r8506, %r8506, 12;
	add.s32 	%r8508, %r8502, %r8507;
	xor.b32  	%r8509, %r8504, %r8508;
	shf.l.wrap.b32 	%r8510, %r8509, %r8509, 8;
	add.s32 	%r8511, %r8472, %r8465;
	xor.b32  	%r8512, %r8486, %r8511;
	shf.l.wrap.b32 	%r8513, %r8512, %r8512, 16;
	add.s32 	%r8514, %r8499, %r8513;
	xor.b32  	%r8515, %r8465, %r8514;
	shf.l.wrap.b32 	%r8516, %r8515, %r8515, 12;
	add.s32 	%r8517, %r8511, %r8516;
	xor.b32  	%r8518, %r8513, %r8517;
	shf.l.wrap.b32 	%r8519, %r8518, %r8518, 8;
	add.s32 	%r8520, %r8514, %r8519;
	xor.b32  	%r8521, %r8516, %r8520;
	shf.l.wrap.b32 	%r8522, %r8521, %r8521, 7;
	add.s32 	%r8523, %r8484, %r8477;
	xor.b32  	%r8524, %r8498, %r8523;
	shf.l.wrap.b32 	%r8525, %r8524, %r8524, 16;
	add.s32 	%r8526, %r8463, %r8525;
	xor.b32  	%r8527, %r8477, %r8526;
	shf.l.wrap.b32 	%r8528, %r8527, %r8527, 12;
	add.s32 	%r8529, %r8523, %r8528;
	xor.b32  	%r8530, %r8525, %r8529;
	shf.l.wrap.b32 	%r8531, %r8530, %r8530, 8;
	add.s32 	%r8532, %r8526, %r8531;
	xor.b32  	%r8533, %r8528, %r8532;
	shf.l.wrap.b32 	%r8534, %r8533, %r8533, 7;
	add.s32 	%r8535, %r8496, %r8489;
	xor.b32  	%r8536, %r8462, %r8535;
	shf.l.wrap.b32 	%r8537, %r8536, %r8536, 16;
	add.s32 	%r8538, %r8475, %r8537;
	xor.b32  	%r8539, %r8489, %r8538;
	shf.l.wrap.b32 	%r8540, %r8539, %r8539, 12;
	add.s32 	%r8541, %r8535, %r8540;
	xor.b32  	%r8542, %r8537, %r8541;
	shf.l.wrap.b32 	%r8543, %r8542, %r8542, 8;
	add.s32 	%r8544, %r8538, %r8543;
	add.s32 	%r8545, %r8508, %r8522;
	xor.b32  	%r8546, %r8543, %r8545;
	shf.l.wrap.b32 	%r8547, %r8546, %r8546, 16;
	add.s32 	%r8548, %r8532, %r8547;
	xor.b32  	%r8549, %r8522, %r8548;
	shr.u32 	%r8550, %r8549, 20;
	add.s32 	%r8551, %r8545, %r8550;
	add.s32 	%r8552, %r8517, %r8534;
	xor.b32  	%r8553, %r8510, %r8552;
	shf.l.wrap.b32 	%r8554, %r8553, %r8553, 16;
	add.s32 	%r8555, %r8544, %r8554;
	xor.b32  	%r8556, %r8534, %r8555;
	shr.u32 	%r8557, %r8556, 20;
	add.s32 	%r8558, %r8552, %r8557;
	add.s32 	%r8559, %r7871, %r8551;
	add.s32 	%r8560, %r7883, %r8558;
	add.s32 	%r8562, %r7866, %r11165;
	add.s32 	%r8563, %r8562, -11;
	not.b32 	%r8564, %r8563;
	add.s32 	%r8565, %r8564, %r658;
	shr.u32 	%r8566, %r484, %r8565;
	and.b32  	%r8567, %r8566, 1;
	setp.eq.b32 	%p78, %r8567, 1;
	selp.b32 	%r8568, %r8560, %r8559, %p78;
	cvt.u16.u32 	%rs128, %r8568;
	and.b16  	%rs180, %rs128, 1;
	and.b16  	%rs129, %rs178, 255;
	setp.ne.s16 	%p79, %rs129, 1;
	@%p79 bra 	$L__BB1_86;
	cvt.u64.u32 	%rd63, %r11165;
	cvt.u64.u16 	%rd64, %rs64;
	add.s64 	%rd65, %rd63, %rd64;
	shl.b64 	%rd66, %rd65, 4;
	add.s64 	%rd67, %rd2, %rd66;
	ld.global.u32 	%r8576, [%rd67+1308];
	selp.b32 	%r8577, %r11170, %r11169, %p78;
	xor.b32  	%r8578, %r8577, %r8576;
	selp.b32 	%r8579, %r11171, %r11168, %p78;
	selp.b32 	%r11169, %r11169, %r8578, %p78;
	selp.b32 	%r11170, %r8578, %r11170, %p78;
	ld.global.u32 	%r8580, [%rd67+1312];
	xor.b32  	%r8581, %r8579, %r8580;
	selp.b32 	%r8582, %r11172, %r11167, %p78;
	selp.b32 	%r11168, %r11168, %r8581, %p78;
	selp.b32 	%r11171, %r8581, %r11171, %p78;
	ld.global.u32 	%r8583, [%rd67+1316];
	xor.b32  	%r8584, %r8582, %r8583;
	selp.b32 	%r8585, %r11173, %r11166, %p78;
	selp.b32 	%r11167, %r11167, %r8584, %p78;
	selp.b32 	%r11172, %r8584, %r11172, %p78;
	ld.global.u32 	%r8586, [%rd67+1320];
	xor.b32  	%r8587, %r8585, %r8586;
	selp.b64 	%rd68, 445, 420, %p78;
	selp.b32 	%r11166, %r11166, %r8587, %p78;
	selp.b32 	%r11173, %r8587, %r11173, %p78;
	add.s64 	%rd69, %rd68, %rd65;
	add.s64 	%rd70, %rd69, %rd2;
	ld.global.u8 	%rs130, [%rd70+1453];
	xor.b16  	%rs180, %rs130, %rs180;
$L__BB1_86:
	add.s32 	%r8589, %r7866, -11;
	add.s32 	%r8590, %r11165, %r8589;
	not.b32 	%r8591, %r8590;
	add.s32 	%r8592, %r8591, %r658;
	shr.u32 	%r8593, %r484, %r8592;
	and.b32  	%r8594, %r8593, 1;
	setp.eq.b32 	%p81, %r8594, 1;
	selp.b32 	%r11177, %r11170, %r11169, %p81;
	selp.b32 	%r11176, %r11171, %r11168, %p81;
	selp.b32 	%r11175, %r11172, %r11167, %p81;
	selp.b32 	%r11174, %r11173, %r11166, %p81;
	add.s32 	%r11165, %r11165, 1;
	sub.s32 	%r8595, %r658, %r8589;
	setp.ne.s32 	%p82, %r11165, %r8595;
	mov.u16 	%rs178, %rs180;
	@%p82 bra 	$L__BB1_84;
$L__BB1_87:
	and.b16  	%rs131, %rs180, 255;
	setp.ne.s16 	%p83, %rs131, 1;
	@%p83 bra 	$L__BB1_89;
	ld.global.u32 	%r8596, [%rd2+1936];
	xor.b32  	%r11177, %r11177, %r8596;
$L__BB1_89:
	@%p83 bra 	$L__BB1_91;
	ld.global.u32 	%r8597, [%rd2+1940];
	xor.b32  	%r11176, %r11176, %r8597;
$L__BB1_91:
	@%p83 bra 	$L__BB1_93;
	ld.global.u32 	%r8598, [%rd2+1944];
	xor.b32  	%r11175, %r11175, %r8598;
$L__BB1_93:
	@%p83 bra 	$L__BB1_95;
	ld.global.u32 	%r8599, [%rd2+1948];
	xor.b32  	%r11174, %r11174, %r8599;
$L__BB1_95:
	ld.param.u32 	%r10787, [fused_batch_pir_kernel_optimized_2_param_4];
	setp.ge.s32 	%p87, %r484, %r10787;
	mov.b32 	%r11198, 0;
	mov.u32 	%r11199, %r11198;
	mov.u32 	%r11200, %r11198;
	mov.u32 	%r11201, %r11198;
	@%p87 bra 	$L__BB1_109;
	ld.global.u8 	%rs135, [%rd2+1969];
	max.u16 	%rs71, %rs135, 11;
	cvt.u32.u16 	%r8601, %rs71;
	ld.shared.v4.u32 	{%r11201, %r11200, %r11199, %r11198}, [s_mem+24752];
	ld.shared.u8 	%rs183, [s_mem+24768];
	cvt.u32.u16 	%r712, %rs135;
	sub.s32 	%r8602, %r712, %r8601;
	add.s32 	%r8603, %r8602, 11;
	setp.lt.s32 	%p88, %r8603, 1;
	@%p88 bra 	$L__BB1_101;
	mov.b32 	%r11189, 0;
	mov.u16 	%rs181, %rs183;
$L__BB1_98:
	.pragma "nounroll";
	ld.const.u32 	%r8605, [CHACHA_CONSTANTS];
	add.s32 	%r8606, %r8605, %r11201;
	shf.l.wrap.b32 	%r8607, %r8606, %r8606, 16;
	add.s32 	%r8608, %r11201, %r8607;
	xor.b32  	%r8609, %r11201, %r8608;
	shf.l.wrap.b32 	%r8610, %r8609, %r8609, 12;
	add.s32 	%r8611, %r8606, %r8610;
	xor.b32  	%r8612, %r8607, %r8611;
	shf.l.wrap.b32 	%r8613, %r8612, %r8612, 8;
	add.s32 	%r8614, %r8608, %r8613;
	xor.b32  	%r8615, %r8610, %r8614;
	shf.l.wrap.b32 	%r8616, %r8615, %r8615, 7;
	ld.const.u32 	%r8617, [CHACHA_CONSTANTS+4];
	add.s32 	%r8618, %r8617, %r11200;
	shf.l.wrap.b32 	%r8619, %r8618, %r8618, 16;
	add.s32 	%r8620, %r11200, %r8619;
	xor.b32  	%r8621, %r11200, %r8620;
	shf.l.wrap.b32 	%r8622, %r8621, %r8621, 12;
	add.s32 	%r8623, %r8618, %r8622;
	xor.b32  	%r8624, %r8619, %r8623;
	shf.l.wrap.b32 	%r8625, %r8624, %r8624, 8;
	add.s32 	%r8626, %r8620, %r8625;
	xor.b32  	%r8627, %r8622, %r8626;
	shf.l.wrap.b32 	%r8628, %r8627, %r8627, 7;
	ld.const.u32 	%r8629, [CHACHA_CONSTANTS+8];
	add.s32 	%r8630, %r8629, %r11199;
	shf.l.wrap.b32 	%r8631, %r8630, %r8630, 16;
	add.s32 	%r8632, %r11199, %r8631;
	xor.b32  	%r8633, %r11199, %r8632;
	shf.l.wrap.b32 	%r8634, %r8633, %r8633, 12;
	add.s32 	%r8635, %r8630, %r8634;
	xor.b32  	%r8636, %r8631, %r8635;
	shf.l.wrap.b32 	%r8637, %r8636, %r8636, 8;
	add.s32 	%r8638, %r8632, %r8637;
	xor.b32  	%r8639, %r8634, %r8638;
	shf.l.wrap.b32 	%r8640, %r8639, %r8639, 7;
	ld.const.u32 	%r8641, [CHACHA_CONSTANTS+12];
	add.s32 	%r8642, %r8641, %r11198;
	shf.l.wrap.b32 	%r8643, %r8642, %r8642, 16;
	add.s32 	%r8644, %r11198, %r8643;
	xor.b32  	%r8645, %r11198, %r8644;
	shf.l.wrap.b32 	%r8646, %r8645, %r8645, 12;
	add.s32 	%r8647, %r8642, %r8646;
	xor.b32  	%r8648, %r8643, %r8647;
	shf.l.wrap.b32 	%r8649, %r8648, %r8648, 8;
	add.s32 	%r8650, %r8644, %r8649;
	xor.b32  	%r8651, %r8646, %r8650;
	shf.l.wrap.b32 	%r8652, %r8651, %r8651, 7;
	add.s32 	%r8653, %r8611, %r8628;
	xor.b32  	%r8654, %r8649, %r8653;
	shf.l.wrap.b32 	%r8655, %r8654, %r8654, 16;
	add.s32 	%r8656, %r8638, %r8655;
	xor.b32  	%r8657, %r8628, %r8656;
	shf.l.wrap.b32 	%r8658, %r8657, %r8657, 12;
	add.s32 	%r8659, %r8653, %r8658;
	xor.b32  	%r8660, %r8655, %r8659;
	shf.l.wrap.b32 	%r8661, %r8660, %r8660, 8;
	add.s32 	%r8662, %r8656, %r8661;
	xor.b32  	%r8663, %r8658, %r8662;
	shf.l.wrap.b32 	%r8664, %r8663, %r8663, 7;
	add.s32 	%r8665, %r8623, %r8640;
	xor.b32  	%r8666, %r8613, %r8665;
	shf.l.wrap.b32 	%r8667, %r8666, %r8666, 16;
	add.s32 	%r8668, %r8650, %r8667;
	xor.b32  	%r8669, %r8640, %r8668;
	shf.l.wrap.b32 	%r8670, %r8669, %r8669, 12;
	add.s32 	%r8671, %r8665, %r8670;
	xor.b32  	%r8672, %r8667, %r8671;
	shf.l.wrap.b32 	%r8673, %r8672, %r8672, 8;
	add.s32 	%r8674, %r8668, %r8673;
	xor.b32  	%r8675, %r8670, %r8674;
	shf.l.wrap.b32 	%r8676, %r8675, %r8675, 7;
	add.s32 	%r8677, %r8635, %r8652;
	xor.b32  	%r8678, %r8625, %r8677;
	shf.l.wrap.b32 	%r8679, %r8678, %r8678, 16;
	add.s32 	%r8680, %r8614, %r8679;
	xor.b32  	%r8681, %r8652, %r8680;
	shf.l.wrap.b32 	%r8682, %r8681, %r8681, 12;
	add.s32 	%r8683, %r8677, %r8682;
	xor.b32  	%r8684, %r8679, %r8683;
	shf.l.wrap.b32 	%r8685, %r8684, %r8684, 8;
	add.s32 	%r8686, %r8680, %r8685;
	xor.b32  	%r8687, %r8682, %r8686;
	shf.l.wrap.b32 	%r8688, %r8687, %r8687, 7;
	add.s32 	%r8689, %r8647, %r8616;
	xor.b32  	%r8690, %r8637, %r8689;
	shf.l.wrap.b32 	%r8691, %r8690, %r8690, 16;
	add.s32 	%r8692, %r8626, %r8691;
	xor.b32  	%r8693, %r8616, %r8692;
	shf.l.wrap.b32 	%r8694, %r8693, %r8693, 12;
	add.s32 	%r8695, %r8689, %r8694;
	xor.b32  	%r8696, %r8691, %r8695;
	shf.l.wrap.b32 	%r8697, %r8696, %r8696, 8;
	add.s32 	%r8698, %r8692, %r8697;
	xor.b32  	%r8699, %r8694, %r8698;
	shf.l.wrap.b32 	%r8700, %r8699, %r8699, 7;
	add.s32 	%r8701, %r8659, %r8700;
	xor.b32  	%r8702, %r8673, %r8701;
	shf.l.wrap.b32 	%r8703, %r8702, %r8702, 16;
	add.s32 	%r8704, %r8686, %r8703;
	xor.b32  	%r8705, %r8700, %r8704;
	shf.l.wrap.b32 	%r8706, %r8705, %r8705, 12;
	add.s32 	%r8707, %r8701, %r8706;
	xor.b32  	%r8708, %r8703, %r8707;
	shf.l.wrap.b32 	%r8709, %r8708, %r8708, 8;
	add.s32 	%r8710, %r8704, %r8709;
	xor.b32  	%r8711, %r8706, %r8710;
	shf.l.wrap.b32 	%r8712, %r8711, %r8711, 7;
	add.s32 	%r8713, %r8671, %r8664;
	xor.b32  	%r8714, %r8685, %r8713;
	shf.l.wrap.b32 	%r8715, %r8714, %r8714, 16;
	add.s32 	%r8716, %r8698, %r8715;
	xor.b32  	%r8717, %r8664, %r8716;
	shf.l.wrap.b32 	%r8718, %r8717, %r8717, 12;
	add.s32 	%r8719, %r8713, %r8718;
	xor.b32  	%r8720, %r8715, %r8719;
	shf.l.wrap.b32 	%r8721, %r8720, %r8720, 8;
	add.s32 	%r8722, %r8716, %r8721;
	xor.b32  	%r8723, %r8718, %r8722;
	shf.l.wrap.b32 	%r8724, %r8723, %r8723, 7;
	add.s32 	%r8725, %r8683, %r8676;
	xor.b32  	%r8726, %r8697, %r8725;
	shf.l.wrap.b32 	%r8727, %r8726, %r8726, 16;
	add.s32 	%r8728, %r8662, %r8727;
	xor.b32  	%r8729, %r8676, %r8728;
	shf.l.wrap.b32 	%r8730, %r8729, %r8729, 12;
	add.s32 	%r8731, %r8725, %r8730;
	xor.b32  	%r8732, %r8727, %r8731;
	shf.l.wrap.b32 	%r8733, %r8732, %r8732, 8;
	add.s32 	%r8734, %r8728, %r8733;
	xor.b32  	%r8735, %r8730, %r8734;
	shf.l.wrap.b32 	%r8736, %r8735, %r8735, 7;
	add.s32 	%r8737, %r8695, %r8688;
	xor.b32  	%r8738, %r8661, %r8737;
	shf.l.wrap.b32 	%r8739, %r8738, %r8738, 16;
	add.s32 	%r8740, %r8674, %r8739;
	xor.b32  	%r8741, %r8688, %r8740;
	shf.l.wrap.b32 	%r8742, %r8741, %r8741, 12;
	add.s32 	%r8743, %r8737, %r8742;
	xor.b32  	%r8744, %r8739, %r8743;
	shf.l.wrap.b32 	%r8745, %r8744, %r8744, 8;
	add.s32 	%r8746, %r8740, %r8745;
	xor.b32  	%r8747, %r8742, %r8746;
	shf.l.wrap.b32 	%r8748, %r8747, %r8747, 7;
	add.s32 	%r8749, %r8707, %r8724;
	xor.b32  	%r8750, %r8745, %r8749;
	shf.l.wrap.b32 	%r8751, %r8750, %r8750, 16;
	add.s32 	%r8752, %r8734, %r8751;
	xor.b32  	%r8753, %r8724, %r8752;
	shf.l.wrap.b32 	%r8754, %r8753, %r8753, 12;
	add.s32 	%r8755, %r8749, %r8754;
	xor.b32  	%r8756, %r8751, %r8755;
	shf.l.wrap.b32 	%r8757, %r8756, %r8756, 8;
	add.s32 	%r8758, %r8752, %r8757;
	xor.b32  	%r8759, %r8754, %r8758;
	shf.l.wrap.b32 	%r8760, %r8759, %r8759, 7;
	add.s32 	%r8761, %r8719, %r8736;
	xor.b32  	%r8762, %r8709, %r8761;
	shf.l.wrap.b32 	%r8763, %r8762, %r8762, 16;
	add.s32 	%r8764, %r8746, %r8763;
	xor.b32  	%r8765, %r8736, %r8764;
	shf.l.wrap.b32 	%r8766, %r8765, %r8765, 12;
	add.s32 	%r8767, %r8761, %r8766;
	xor.b32  	%r8768, %r8763, %r8767;
	shf.l.wrap.b32 	%r8769, %r8768, %r8768, 8;
	add.s32 	%r8770, %r8764, %r8769;
	xor.b32  	%r8771, %r8766, %r8770;
	shf.l.wrap.b32 	%r8772, %r8771, %r8771, 7;
	add.s32 	%r8773, %r8731, %r8748;
	xor.b32  	%r8774, %r8721, %r8773;
	shf.l.wrap.b32 	%r8775, %r8774, %r8774, 16;
	add.s32 	%r8776, %r8710, %r8775;
	xor.b32  	%r8777, %r8748, %r8776;
	shf.l.wrap.b32 	%r8778, %r8777, %r8777, 12;
	add.s32 	%r8779, %r8773, %r8778;
	xor.b32  	%r8780, %r8775, %r8779;
	shf.l.wrap.b32 	%r8781, %r8780, %r8780, 8;
	add.s32 	%r8782, %r8776, %r8781;
	xor.b32  	%r8783, %r8778, %r8782;
	shf.l.wrap.b32 	%r8784, %r8783, %r8783, 7;
	add.s32 	%r8785, %r8743, %r8712;
	xor.b32  	%r8786, %r8733, %r8785;
	shf.l.wrap.b32 	%r8787, %r8786, %r8786, 16;
	add.s32 	%r8788, %r8722, %r8787;
	xor.b32  	%r8789, %r8712, %r8788;
	shf.l.wrap.b32 	%r8790, %r8789, %r8789, 12;
	add.s32 	%r8791, %r8785, %r8790;
	xor.b32  	%r8792, %r8787, %r8791;
	shf.l.wrap.b32 	%r8793, %r8792, %r8792, 8;
	add.s32 	%r8794, %r8788, %r8793;
	xor.b32  	%r8795, %r8790, %r8794;
	shf.l.wrap.b32 	%r8796, %r8795, %r8795, 7;
	add.s32 	%r8797, %r8755, %r8796;
	xor.b32  	%r8798, %r8769, %r8797;
	shf.l.wrap.b32 	%r8799, %r8798, %r8798, 16;
	add.s32 	%r8800, %r8782, %r8799;
	xor.b32  	%r8801, %r8796, %r8800;
	shf.l.wrap.b32 	%r8802, %r8801, %r8801, 12;
	add.s32 	%r8803, %r8797, %r8802;
	xor.b32  	%r8804, %r8799, %r8803;
	shf.l.wrap.b32 	%r8805, %r8804, %r8804, 8;
	add.s32 	%r8806, %r8800, %r8805;
	xor.b32  	%r8807, %r8802, %r8806;
	shf.l.wrap.b32 	%r8808, %r8807, %r8807, 7;
	add.s32 	%r8809, %r8767, %r8760;
	xor.b32  	%r8810, %r8781, %r8809;
	shf.l.wrap.b32 	%r8811, %r8810, %r8810, 16;
	add.s32 	%r8812, %r8794, %r8811;
	xor.b32  	%r8813, %r8760, %r8812;
	shf.l.wrap.b32 	%r8814, %r8813, %r8813, 12;
	add.s32 	%r8815, %r8809, %r8814;
	xor.b32  	%r8816, %r8811, %r8815;
	shf.l.wrap.b32 	%r8817, %r8816, %r8816, 8;
	add.s32 	%r8818, %r8812, %r8817;
	xor.b32  	%r8819, %r8814, %r8818;
	shf.l.wrap.b32 	%r8820, %r8819, %r8819, 7;
	add.s32 	%r8821, %r8779, %r8772;
	xor.b32  	%r8822, %r8793, %r8821;
	shf.l.wrap.b32 	%r8823, %r8822, %r8822, 16;
	add.s32 	%r8824, %r8758, %r8823;
	xor.b32  	%r8825, %r8772, %r8824;
	shf.l.wrap.b32 	%r8826, %r8825, %r8825, 12;
	add.s32 	%r8827, %r8821, %r8826;
	xor.b32  	%r8828, %r8823, %r8827;
	shf.l.wrap.b32 	%r8829, %r8828, %r8828, 8;
	add.s32 	%r8830, %r8824, %r8829;
	xor.b32  	%r8831, %r8826, %r8830;
	shf.l.wrap.b32 	%r8832, %r8831, %r8831, 7;
	add.s32 	%r8833, %r8791, %r8784;
	xor.b32  	%r8834, %r8757, %r8833;
	shf.l.wrap.b32 	%r8835, %r8834, %r8834, 16;
	add.s32 	%r8836, %r8770, %r8835;
	xor.b32  	%r8837, %r8784, %r8836;
	shf.l.wrap.b32 	%r8838, %r8837, %r8837, 12;
	add.s32 	%r8839, %r8833, %r8838;
	xor.b32  	%r8840, %r8835, %r8839;
	shf.l.wrap.b32 	%r8841, %r8840, %r8840, 8;
	add.s32 	%r8842, %r8836, %r8841;
	xor.b32  	%r8843, %r8838, %r8842;
	shf.l.wrap.b32 	%r8844, %r8843, %r8843, 7;
	add.s32 	%r8845, %r8803, %r8820;
	xor.b32  	%r8846, %r8841, %r8845;
	shf.l.wrap.b32 	%r8847, %r8846, %r8846, 16;
	add.s32 	%r8848, %r8830, %r8847;
	xor.b32  	%r8849, %r8820, %r8848;
	shf.l.wrap.b32 	%r8850, %r8849, %r8849, 12;
	add.s32 	%r8851, %r8845, %r8850;
	xor.b32  	%r8852, %r8847, %r8851;
	shf.l.wrap.b32 	%r8853, %r8852, %r8852, 8;
	add.s32 	%r8854, %r8848, %r8853;
	xor.b32  	%r8855, %r8850, %r8854;
	shf.l.wrap.b32 	%r8856, %r8855, %r8855, 7;
	add.s32 	%r8857, %r8815, %r8832;
	xor.b32  	%r8858, %r8805, %r8857;
	shf.l.wrap.b32 	%r8859, %r8858, %r8858, 16;
	add.s32 	%r8860, %r8842, %r8859;
	xor.b32  	%r8861, %r8832, %r8860;
	shf.l.wrap.b32 	%r8862, %r8861, %r8861, 12;
	add.s32 	%r8863, %r8857, %r8862;
	xor.b32  	%r8864, %r8859, %r8863;
	shf.l.wrap.b32 	%r8865, %r8864, %r8864, 8;
	add.s32 	%r8866, %r8860, %r8865;
	xor.b32  	%r8867, %r8862, %r8866;
	shf.l.wrap.b32 	%r8868, %r8867, %r8867, 7;
	add.s32 	%r8869, %r8827, %r8844;
	xor.b32  	%r8870, %r8817, %r8869;
	shf.l.wrap.b32 	%r8871, %r8870, %r8870, 16;
	add.s32 	%r8872, %r8806, %r8871;
	xor.b32  	%r8873, %r8844, %r8872;
	shf.l.wrap.b32 	%r8874, %r8873, %r8873, 12;
	add.s32 	%r8875, %r8869, %r8874;
	xor.b32  	%r8876, %r8871, %r8875;
	shf.l.wrap.b32 	%r8877, %r8876, %r8876, 8;
	add.s32 	%r8878, %r8872, %r8877;
	xor.b32  	%r8879, %r8874, %r8878;
	shf.l.wrap.b32 	%r8880, %r8879, %r8879, 7;
	add.s32 	%r8881, %r8839, %r8808;
	xor.b32  	%r8882, %r8829, %r8881;
	shf.l.wrap.b32 	%r8883, %r8882, %r8882, 16;
	add.s32 	%r8884, %r8818, %r8883;
	xor.b32  	%r8885, %r8808, %r8884;
	shf.l.wrap.b32 	%r8886, %r8885, %r8885, 12;
	add.s32 	%r8887, %r8881, %r8886;
	xor.b32  	%r8888, %r8883, %r8887;
	shf.l.wrap.b32 	%r8889, %r8888, %r8888, 8;
	add.s32 	%r8890, %r8884, %r8889;
	xor.b32  	%r8891, %r8886, %r8890;
	shf.l.wrap.b32 	%r8892, %r8891, %r8891, 7;
	add.s32 	%r8893, %r8851, %r8892;
	xor.b32  	%r8894, %r8865, %r8893;
	shf.l.wrap.b32 	%r8895, %r8894, %r8894, 16;
	add.s32 	%r8896, %r8878, %r8895;
	xor.b32  	%r8897, %r8892, %r8896;
	shf.l.wrap.b32 	%r8898, %r8897, %r8897, 12;
	add.s32 	%r8899, %r8893, %r8898;
	xor.b32  	%r8900, %r8895, %r8899;
	shf.l.wrap.b32 	%r8901, %r8900, %r8900, 8;
	add.s32 	%r8902, %r8896, %r8901;
	xor.b32  	%r8903, %r8898, %r8902;
	shf.l.wrap.b32 	%r8904, %r8903, %r8903, 7;
	add.s32 	%r8905, %r8863, %r8856;
	xor.b32  	%r8906, %r8877, %r8905;
	shf.l.wrap.b32 	%r8907, %r8906, %r8906, 16;
	add.s32 	%r8908, %r8890, %r8907;
	xor.b32  	%r8909, %r8856, %r8908;
	shf.l.wrap.b32 	%r8910, %r8909, %r8909, 12;
	add.s32 	%r8911, %r8905, %r8910;
	xor.b32  	%r8912, %r8907, %r8911;
	shf.l.wrap.b32 	%r8913, %r8912, %r8912, 8;
	add.s32 	%r8914, %r8908, %r8913;
	xor.b32  	%r8915, %r8910, %r8914;
	shf.l.wrap.b32 	%r8916, %r8915, %r8915, 7;
	add.s32 	%r8917, %r8875, %r8868;
	xor.b32  	%r8918, %r8889, %r8917;
	shf.l.wrap.b32 	%r8919, %r8918, %r8918, 16;
	add.s32 	%r8920, %r8854, %r8919;
	xor.b32  	%r8921, %r8868, %r8920;
	shf.l.wrap.b32 	%r8922, %r8921, %r8921, 12;
	add.s32 	%r8923, %r8917, %r8922;
	xor.b32  	%r8924, %r8919, %r8923;
	shf.l.wrap.b32 	%r8925, %r8924, %r8924, 8;
	add.s32 	%r8926, %r8920, %r8925;
	xor.b32  	%r8927, %r8922, %r8926;
	shf.l.wrap.b32 	%r8928, %r8927, %r8927, 7;
	add.s32 	%r8929, %r8887, %r8880;
	xor.b32  	%r8930, %r8853, %r8929;
	shf.l.wrap.b32 	%r8931, %r8930, %r8930, 16;
	add.s32 	%r8932, %r8866, %r8931;
	xor.b32  	%r8933, %r8880, %r8932;
	shf.l.wrap.b32 	%r8934, %r8933, %r8933, 12;
	add.s32 	%r8935, %r8929, %r8934;
	xor.b32  	%r8936, %r8931, %r8935;
	shf.l.wrap.b32 	%r8937, %r8936, %r8936, 8;
	add.s32 	%r8938, %r8932, %r8937;
	xor.b32  	%r8939, %r8934, %r8938;
	shf.l.wrap.b32 	%r8940, %r8939, %r8939, 7;
	add.s32 	%r8941, %r8899, %r8916;
	xor.b32  	%r8942, %r8937, %r8941;
	shf.l.wrap.b32 	%r8943, %r8942, %r8942, 16;
	add.s32 	%r8944, %r8926, %r8943;
	xor.b32  	%r8945, %r8916, %r8944;
	shf.l.wrap.b32 	%r8946, %r8945, %r8945, 12;
	add.s32 	%r8947, %r8941, %r8946;
	xor.b32  	%r8948, %r8943, %r8947;
	shf.l.wrap.b32 	%r8949, %r8948, %r8948, 8;
	add.s32 	%r8950, %r8944, %r8949;
	xor.b32  	%r8951, %r8946, %r8950;
	shf.l.wrap.b32 	%r8952, %r8951, %r8951, 7;
	add.s32 	%r8953, %r8911, %r8928;
	xor.b32  	%r8954, %r8901, %r8953;
	shf.l.wrap.b32 	%r8955, %r8954, %r8954, 16;
	add.s32 	%r8956, %r8938, %r8955;
	xor.b32  	%r8957, %r8928, %r8956;
	shf.l.wrap.b32 	%r8958, %r8957, %r8957, 12;
	add.s32 	%r8959, %r8953, %r8958;
	xor.b32  	%r8960, %r8955, %r8959;
	shf.l.wrap.b32 	%r8961, %r8960, %r8960, 8;
	add.s32 	%r8962, %r8956, %r8961;
	xor.b32  	%r8963, %r8958, %r8962;
	shf.l.wrap.b32 	%r8964, %r8963, %r8963, 7;
	add.s32 	%r8965, %r8923, %r8940;
	xor.b32  	%r8966, %r8913, %r8965;
	shf.l.wrap.b32 	%r8967, %r8966, %r8966, 16;
	add.s32 	%r8968, %r8902, %r8967;
	xor.b32  	%r8969, %r8940, %r8968;
	shf.l.wrap.b32 	%r8970, %r8969, %r8969, 12;
	add.s32 	%r8971, %r8965, %r8970;
	xor.b32  	%r8972, %r8967, %r8971;
	shf.l.wrap.b32 	%r8973, %r8972, %r8972, 8;
	add.s32 	%r8974, %r8968, %r8973;
	xor.b32  	%r8975, %r8970, %r8974;
	shf.l.wrap.b32 	%r8976, %r8975, %r8975, 7;
	add.s32 	%r8977, %r8935, %r8904;
	xor.b32  	%r8978, %r8925, %r8977;
	shf.l.wrap.b32 	%r8979, %r8978, %r8978, 16;
	add.s32 	%r8980, %r8914, %r8979;
	xor.b32  	%r8981, %r8904, %r8980;
	shf.l.wrap.b32 	%r8982, %r8981, %r8981, 12;
	add.s32 	%r8983, %r8977, %r8982;
	xor.b32  	%r8984, %r8979, %r8983;
	shf.l.wrap.b32 	%r8985, %r8984, %r8984, 8;
	add.s32 	%r8986, %r8980, %r8985;
	xor.b32  	%r8987, %r8982, %r8986;
	shf.l.wrap.b32 	%r8988, %r8987, %r8987, 7;
	add.s32 	%r11193, %r8605, %r8947;
	add.s32 	%r11194, %r11201, %r8988;
	add.s32 	%r11192, %r8617, %r8959;
	add.s32 	%r11195, %r11200, %r8952;
	add.s32 	%r11191, %r8629, %r8971;
	add.s32 	%r11196, %r11199, %r8964;
	add.s32 	%r11190, %r8641, %r8983;
	add.s32 	%r11197, %r11198, %r8976;
	xor.b32  	%r8989, %r8606, 1;
	shf.l.wrap.b32 	%r8990, %r8606, %r8989, 16;
	add.s32 	%r8991, %r11201, %r8990;
	xor.b32  	%r8992, %r11201, %r8991;
	shf.l.wrap.b32 	%r8993, %r8992, %r8992, 12;
	add.s32 	%r8994, %r8606, %r8993;
	xor.b32  	%r8995, %r8990, %r8994;
	shf.l.wrap.b32 	%r8996, %r8995, %r8995, 8;
	add.s32 	%r8997, %r8991, %r8996;
	xor.b32  	%r8998, %r8993, %r8997;
	shf.l.wrap.b32 	%r8999, %r8998, %r8998, 7;
	add.s32 	%r9000, %r8994, %r8628;
	xor.b32  	%r9001, %r8649, %r9000;
	shf.l.wrap.b32 	%r9002, %r9001, %r9001, 16;
	add.s32 	%r9003, %r8638, %r9002;
	xor.b32  	%r9004, %r8628, %r9003;
	shf.l.wrap.b32 	%r9005, %r9004, %r9004, 12;
	add.s32 	%r9006, %r9000, %r9005;
	xor.b32  	%r9007, %r9002, %r9006;
	shf.l.wrap.b32 	%r9008, %r9007, %r9007, 8;
	add.s32 	%r9009, %r9003, %r9008;
	xor.b32  	%r9010, %r9005, %r9009;
	shf.l.wrap.b32 	%r9011, %r9010, %r9010, 7;
	xor.b32  	%r9012, %r8996, %r8665;
	shf.l.wrap.b32 	%r9013, %r9012, %r9012, 16;
	add.s32 	%r9014, %r8650, %r9013;
	xor.b32  	%r9015, %r8640, %r9014;
	shf.l.wrap.b32 	%r9016, %r9015, %r9015, 12;
	add.s32 	%r9017, %r8665, %r9016;
	xor.b32  	%r9018, %r9013, %r9017;
	shf.l.wrap.b32 	%r9019, %r9018, %r9018, 8;
	add.s32 	%r9020, %r9014, %r9019;
	xor.b32  	%r9021, %r9016, %r9020;
	shf.l.wrap.b32 	%r9022, %r9021, %r9021, 7;
	add.s32 	%r9023, %r8997, %r8679;
	xor.b32  	%r9024, %r8652, %r9023;
	shf.l.wrap.b32 	%r9025, %r9024, %r9024, 12;
	add.s32 	%r9026, %r8677, %r9025;
	xor.b32  	%r9027, %r8679, %r9026;
	shf.l.wrap.b32 	%r9028, %r9027, %r9027, 8;
	add.s32 	%r9029, %r9023, %r9028;
	xor.b32  	%r9030, %r9025, %r9029;
	shf.l.wrap.b32 	%r9031, %r9030, %r9030, 7;
	add.s32 	%r9032, %r8647, %r8999;
	xor.b32  	%r9033, %r8637, %r9032;
	shf.l.wrap.b32 	%r9034, %r9033, %r9033, 16;
	add.s32 	%r9035, %r8626, %r9034;
	xor.b32  	%r9036, %r8999, %r9035;
	shf.l.wrap.b32 	%r9037, %r9036, %r9036, 12;
	add.s32 	%r9038, %r9032, %r9037;
	xor.b32  	%r9039, %r9034, %r9038;
	shf.l.wrap.b32 	%r9040, %r9039, %r9039, 8;
	add.s32 	%r9041, %r9035, %r9040;
	xor.b32  	%r9042, %r9037, %r9041;
	shf.l.wrap.b32 	%r9043, %r9042, %r9042, 7;
	add.s32 	%r9044, %r9006, %r9043;
	xor.b32  	%r9045, %r9019, %r9044;
	shf.l.wrap.b32 	%r9046, %r9045, %r9045, 16;
	add.s32 	%r9047, %r9029, %r9046;
	xor.b32  	%r9048, %r9043, %r9047;
	shf.l.wrap.b32 	%r9049, %r9048, %r9048, 12;
	add.s32 	%r9050, %r9044, %r9049;
	xor.b32  	%r9051, %r9046, %r9050;
	shf.l.wrap.b32 	%r9052, %r9051, %r9051, 8;
	add.s32 	%r9053, %r9047, %r9052;
	xor.b32  	%r9054, %r9049, %r9053;
	shf.l.wrap.b32 	%r9055, %r9054, %r9054, 7;
	add.s32 	%r9056, %r9017, %r9011;
	xor.b32  	%r9057, %r9028, %r9056;
	shf.l.wrap.b32 	%r9058, %r9057, %r9057, 16;
	add.s32 	%r9059, %r9041, %r9058;
	xor.b32  	%r9060, %r9011, %r9059;
	shf.l.wrap.b32 	%r9061, %r9060, %r9060, 12;
	add.s32 	%r9062, %r9056, %r9061;
	xor.b32  	%r9063, %r9058, %r9062;
	shf.l.wrap.b32 	%r9064, %r9063, %r9063, 8;
	add.s32 	%r9065, %r9059, %r9064;
	xor.b32  	%r9066, %r9061, %r9065;
	shf.l.wrap.b32 	%r9067, %r9066, %r9066, 7;
	add.s32 	%r9068, %r9026, %r9022;
	xor.b32  	%r9069, %r9040, %r9068;
	shf.l.wrap.b32 	%r9070, %r9069, %r9069, 16;
	add.s32 	%r9071, %r9009, %r9070;
	xor.b32  	%r9072, %r9022, %r9071;
	shf.l.wrap.b32 	%r9073, %r9072, %r9072, 12;
	add.s32 	%r9074, %r9068, %r9073;
	xor.b32  	%r9075, %r9070, %r9074;
	shf.l.wrap.b32 	%r9076, %r9075, %r9075, 8;
	add.s32 	%r9077, %r9071, %r9076;
	xor.b32  	%r9078, %r9073, %r9077;
	shf.l.wrap.b32 	%r9079, %r9078, %r9078, 7;
	add.s32 	%r9080, %r9038, %r9031;
	xor.b32  	%r9081, %r9008, %r9080;
	shf.l.wrap.b32 	%r9082, %r9081, %r9081, 16;
	add.s32 	%r9083, %r9020, %r9082;
	xor.b32  	%r9084, %r9031, %r9083;
	shf.l.wrap.b32 	%r9085, %r9084, %r9084, 12;
	add.s32 	%r9086, %r9080, %r9085;
	xor.b32  	%r9087, %r9082, %r9086;
	shf.l.wrap.b32 	%r9088, %r9087, %r9087, 8;
	add.s32 	%r9089, %r9083, %r9088;
	xor.b32  	%r9090, %r9085, %r9089;
	shf.l.wrap.b32 	%r9091, %r9090, %r9090, 7;
	add.s32 	%r9092, %r9050, %r9067;
	xor.b32  	%r9093, %r9088, %r9092;
	shf.l.wrap.b32 	%r9094, %r9093, %r9093, 16;
	add.s32 	%r9095, %r9077, %r9094;
	xor.b32  	%r9096, %r9067, %r9095;
	shf.l.wrap.b32 	%r9097, %r9096, %r9096, 12;
	add.s32 	%r9098, %r9092, %r9097;
	xor.b32  	%r9099, %r9094, %r9098;
	shf.l.wrap.b32 	%r9100, %r9099, %r9099, 8;
	add.s32 	%r9101, %r9095, %r9100;
	xor.b32  	%r9102, %r9097, %r9101;
	shf.l.wrap.b32 	%r9103, %r9102, %r9102, 7;
	add.s32 	%r9104, %r9062, %r9079;
	xor.b32  	%r9105, %r9052, %r9104;
	shf.l.wrap.b32 	%r9106, %r9105, %r9105, 16;
	add.s32 	%r9107, %r9089, %r9106;
	xor.b32  	%r9108, %r9079, %r9107;
	shf.l.wrap.b32 	%r9109, %r9108, %r9108, 12;
	add.s32 	%r9110, %r9104, %r9109;
	xor.b32  	%r9111, %r9106, %r9110;
	shf.l.wrap.b32 	%r9112, %r9111, %r9111, 8;
	add.s32 	%r9113, %r9107, %r9112;
	xor.b32  	%r9114, %r9109, %r9113;
	shf.l.wrap.b32 	%r9115, %r9114, %r9114, 7;
	add.s32 	%r9116, %r9074, %r9091;
	xor.b32  	%r9117, %r9064, %r9116;
	shf.l.wrap.b32 	%r9118, %r9117, %r9117, 16;
	add.s32 	%r9119, %r9053, %r9118;
	xor.b32  	%r9120, %r9091, %r9119;
	shf.l.wrap.b32 	%r9121, %r9120, %r9120, 12;
	add.s32 	%r9122, %r9116, %r9121;
	xor.b32  	%r9123, %r9118, %r9122;
	shf.l.wrap.b32 	%r9124, %r9123, %r9123, 8;
	add.s32 	%r9125, %r9119, %r9124;
	xor.b32  	%r9126, %r9121, %r9125;
	shf.l.wrap.b32 	%r9127, %r9126, %r9126, 7;
	add.s32 	%r9128, %r9086, %r9055;
	xor.b32  	%r9129, %r9076, %r9128;
	shf.l.wrap.b32 	%r9130, %r9129, %r9129, 16;
	add.s32 	%r9131, %r9065, %r9130;
	xor.b32  	%r9132, %r9055, %r9131;
	shf.l.wrap.b32 	%r9133, %r9132, %r9132, 12;
	add.s32 	%r9134, %r9128, %r9133;
	xor.b32  	%r9135, %r9130, %r9134;
	shf.l.wrap.b32 	%r9136, %r9135, %r9135, 8;
	add.s32 	%r9137, %r9131, %r9136;
	xor.b32  	%r9138, %r9133, %r9137;
	shf.l.wrap.b32 	%r9139, %r9138, %r9138, 7;
	add.s32 	%r9140, %r9098, %r9139;
	xor.b32  	%r9141, %r9112, %r9140;
	shf.l.wrap.b32 	%r9142, %r9141, %r9141, 16;
	add.s32 	%r9143, %r9125, %r9142;
	xor.b32  	%r9144, %r9139, %r9143;
	shf.l.wrap.b32 	%r9145, %r9144, %r9144, 12;
	add.s32 	%r9146, %r9140, %r9145;
	xor.b32  	%r9147, %r9142, %r9146;
	shf.l.wrap.b32 	%r9148, %r9147, %r9147, 8;
	add.s32 	%r9149, %r9143, %r9148;
	xor.b32  	%r9150, %r9145, %r9149;
	shf.l.wrap.b32 	%r9151, %r9150, %r9150, 7;
	add.s32 	%r9152, %r9110, %r9103;
	xor.b32  	%r9153, %r9124, %r9152;
	shf.l.wrap.b32 	%r9154, %r9153, %r9153, 16;
	add.s32 	%r9155, %r9137, %r9154;
	xor.b32  	%r9156, %r9103, %r9155;
	shf.l.wrap.b32 	%r9157, %r9156, %r9156, 12;
	add.s32 	%r9158, %r9152, %r9157;
	xor.b32  	%r9159, %r9154, %r9158;
	shf.l.wrap.b32 	%r9160, %r9159, %r9159, 8;
	add.s32 	%r9161, %r9155, %r9160;
	xor.b32  	%r9162, %r9157, %r9161;
	shf.l.wrap.b32 	%r9163, %r9162, %r9162, 7;
	add.s32 	%r9164, %r9122, %r9115;
	xor.b32  	%r9165, %r9136, %r9164;
	shf.l.wrap.b32 	%r9166, %r9165, %r9165, 16;
	add.s32 	%r9167, %r9101, %r9166;
	xor.b32  	%r9168, %r9115, %r9167;
	shf.l.wrap.b32 	%r9169, %r9168, %r9168, 12;
	add.s32 	%r9170, %r9164, %r9169;
	xor.b32  	%r9171, %r9166, %r9170;
	shf.l.wrap.b32 	%r9172, %r9171, %r9171, 8;
	add.s32 	%r9173, %r9167, %r9172;
	xor.b32  	%r9174, %r9169, %r9173;
	shf.l.wrap.b32 	%r9175, %r9174, %r9174, 7;
	add.s32 	%r9176, %r9134, %r9127;
	xor.b32  	%r9177, %r9100, %r9176;
	shf.l.wrap.b32 	%r9178, %r9177, %r9177, 16;
	add.s32 	%r9179, %r9113, %r9178;
	xor.b32  	%r9180, %r9127, %r9179;
	shf.l.wrap.b32 	%r9181, %r9180, %r9180, 12;
	add.s32 	%r9182, %r9176, %r9181;
	xor.b32  	%r9183, %r9178, %r9182;
	shf.l.wrap.b32 	%r9184, %r9183, %r9183, 8;
	add.s32 	%r9185, %r9179, %r9184;
	xor.b32  	%r9186, %r9181, %r9185;
	shf.l.wrap.b32 	%r9187, %r9186, %r9186, 7;
	add.s32 	%r9188, %r9146, %r9163;
	xor.b32  	%r9189, %r9184, %r9188;
	shf.l.wrap.b32 	%r9190, %r9189, %r9189, 16;
	add.s32 	%r9191, %r9173, %r9190;
	xor.b32  	%r9192, %r9163, %r9191;
	shf.l.wrap.b32 	%r9193, %r9192, %r9192, 12;
	add.s32 	%r9194, %r9188, %r9193;
	xor.b32  	%r9195, %r9190, %r9194;
	shf.l.wrap.b32 	%r9196, %r9195, %r9195, 8;
	add.s32 	%r9197, %r9191, %r9196;
	xor.b32  	%r9198, %r9193, %r9197;
	shf.l.wrap.b32 	%r9199, %r9198, %r9198, 7;
	add.s32 	%r9200, %r9158, %r9175;
	xor.b32  	%r9201, %r9148, %r9200;
	shf.l.wrap.b32 	%r9202, %r9201, %r9201, 16;
	add.s32 	%r9203, %r9185, %r9202;
	xor.b32  	%r9204, %r9175, %r9203;
	shf.l.wrap.b32 	%r9205, %r9204, %r9204, 12;
	add.s32 	%r9206, %r9200, %r9205;
	xor.b32  	%r9207, %r9202, %r9206;
	shf.l.wrap.b32 	%r9208, %r9207, %r9207, 8;
	add.s32 	%r9209, %r9203, %r9208;
	xor.b32  	%r9210, %r9205, %r9209;
	shf.l.wrap.b32 	%r9211, %r9210, %r9210, 7;
	add.s32 	%r9212, %r9170, %r9187;
	xor.b32  	%r9213, %r9160, %r9212;
	shf.l.wrap.b32 	%r9214, %r9213, %r9213, 16;
	add.s32 	%r9215, %r9149, %r9214;
	xor.b32  	%r9216, %r9187, %r9215;
	shf.l.wrap.b32 	%r9217, %r9216, %r9216, 12;
	add.s32 	%r9218, %r9212, %r9217;
	xor.b32  	%r9219, %r9214, %r9218;
	shf.l.wrap.b32 	%r9220, %r9219, %r9219, 8;
	add.s32 	%r9221, %r9215, %r9220;
	xor.b32  	%r9222, %r9217, %r9221;
	shf.l.wrap.b32 	%r9223, %r9222, %r9222, 7;
	add.s32 	%r9224, %r9182, %r9151;
	xor.b32  	%r9225, %r9172, %r9224;
	shf.l.wrap.b32 	%r9226, %r9225, %r9225, 16;
	add.s32 	%r9227, %r9161, %r9226;
	xor.b32  	%r9228, %r9151, %r9227;
	shf.l.wrap.b32 	%r9229, %r9228, %r9228, 12;
	add.s32 	%r9230, %r9224, %r9229;
	xor.b32  	%r9231, %r9226, %r9230;
	shf.l.wrap.b32 	%r9232, %r9231, %r9231, 8;
	add.s32 	%r9233, %r9227, %r9232;
	xor.b32  	%r9234, %r9229, %r9233;
	shf.l.wrap.b32 	%r9235, %r9234, %r9234, 7;
	add.s32 	%r9236, %r9194, %r9235;
	xor.b32  	%r9237, %r9208, %r9236;
	shf.l.wrap.b32 	%r9238, %r9237, %r9237, 16;
	add.s32 	%r9239, %r9221, %r9238;
	xor.b32  	%r9240, %r9235, %r9239;
	shf.l.wrap.b32 	%r9241, %r9240, %r9240, 12;
	add.s32 	%r9242, %r9236, %r9241;
	xor.b32  	%r9243, %r9238, %r9242;
	shf.l.wrap.b32 	%r9244, %r9243, %r9243, 8;
	add.s32 	%r9245, %r9206, %r9199;
	xor.b32  	%r9246, %r9220, %r9245;
	shf.l.wrap.b32 	%r9247, %r9246, %r9246, 16;
	add.s32 	%r9248, %r9233, %r9247;
	xor.b32  	%r9249, %r9199, %r9248;
	shf.l.wrap.b32 	%r9250, %r9249, %r9249, 12;
	add.s32 	%r9251, %r9245, %r9250;
	xor.b32  	%r9252, %r9247, %r9251;
	shf.l.wrap.b32 	%r9253, %r9252, %r9252, 8;
	add.s32 	%r9254, %r9248, %r9253;
	xor.b32  	%r9255, %r9250, %r9254;
	shf.l.wrap.b32 	%r9256, %r9255, %r9255, 7;
	add.s32 	%r9257, %r9218, %r9211;
	xor.b32  	%r9258, %r9232, %r9257;
	shf.l.wrap.b32 	%r9259, %r9258, %r9258, 16;
	add.s32 	%r9260, %r9197, %r9259;
	xor.b32  	%r9261, %r9211, %r9260;
	shf.l.wrap.b32 	%r9262, %r9261, %r9261, 12;
	add.s32 	%r9263, %r9257, %r9262;
	xor.b32  	%r9264, %r9259, %r9263;
	shf.l.wrap.b32 	%r9265, %r9264, %r9264, 8;
	add.s32 	%r9266, %r9260, %r9265;
	xor.b32  	%r9267, %r9262, %r9266;
	shf.l.wrap.b32 	%r9268, %r9267, %r9267, 7;
	add.s32 	%r9269, %r9230, %r9223;
	xor.b32  	%r9270, %r9196, %r9269;
	shf.l.wrap.b32 	%r9271, %r9270, %r9270, 16;
	add.s32 	%r9272, %r9209, %r9271;
	xor.b32  	%r9273, %r9223, %r9272;
	shf.l.wrap.b32 	%r9274, %r9273, %r9273, 12;
	add.s32 	%r9275, %r9269, %r9274;
	xor.b32  	%r9276, %r9271, %r9275;
	shf.l.wrap.b32 	%r9277, %r9276, %r9276, 8;
	add.s32 	%r9278, %r9272, %r9277;
	add.s32 	%r9279, %r9242, %r9256;
	xor.b32  	%r9280, %r9277, %r9279;
	shf.l.wrap.b32 	%r9281, %r9280, %r9280, 16;
	add.s32 	%r9282, %r9266, %r9281;
	xor.b32  	%r9283, %r9256, %r9282;
	shr.u32 	%r9284, %r9283, 20;
	add.s32 	%r9285, %r9279, %r9284;
	add.s32 	%r9286, %r9251, %r9268;
	xor.b32  	%r9287, %r9244, %r9286;
	shf.l.wrap.b32 	%r9288, %r9287, %r9287, 16;
	add.s32 	%r9289, %r9278, %r9288;
	xor.b32  	%r9290, %r9268, %r9289;
	shr.u32 	%r9291, %r9290, 20;
	add.s32 	%r9292, %r9286, %r9291;
	add.s32 	%r9293, %r8605, %r9285;
	add.s32 	%r9294, %r8617, %r9292;
	add.s32 	%r9296, %r8601, %r11189;
	add.s32 	%r9297, %r9296, -11;
	not.b32 	%r9298, %r9297;
	add.s32 	%r9299, %r9298, %r712;
	mov.u32 	%r9302, %tid.x;
	and.b32  	%r9303, %r9302, 31;
	or.b32  	%r9304, %r5722, %r9303;
	shl.b32 	%r9305, %r9302, 3;
	and.b32  	%r9306, %r9305, 7936;
	add.s32 	%r9307, %r11088, %r9306;
	add.s32 	%r9308, %r9304, %r9307;
	shr.u32 	%r9309, %r9308, %r9299;
	and.b32  	%r9310, %r9309, 1;
	setp.eq.b32 	%p89, %r9310, 1;
	selp.b32 	%r9311, %r9294, %r9293, %p89;
	cvt.u16.u32 	%rs136, %r9311;
	and.b16  	%rs183, %rs136, 1;
	and.b16  	%rs137, %rs181, 255;
	setp.ne.s16 	%p90, %rs137, 1;
	@%p90 bra 	$L__BB1_100;
	ld.param.u64 	%rd108, [fused_batch_pir_kernel_optimized_2_param_1];
	cvt.u64.u32 	%rd71, %r11189;
	cvt.u64.u16 	%rd72, %rs71;
	add.s64 	%rd73, %rd71, %rd72;
	cvta.to.global.u64 	%rd74, %rd108;
	shl.b64 	%rd75, %rd73, 4;
	add.s64 	%rd76, %rd74, %rd75;
	ld.global.u32 	%r9328, [%rd76+1796];
	selp.b32 	%r9329, %r11194, %r11193, %p89;
	xor.b32  	%r9330, %r9329, %r9328;
	selp.b32 	%r9331, %r11195, %r11192, %p89;
	selp.b32 	%r11193, %r11193, %r9330, %p89;
	selp.b32 	%r11194, %r9330, %r11194, %p89;
	ld.global.u32 	%r9332, [%rd76+1800];
	xor.b32  	%r9333, %r9331, %r9332;
	selp.b32 	%r9334, %r11196, %r11191, %p89;
	selp.b32 	%r11192, %r11192, %r9333, %p89;
	selp.b32 	%r11195, %r9333, %r11195, %p89;
	ld.global.u32 	%r9335, [%rd76+1804];
	xor.b32  	%r9336, %r9334, %r9335;
	selp.b32 	%r9337, %r11197, %r11190, %p89;
	selp.b32 	%r11191, %r11191, %r9336, %p89;
	selp.b32 	%r11196, %r9336, %r11196, %p89;
	ld.global.u32 	%r9338, [%rd76+1808];
	xor.b32  	%r9339, %r9337, %r9338;
	selp.b64 	%rd77, 445, 420, %p89;
	selp.b32 	%r11190, %r11190, %r9339, %p89;
	selp.b32 	%r11197, %r9339, %r11197, %p89;
	add.s64 	%rd78, %rd77, %rd73;
	add.s64 	%rd79, %rd78, %rd74;
	ld.global.u8 	%rs138, [%rd79+1941];
	xor.b16  	%rs183, %rs138, %rs183;
$L__BB1_100:
	add.s32 	%r9341, %r8601, -11;
	add.s32 	%r9342, %r11189, %r9341;
	not.b32 	%r9343, %r9342;
	add.s32 	%r9344, %r9343, %r712;
	shr.u32 	%r9354, %r9308, %r9344;
	and.b32  	%r9355, %r9354, 1;
	setp.eq.b32 	%p92, %r9355, 1;
	selp.b32 	%r11201, %r11194, %r11193, %p92;
	selp.b32 	%r11200, %r11195, %r11192, %p92;
	selp.b32 	%r11199, %r11196, %r11191, %p92;
	selp.b32 	%r11198, %r11197, %r11190, %p92;
	add.s32 	%r11189, %r11189, 1;
	sub.s32 	%r9356, %r712, %r9341;
	setp.ne.s32 	%p93, %r11189, %r9356;
	mov.u16 	%rs181, %rs183;
	@%p93 bra 	$L__BB1_98;
$L__BB1_101:
	ld.param.u64 	%rd109, [fused_batch_pir_kernel_optimized_2_param_1];
	cvta.to.global.u64 	%rd3, %rd109;
	and.b16  	%rs139, %rs183, 255;
	setp.ne.s16 	%p94, %rs139, 1;
	@%p94 bra 	$L__BB1_103;
	ld.global.u32 	%r9357, [%rd3+2424];
	xor.b32  	%r11201, %r11201, %r9357;
$L__BB1_103:
	@%p94 bra 	$L__BB1_105;
	ld.global.u32 	%r9358, [%rd3+2428];
	xor.b32  	%r11200, %r11200, %r9358;
$L__BB1_105:
	@%p94 bra 	$L__BB1_107;
	ld.global.u32 	%r9359, [%rd3+2432];
	xor.b32  	%r11199, %r11199, %r9359;
$L__BB1_107:
	@%p94 bra 	$L__BB1_109;
	ld.global.u32 	%r9360, [%rd3+2436];
	xor.b32  	%r11198, %r11198, %r9360;
$L__BB1_109:
	ld.param.u32 	%r10788, [fused_batch_pir_kernel_optimized_2_param_4];
	mov.u32 	%r9364, %tid.x;
	and.b32  	%r9365, %r9364, 31;
	or.b32  	%r9366, %r5722, %r9365;
	shl.b32 	%r9367, %r9364, 3;
	and.b32  	%r9368, %r9367, 7936;
	add.s32 	%r9369, %r11088, %r9368;
	add.s32 	%r9370, %r9366, %r9369;
	setp.ge.s32 	%p98, %r9370, %r10788;
	mov.b32 	%r11222, 0;
	mov.u32 	%r11223, %r11222;
	mov.u32 	%r11224, %r11222;
	mov.u32 	%r11225, %r11222;
	@%p98 bra 	$L__BB1_123;
	ld.param.u64 	%rd110, [fused_batch_pir_kernel_optimized_2_param_1];
	cvta.to.global.u64 	%rd80, %rd110;
	ld.global.u8 	%rs143, [%rd80+2457];
	max.u16 	%rs78, %rs143, 11;
	cvt.u32.u16 	%r9371, %rs78;
	ld.shared.u32 	%r11225, [s_mem+24772];
	ld.shared.v2.u32 	{%r11224, %r11223}, [s_mem+24776];
	ld.shared.u32 	%r11222, [s_mem+24784];
	ld.shared.u8 	%rs186, [s_mem+24788];
	cvt.u32.u16 	%r766, %rs143;
	sub.s32 	%r9372, %r766, %r9371;
	add.s32 	%r9373, %r9372, 11;
	setp.lt.s32 	%p99, %r9373, 1;
	@%p99 bra 	$L__BB1_115;
	mov.b32 	%r11213, 0;
	mov.u16 	%rs184, %rs186;
$L__BB1_112:
	.pragma "nounroll";
	ld.const.u32 	%r9375, [CHACHA_CONSTANTS];
	add.s32 	%r9376, %r9375, %r11225;
	shf.l.wrap.b32 	%r9377, %r9376, %r9376, 16;
	add.s32 	%r9378, %r11225, %r9377;
	xor.b32  	%r9379, %r11225, %r9378;
	shf.l.wrap.b32 	%r9380, %r9379, %r9379, 12;
	add.s32 	%r9381, %r9376, %r9380;
	xor.b32  	%r9382, %r9377, %r9381;
	shf.l.wrap.b32 	%r9383, %r9382, %r9382, 8;
	add.s32 	%r9384, %r9378, %r9383;
	xor.b32  	%r9385, %r9380, %r9384;
	shf.l.wrap.b32 	%r9386, %r9385, %r9385, 7;
	ld.const.u32 	%r9387, [CHACHA_CONSTANTS+4];
	add.s32 	%r9388, %r9387, %r11224;
	shf.l.wrap.b32 	%r9389, %r9388, %r9388, 16;
	add.s32 	%r9390, %r11224, %r9389;
	xor.b32  	%r9391, %r11224, %r9390;
	shf.l.wrap.b32 	%r9392, %r9391, %r9391, 12;
	add.s32 	%r9393, %r9388, %r9392;
	xor.b32  	%r9394, %r9389, %r9393;
	shf.l.wrap.b32 	%r9395, %r9394, %r9394, 8;
	add.s32 	%r9396, %r9390, %r9395;
	xor.b32  	%r9397, %r9392, %r9396;
	shf.l.wrap.b32 	%r9398, %r9397, %r9397, 7;
	ld.const.u32 	%r9399, [CHACHA_CONSTANTS+8];
	add.s32 	%r9400, %r9399, %r11223;
	shf.l.wrap.b32 	%r9401, %r9400, %r9400, 16;
	add.s32 	%r9402, %r11223, %r9401;
	xor.b32  	%r9403, %r11223, %r9402;
	shf.l.wrap.b32 	%r9404, %r9403, %r9403, 12;
	add.s32 	%r9405, %r9400, %r9404;
	xor.b32  	%r9406, %r9401, %r9405;
	shf.l.wrap.b32 	%r9407, %r9406, %r9406, 8;
	add.s32 	%r9408, %r9402, %r9407;
	xor.b32  	%r9409, %r9404, %r9408;
	shf.l.wrap.b32 	%r9410, %r9409, %r9409, 7;
	ld.const.u32 	%r9411, [CHACHA_CONSTANTS+12];
	add.s32 	%r9412, %r9411, %r11222;
	shf.l.wrap.b32 	%r9413, %r9412, %r9412, 16;
	add.s32 	%r9414, %r11222, %r9413;
	xor.b32  	%r9415, %r11222, %r9414;
	shf.l.wrap.b32 	%r9416, %r9415, %r9415, 12;
	add.s32 	%r9417, %r9412, %r9416;
	xor.b32  	%r9418, %r9413, %r9417;
	shf.l.wrap.b32 	%r9419, %r9418, %r9418, 8;
	add.s32 	%r9420, %r9414, %r9419;
	xor.b32  	%r9421, %r9416, %r9420;
	shf.l.wrap.b32 	%r9422, %r9421, %r9421, 7;
	add.s32 	%r9423, %r9381, %r9398;
	xor.b32  	%r9424, %r9419, %r9423;
	shf.l.wrap.b32 	%r9425, %r9424, %r9424, 16;
	add.s32 	%r9426, %r9408, %r9425;
	xor.b32  	%r9427, %r9398, %r9426;
	shf.l.wrap.b32 	%r9428, %r9427, %r9427, 12;
	add.s32 	%r9429, %r9423, %r9428;
	xor.b32  	%r9430, %r9425, %r9429;
	shf.l.wrap.b32 	%r9431, %r9430, %r9430, 8;
	add.s32 	%r9432, %r9426, %r9431;
	xor.b32  	%r9433, %r9428, %r9432;
	shf.l.wrap.b32 	%r9434, %r9433, %r9433, 7;
	add.s32 	%r9435, %r9393, %r9410;
	xor.b32  	%r9436, %r9383, %r9435;
	shf.l.wrap.b32 	%r9437, %r9436, %r9436, 16;
	add.s32 	%r9438, %r9420, %r9437;
	xor.b32  	%r9439, %r9410, %r9438;
	shf.l.wrap.b32 	%r9440, %r9439, %r9439, 12;
	add.s32 	%r9441, %r9435, %r9440;
	xor.b32  	%r9442, %r9437, %r9441;
	shf.l.wrap.b32 	%r9443, %r9442, %r9442, 8;
	add.s32 	%r9444, %r9438, %r9443;
	xor.b32  	%r9445, %r9440, %r9444;
	shf.l.wrap.b32 	%r9446, %r9445, %r9445, 7;
	add.s32 	%r9447, %r9405, %r9422;
	xor.b32  	%r9448, %r9395, %r9447;
	shf.l.wrap.b32 	%r9449, %r9448, %r9448, 16;
	add.s32 	%r9450, %r9384, %r9449;
	xor.b32  	%r9451, %r9422, %r9450;
	shf.l.wrap.b32 	%r9452, %r9451, %r9451, 12;
	add.s32 	%r9453, %r9447, %r9452;
	xor.b32  	%r9454, %r9449, %r9453;
	shf.l.wrap.b32 	%r9455, %r9454, %r9454, 8;
	add.s32 	%r9456, %r9450, %r9455;
	xor.b32  	%r9457, %r9452, %r9456;
	shf.l.wrap.b32 	%r9458, %r9457, %r9457, 7;
	add.s32 	%r9459, %r9417, %r9386;
	xor.b32  	%r9460, %r9407, %r9459;
	shf.l.wrap.b32 	%r9461, %r9460, %r9460, 16;
	add.s32 	%r9462, %r9396, %r9461;
	xor.b32  	%r9463, %r9386, %r9462;
	shf.l.wrap.b32 	%r9464, %r9463, %r9463, 12;
	add.s32 	%r9465, %r9459, %r9464;
	xor.b32  	%r9466, %r9461, %r9465;
	shf.l.wrap.b32 	%r9467, %r9466, %r9466, 8;
	add.s32 	%r9468, %r9462, %r9467;
	xor.b32  	%r9469, %r9464, %r9468;
	shf.l.wrap.b32 	%r9470, %r9469, %r9469, 7;
	add.s32 	%r9471, %r9429, %r9470;
	xor.b32  	%r9472, %r9443, %r9471;
	shf.l.wrap.b32 	%r9473, %r9472, %r9472, 16;
	add.s32 	%r9474, %r9456, %r9473;
	xor.b32  	%r9475, %r9470, %r9474;
	shf.l.wrap.b32 	%r9476, %r9475, %r9475, 12;
	add.s32 	%r9477, %r9471, %r9476;
	xor.b32  	%r9478, %r9473, %r9477;
	shf.l.wrap.b32 	%r9479, %r9478, %r9478, 8;
	add.s32 	%r9480, %r9474, %r9479;
	xor.b32  	%r9481, %r9476, %r9480;
	shf.l.wrap.b32 	%r9482, %r9481, %r9481, 7;
	add.s32 	%r9483, %r9441, %r9434;
	xor.b32  	%r9484, %r9455, %r9483;
	shf.l.wrap.b32 	%r9485, %r9484, %r9484, 16;
	add.s32 	%r9486, %r9468, %r9485;
	xor.b32  	%r9487, %r9434, %r9486;
	shf.l.wrap.b32 	%r9488, %r9487, %r9487, 12;
	add.s32 	%r9489, %r9483, %r9488;
	xor.b32  	%r9490, %r9485, %r9489;
	shf.l.wrap.b32 	%r9491, %r9490, %r9490, 8;
	add.s32 	%r9492, %r9486, %r9491;
	xor.b32  	%r9493, %r9488, %r9492;
	shf.l.wrap.b32 	%r9494, %r9493, %r9493, 7;
	add.s32 	%r9495, %r9453, %r9446;
	xor.b32  	%r9496, %r9467, %r9495;
	shf.l.wrap.b32 	%r9497, %r9496, %r9496, 16;
	add.s32 	%r9498, %r9432, %r9497;
	xor.b32  	%r9499, %r9446, %r9498;
	shf.l.wrap.b32 	%r9500, %r9499, %r9499, 12;
	add.s32 	%r9501, %r9495, %r9500;
	xor.b32  	%r9502, %r9497, %r9501;
	shf.l.wrap.b32 	%r9503, %r9502, %r9502, 8;
	add.s32 	%r9504, %r9498, %r9503;
	xor.b32  	%r9505, %r9500, %r9504;
	shf.l.wrap.b32 	%r9506, %r9505, %r9505, 7;
	add.s32 	%r9507, %r9465, %r9458;
	xor.b32  	%r9508, %r9431, %r9507;
	shf.l.wrap.b32 	%r9509, %r9508, %r9508, 16;
	add.s32 	%r9510, %r9444, %r9509;
	xor.b32  	%r9511, %r9458, %r9510;
	shf.l.wrap.b32 	%r9512, %r9511, %r9511, 12;
	add.s32 	%r9513, %r9507, %r9512;
	xor.b32  	%r9514, %r9509, %r9513;
	shf.l.wrap.b32 	%r9515, %r9514, %r9514, 8;
	add.s32 	%r9516, %r9510, %r9515;
	xor.b32  	%r9517, %r9512, %r9516;
	shf.l.wrap.b32 	%r9518, %r9517, %r9517, 7;
	add.s32 	%r9519, %r9477, %r9494;
	xor.b32  	%r9520, %r9515, %r9519;
	shf.l.wrap.b32 	%r9521, %r9520, %r9520, 16;
	add.s32 	%r9522, %r9504, %r9521;
	xor.b32  	%r9523, %r9494, %r9522;
	shf.l.wrap.b32 	%r9524, %r9523, %r9523, 12;
	add.s32 	%r9525, %r9519, %r9524;
	xor.b32  	%r9526, %r9521, %r9525;
	shf.l.wrap.b32 	%r9527, %r9526, %r9526, 8;
	add.s32 	%r9528, %r9522, %r9527;
	xor.b32  	%r9529, %r9524, %r9528;
	shf.l.wrap.b32 	%r9530, %r9529, %r9529, 7;
	add.s32 	%r9531, %r9489, %r9506;
	xor.b32  	%r9532, %r9479, %r9531;
	shf.l.wrap.b32 	%r9533, %r9532, %r9532, 16;
	add.s32 	%r9534, %r9516, %r9533;
	xor.b32  	%r9535, %r9506, %r9534;
	shf.l.wrap.b32 	%r9536, %r9535, %r9535, 12;
	add.s32 	%r9537, %r9531, %r9536;
	xor.b32  	%r9538, %r9533, %r9537;
	shf.l.wrap.b32 	%r9539, %r9538, %r9538, 8;
	add.s32 	%r9540, %r9534, %r9539;
	xor.b32  	%r9541, %r9536, %r9540;
	shf.l.wrap.b32 	%r9542, %r9541, %r9541, 7;
	add.s32 	%r9543, %r9501, %r9518;
	xor.b32  	%r9544, %r9491, %r9543;
	shf.l.wrap.b32 	%r9545, %r9544, %r9544, 16;
	add.s32 	%r9546, %r9480, %r9545;
	xor.b32  	%r9547, %r9518, %r9546;
	shf.l.wrap.b32 	%r9548, %r9547, %r9547, 12;
	add.s32 	%r9549, %r9543, %r9548;
	xor.b32  	%r9550, %r9545, %r9549;
	shf.l.wrap.b32 	%r9551, %r9550, %r9550, 8;
	add.s32 	%r9552, %r9546, %r9551;
	xor.b32  	%r9553, %r9548, %r9552;
	shf.l.wrap.b32 	%r9554, %r9553, %r9553, 7;
	add.s32 	%r9555, %r9513, %r9482;
	xor.b32  	%r9556, %r9503, %r9555;
	shf.l.wrap.b32 	%r9557, %r9556, %r9556, 16;
	add.s32 	%r9558, %r9492, %r9557;
	xor.b32  	%r9559, %r9482, %r9558;
	shf.l.wrap.b32 	%r9560, %r9559, %r9559, 12;
	add.s32 	%r9561, %r9555, %r9560;
	xor.b32  	%r9562, %r9557, %r9561;
	shf.l.wrap.b32 	%r9563, %r9562, %r9562, 8;
	add.s32 	%r9564, %r9558, %r9563;
	xor.b32  	%r9565, %r9560, %r9564;
	shf.l.wrap.b32 	%r9566, %r9565, %r9565, 7;
	add.s32 	%r9567, %r9525, %r9566;
	xor.b32  	%r9568, %r9539, %r9567;
	shf.l.wrap.b32 	%r9569, %r9568, %r9568, 16;
	add.s32 	%r9570, %r9552, %r9569;
	xor.b32  	%r9571, %r9566, %r9570;
	shf.l.wrap.b32 	%r9572, %r9571, %r9571, 12;
	add.s32 	%r9573, %r9567, %r9572;
	xor.b32  	%r9574, %r9569, %r9573;
	shf.l.wrap.b32 	%r9575, %r9574, %r9574, 8;
	add.s32 	%r9576, %r9570, %r9575;
	xor.b32  	%r9577, %r9572, %r9576;
	shf.l.wrap.b32 	%r9578, %r9577, %r9577, 7;
	add.s32 	%r9579, %r9537, %r9530;
	xor.b32  	%r9580, %r9551, %r9579;
	shf.l.wrap.b32 	%r9581, %r9580, %r9580, 16;
	add.s32 	%r9582, %r9564, %r9581;
	xor.b32  	%r9583, %r9530, %r9582;
	shf.l.wrap.b32 	%r9584, %r9583, %r9583, 12;
	add.s32 	%r9585, %r9579, %r9584;
	xor.b32  	%r9586, %r9581, %r9585;
	shf.l.wrap.b32 	%r9587, %r9586, %r9586, 8;
	add.s32 	%r9588, %r9582, %r9587;
	xor.b32  	%r9589, %r9584, %r9588;
	shf.l.wrap.b32 	%r9590, %r9589, %r9589, 7;
	add.s32 	%r9591, %r9549, %r9542;
	xor.b32  	%r9592, %r9563, %r9591;
	shf.l.wrap.b32 	%r9593, %r9592, %r9592, 16;
	add.s32 	%r9594, %r9528, %r9593;
	xor.b32  	%r9595, %r9542, %r9594;
	shf.l.wrap.b32 	%r9596, %r9595, %r9595, 12;
	add.s32 	%r9597, %r9591, %r9596;
	xor.b32  	%r9598, %r9593, %r9597;
	shf.l.wrap.b32 	%r9599, %r9598, %r9598, 8;
	add.s32 	%r9600, %r9594, %r9599;
	xor.b32  	%r9601, %r9596, %r9600;
	shf.l.wrap.b32 	%r9602, %r9601, %r9601, 7;
	add.s32 	%r9603, %r9561, %r9554;
	xor.b32  	%r9604, %r9527, %r9603;
	shf.l.wrap.b32 	%r9605, %r9604, %r9604, 16;
	add.s32 	%r9606, %r9540, %r9605;
	xor.b32  	%r9607, %r9554, %r9606;
	shf.l.wrap.b32 	%r9608, %r9607, %r9607, 12;
	add.s32 	%r9609, %r9603, %r9608;
	xor.b32  	%r9610, %r9605, %r9609;
	shf.l.wrap.b32 	%r9611, %r9610, %r9610, 8;
	add.s32 	%r9612, %r9606, %r9611;
	xor.b32  	%r9613, %r9608, %r9612;
	shf.l.wrap.b32 	%r9614, %r9613, %r9613, 7;
	add.s32 	%r9615, %r9573, %r9590;
	xor.b32  	%r9616, %r9611, %r9615;
	shf.l.wrap.b32 	%r9617, %r9616, %r9616, 16;
	add.s32 	%r9618, %r9600, %r9617;
	xor.b32  	%r9619, %r9590, %r9618;
	shf.l.wrap.b32 	%r9620, %r9619, %r9619, 12;
	add.s32 	%r9621, %r9615, %r9620;
	xor.b32  	%r9622, %r9617, %r9621;
	shf.l.wrap.b32 	%r9623, %r9622, %r9622, 8;
	add.s32 	%r9624, %r9618, %r9623;
	xor.b32  	%r9625, %r9620, %r9624;
	shf.l.wrap.b32 	%r9626, %r9625, %r9625, 7;
	add.s32 	%r9627, %r9585, %r9602;
	xor.b32  	%r9628, %r9575, %r9627;
	shf.l.wrap.b32 	%r9629, %r9628, %r9628, 16;
	add.s32 	%r9630, %r9612, %r9629;
	xor.b32  	%r9631, %r9602, %r9630;
	shf.l.wrap.b32 	%r9632, %r9631, %r9631, 12;
	add.s32 	%r9633, %r9627, %r9632;
	xor.b32  	%r9634, %r9629, %r9633;
	shf.l.wrap.b32 	%r9635, %r9634, %r9634, 8;
	add.s32 	%r9636, %r9630, %r9635;
	xor.b32  	%r9637, %r9632, %r9636;
	shf.l.wrap.b32 	%r9638, %r9637, %r9637, 7;
	add.s32 	%r9639, %r9597, %r9614;
	xor.b32  	%r9640, %r9587, %r9639;
	shf.l.wrap.b32 	%r9641, %r9640, %r9640, 16;
	add.s32 	%r9642, %r9576, %r9641;
	xor.b32  	%r9643, %r9614, %r9642;
	shf.l.wrap.b32 	%r9644, %r9643, %r9643, 12;
	add.s32 	%r9645, %r9639, %r9644;
	xor.b32  	%r9646, %r9641, %r9645;
	shf.l.wrap.b32 	%r9647, %r9646, %r9646, 8;
	add.s32 	%r9648, %r9642, %r9647;
	xor.b32  	%r9649, %r9644, %r9648;
	shf.l.wrap.b32 	%r9650, %r9649, %r9649, 7;
	add.s32 	%r9651, %r9609, %r9578;
	xor.b32  	%r9652, %r9599, %r9651;
	shf.l.wrap.b32 	%r9653, %r9652, %r9652, 16;
	add.s32 	%r9654, %r9588, %r9653;
	xor.b32  	%r9655, %r9578, %r9654;
	shf.l.wrap.b32 	%r9656, %r9655, %r9655, 12;
	add.s32 	%r9657, %r9651, %r9656;
	xor.b32  	%r9658, %r9653, %r9657;
	shf.l.wrap.b32 	%r9659, %r9658, %r9658, 8;
	add.s32 	%r9660, %r9654, %r9659;
	xor.b32  	%r9661, %r9656, %r9660;
	shf.l.wrap.b32 	%r9662, %r9661, %r9661, 7;
	add.s32 	%r9663, %r9621, %r9662;
	xor.b32  	%r9664, %r9635, %r9663;
	shf.l.wrap.b32 	%r9665, %r9664, %r9664, 16;
	add.s32 	%r9666, %r9648, %r9665;
	xor.b32  	%r9667, %r9662, %r9666;
	shf.l.wrap.b32 	%r9668, %r9667, %r9667, 12;
	add.s32 	%r9669, %r9663, %r9668;
	xor.b32  	%r9670, %r9665, %r9669;
	shf.l.wrap.b32 	%r9671, %r9670, %r9670, 8;
	add.s32 	%r9672, %r9666, %r9671;
	xor.b32  	%r9673, %r9668, %r9672;
	shf.l.wrap.b32 	%r9674, %r9673, %r9673, 7;
	add.s32 	%r9675, %r9633, %r9626;
	xor.b32  	%r9676, %r9647, %r9675;
	shf.l.wrap.b32 	%r9677, %r9676, %r9676, 16;
	add.s32 	%r9678, %r9660, %r9677;
	xor.b32  	%r9679, %r9626, %r9678;
	shf.l.wrap.b32 	%r9680, %r9679, %r9679, 12;
	add.s32 	%r9681, %r9675, %r9680;
	xor.b32  	%r9682, %r9677, %r9681;
	shf.l.wrap.b32 	%r9683, %r9682, %r9682, 8;
	add.s32 	%r9684, %r9678, %r9683;
	xor.b32  	%r9685, %r9680, %r9684;
	shf.l.wrap.b32 	%r9686, %r9685, %r9685, 7;
	add.s32 	%r9687, %r9645, %r9638;
	xor.b32  	%r9688, %r9659, %r9687;
	shf.l.wrap.b32 	%r9689, %r9688, %r9688, 16;
	add.s32 	%r9690, %r9624, %r9689;
	xor.b32  	%r9691, %r9638, %r9690;
	shf.l.wrap.b32 	%r9692, %r9691, %r9691, 12;
	add.s32 	%r9693, %r9687, %r9692;
	xor.b32  	%r9694, %r9689, %r9693;
	shf.l.wrap.b32 	%r9695, %r9694, %r9694, 8;
	add.s32 	%r9696, %r9690, %r9695;
	xor.b32  	%r9697, %r9692, %r9696;
	shf.l.wrap.b32 	%r9698, %r9697, %r9697, 7;
	add.s32 	%r9699, %r9657, %r9650;
	xor.b32  	%r9700, %r9623, %r9699;
	shf.l.wrap.b32 	%r9701, %r9700, %r9700, 16;
	add.s32 	%r9702, %r9636, %r9701;
	xor.b32  	%r9703, %r9650, %r9702;
	shf.l.wrap.b32 	%r9704, %r9703, %r9703, 12;
	add.s32 	%r9705, %r9699, %r9704;
	xor.b32  	%r9706, %r9701, %r9705;
	shf.l.wrap.b32 	%r9707, %r9706, %r9706, 8;
	add.s32 	%r9708, %r9702, %r9707;
	xor.b32  	%r9709, %r9704, %r9708;
	shf.l.wrap.b32 	%r9710, %r9709, %r9709, 7;
	add.s32 	%r9711, %r9669, %r9686;
	xor.b32  	%r9712, %r9707, %r9711;
	shf.l.wrap.b32 	%r9713, %r9712, %r9712, 16;
	add.s32 	%r9714, %r9696, %r9713;
	xor.b32  	%r9715, %r9686, %r9714;
	shf.l.wrap.b32 	%r9716, %r9715, %r9715, 12;
	add.s32 	%r9717, %r9711, %r9716;
	xor.b32  	%r9718, %r9713, %r9717;
	shf.l.wrap.b32 	%r9719, %r9718, %r9718, 8;
	add.s32 	%r9720, %r9714, %r9719;
	xor.b32  	%r9721, %r9716, %r9720;
	shf.l.wrap.b32 	%r9722, %r9721, %r9721, 7;
	add.s32 	%r9723, %r9681, %r9698;
	xor.b32  	%r9724, %r9671, %r9723;
	shf.l.wrap.b32 	%r9725, %r9724, %r9724, 16;
	add.s32 	%r9726, %r9708, %r9725;
	xor.b32  	%r9727, %r9698, %r9726;
	shf.l.wrap.b32 	%r9728, %r9727, %r9727, 12;
	add.s32 	%r9729, %r9723, %r9728;
	xor.b32  	%r9730, %r9725, %r9729;
	shf.l.wrap.b32 	%r9731, %r9730, %r9730, 8;
	add.s32 	%r9732, %r9726, %r9731;
	xor.b32  	%r9733, %r9728, %r9732;
	shf.l.wrap.b32 	%r9734, %r9733, %r9733, 7;
	add.s32 	%r9735, %r9693, %r9710;
	xor.b32  	%r9736, %r9683, %r9735;
	shf.l.wrap.b32 	%r9737, %r9736, %r9736, 16;
	add.s32 	%r9738, %r9672, %r9737;
	xor.b32  	%r9739, %r9710, %r9738;
	shf.l.wrap.b32 	%r9740, %r9739, %r9739, 12;
	add.s32 	%r9741, %r9735, %r9740;
	xor.b32  	%r9742, %r9737, %r9741;
	shf.l.wrap.b32 	%r9743, %r9742, %r9742, 8;
	add.s32 	%r9744, %r9738, %r9743;
	xor.b32  	%r9745, %r9740, %r9744;
	shf.l.wrap.b32 	%r9746, %r9745, %r9745, 7;
	add.s32 	%r9747, %r9705, %r9674;
	xor.b32  	%r9748, %r9695, %r9747;
	shf.l.wrap.b32 	%r9749, %r9748, %r9748, 16;
	add.s32 	%r9750, %r9684, %r9749;
	xor.b32  	%r9751, %r9674, %r9750;
	shf.l.wrap.b32 	%r9752, %r9751, %r9751, 12;
	add.s32 	%r9753, %r9747, %r9752;
	xor.b32  	%r9754, %r9749, %r9753;
	shf.l.wrap.b32 	%r9755, %r9754, %r9754, 8;
	add.s32 	%r9756, %r9750, %r9755;
	xor.b32  	%r9757, %r9752, %r9756;
	shf.l.wrap.b32 	%r9758, %r9757, %r9757, 7;
	add.s32 	%r11217, %r9375, %r9717;
	add.s32 	%r11218, %r11225, %r9758;
	add.s32 	%r11216, %r9387, %r9729;
	add.s32 	%r11219, %r11224, %r9722;
	add.s32 	%r11215, %r9399, %r9741;
	add.s32 	%r11220, %r11223, %r9734;
	add.s32 	%r11214, %r9411, %r9753;
	add.s32 	%r11221, %r11222, %r9746;
	xor.b32  	%r9759, %r9376, 1;
	shf.l.wrap.b32 	%r9760, %r9376, %r9759, 16;
	add.s32 	%r9761, %r11225, %r9760;
	xor.b32  	%r9762, %r11225, %r9761;
	shf.l.wrap.b32 	%r9763, %r9762, %r9762, 12;
	add.s32 	%r9764, %r9376, %r9763;
	xor.b32  	%r9765, %r9760, %r9764;
	shf.l.wrap.b32 	%r9766, %r9765, %r9765, 8;
	add.s32 	%r9767, %r9761, %r9766;
	xor.b32  	%r9768, %r9763, %r9767;
	shf.l.wrap.b32 	%r9769, %r9768, %r9768, 7;
	add.s32 	%r9770, %r9764, %r9398;
	xor.b32  	%r9771, %r9419, %r9770;
	shf.l.wrap.b32 	%r9772, %r9771, %r9771, 16;
	add.s32 	%r9773, %r9408, %r9772;
	xor.b32  	%r9774, %r9398, %r9773;
	shf.l.wrap.b32 	%r9775, %r9774, %r9774, 12;
	add.s32 	%r9776, %r9770, %r9775;
	xor.b32  	%r9777, %r9772, %r9776;
	shf.l.wrap.b32 	%r9778, %r9777, %r9777, 8;
	add.s32 	%r9779, %r9773, %r9778;
	xor.b32  	%r9780, %r9775, %r9779;
	shf.l.wrap.b32 	%r9781, %r9780, %r9780, 7;
	xor.b32  	%r9782, %r9766, %r9435;
	shf.l.wrap.b32 	%r9783, %r9782, %r9782, 16;
	add.s32 	%r9784, %r9420, %r9783;
	xor.b32  	%r9785, %r9410, %r9784;
	shf.l.wrap.b32 	%r9786, %r9785, %r9785, 12;
	add.s32 	%r9787, %r9435, %r9786;
	xor.b32  	%r9788, %r9783, %r9787;
	shf.l.wrap.b32 	%r9789, %r9788, %r9788, 8;
	add.s32 	%r9790, %r9784, %r9789;
	xor.b32  	%r9791, %r9786, %r9790;
	shf.l.wrap.b32 	%r9792, %r9791, %r9791, 7;
	add.s32 	%r9793, %r9767, %r9449;
	xor.b32  	%r9794, %r9422, %r9793;
	shf.l.wrap.b32 	%r9795, %r9794, %r9794, 12;
	add.s32 	%r9796, %r9447, %r9795;
	xor.b32  	%r9797, %r9449, %r9796;
	shf.l.wrap.b32 	%r9798, %r9797, %r9797, 8;
	add.s32 	%r9799, %r9793, %r9798;
	xor.b32  	%r9800, %r9795, %r9799;
	shf.l.wrap.b32 	%r9801, %r9800, %r9800, 7;
	add.s32 	%r9802, %r9417, %r9769;
	xor.b32  	%r9803, %r9407, %r9802;
	shf.l.wrap.b32 	%r9804, %r9803, %r9803, 16;
	add.s32 	%r9805, %r9396, %r9804;
	xor.b32  	%r9806, %r9769, %r9805;
	shf.l.wrap.b32 	%r9807, %r9806, %r9806, 12;
	add.s32 	%r9808, %r9802, %r9807;
	xor.b32  	%r9809, %r9804, %r9808;
	shf.l.wrap.b32 	%r9810, %r9809, %r9809, 8;
	add.s32 	%r9811, %r9805, %r9810;
	xor.b32  	%r9812, %r9807, %r9811;
	shf.l.wrap.b32 	%r9813, %r9812, %r9812, 7;
	add.s32 	%r9814, %r9776, %r9813;
	xor.b32  	%r9815, %r9789, %r9814;
	shf.l.wrap.b32 	%r9816, %r9815, %r9815, 16;
	add.s32 	%r9817, %r9799, %r9816;
	xor.b32  	%r9818, %r9813, %r9817;
	shf.l.wrap.b32 	%r9819, %r9818, %r9818, 12;
	add.s32 	%r9820, %r9814, %r9819;
	xor.b32  	%r9821, %r9816, %r9820;
	shf.l.wrap.b32 	%r9822, %r9821, %r9821, 8;
	add.s32 	%r9823, %r9817, %r9822;
	xor.b32  	%r9824, %r9819, %r9823;
	shf.l.wrap.b32 	%r9825, %r9824, %r9824, 7;
	add.s32 	%r9826, %r9787, %r9781;
	xor.b32  	%r9827, %r9798, %r9826;
	shf.l.wrap.b32 	%r9828, %r9827, %r9827, 16;
	add.s32 	%r9829, %r9811, %r9828;
	xor.b32  	%r9830, %r9781, %r9829;
	shf.l.wrap.b32 	%r9831, %r9830, %r9830, 12;
	add.s32 	%r9832, %r9826, %r9831;
	xor.b32  	%r9833, %r9828, %r9832;
	shf.l.wrap.b32 	%r9834, %r9833, %r9833, 8;
	add.s32 	%r9835, %r9829, %r9834;
	xor.b32  	%r9836, %r9831, %r9835;
	shf.l.wrap.b32 	%r9837, %r9836, %r9836, 7;
	add.s32 	%r9838, %r9796, %r9792;
	xor.b32  	%r9839, %r9810, %r9838;
	shf.l.wrap.b32 	%r9840, %r9839, %r9839, 16;
	add.s32 	%r9841, %r9779, %r9840;
	xor.b32  	%r9842, %r9792, %r9841;
	shf.l.wrap.b32 	%r9843, %r9842, %r9842, 12;
	add.s32 	%r9844, %r9838, %r9843;
	xor.b32  	%r9845, %r9840, %r9844;
	shf.l.wrap.b32 	%r9846, %r9845, %r9845, 8;
	add.s32 	%r9847, %r9841, %r9846;
	xor.b32  	%r9848, %r9843, %r9847;
	shf.l.wrap.b32 	%r9849, %r9848, %r9848, 7;
	add.s32 	%r9850, %r9808, %r9801;
	xor.b32  	%r9851, %r9778, %r9850;
	shf.l.wrap.b32 	%r9852, %r9851, %r9851, 16;
	add.s32 	%r9853, %r9790, %r9852;
	xor.b32  	%r9854, %r9801, %r9853;
	shf.l.wrap.b32 	%r9855, %r9854, %r9854, 12;
	add.s32 	%r9856, %r9850, %r9855;
	xor.b32  	%r9857, %r9852, %r9856;
	shf.l.wrap.b32 	%r9858, %r9857, %r9857, 8;
	add.s32 	%r9859, %r9853, %r9858;
	xor.b32  	%r9860, %r9855, %r9859;
	shf.l.wrap.b32 	%r9861, %r9860, %r9860, 7;
	add.s32 	%r9862, %r9820, %r9837;
	xor.b32  	%r9863, %r9858, %r9862;
	shf.l.wrap.b32 	%r9864, %r9863, %r9863, 16;
	add.s32 	%r9865, %r9847, %r9864;
	xor.b32  	%r9866, %r9837, %r9865;
	shf.l.wrap.b32 	%r9867, %r9866, %r9866, 12;
	add.s32 	%r9868, %r9862, %r9867;
	xor.b32  	%r9869, %r9864, %r9868;
	shf.l.wrap.b32 	%r9870, %r9869, %r9869, 8;
	add.s32 	%r9871, %r9865, %r9870;
	xor.b32  	%r9872, %r9867, %r9871;
	shf.l.wrap.b32 	%r9873, %r9872, %r9872, 7;
	add.s32 	%r9874, %r9832, %r9849;
	xor.b32  	%r9875, %r9822, %r9874;
	shf.l.wrap.b32 	%r9876, %r9875, %r9875, 16;
	add.s32 	%r9877, %r9859, %r9876;
	xor.b32  	%r9878, %r9849, %r9877;
	shf.l.wrap.b32 	%r9879, %r9878, %r9878, 12;
	add.s32 	%r9880, %r9874, %r9879;
	xor.b32  	%r9881, %r9876, %r9880;
	shf.l.wrap.b32 	%r9882, %r9881, %r9881, 8;
	add.s32 	%r9883, %r9877, %r9882;
	xor.b32  	%r9884, %r9879, %r9883;
	shf.l.wrap.b32 	%r9885, %r9884, %r9884, 7;
	add.s32 	%r9886, %r9844, %r9861;
	xor.b32  	%r9887, %r9834, %r9886;
	shf.l.wrap.b32 	%r9888, %r9887, %r9887, 16;
	add.s32 	%r9889, %r9823, %r9888;
	xor.b32  	%r9890, %r9861, %r9889;
	shf.l.wrap.b32 	%r9891, %r9890, %r9890, 12;
	add.s32 	%r9892, %r9886, %r9891;
	xor.b32  	%r9893, %r9888, %r9892;
	shf.l.wrap.b32 	%r9894, %r9893, %r9893, 8;
	add.s32 	%r9895, %r9889, %r9894;
	xor.b32  	%r9896, %r9891, %r9895;
	shf.l.wrap.b32 	%r9897, %r9896, %r9896, 7;
	add.s32 	%r9898, %r9856, %r9825;
	xor.b32  	%r9899, %r9846, %r9898;
	shf.l.wrap.b32 	%r9900, %r9899, %r9899, 16;
	add.s32 	%r9901, %r9835, %r9900;
	xor.b32  	%r9902, %r9825, %r9901;
	shf.l.wrap.b32 	%r9903, %r9902, %r9902, 12;
	add.s32 	%r9904, %r9898, %r9903;
	xor.b32  	%r9905, %r9900, %r9904;
	shf.l.wrap.b32 	%r9906, %r9905, %r9905, 8;
	add.s32 	%r9907, %r9901, %r9906;
	xor.b32  	%r9908, %r9903, %r9907;
	shf.l.wrap.b32 	%r9909, %r9908, %r9908, 7;
	add.s32 	%r9910, %r9868, %r9909;
	xor.b32  	%r9911, %r9882, %r9910;
	shf.l.wrap.b32 	%r9912, %r9911, %r9911, 16;
	add.s32 	%r9913, %r9895, %r9912;
	xor.b32  	%r9914, %r9909, %r9913;
	shf.l.wrap.b32 	%r9915, %r9914, %r9914, 12;
	add.s32 	%r9916, %r9910, %r9915;
	xor.b32  	%r9917, %r9912, %r9916;
	shf.l.wrap.b32 	%r9918, %r9917, %r9917, 8;
	add.s32 	%r9919, %r9913, %r9918;
	xor.b32  	%r9920, %r9915, %r9919;
	shf.l.wrap.b32 	%r9921, %r9920, %r9920, 7;
	add.s32 	%r9922, %r9880, %r9873;
	xor.b32  	%r9923, %r9894, %r9922;
	shf.l.wrap.b32 	%r9924, %r9923, %r9923, 16;
	add.s32 	%r9925, %r9907, %r9924;
	xor.b32  	%r9926, %r9873, %r9925;
	shf.l.wrap.b32 	%r9927, %r9926, %r9926, 12;
	add.s32 	%r9928, %r9922, %r9927;
	xor.b32  	%r9929, %r9924, %r9928;
	shf.l.wrap.b32 	%r9930, %r9929, %r9929, 8;
	add.s32 	%r9931, %r9925, %r9930;
	xor.b32  	%r9932, %r9927, %r9931;
	shf.l.wrap.b32 	%r9933, %r9932, %r9932, 7;
	add.s32 	%r9934, %r9892, %r9885;
	xor.b32  	%r9935, %r9906, %r9934;
	shf.l.wrap.b32 	%r9936, %r9935, %r9935, 16;
	add.s32 	%r9937, %r9871, %r9936;
	xor.b32  	%r9938, %r9885, %r9937;
	shf.l.wrap.b32 	%r9939, %r9938, %r9938, 12;
	add.s32 	%r9940, %r9934, %r9939;
	xor.b32  	%r9941, %r9936, %r9940;
	shf.l.wrap.b32 	%r9942, %r9941, %r9941, 8;
	add.s32 	%r9943, %r9937, %r9942;
	xor.b32  	%r9944, %r9939, %r9943;
	shf.l.wrap.b32 	%r9945, %r9944, %r9944, 7;
	add.s32 	%r9946, %r9904, %r9897;
	xor.b32  	%r9947, %r9870, %r9946;
	shf.l.wrap.b32 	%r9948, %r9947, %r9947, 16;
	add.s32 	%r9949, %r9883, %r9948;
	xor.b32  	%r9950, %r9897, %r9949;
	shf.l.wrap.b32 	%r9951, %r9950, %r9950, 12;
	add.s32 	%r9952, %r9946, %r9951;
	xor.b32  	%r9953, %r9948, %r9952;
	shf.l.wrap.b32 	%r9954, %r9953, %r9953, 8;
	add.s32 	%r9955, %r9949, %r9954;
	xor.b32  	%r9956, %r9951, %r9955;
	shf.l.wrap.b32 	%r9957, %r9956, %r9956, 7;
	add.s32 	%r9958, %r9916, %r9933;
	xor.b32  	%r9959, %r9954, %r9958;
	shf.l.wrap.b32 	%r9960, %r9959, %r9959, 16;
	add.s32 	%r9961, %r9943, %r9960;
	xor.b32  	%r9962, %r9933, %r9961;
	shf.l.wrap.b32 	%r9963, %r9962, %r9962, 12;
	add.s32 	%r9964, %r9958, %r9963;
	xor.b32  	%r9965, %r9960, %r9964;
	shf.l.wrap.b32 	%r9966, %r9965, %r9965, 8;
	add.s32 	%r9967, %r9961, %r9966;
	xor.b32  	%r9968, %r9963, %r9967;
	shf.l.wrap.b32 	%r9969, %r9968, %r9968, 7;
	add.s32 	%r9970, %r9928, %r9945;
	xor.b32  	%r9971, %r9918, %r9970;
	shf.l.wrap.b32 	%r9972, %r9971, %r9971, 16;
	add.s32 	%r9973, %r9955, %r9972;
	xor.b32  	%r9974, %r9945, %r9973;
	shf.l.wrap.b32 	%r9975, %r9974, %r9974, 12;
	add.s32 	%r9976, %r9970, %r9975;
	xor.b32  	%r9977, %r9972, %r9976;
	shf.l.wrap.b32 	%r9978, %r9977, %r9977, 8;
	add.s32 	%r9979, %r9973, %r9978;
	xor.b32  	%r9980, %r9975, %r9979;
	shf.l.wrap.b32 	%r9981, %r9980, %r9980, 7;
	add.s32 	%r9982, %r9940, %r9957;
	xor.b32  	%r9983, %r9930, %r9982;
	shf.l.wrap.b32 	%r9984, %r9983, %r9983, 16;
	add.s32 	%r9985, %r9919, %r9984;
	xor.b32  	%r9986, %r9957, %r9985;
	shf.l.wrap.b32 	%r9987, %r9986, %r9986, 12;
	add.s32 	%r9988, %r9982, %r9987;
	xor.b32  	%r9989, %r9984, %r9988;
	shf.l.wrap.b32 	%r9990, %r9989, %r9989, 8;
	add.s32 	%r9991, %r9985, %r9990;
	xor.b32  	%r9992, %r9987, %r9991;
	shf.l.wrap.b32 	%r9993, %r9992, %r9992, 7;
	add.s32 	%r9994, %r9952, %r9921;
	xor.b32  	%r9995, %r9942, %r9994;
	shf.l.wrap.b32 	%r9996, %r9995, %r9995, 16;
	add.s32 	%r9997, %r9931, %r9996;
	xor.b32  	%r9998, %r9921, %r9997;
	shf.l.wrap.b32 	%r9999, %r9998, %r9998, 12;
	add.s32 	%r10000, %r9994, %r9999;
	xor.b32  	%r10001, %r9996, %r10000;
	shf.l.wrap.b32 	%r10002, %r10001, %r10001, 8;
	add.s32 	%r10003, %r9997, %r10002;
	xor.b32  	%r10004, %r9999, %r10003;
	shf.l.wrap.b32 	%r10005, %r10004, %r10004, 7;
	add.s32 	%r10006, %r9964, %r10005;
	xor.b32  	%r10007, %r9978, %r10006;
	shf.l.wrap.b32 	%r10008, %r10007, %r10007, 16;
	add.s32 	%r10009, %r9991, %r10008;
	xor.b32  	%r10010, %r10005, %r10009;
	shf.l.wrap.b32 	%r10011, %r10010, %r10010, 12;
	add.s32 	%r10012, %r10006, %r10011;
	xor.b32  	%r10013, %r10008, %r10012;
	shf.l.wrap.b32 	%r10014, %r10013, %r10013, 8;
	add.s32 	%r10015, %r9976, %r9969;
	xor.b32  	%r10016, %r9990, %r10015;
	shf.l.wrap.b32 	%r10017, %r10016, %r10016, 16;
	add.s32 	%r10018, %r10003, %r10017;
	xor.b32  	%r10019, %r9969, %r10018;
	shf.l.wrap.b32 	%r10020, %r10019, %r10019, 12;
	add.s32 	%r10021, %r10015, %r10020;
	xor.b32  	%r10022, %r10017, %r10021;
	shf.l.wrap.b32 	%r10023, %r10022, %r10022, 8;
	add.s32 	%r10024, %r10018, %r10023;
	xor.b32  	%r10025, %r10020, %r10024;
	shf.l.wrap.b32 	%r10026, %r10025, %r10025, 7;
	add.s32 	%r10027, %r9988, %r9981;
	xor.b32  	%r10028, %r10002, %r10027;
	shf.l.wrap.b32 	%r10029, %r10028, %r10028, 16;
	add.s32 	%r10030, %r9967, %r10029;
	xor.b32  	%r10031, %r9981, %r10030;
	shf.l.wrap.b32 	%r10032, %r10031, %r10031, 12;
	add.s32 	%r10033, %r10027, %r10032;
	xor.b32  	%r10034, %r10029, %r10033;
	shf.l.wrap.b32 	%r10035, %r10034, %r10034, 8;
	add.s32 	%r10036, %r10030, %r10035;
	xor.b32  	%r10037, %r10032, %r10036;
	shf.l.wrap.b32 	%r10038, %r10037, %r10037, 7;
	add.s32 	%r10039, %r10000, %r9993;
	xor.b32  	%r10040, %r9966, %r10039;
	shf.l.wrap.b32 	%r10041, %r10040, %r10040, 16;
	add.s32 	%r10042, %r9979, %r10041;
	xor.b32  	%r10043, %r9993, %r10042;
	shf.l.wrap.b32 	%r10044, %r10043, %r10043, 12;
	add.s32 	%r10045, %r10039, %r10044;
	xor.b32  	%r10046, %r10041, %r10045;
	shf.l.wrap.b32 	%r10047, %r10046, %r10046, 8;
	add.s32 	%r10048, %r10042, %r10047;
	add.s32 	%r10049, %r10012, %r10026;
	xor.b32  	%r10050, %r10047, %r10049;
	shf.l.wrap.b32 	%r10051, %r10050, %r10050, 16;
	add.s32 	%r10052, %r10036, %r10051;
	xor.b32  	%r10053, %r10026, %r10052;
	shr.u32 	%r10054, %r10053, 20;
	add.s32 	%r10055, %r10049, %r10054;
	add.s32 	%r10056, %r10021, %r10038;
	xor.b32  	%r10057, %r10014, %r10056;
	shf.l.wrap.b32 	%r10058, %r10057, %r10057, 16;
	add.s32 	%r10059, %r10048, %r10058;
	xor.b32  	%r10060, %r10038, %r10059;
	shr.u32 	%r10061, %r10060, 20;
	add.s32 	%r10062, %r10056, %r10061;
	add.s32 	%r10063, %r9375, %r10055;
	add.s32 	%r10064, %r9387, %r10062;
	add.s32 	%r10066, %r9371, %r11213;
	add.s32 	%r10067, %r10066, -11;
	not.b32 	%r10068, %r10067;
	add.s32 	%r10069, %r10068, %r766;
	shr.u32 	%r10079, %r9370, %r10069;
	and.b32  	%r10080, %r10079, 1;
	setp.eq.b32 	%p100, %r10080, 1;
	selp.b32 	%r10081, %r10064, %r10063, %p100;
	cvt.u16.u32 	%rs144, %r10081;
	and.b16  	%rs186, %rs144, 1;
	and.b16  	%rs145, %rs184, 255;
	setp.ne.s16 	%p101, %rs145, 1;
	@%p101 bra 	$L__BB1_114;
	ld.param.u64 	%rd111, [fused_batch_pir_kernel_optimized_2_param_1];
	cvt.u64.u32 	%rd81, %r11213;
	cvt.u64.u16 	%rd82, %rs78;
	add.s64 	%rd83, %rd81, %rd82;
	cvta.to.global.u64 	%rd84, %rd111;
	shl.b64 	%rd85, %rd83, 4;
	add.s64 	%rd86, %rd84, %rd85;
	ld.global.u32 	%r10098, [%rd86+2284];
	selp.b32 	%r10099, %r11218, %r11217, %p100;
	xor.b32  	%r10100, %r10099, %r10098;
	selp.b32 	%r10101, %r11219, %r11216, %p100;
	selp.b32 	%r11217, %r11217, %r10100, %p100;
	selp.b32 	%r11218, %r10100, %r11218, %p100;
	ld.global.u32 	%r10102, [%rd86+2288];
	xor.b32  	%r10103, %r10101, %r10102;
	selp.b32 	%r10104, %r11220, %r11215, %p100;
	selp.b32 	%r11216, %r11216, %r10103, %p100;
	selp.b32 	%r11219, %r10103, %r11219, %p100;
	ld.global.u32 	%r10105, [%rd86+2292];
	xor.b32  	%r10106, %r10104, %r10105;
	selp.b32 	%r10107, %r11221, %r11214, %p100;
	selp.b32 	%r11215, %r11215, %r10106, %p100;
	selp.b32 	%r11220, %r10106, %r11220, %p100;
	ld.global.u32 	%r10108, [%rd86+2296];
	xor.b32  	%r10109, %r10107, %r10108;
	selp.b64 	%rd87, 445, 420, %p100;
	selp.b32 	%r11214, %r11214, %r10109, %p100;
	selp.b32 	%r11221, %r10109, %r11221, %p100;
	add.s64 	%rd88, %rd87, %rd83;
	add.s64 	%rd89, %rd88, %rd84;
	ld.global.u8 	%rs146, [%rd89+2429];
	xor.b16  	%rs186, %rs146, %rs186;
$L__BB1_114:
	add.s32 	%r10111, %r9371, -11;
	add.s32 	%r10112, %r11213, %r10111;
	not.b32 	%r10113, %r10112;
	add.s32 	%r10114, %r10113, %r766;
	shr.u32 	%r10124, %r9370, %r10114;
	and.b32  	%r10125, %r10124, 1;
	setp.eq.b32 	%p103, %r10125, 1;
	selp.b32 	%r11225, %r11218, %r11217, %p103;
	selp.b32 	%r11224, %r11219, %r11216, %p103;
	selp.b32 	%r11223, %r11220, %r11215, %p103;
	selp.b32 	%r11222, %r11221, %r11214, %p103;
	add.s32 	%r11213, %r11213, 1;
	sub.s32 	%r10126, %r766, %r10111;
	setp.ne.s32 	%p104, %r11213, %r10126;
	mov.u16 	%rs184, %rs186;
	@%p104 bra 	$L__BB1_112;
$L__BB1_115:
	ld.param.u64 	%rd112, [fused_batch_pir_kernel_optimized_2_param_1];
	cvta.to.global.u64 	%rd4, %rd112;
	and.b16  	%rs147, %rs186, 255;
	setp.ne.s16 	%p105, %rs147, 1;
	@%p105 bra 	$L__BB1_117;
	ld.global.u32 	%r10127, [%rd4+2912];
	xor.b32  	%r11225, %r11225, %r10127;
$L__BB1_117:
	@%p105 bra 	$L__BB1_119;
	ld.global.u32 	%r10128, [%rd4+2916];
	xor.b32  	%r11224, %r11224, %r10128;
$L__BB1_119:
	@%p105 bra 	$L__BB1_121;
	ld.global.u32 	%r10129, [%rd4+2920];
	xor.b32  	%r11223, %r11223, %r10129;
$L__BB1_121:
	@%p105 bra 	$L__BB1_123;
	ld.global.u32 	%r10130, [%rd4+2924];
	xor.b32  	%r11222, %r11222, %r10130;
$L__BB1_123:
	mov.b32 	%r11425, 0;
$L__BB1_124:
	ld.param.u32 	%r10789, [fused_batch_pir_kernel_optimized_2_param_4];
	mov.u32 	%r10132, %tid.x;
	shl.b32 	%r10133, %r10132, 3;
	and.b32  	%r10134, %r10133, 7936;
	add.s32 	%r10135, %r11088, %r10134;
	mov.u32 	%r10136, %ctaid.x;
	shl.b32 	%r10137, %r10136, 11;
	add.s32 	%r10138, %r10135, %r10137;
	add.s32 	%r10139, %r10138, %r11425;
	setp.ge.s32 	%p109, %r10139, %r10789;
	@%p109 bra 	$L__BB1_126;
	ld.param.u64 	%rd106, [fused_batch_pir_kernel_optimized_2_param_0];
	mov.u32 	%r10140, %tid.x;
	shl.b32 	%r10141, %r10140, 3;
	and.b32  	%r10142, %r10141, 7936;
	add.s32 	%r10143, %r11088, %r10142;
	mov.u32 	%r10144, %ctaid.x;
	shl.b32 	%r10145, %r10144, 11;
	add.s32 	%r10146, %r10143, %r10145;
	add.s32 	%r10147, %r10146, %r11425;
	mul.wide.s32 	%rd90, %r10147, 4096;
	cvta.to.global.u64 	%rd91, %rd106;
	add.s64 	%rd92, %rd91, %rd90;
	shl.b32 	%r10148, %r10140, 4;
	cvt.u64.u32 	%rd93, %r10148;
	and.b64  	%rd94, %rd93, 496;
	add.s64 	%rd95, %rd92, %rd94;
	shfl.sync.idx.b32	%r10149|%p110, %r11096, %r11425, 31, -1;
	shfl.sync.idx.b32	%r10150|%p111, %r11095, %r11425, 31, -1;
	shfl.sync.idx.b32	%r10151|%p112, %r11094, %r11425, 31, -1;
	shfl.sync.idx.b32	%r10152|%p113, %r11093, %r11425, 31, -1;
	ld.global.v4.u32 	{%r10153, %r10154, %r10155, %r10156}, [%rd95];
	and.b32  	%r10157, %r10153, %r10149;
	xor.b32  	%r11617, %r11617, %r10157;
	and.b32  	%r10158, %r10154, %r10150;
	xor.b32  	%r11616, %r11616, %r10158;
	and.b32  	%r10159, %r10155, %r10151;
	xor.b32  	%r11615, %r11615, %r10159;
	and.b32  	%r10160, %r10156, %r10152;
	xor.b32  	%r11614, %r11614, %r10160;
	ld.global.v4.u32 	{%r10161, %r10162, %r10163, %r10164}, [%rd95+512];
	and.b32  	%r10165, %r10161, %r10149;
	xor.b32  	%r11613, %r11613, %r10165;
	and.b32  	%r10166, %r10162, %r10150;
	xor.b32  	%r11612, %r11612, %r10166;
	and.b32  	%r10167, %r10163, %r10151;
	xor.b32  	%r11611, %r11611, %r10167;
	and.b32  	%r10168, %r10164, %r10152;
	xor.b32  	%r11610, %r11610, %r10168;
	ld.global.v4.u32 	{%r10169, %r10170, %r10171, %r10172}, [%rd95+1024];
	and.b32  	%r10173, %r10169, %r10149;
	xor.b32  	%r11609, %r11609, %r10173;
	and.b32  	%r10174, %r10170, %r10150;
	xor.b32  	%r11608, %r11608, %r10174;
	and.b32  	%r10175, %r10171, %r10151;
	xor.b32  	%r11607, %r11607, %r10175;
	and.b32  	%r10176, %r10172, %r10152;
	xor.b32  	%r11606, %r11606, %r10176;
	ld.global.v4.u32 	{%r10177, %r10178, %r10179, %r10180}, [%rd95+1536];
	and.b32  	%r10181, %r10177, %r10149;
	xor.b32  	%r11605, %r11605, %r10181;
	and.b32  	%r10182, %r10178, %r10150;
	xor.b32  	%r11604, %r11604, %r10182;
	and.b32  	%r10183, %r10179, %r10151;
	xor.b32  	%r11603, %r11603, %r10183;
	and.b32  	%r10184, %r10180, %r10152;
	xor.b32  	%r11602, %r11602, %r10184;
	ld.global.v4.u32 	{%r10185, %r10186, %r10187, %r10188}, [%rd95+2048];
	and.b32  	%r10189, %r10185, %r10149;
	xor.b32  	%r11601, %r11601, %r10189;
	and.b32  	%r10190, %r10186, %r10150;
	xor.b32  	%r11600, %r11600, %r10190;
	and.b32  	%r10191, %r10187, %r10151;
	xor.b32  	%r11599, %r11599, %r10191;
	and.b32  	%r10192, %r10188, %r10152;
	xor.b32  	%r11598, %r11598, %r10192;
	ld.global.v4.u32 	{%r10193, %r10194, %r10195, %r10196}, [%rd95+2560];
	and.b32  	%r10197, %r10193, %r10149;
	xor.b32  	%r11597, %r11597, %r10197;
	and.b32  	%r10198, %r10194, %r10150;
	xor.b32  	%r11596, %r11596, %r10198;
	and.b32  	%r10199, %r10195, %r10151;
	xor.b32  	%r11595, %r11595, %r10199;
	and.b32  	%r10200, %r10196, %r10152;
	xor.b32  	%r11594, %r11594, %r10200;
	ld.global.v4.u32 	{%r10201, %r10202, %r10203, %r10204}, [%rd95+3072];
	and.b32  	%r10205, %r10201, %r10149;
	xor.b32  	%r11593, %r11593, %r10205;
	and.b32  	%r10206, %r10202, %r10150;
	xor.b32  	%r11592, %r11592, %r10206;
	and.b32  	%r10207, %r10203, %r10151;
	xor.b32  	%r11591, %r11591, %r10207;
	and.b32  	%r10208, %r10204, %r10152;
	xor.b32  	%r11590, %r11590, %r10208;
	ld.global.v4.u32 	{%r10209, %r10210, %r10211, %r10212}, [%rd95+3584];
	and.b32  	%r10213, %r10209, %r10149;
	xor.b32  	%r11589, %r11589, %r10213;
	and.b32  	%r10214, %r10210, %r10150;
	xor.b32  	%r11588, %r11588, %r10214;
	and.b32  	%r10215, %r10211, %r10151;
	xor.b32  	%r11587, %r11587, %r10215;
	and.b32  	%r10216, %r10212, %r10152;
	xor.b32  	%r11586, %r11586, %r10216;
	shfl.sync.idx.b32	%r10217|%p114, %r11129, %r11425, 31, -1;
	shfl.sync.idx.b32	%r10218|%p115, %r11128, %r11425, 31, -1;
	shfl.sync.idx.b32	%r10219|%p116, %r11127, %r11425, 31, -1;
	shfl.sync.idx.b32	%r10220|%p117, %r11126, %r11425, 31, -1;
	and.b32  	%r10221, %r10153, %r10217;
	xor.b32  	%r11585, %r11585, %r10221;
	and.b32  	%r10222, %r10154, %r10218;
	xor.b32  	%r11584, %r11584, %r10222;
	and.b32  	%r10223, %r10155, %r10219;
	xor.b32  	%r11583, %r11583, %r10223;
	and.b32  	%r10224, %r10156, %r10220;
	xor.b32  	%r11582, %r11582, %r10224;
	and.b32  	%r10225, %r10161, %r10217;
	xor.b32  	%r11581, %r11581, %r10225;
	and.b32  	%r10226, %r10162, %r10218;
	xor.b32  	%r11580, %r11580, %r10226;
	and.b32  	%r10227, %r10163, %r10219;
	xor.b32  	%r11579, %r11579, %r10227;
	and.b32  	%r10228, %r10164, %r10220;
	xor.b32  	%r11578, %r11578, %r10228;
	and.b32  	%r10229, %r10169, %r10217;
	xor.b32  	%r11577, %r11577, %r10229;
	and.b32  	%r10230, %r10170, %r10218;
	xor.b32  	%r11576, %r11576, %r10230;
	and.b32  	%r10231, %r10171, %r10219;
	xor.b32  	%r11575, %r11575, %r10231;
	and.b32  	%r10232, %r10172, %r10220;
	xor.b32  	%r11574, %r11574, %r10232;
	and.b32  	%r10233, %r10177, %r10217;
	xor.b32  	%r11573, %r11573, %r10233;
	and.b32  	%r10234, %r10178, %r10218;
	xor.b32  	%r11572, %r11572, %r10234;
	and.b32  	%r10235, %r10179, %r10219;
	xor.b32  	%r11571, %r11571, %r10235;
	and.b32  	%r10236, %r10180, %r10220;
	xor.b32  	%r11570, %r11570, %r10236;
	and.b32  	%r10237, %r10185, %r10217;
	xor.b32  	%r11569, %r11569, %r10237;
	and.b32  	%r10238, %r10186, %r10218;
	xor.b32  	%r11568, %r11568, %r10238;
	and.b32  	%r10239, %r10187, %r10219;
	xor.b32  	%r11567, %r11567, %r10239;
	and.b32  	%r10240, %r10188, %r10220;
	xor.b32  	%r11566, %r11566, %r10240;
	and.b32  	%r10241, %r10193, %r10217;
	xor.b32  	%r11565, %r11565, %r10241;
	and.b32  	%r10242, %r10194, %r10218;
	xor.b32  	%r11564, %r11564, %r10242;
	and.b32  	%r10243, %r10195, %r10219;
	xor.b32  	%r11563, %r11563, %r10243;
	and.b32  	%r10244, %r10196, %r10220;
	xor.b32  	%r11562, %r11562, %r10244;
	and.b32  	%r10245, %r10201, %r10217;
	xor.b32  	%r11561, %r11561, %r10245;
	and.b32  	%r10246, %r10202, %r10218;
	xor.b32  	%r11560, %r11560, %r10246;
	and.b32  	%r10247, %r10203, %r10219;
	xor.b32  	%r11559, %r11559, %r10247;
	and.b32  	%r10248, %r10204, %r10220;
	xor.b32  	%r11558, %r11558, %r10248;
	and.b32  	%r10249, %r10209, %r10217;
	xor.b32  	%r11557, %r11557, %r10249;
	and.b32  	%r10250, %r10210, %r10218;
	xor.b32  	%r11556, %r11556, %r10250;
	and.b32  	%r10251, %r10211, %r10219;
	xor.b32  	%r11555, %r11555, %r10251;
	and.b32  	%r10252, %r10212, %r10220;
	xor.b32  	%r11554, %r11554, %r10252;
	shfl.sync.idx.b32	%r10253|%p118, %r11153, %r11425, 31, -1;
	shfl.sync.idx.b32	%r10254|%p119, %r11152, %r11425, 31, -1;
	shfl.sync.idx.b32	%r10255|%p120, %r11151, %r11425, 31, -1;
	shfl.sync.idx.b32	%r10256|%p121, %r11150, %r11425, 31, -1;
	and.b32  	%r10257, %r10153, %r10253;
	xor.b32  	%r11553, %r11553, %r10257;
	and.b32  	%r10258, %r10154, %r10254;
	xor.b32  	%r11552, %r11552, %r10258;
	and.b32  	%r10259, %r10155, %r10255;
	xor.b32  	%r11551, %r11551, %r10259;
	and.b32  	%r10260, %r10156, %r10256;
	xor.b32  	%r11550, %r11550, %r10260;
	and.b32  	%r10261, %r10161, %r10253;
	xor.b32  	%r11549, %r11549, %r10261;
	and.b32  	%r10262, %r10162, %r10254;
	xor.b32  	%r11548, %r11548, %r10262;
	and.b32  	%r10263, %r10163, %r10255;
	xor.b32  	%r11547, %r11547, %r10263;
	and.b32  	%r10264, %r10164, %r10256;
	xor.b32  	%r11546, %r11546, %r10264;
	and.b32  	%r10265, %r10169, %r10253;
	xor.b32  	%r11545, %r11545, %r10265;
	and.b32  	%r10266, %r10170, %r10254;
	xor.b32  	%r11544, %r11544, %r10266;
	and.b32  	%r10267, %r10171, %r10255;
	xor.b32  	%r11543, %r11543, %r10267;
	and.b32  	%r10268, %r10172, %r10256;
	xor.b32  	%r11542, %r11542, %r10268;
	and.b32  	%r10269, %r10177, %r10253;
	xor.b32  	%r11541, %r11541, %r10269;
	and.b32  	%r10270, %r10178, %r10254;
	xor.b32  	%r11540, %r11540, %r10270;
	and.b32  	%r10271, %r10179, %r10255;
	xor.b32  	%r11539, %r11539, %r10271;
	and.b32  	%r10272, %r10180, %r10256;
	xor.b32  	%r11538, %r11538, %r10272;
	and.b32  	%r10273, %r10185, %r10253;
	xor.b32  	%r11537, %r11537, %r10273;
	and.b32  	%r10274, %r10186, %r10254;
	xor.b32  	%r11536, %r11536, %r10274;
	and.b32  	%r10275, %r10187, %r10255;
	xor.b32  	%r11535, %r11535, %r10275;
	and.b32  	%r10276, %r10188, %r10256;
	xor.b32  	%r11534, %r11534, %r10276;
	and.b32  	%r10277, %r10193, %r10253;
	xor.b32  	%r11533, %r11533, %r10277;
	and.b32  	%r10278, %r10194, %r10254;
	xor.b32  	%r11532, %r11532, %r10278;
	and.b32  	%r10279, %r10195, %r10255;
	xor.b32  	%r11531, %r11531, %r10279;
	and.b32  	%r10280, %r10196, %r10256;
	xor.b32  	%r11530, %r11530, %r10280;
	and.b32  	%r10281, %r10201, %r10253;
	xor.b32  	%r11529, %r11529, %r10281;
	and.b32  	%r10282, %r10202, %r10254;
	xor.b32  	%r11528, %r11528, %r10282;
	and.b32  	%r10283, %r10203, %r10255;
	xor.b32  	%r11527, %r11527, %r10283;
	and.b32  	%r10284, %r10204, %r10256;
	xor.b32  	%r11526, %r11526, %r10284;
	and.b32  	%r10285, %r10209, %r10253;
	xor.b32  	%r11525, %r11525, %r10285;
	and.b32  	%r10286, %r10210, %r10254;
	xor.b32  	%r11524, %r11524, %r10286;
	and.b32  	%r10287, %r10211, %r10255;
	xor.b32  	%r11523, %r11523, %r10287;
	and.b32  	%r10288, %r10212, %r10256;
	xor.b32  	%r11522, %r11522, %r10288;
	shfl.sync.idx.b32	%r10289|%p122, %r11177, %r11425, 31, -1;
	shfl.sync.idx.b32	%r10290|%p123, %r11176, %r11425, 31, -1;
	shfl.sync.idx.b32	%r10291|%p124, %r11175, %r11425, 31, -1;
	shfl.sync.idx.b32	%r10292|%p125, %r11174, %r11425, 31, -1;
	and.b32  	%r10293, %r10153, %r10289;
	xor.b32  	%r11521, %r11521, %r10293;
	and.b32  	%r10294, %r10154, %r10290;
	xor.b32  	%r11520, %r11520, %r10294;
	and.b32  	%r10295, %r10155, %r10291;
	xor.b32  	%r11519, %r11519, %r10295;
	and.b32  	%r10296, %r10156, %r10292;
	xor.b32  	%r11518, %r11518, %r10296;
	and.b32  	%r10297, %r10161, %r10289;
	xor.b32  	%r11517, %r11517, %r10297;
	and.b32  	%r10298, %r10162, %r10290;
	xor.b32  	%r11516, %r11516, %r10298;
	and.b32  	%r10299, %r10163, %r10291;
	xor.b32  	%r11515, %r11515, %r10299;
	and.b32  	%r10300, %r10164, %r10292;
	xor.b32  	%r11514, %r11514, %r10300;
	and.b32  	%r10301, %r10169, %r10289;
	xor.b32  	%r11513, %r11513, %r10301;
	and.b32  	%r10302, %r10170, %r10290;
	xor.b32  	%r11512, %r11512, %r10302;
	and.b32  	%r10303, %r10171, %r10291;
	xor.b32  	%r11511, %r11511, %r10303;
	and.b32  	%r10304, %r10172, %r10292;
	xor.b32  	%r11510, %r11510, %r10304;
	and.b32  	%r10305, %r10177, %r10289;
	xor.b32  	%r11509, %r11509, %r10305;
	and.b32  	%r10306, %r10178, %r10290;
	xor.b32  	%r11508, %r11508, %r10306;
	and.b32  	%r10307, %r10179, %r10291;
	xor.b32  	%r11507, %r11507, %r10307;
	and.b32  	%r10308, %r10180, %r10292;
	xor.b32  	%r11506, %r11506, %r10308;
	and.b32  	%r10309, %r10185, %r10289;
	xor.b32  	%r11505, %r11505, %r10309;
	and.b32  	%r10310, %r10186, %r10290;
	xor.b32  	%r11504, %r11504, %r10310;
	and.b32  	%r10311, %r10187, %r10291;
	xor.b32  	%r11503, %r11503, %r10311;
	and.b32  	%r10312, %r10188, %r10292;
	xor.b32  	%r11502, %r11502, %r10312;
	and.b32  	%r10313, %r10193, %r10289;
	xor.b32  	%r11501, %r11501, %r10313;
	and.b32  	%r10314, %r10194, %r10290;
	xor.b32  	%r11500, %r11500, %r10314;
	and.b32  	%r10315, %r10195, %r10291;
	xor.b32  	%r11499, %r11499, %r10315;
	and.b32  	%r10316, %r10196, %r10292;
	xor.b32  	%r11498, %r11498, %r10316;
	and.b32  	%r10317, %r10201, %r10289;
	xor.b32  	%r11497, %r11497, %r10317;
	and.b32  	%r10318, %r10202, %r10290;
	xor.b32  	%r11496, %r11496, %r10318;
	and.b32  	%r10319, %r10203, %r10291;
	xor.b32  	%r11495, %r11495, %r10319;
	and.b32  	%r10320, %r10204, %r10292;
	xor.b32  	%r11494, %r11494, %r10320;
	and.b32  	%r10321, %r10209, %r10289;
	xor.b32  	%r11493, %r11493, %r10321;
	and.b32  	%r10322, %r10210, %r10290;
	xor.b32  	%r11492, %r11492, %r10322;
	and.b32  	%r10323, %r10211, %r10291;
	xor.b32  	%r11491, %r11491, %r10323;
	and.b32  	%r10324, %r10212, %r10292;
	xor.b32  	%r11490, %r11490, %r10324;
	shfl.sync.idx.b32	%r10325|%p126, %r11201, %r11425, 31, -1;
	shfl.sync.idx.b32	%r10326|%p127, %r11200, %r11425, 31, -1;
	shfl.sync.idx.b32	%r10327|%p128, %r11199, %r11425, 31, -1;
	shfl.sync.idx.b32	%r10328|%p129, %r11198, %r11425, 31, -1;
	and.b32  	%r10329, %r10153, %r10325;
	xor.b32  	%r11489, %r11489, %r10329;
	and.b32  	%r10330, %r10154, %r10326;
	xor.b32  	%r11488, %r11488, %r10330;
	and.b32  	%r10331, %r10155, %r10327;
	xor.b32  	%r11487, %r11487, %r10331;
	and.b32  	%r10332, %r10156, %r10328;
	xor.b32  	%r11486, %r11486, %r10332;
	and.b32  	%r10333, %r10161, %r10325;
	xor.b32  	%r11485, %r11485, %r10333;
	and.b32  	%r10334, %r10162, %r10326;
	xor.b32  	%r11484, %r11484, %r10334;
	and.b32  	%r10335, %r10163, %r10327;
	xor.b32  	%r11483, %r11483, %r10335;
	and.b32  	%r10336, %r10164, %r10328;
	xor.b32  	%r11482, %r11482, %r10336;
	and.b32  	%r10337, %r10169, %r10325;
	xor.b32  	%r11481, %r11481, %r10337;
	and.b32  	%r10338, %r10170, %r10326;
	xor.b32  	%r11480, %r11480, %r10338;
	and.b32  	%r10339, %r10171, %r10327;
	xor.b32  	%r11479, %r11479, %r10339;
	and.b32  	%r10340, %r10172, %r10328;
	xor.b32  	%r11478, %r11478, %r10340;
	and.b32  	%r10341, %r10177, %r10325;
	xor.b32  	%r11477, %r11477, %r10341;
	and.b32  	%r10342, %r10178, %r10326;
	xor.b32  	%r11476, %r11476, %r10342;
	and.b32  	%r10343, %r10179, %r10327;
	xor.b32  	%r11475, %r11475, %r10343;
	and.b32  	%r10344, %r10180, %r10328;
	xor.b32  	%r11474, %r11474, %r10344;
	and.b32  	%r10345, %r10185, %r10325;
	xor.b32  	%r11473, %r11473, %r10345;
	and.b32  	%r10346, %r10186, %r10326;
	xor.b32  	%r11472, %r11472, %r10346;
	and.b32  	%r10347, %r10187, %r10327;
	xor.b32  	%r11471, %r11471, %r10347;
	and.b32  	%r10348, %r10188, %r10328;
	xor.b32  	%r11470, %r11470, %r10348;
	and.b32  	%r10349, %r10193, %r10325;
	xor.b32  	%r11469, %r11469, %r10349;
	and.b32  	%r10350, %r10194, %r10326;
	xor.b32  	%r11468, %r11468, %r10350;
	and.b32  	%r10351, %r10195, %r10327;
	xor.b32  	%r11467, %r11467, %r10351;
	and.b32  	%r10352, %r10196, %r10328;
	xor.b32  	%r11466, %r11466, %r10352;
	and.b32  	%r10353, %r10201, %r10325;
	xor.b32  	%r11465, %r11465, %r10353;
	and.b32  	%r10354, %r10202, %r10326;
	xor.b32  	%r11464, %r11464, %r10354;
	and.b32  	%r10355, %r10203, %r10327;
	xor.b32  	%r11463, %r11463, %r10355;
	and.b32  	%r10356, %r10204, %r10328;
	xor.b32  	%r11462, %r11462, %r10356;
	and.b32  	%r10357, %r10209, %r10325;
	xor.b32  	%r11461, %r11461, %r10357;
	and.b32  	%r10358, %r10210, %r10326;
	xor.b32  	%r11460, %r11460, %r10358;
	and.b32  	%r10359, %r10211, %r10327;
	xor.b32  	%r11459, %r11459, %r10359;
	and.b32  	%r10360, %r10212, %r10328;
	xor.b32  	%r11458, %r11458, %r10360;
	shfl.sync.idx.b32	%r10361|%p130, %r11225, %r11425, 31, -1;
	shfl.sync.idx.b32	%r10362|%p131, %r11224, %r11425, 31, -1;
	shfl.sync.idx.b32	%r10363|%p132, %r11223, %r11425, 31, -1;
	shfl.sync.idx.b32	%r10364|%p133, %r11222, %r11425, 31, -1;
	and.b32  	%r10365, %r10153, %r10361;
	xor.b32  	%r11457, %r11457, %r10365;
	and.b32  	%r10366, %r10154, %r10362;
	xor.b32  	%r11456, %r11456, %r10366;
	and.b32  	%r10367, %r10155, %r10363;
	xor.b32  	%r11455, %r11455, %r10367;
	and.b32  	%r10368, %r10156, %r10364;
	xor.b32  	%r11454, %r11454, %r10368;
	and.b32  	%r10369, %r10161, %r10361;
	xor.b32  	%r11453, %r11453, %r10369;
	and.b32  	%r10370, %r10162, %r10362;
	xor.b32  	%r11452, %r11452, %r10370;
	and.b32  	%r10371, %r10163, %r10363;
	xor.b32  	%r11451, %r11451, %r10371;
	and.b32  	%r10372, %r10164, %r10364;
	xor.b32  	%r11450, %r11450, %r10372;
	and.b32  	%r10373, %r10169, %r10361;
	xor.b32  	%r11449, %r11449, %r10373;
	and.b32  	%r10374, %r10170, %r10362;
	xor.b32  	%r11448, %r11448, %r10374;
	and.b32  	%r10375, %r10171, %r10363;
	xor.b32  	%r11447, %r11447, %r10375;
	and.b32  	%r10376, %r10172, %r10364;
	xor.b32  	%r11446, %r11446, %r10376;
	and.b32  	%r10377, %r10177, %r10361;
	xor.b32  	%r11445, %r11445, %r10377;
	and.b32  	%r10378, %r10178, %r10362;
	xor.b32  	%r11444, %r11444, %r10378;
	and.b32  	%r10379, %r10179, %r10363;
	xor.b32  	%r11443, %r11443, %r10379;
	and.b32  	%r10380, %r10180, %r10364;
	xor.b32  	%r11442, %r11442, %r10380;
	and.b32  	%r10381, %r10185, %r10361;
	xor.b32  	%r11441, %r11441, %r10381;
	and.b32  	%r10382, %r10186, %r10362;
	xor.b32  	%r11440, %r11440, %r10382;
	and.b32  	%r10383, %r10187, %r10363;
	xor.b32  	%r11439, %r11439, %r10383;
	and.b32  	%r10384, %r10188, %r10364;
	xor.b32  	%r11438, %r11438, %r10384;
	and.b32  	%r10385, %r10193, %r10361;
	xor.b32  	%r11437, %r11437, %r10385;
	and.b32  	%r10386, %r10194, %r10362;
	xor.b32  	%r11436, %r11436, %r10386;
	and.b32  	%r10387, %r10195, %r10363;
	xor.b32  	%r11435, %r11435, %r10387;
	and.b32  	%r10388, %r10196, %r10364;
	xor.b32  	%r11434, %r11434, %r10388;
	and.b32  	%r10389, %r10201, %r10361;
	xor.b32  	%r11433, %r11433, %r10389;
	and.b32  	%r10390, %r10202, %r10362;
	xor.b32  	%r11432, %r11432, %r10390;
	and.b32  	%r10391, %r10203, %r10363;
	xor.b32  	%r11431, %r11431, %r10391;
	and.b32  	%r10392, %r10204, %r10364;
	xor.b32  	%r11430, %r11430, %r10392;
	and.b32  	%r10393, %r10209, %r10361;
	xor.b32  	%r11429, %r11429, %r10393;
	and.b32  	%r10394, %r10210, %r10362;
	xor.b32  	%r11428, %r11428, %r10394;
	and.b32  	%r10395, %r10211, %r10363;
	xor.b32  	%r11427, %r11427, %r10395;
	and.b32  	%r10396, %r10212, %r10364;
	xor.b32  	%r11426, %r11426, %r10396;
	add.s32 	%r11425, %r11425, 1;
	setp.ne.s32 	%p134, %r11425, 32;
	@%p134 bra 	$L__BB1_124;
$L__BB1_126:
	add.s32 	%r1394, %r11088, 32;
	setp.lt.u32 	%p135, %r11088, 224;
	mov.u32 	%r11088, %r1394;
	@%p135 bra 	$L__BB1_39;
	or.b32  	%r10397, %r11616, %r11617;
	or.b32  	%r10398, %r10397, %r11615;
	or.b32  	%r10399, %r10398, %r11614;
	setp.eq.s32 	%p136, %r10399, 0;
	mov.u32 	%r11625, %tid.x;
	shl.b32 	%r10400, %r11625, 4;
	and.b32  	%r10401, %r10400, 496;
	mov.u32 	%r10402, s_mem;
	add.s32 	%r1396, %r10402, %r10401;
	@%p136 bra 	$L__BB1_129;
	atom.shared.xor.b32 	%r10403, [%r1396], %r11617;
	atom.shared.xor.b32 	%r10404, [%r1396+4], %r11616;
	atom.shared.xor.b32 	%r10405, [%r1396+8], %r11615;
	atom.shared.xor.b32 	%r10406, [%r1396+12], %r11614;
$L__BB1_129:
	or.b32  	%r10407, %r11612, %r11613;
	or.b32  	%r10408, %r10407, %r11611;
	or.b32  	%r10409, %r10408, %r11610;
	setp.eq.s32 	%p137, %r10409, 0;
	@%p137 bra 	$L__BB1_131;
	atom.shared.xor.b32 	%r10410, [%r1396+512], %r11613;
	atom.shared.xor.b32 	%r10411, [%r1396+516], %r11612;
	atom.shared.xor.b32 	%r10412, [%r1396+520], %r11611;
	atom.shared.xor.b32 	%r10413, [%r1396+524], %r11610;
$L__BB1_131:
	or.b32  	%r10414, %r11608, %r11609;
	or.b32  	%r10415, %r10414, %r11607;
	or.b32  	%r10416, %r10415, %r11606;
	setp.eq.s32 	%p138, %r10416, 0;
	@%p138 bra 	$L__BB1_133;
	atom.shared.xor.b32 	%r10417, [%r1396+1024], %r11609;
	atom.shared.xor.b32 	%r10418, [%r1396+1028], %r11608;
	atom.shared.xor.b32 	%r10419, [%r1396+1032], %r11607;
	atom.shared.xor.b32 	%r10420, [%r1396+1036], %r11606;
$L__BB1_133:
	or.b32  	%r10421, %r11604, %r11605;
	or.b32  	%r10422, %r10421, %r11603;
	or.b32  	%r10423, %r10422, %r11602;
	setp.eq.s32 	%p139, %r10423, 0;
	@%p139 bra 	$L__BB1_135;
	atom.shared.xor.b32 	%r10424, [%r1396+1536], %r11605;
	atom.shared.xor.b32 	%r10425, [%r1396+1540], %r11604;
	atom.shared.xor.b32 	%r10426, [%r1396+1544], %r11603;
	atom.shared.xor.b32 	%r10427, [%r1396+1548], %r11602;
$L__BB1_135:
	or.b32  	%r10428, %r11600, %r11601;
	or.b32  	%r10429, %r10428, %r11599;
	or.b32  	%r10430, %r10429, %r11598;
	setp.eq.s32 	%p140, %r10430, 0;
	@%p140 bra 	$L__BB1_137;
	atom.shared.xor.b32 	%r10431, [%r1396+2048], %r11601;
	atom.shared.xor.b32 	%r10432, [%r1396+2052], %r11600;
	atom.shared.xor.b32 	%r10433, [%r1396+2056], %r11599;
	atom.shared.xor.b32 	%r10434, [%r1396+2060], %r11598;
$L__BB1_137:
	or.b32  	%r10435, %r11596, %r11597;
	or.b32  	%r10436, %r10435, %r11595;
	or.b32  	%r10437, %r10436, %r11594;
	setp.eq.s32 	%p141, %r10437, 0;
	@%p141 bra 	$L__BB1_139;
	atom.shared.xor.b32 	%r10438, [%r1396+2560], %r11597;
	atom.shared.xor.b32 	%r10439, [%r1396+2564], %r11596;
	atom.shared.xor.b32 	%r10440, [%r1396+2568], %r11595;
	atom.shared.xor.b32 	%r10441, [%r1396+2572], %r11594;
$L__BB1_139:
	or.b32  	%r10442, %r11592, %r11593;
	or.b32  	%r10443, %r10442, %r11591;
	or.b32  	%r10444, %r10443, %r11590;
	setp.eq.s32 	%p142, %r10444, 0;
	@%p142 bra 	$L__BB1_141;
	atom.shared.xor.b32 	%r10445, [%r1396+3072], %r11593;
	atom.shared.xor.b32 	%r10446, [%r1396+3076], %r11592;
	atom.shared.xor.b32 	%r10447, [%r1396+3080], %r11591;
	atom.shared.xor.b32 	%r10448, [%r1396+3084], %r11590;
$L__BB1_141:
	or.b32  	%r10449, %r11588, %r11589;
	or.b32  	%r10450, %r10449, %r11587;
	or.b32  	%r10451, %r10450, %r11586;
	setp.eq.s32 	%p143, %r10451, 0;
	@%p143 bra 	$L__BB1_143;
	atom.shared.xor.b32 	%r10452, [%r1396+3584], %r11589;
	atom.shared.xor.b32 	%r10453, [%r1396+3588], %r11588;
	atom.shared.xor.b32 	%r10454, [%r1396+3592], %r11587;
	atom.shared.xor.b32 	%r10455, [%r1396+3596], %r11586;
$L__BB1_143:
	or.b32  	%r10456, %r11584, %r11585;
	or.b32  	%r10457, %r10456, %r11583;
	or.b32  	%r10458, %r10457, %r11582;
	setp.eq.s32 	%p144, %r10458, 0;
	@%p144 bra 	$L__BB1_145;
	atom.shared.xor.b32 	%r10459, [%r1396+4096], %r11585;
	atom.shared.xor.b32 	%r10460, [%r1396+4100], %r11584;
	atom.shared.xor.b32 	%r10461, [%r1396+4104], %r11583;
	atom.shared.xor.b32 	%r10462, [%r1396+4108], %r11582;
$L__BB1_145:
	or.b32  	%r10463, %r11580, %r11581;
	or.b32  	%r10464, %r10463, %r11579;
	or.b32  	%r10465, %r10464, %r11578;
	setp.eq.s32 	%p145, %r10465, 0;
	@%p145 bra 	$L__BB1_147;
	atom.shared.xor.b32 	%r10466, [%r1396+4608], %r11581;
	atom.shared.xor.b32 	%r10467, [%r1396+4612], %r11580;
	atom.shared.xor.b32 	%r10468, [%r1396+4616], %r11579;
	atom.shared.xor.b32 	%r10469, [%r1396+4620], %r11578;
$L__BB1_147:
	or.b32  	%r10470, %r11576, %r11577;
	or.b32  	%r10471, %r10470, %r11575;
	or.b32  	%r10472, %r10471, %r11574;
	setp.eq.s32 	%p146, %r10472, 0;
	@%p146 bra 	$L__BB1_149;
	atom.shared.xor.b32 	%r10473, [%r1396+5120], %r11577;
	atom.shared.xor.b32 	%r10474, [%r1396+5124], %r11576;
	atom.shared.xor.b32 	%r10475, [%r1396+5128], %r11575;
	atom.shared.xor.b32 	%r10476, [%r1396+5132], %r11574;
$L__BB1_149:
	or.b32  	%r10477, %r11572, %r11573;
	or.b32  	%r10478, %r10477, %r11571;
	or.b32  	%r10479, %r10478, %r11570;
	setp.eq.s32 	%p147, %r10479, 0;
	@%p147 bra 	$L__BB1_151;
	atom.shared.xor.b32 	%r10480, [%r1396+5632], %r11573;
	atom.shared.xor.b32 	%r10481, [%r1396+5636], %r11572;
	atom.shared.xor.b32 	%r10482, [%r1396+5640], %r11571;
	atom.shared.xor.b32 	%r10483, [%r1396+5644], %r11570;
$L__BB1_151:
	or.b32  	%r10484, %r11568, %r11569;
	or.b32  	%r10485, %r10484, %r11567;
	or.b32  	%r10486, %r10485, %r11566;
	setp.eq.s32 	%p148, %r10486, 0;
	@%p148 bra 	$L__BB1_153;
	atom.shared.xor.b32 	%r10487, [%r1396+6144], %r11569;
	atom.shared.xor.b32 	%r10488, [%r1396+6148], %r11568;
	atom.shared.xor.b32 	%r10489, [%r1396+6152], %r11567;
	atom.shared.xor.b32 	%r10490, [%r1396+6156], %r11566;
$L__BB1_153:
	or.b32  	%r10491, %r11564, %r11565;
	or.b32  	%r10492, %r10491, %r11563;
	or.b32  	%r10493, %r10492, %r11562;
	setp.eq.s32 	%p149, %r10493, 0;
	@%p149 bra 	$L__BB1_155;
	atom.shared.xor.b32 	%r10494, [%r1396+6656], %r11565;
	atom.shared.xor.b32 	%r10495, [%r1396+6660], %r11564;
	atom.shared.xor.b32 	%r10496, [%r1396+6664], %r11563;
	atom.shared.xor.b32 	%r10497, [%r1396+6668], %r11562;
$L__BB1_155:
	or.b32  	%r10498, %r11560, %r11561;
	or.b32  	%r10499, %r10498, %r11559;
	or.b32  	%r10500, %r10499, %r11558;
	setp.eq.s32 	%p150, %r10500, 0;
	@%p150 bra 	$L__BB1_157;
	atom.shared.xor.b32 	%r10501, [%r1396+7168], %r11561;
	atom.shared.xor.b32 	%r10502, [%r1396+7172], %r11560;
	atom.shared.xor.b32 	%r10503, [%r1396+7176], %r11559;
	atom.shared.xor.b32 	%r10504, [%r1396+7180], %r11558;
$L__BB1_157:
	or.b32  	%r10505, %r11556, %r11557;
	or.b32  	%r10506, %r10505, %r11555;
	or.b32  	%r10507, %r10506, %r11554;
	setp.eq.s32 	%p151, %r10507, 0;
	@%p151 bra 	$L__BB1_159;
	atom.shared.xor.b32 	%r10508, [%r1396+7680], %r11557;
	atom.shared.xor.b32 	%r10509, [%r1396+7684], %r11556;
	atom.shared.xor.b32 	%r10510, [%r1396+7688], %r11555;
	atom.shared.xor.b32 	%r10511, [%r1396+7692], %r11554;
$L__BB1_159:
	or.b32  	%r10512, %r11552, %r11553;
	or.b32  	%r10513, %r10512, %r11551;
	or.b32  	%r10514, %r10513, %r11550;
	setp.eq.s32 	%p152, %r10514, 0;
	@%p152 bra 	$L__BB1_161;
	atom.shared.xor.b32 	%r10515, [%r1396+8192], %r11553;
	atom.shared.xor.b32 	%r10516, [%r1396+8196], %r11552;
	atom.shared.xor.b32 	%r10517, [%r1396+8200], %r11551;
	atom.shared.xor.b32 	%r10518, [%r1396+8204], %r11550;
$L__BB1_161:
	or.b32  	%r10519, %r11548, %r11549;
	or.b32  	%r10520, %r10519, %r11547;
	or.b32  	%r10521, %r10520, %r11546;
	setp.eq.s32 	%p153, %r10521, 0;
	@%p153 bra 	$L__BB1_163;
	atom.shared.xor.b32 	%r10522, [%r1396+8704], %r11549;
	atom.shared.xor.b32 	%r10523, [%r1396+8708], %r11548;
	atom.shared.xor.b32 	%r10524, [%r1396+8712], %r11547;
	atom.shared.xor.b32 	%r10525, [%r1396+8716], %r11546;
$L__BB1_163:
	or.b32  	%r10526, %r11544, %r11545;
	or.b32  	%r10527, %r10526, %r11543;
	or.b32  	%r10528, %r10527, %r11542;
	setp.eq.s32 	%p154, %r10528, 0;
	@%p154 bra 	$L__BB1_165;
	atom.shared.xor.b32 	%r10529, [%r1396+9216], %r11545;
	atom.shared.xor.b32 	%r10530, [%r1396+9220], %r11544;
	atom.shared.xor.b32 	%r10531, [%r1396+9224], %r11543;
	atom.shared.xor.b32 	%r10532, [%r1396+9228], %r11542;
$L__BB1_165:
	or.b32  	%r10533, %r11540, %r11541;
	or.b32  	%r10534, %r10533, %r11539;
	or.b32  	%r10535, %r10534, %r11538;
	setp.eq.s32 	%p155, %r10535, 0;
	@%p155 bra 	$L__BB1_167;
	atom.shared.xor.b32 	%r10536, [%r1396+9728], %r11541;
	atom.shared.xor.b32 	%r10537, [%r1396+9732], %r11540;
	atom.shared.xor.b32 	%r10538, [%r1396+9736], %r11539;
	atom.shared.xor.b32 	%r10539, [%r1396+9740], %r11538;
$L__BB1_167:
	or.b32  	%r10540, %r11536, %r11537;
	or.b32  	%r10541, %r10540, %r11535;
	or.b32  	%r10542, %r10541, %r11534;
	setp.eq.s32 	%p156, %r10542, 0;
	@%p156 bra 	$L__BB1_169;
	atom.shared.xor.b32 	%r10543, [%r1396+10240], %r11537;
	atom.shared.xor.b32 	%r10544, [%r1396+10244], %r11536;
	atom.shared.xor.b32 	%r10545, [%r1396+10248], %r11535;
	atom.shared.xor.b32 	%r10546, [%r1396+10252], %r11534;
$L__BB1_169:
	or.b32  	%r10547, %r11532, %r11533;
	or.b32  	%r10548, %r10547, %r11531;
	or.b32  	%r10549, %r10548, %r11530;
	setp.eq.s32 	%p157, %r10549, 0;
	@%p157 bra 	$L__BB1_171;
	atom.shared.xor.b32 	%r10550, [%r1396+10752], %r11533;
	atom.shared.xor.b32 	%r10551, [%r1396+10756], %r11532;
	atom.shared.xor.b32 	%r10552, [%r1396+10760], %r11531;
	atom.shared.xor.b32 	%r10553, [%r1396+10764], %r11530;
$L__BB1_171:
	or.b32  	%r10554, %r11528, %r11529;
	or.b32  	%r10555, %r10554, %r11527;
	or.b32  	%r10556, %r10555, %r11526;
	setp.eq.s32 	%p158, %r10556, 0;
	@%p158 bra 	$L__BB1_173;
	atom.shared.xor.b32 	%r10557, [%r1396+11264], %r11529;
	atom.shared.xor.b32 	%r10558, [%r1396+11268], %r11528;
	atom.shared.xor.b32 	%r10559, [%r1396+11272], %r11527;
	atom.shared.xor.b32 	%r10560, [%r1396+11276], %r11526;
$L__BB1_173:
	or.b32  	%r10561, %r11524, %r11525;
	or.b32  	%r10562, %r10561, %r11523;
	or.b32  	%r10563, %r10562, %r11522;
	setp.eq.s32 	%p159, %r10563, 0;
	@%p159 bra 	$L__BB1_175;
	atom.shared.xor.b32 	%r10564, [%r1396+11776], %r11525;
	atom.shared.xor.b32 	%r10565, [%r1396+11780], %r11524;
	atom.shared.xor.b32 	%r10566, [%r1396+11784], %r11523;
	atom.shared.xor.b32 	%r10567, [%r1396+11788], %r11522;
$L__BB1_175:
	or.b32  	%r10568, %r11520, %r11521;
	or.b32  	%r10569, %r10568, %r11519;
	or.b32  	%r10570, %r10569, %r11518;
	setp.eq.s32 	%p160, %r10570, 0;
	@%p160 bra 	$L__BB1_177;
	atom.shared.xor.b32 	%r10571, [%r1396+12288], %r11521;
	atom.shared.xor.b32 	%r10572, [%r1396+12292], %r11520;
	atom.shared.xor.b32 	%r10573, [%r1396+12296], %r11519;
	atom.shared.xor.b32 	%r10574, [%r1396+12300], %r11518;
$L__BB1_177:
	or.b32  	%r10575, %r11516, %r11517;
	or.b32  	%r10576, %r10575, %r11515;
	or.b32  	%r10577, %r10576, %r11514;
	setp.eq.s32 	%p161, %r10577, 0;
	@%p161 bra 	$L__BB1_179;
	atom.shared.xor.b32 	%r10578, [%r1396+12800], %r11517;
	atom.shared.xor.b32 	%r10579, [%r1396+12804], %r11516;
	atom.shared.xor.b32 	%r10580, [%r1396+12808], %r11515;
	atom.shared.xor.b32 	%r10581, [%r1396+12812], %r11514;
$L__BB1_179:
	or.b32  	%r10582, %r11512, %r11513;
	or.b32  	%r10583, %r10582, %r11511;
	or.b32  	%r10584, %r10583, %r11510;
	setp.eq.s32 	%p162, %r10584, 0;
	@%p162 bra 	$L__BB1_181;
	atom.shared.xor.b32 	%r10585, [%r1396+13312], %r11513;
	atom.shared.xor.b32 	%r10586, [%r1396+13316], %r11512;
	atom.shared.xor.b32 	%r10587, [%r1396+13320], %r11511;
	atom.shared.xor.b32 	%r10588, [%r1396+13324], %r11510;
$L__BB1_181:
	or.b32  	%r10589, %r11508, %r11509;
	or.b32  	%r10590, %r10589, %r11507;
	or.b32  	%r10591, %r10590, %r11506;
	setp.eq.s32 	%p163, %r10591, 0;
	@%p163 bra 	$L__BB1_183;
	atom.shared.xor.b32 	%r10592, [%r1396+13824], %r11509;
	atom.shared.xor.b32 	%r10593, [%r1396+13828], %r11508;
	atom.shared.xor.b32 	%r10594, [%r1396+13832], %r11507;
	atom.shared.xor.b32 	%r10595, [%r1396+13836], %r11506;
$L__BB1_183:
	or.b32  	%r10596, %r11504, %r11505;
	or.b32  	%r10597, %r10596, %r11503;
	or.b32  	%r10598, %r10597, %r11502;
	setp.eq.s32 	%p164, %r10598, 0;
	@%p164 bra 	$L__BB1_185;
	atom.shared.xor.b32 	%r10599, [%r1396+14336], %r11505;
	atom.shared.xor.b32 	%r10600, [%r1396+14340], %r11504;
	atom.shared.xor.b32 	%r10601, [%r1396+14344], %r11503;
	atom.shared.xor.b32 	%r10602, [%r1396+14348], %r11502;
$L__BB1_185:
	or.b32  	%r10603, %r11500, %r11501;
	or.b32  	%r10604, %r10603, %r11499;
	or.b32  	%r10605, %r10604, %r11498;
	setp.eq.s32 	%p165, %r10605, 0;
	@%p165 bra 	$L__BB1_187;
	atom.shared.xor.b32 	%r10606, [%r1396+14848], %r11501;
	atom.shared.xor.b32 	%r10607, [%r1396+14852], %r11500;
	atom.shared.xor.b32 	%r10608, [%r1396+14856], %r11499;
	atom.shared.xor.b32 	%r10609, [%r1396+14860], %r11498;
$L__BB1_187:
	or.b32  	%r10610, %r11496, %r11497;
	or.b32  	%r10611, %r10610, %r11495;
	or.b32  	%r10612, %r10611, %r11494;
	setp.eq.s32 	%p166, %r10612, 0;
	@%p166 bra 	$L__BB1_189;
	atom.shared.xor.b32 	%r10613, [%r1396+15360], %r11497;
	atom.shared.xor.b32 	%r10614, [%r1396+15364], %r11496;
	atom.shared.xor.b32 	%r10615, [%r1396+15368], %r11495;
	atom.shared.xor.b32 	%r10616, [%r1396+15372], %r11494;
$L__BB1_189:
	or.b32  	%r10617, %r11492, %r11493;
	or.b32  	%r10618, %r10617, %r11491;
	or.b32  	%r10619, %r10618, %r11490;
	setp.eq.s32 	%p167, %r10619, 0;
	@%p167 bra 	$L__BB1_191;
	atom.shared.xor.b32 	%r10620, [%r1396+15872], %r11493;
	atom.shared.xor.b32 	%r10621, [%r1396+15876], %r11492;
	atom.shared.xor.b32 	%r10622, [%r1396+15880], %r11491;
	atom.shared.xor.b32 	%r10623, [%r1396+15884], %r11490;
$L__BB1_191:
	or.b32  	%r10624, %r11488, %r11489;
	or.b32  	%r10625, %r10624, %r11487;
	or.b32  	%r10626, %r10625, %r11486;
	setp.eq.s32 	%p168, %r10626, 0;
	@%p168 bra 	$L__BB1_193;
	atom.shared.xor.b32 	%r10627, [%r1396+16384], %r11489;
	atom.shared.xor.b32 	%r10628, [%r1396+16388], %r11488;
	atom.shared.xor.b32 	%r10629, [%r1396+16392], %r11487;
	atom.shared.xor.b32 	%r10630, [%r1396+16396], %r11486;
$L__BB1_193:
	or.b32  	%r10631, %r11484, %r11485;
	or.b32  	%r10632, %r10631, %r11483;
	or.b32  	%r10633, %r10632, %r11482;
	setp.eq.s32 	%p169, %r10633, 0;
	@%p169 bra 	$L__BB1_195;
	atom.shared.xor.b32 	%r10634, [%r1396+16896], %r11485;
	atom.shared.xor.b32 	%r10635, [%r1396+16900], %r11484;
	atom.shared.xor.b32 	%r10636, [%r1396+16904], %r11483;
	atom.shared.xor.b32 	%r10637, [%r1396+16908], %r11482;
$L__BB1_195:
	or.b32  	%r10638, %r11480, %r11481;
	or.b32  	%r10639, %r10638, %r11479;
	or.b32  	%r10640, %r10639, %r11478;
	setp.eq.s32 	%p170, %r10640, 0;
	@%p170 bra 	$L__BB1_197;
	atom.shared.xor.b32 	%r10641, [%r1396+17408], %r11481;
	atom.shared.xor.b32 	%r10642, [%r1396+17412], %r11480;
	atom.shared.xor.b32 	%r10643, [%r1396+17416], %r11479;
	atom.shared.xor.b32 	%r10644, [%r1396+17420], %r11478;
$L__BB1_197:
	or.b32  	%r10645, %r11476, %r11477;
	or.b32  	%r10646, %r10645, %r11475;
	or.b32  	%r10647, %r10646, %r11474;
	setp.eq.s32 	%p171, %r10647, 0;
	@%p171 bra 	$L__BB1_199;
	atom.shared.xor.b32 	%r10648, [%r1396+17920], %r11477;
	atom.shared.xor.b32 	%r10649, [%r1396+17924], %r11476;
	atom.shared.xor.b32 	%r10650, [%r1396+17928], %r11475;
	atom.shared.xor.b32 	%r10651, [%r1396+17932], %r11474;
$L__BB1_199:
	or.b32  	%r10652, %r11472, %r11473;
	or.b32  	%r10653, %r10652, %r11471;
	or.b32  	%r10654, %r10653, %r11470;
	setp.eq.s32 	%p172, %r10654, 0;
	@%p172 bra 	$L__BB1_201;
	atom.shared.xor.b32 	%r10655, [%r1396+18432], %r11473;
	atom.shared.xor.b32 	%r10656, [%r1396+18436], %r11472;
	atom.shared.xor.b32 	%r10657, [%r1396+18440], %r11471;
	atom.shared.xor.b32 	%r10658, [%r1396+18444], %r11470;
$L__BB1_201:
	or.b32  	%r10659, %r11468, %r11469;
	or.b32  	%r10660, %r10659, %r11467;
	or.b32  	%r10661, %r10660, %r11466;
	setp.eq.s32 	%p173, %r10661, 0;
	@%p173 bra 	$L__BB1_203;
	atom.shared.xor.b32 	%r10662, [%r1396+18944], %r11469;
	atom.shared.xor.b32 	%r10663, [%r1396+18948], %r11468;
	atom.shared.xor.b32 	%r10664, [%r1396+18952], %r11467;
	atom.shared.xor.b32 	%r10665, [%r1396+18956], %r11466;
$L__BB1_203:
	or.b32  	%r10666, %r11464, %r11465;
	or.b32  	%r10667, %r10666, %r11463;
	or.b32  	%r10668, %r10667, %r11462;
	setp.eq.s32 	%p174, %r10668, 0;
	@%p174 bra 	$L__BB1_205;
	atom.shared.xor.b32 	%r10669, [%r1396+19456], %r11465;
	atom.shared.xor.b32 	%r10670, [%r1396+19460], %r11464;
	atom.shared.xor.b32 	%r10671, [%r1396+19464], %r11463;
	atom.shared.xor.b32 	%r10672, [%r1396+19468], %r11462;
$L__BB1_205:
	or.b32  	%r10673, %r11460, %r11461;
	or.b32  	%r10674, %r10673, %r11459;
	or.b32  	%r10675, %r10674, %r11458;
	setp.eq.s32 	%p175, %r10675, 0;
	@%p175 bra 	$L__BB1_207;
	atom.shared.xor.b32 	%r10676, [%r1396+19968], %r11461;
	atom.shared.xor.b32 	%r10677, [%r1396+19972], %r11460;
	atom.shared.xor.b32 	%r10678, [%r1396+19976], %r11459;
	atom.shared.xor.b32 	%r10679, [%r1396+19980], %r11458;
$L__BB1_207:
	or.b32  	%r10680, %r11456, %r11457;
	or.b32  	%r10681, %r10680, %r11455;
	or.b32  	%r10682, %r10681, %r11454;
	setp.eq.s32 	%p176, %r10682, 0;
	@%p176 bra 	$L__BB1_209;
	atom.shared.xor.b32 	%r10683, [%r1396+20480], %r11457;
	atom.shared.xor.b32 	%r10684, [%r1396+20484], %r11456;
	atom.shared.xor.b32 	%r10685, [%r1396+20488], %r11455;
	atom.shared.xor.b32 	%r10686, [%r1396+20492], %r11454;
$L__BB1_209:
	or.b32  	%r10687, %r11452, %r11453;
	or.b32  	%r10688, %r10687, %r11451;
	or.b32  	%r10689, %r10688, %r11450;
	setp.eq.s32 	%p177, %r10689, 0;
	@%p177 bra 	$L__BB1_211;
	atom.shared.xor.b32 	%r10690, [%r1396+20992], %r11453;
	atom.shared.xor.b32 	%r10691, [%r1396+20996], %r11452;
	atom.shared.xor.b32 	%r10692, [%r1396+21000], %r11451;
	atom.shared.xor.b32 	%r10693, [%r1396+21004], %r11450;
$L__BB1_211:
	or.b32  	%r10694, %r11448, %r11449;
	or.b32  	%r10695, %r10694, %r11447;
	or.b32  	%r10696, %r10695, %r11446;
	setp.eq.s32 	%p178, %r10696, 0;
	@%p178 bra 	$L__BB1_213;
	atom.shared.xor.b32 	%r10697, [%r1396+21504], %r11449;
	atom.shared.xor.b32 	%r10698, [%r1396+21508], %r11448;
	atom.shared.xor.b32 	%r10699, [%r1396+21512], %r11447;
	atom.shared.xor.b32 	%r10700, [%r1396+21516], %r11446;
$L__BB1_213:
	or.b32  	%r10701, %r11444, %r11445;
	or.b32  	%r10702, %r10701, %r11443;
	or.b32  	%r10703, %r10702, %r11442;
	setp.eq.s32 	%p179, %r10703, 0;
	@%p179 bra 	$L__BB1_215;
	atom.shared.xor.b32 	%r10704, [%r1396+22016], %r11445;
	atom.shared.xor.b32 	%r10705, [%r1396+22020], %r11444;
	atom.shared.xor.b32 	%r10706, [%r1396+22024], %r11443;
	atom.shared.xor.b32 	%r10707, [%r1396+22028], %r11442;
$L__BB1_215:
	or.b32  	%r10708, %r11440, %r11441;
	or.b32  	%r10709, %r10708, %r11439;
	or.b32  	%r10710, %r10709, %r11438;
	setp.eq.s32 	%p180, %r10710, 0;
	@%p180 bra 	$L__BB1_217;
	atom.shared.xor.b32 	%r10711, [%r1396+22528], %r11441;
	atom.shared.xor.b32 	%r10712, [%r1396+22532], %r11440;
	atom.shared.xor.b32 	%r10713, [%r1396+22536], %r11439;
	atom.shared.xor.b32 	%r10714, [%r1396+22540], %r11438;
$L__BB1_217:
	or.b32  	%r10715, %r11436, %r11437;
	or.b32  	%r10716, %r10715, %r11435;
	or.b32  	%r10717, %r10716, %r11434;
	setp.eq.s32 	%p181, %r10717, 0;
	@%p181 bra 	$L__BB1_219;
	atom.shared.xor.b32 	%r10718, [%r1396+23040], %r11437;
	atom.shared.xor.b32 	%r10719, [%r1396+23044], %r11436;
	atom.shared.xor.b32 	%r10720, [%r1396+23048], %r11435;
	atom.shared.xor.b32 	%r10721, [%r1396+23052], %r11434;
$L__BB1_219:
	or.b32  	%r10722, %r11432, %r11433;
	or.b32  	%r10723, %r10722, %r11431;
	or.b32  	%r10724, %r10723, %r11430;
	setp.eq.s32 	%p182, %r10724, 0;
	@%p182 bra 	$L__BB1_221;
	atom.shared.xor.b32 	%r10725, [%r1396+23552], %r11433;
	atom.shared.xor.b32 	%r10726, [%r1396+23556], %r11432;
	atom.shared.xor.b32 	%r10727, [%r1396+23560], %r11431;
	atom.shared.xor.b32 	%r10728, [%r1396+23564], %r11430;
$L__BB1_221:
	or.b32  	%r10729, %r11428, %r11429;
	or.b32  	%r10730, %r10729, %r11427;
	or.b32  	%r10731, %r10730, %r11426;
	setp.eq.s32 	%p183, %r10731, 0;
	@%p183 bra 	$L__BB1_223;
	atom.shared.xor.b32 	%r10732, [%r1396+24064], %r11429;
	atom.shared.xor.b32 	%r10733, [%r1396+24068], %r11428;
	atom.shared.xor.b32 	%r10734, [%r1396+24072], %r11427;
	atom.shared.xor.b32 	%r10735, [%r1396+24076], %r11426;
$L__BB1_223:
	ld.param.u64 	%rd113, [fused_batch_pir_kernel_optimized_2_param_2];
	mov.u32 	%r1397, %ntid.x;
	cvta.to.global.u64 	%rd5, %rd113;
	and.b32  	%r10736, %r3, 3;
	setp.eq.s32 	%p184, %r10736, 3;
	bar.sync 	0;
	@%p184 bra 	$L__BB1_228;
	mul.wide.u32 	%rd96, %r11625, 16;
	add.s64 	%rd97, %rd96, %rd5;
	add.s64 	%rd114, %rd97, 8;
	mul.wide.u32 	%rd7, %r1397, 16;
	add.s32 	%r11619, %r10402, %r10400;
	shl.b32 	%r1399, %r1397, 4;
	add.s32 	%r10739, %r3, 1;
	and.b32  	%r10740, %r10739, 3;
	neg.s32 	%r11618, %r10740;
	mad.lo.s32 	%r11625, %r1397, %r10740, %r11625;
$L__BB1_225:
	.pragma "nounroll";
	ld.shared.v4.u32 	{%r1404, %r1405, %r1406, %r1407}, [%r11619];
	or.b32  	%r10741, %r1405, %r1404;
	or.b32  	%r10742, %r10741, %r1406;
	or.b32  	%r10743, %r10742, %r1407;
	setp.eq.s32 	%p185, %r10743, 0;
	@%p185 bra 	$L__BB1_227;
	atom.global.xor.b32 	%r10744, [%rd114+-8], %r1404;
	atom.global.xor.b32 	%r10745, [%rd114+-4], %r1405;
	atom.global.xor.b32 	%r10746, [%rd114], %r1406;
	atom.global.xor.b32 	%r10747, [%rd114+4], %r1407;
$L__BB1_227:
	add.s64 	%rd114, %rd114, %rd7;
	add.s32 	%r11619, %r11619, %r1399;
	add.s32 	%r11618, %r11618, 1;
	setp.ne.s32 	%p186, %r11618, 0;
	@%p186 bra 	$L__BB1_225;
$L__BB1_228:
	setp.lt.u32 	%p187, %r3, 3;
	@%p187 bra 	$L__BB1_239;
	shl.b32 	%r10748, %r1397, 1;
	add.s32 	%r11624, %r11625, %r10748;
	shl.b32 	%r1412, %r1397, 2;
	mad.lo.s32 	%r11623, %r1397, 3, %r11625;
	add.s32 	%r11622, %r1397, %r11625;
	shl.b32 	%r1415, %r1397, 4;
	shl.b32 	%r10749, %r11625, 4;
	add.s32 	%r11621, %r10402, %r10749;
	shl.b32 	%r1417, %r1397, 6;
	shl.b32 	%r1418, %r1397, 5;
	mul.lo.s32 	%r1419, %r1397, 48;
$L__BB1_230:
	ld.shared.v4.u32 	{%r1425, %r1426, %r1427, %r1428}, [%r11621];
	or.b32  	%r10751, %r1426, %r1425;
	or.b32  	%r10752, %r10751, %r1427;
	or.b32  	%r10753, %r10752, %r1428;
	setp.eq.s32 	%p188, %r10753, 0;
	@%p188 bra 	$L__BB1_232;
	mul.wide.u32 	%rd98, %r11625, 16;
	add.s64 	%rd99, %rd5, %rd98;
	atom.global.xor.b32 	%r10754, [%rd99], %r1425;
	atom.global.xor.b32 	%r10755, [%rd99+4], %r1426;
	atom.global.xor.b32 	%r10756, [%rd99+8], %r1427;
	atom.global.xor.b32 	%r10757, [%rd99+12], %r1428;
$L__BB1_232:
	add.s32 	%r10758, %r11621, %r1415;
	ld.shared.v4.u32 	{%r1429, %r1430, %r1431, %r1432}, [%r10758];
	or.b32  	%r10759, %r1430, %r1429;
	or.b32  	%r10760, %r10759, %r1431;
	or.b32  	%r10761, %r10760, %r1432;
	setp.eq.s32 	%p189, %r10761, 0;
	@%p189 bra 	$L__BB1_234;
	mul.wide.u32 	%rd100, %r11622, 16;
	add.s64 	%rd101, %rd5, %rd100;
	atom.global.xor.b32 	%r10762, [%rd101], %r1429;
	atom.global.xor.b32 	%r10763, [%rd101+4], %r1430;
	atom.global.xor.b32 	%r10764, [%rd101+8], %r1431;
	atom.global.xor.b32 	%r10765, [%rd101+12], %r1432;
$L__BB1_234:
	add.s32 	%r1433, %r11625, %r1397;
	add.s32 	%r10766, %r11621, %r1418;
	ld.shared.v4.u32 	{%r1434, %r1435, %r1436, %r1437}, [%r10766];
	or.b32  	%r10767, %r1435, %r1434;
	or.b32  	%r10768, %r10767, %r1436;
	or.b32  	%r10769, %r10768, %r1437;
	setp.eq.s32 	%p190, %r10769, 0;
	@%p190 bra 	$L__BB1_236;
	mul.wide.u32 	%rd102, %r11624, 16;
	add.s64 	%rd103, %rd5, %rd102;
	atom.global.xor.b32 	%r10770, [%rd103], %r1434;
	atom.global.xor.b32 	%r10771, [%rd103+4], %r1435;
	atom.global.xor.b32 	%r10772, [%rd103+8], %r1436;
	atom.global.xor.b32 	%r10773, [%rd103+12], %r1437;
$L__BB1_236:
	add.s32 	%r1438, %r1433, %r1397;
	add.s32 	%r10774, %r11621, %r1419;
	ld.shared.v4.u32 	{%r1439, %r1440, %r1441, %r1442}, [%r10774];
	or.b32  	%r10775, %r1440, %r1439;
	or.b32  	%r10776, %r10775, %r1441;
	or.b32  	%r10777, %r10776, %r1442;
	setp.eq.s32 	%p191, %r10777, 0;
	@%p191 bra 	$L__BB1_238;
	mul.wide.u32 	%rd104, %r11623, 16;
	add.s64 	%rd105, %rd5, %rd104;
	atom.global.xor.b32 	%r10778, [%rd105], %r1439;
	atom.global.xor.b32 	%r10779, [%rd105+4], %r1440;
	atom.global.xor.b32 	%r10780, [%rd105+8], %r1441;
	atom.global.xor.b32 	%r10781, [%rd105+12], %r1442;
$L__BB1_238:
	add.s32 	%r10782, %r1438, %r1397;
	add.s32 	%r11625, %r10782, %r1397;
	add.s32 	%r11624, %r11624, %r1412;
	add.s32 	%r11623, %r11623, %r1412;
	add.s32 	%r11622, %r11622, %r1412;
	add.s32 	%r11621, %r11621, %r1417;
	setp.lt.u32 	%p192, %r11625, 1536;
	@%p192 bra 	$L__BB1_230;
$L__BB1_239:
	ret;

}
	// .globl	fused_batch_pir_kernel_optimized_4
.visible .entry fused_batch_pir_kernel_optimized_4(
	.param .u64 .ptr .align 1 fused_batch_pir_kernel_optimized_4_param_0,
	.param .u64 .ptr .align 1 fused_batch_pir_kernel_optimized_4_param_1,
	.param .u64 .ptr .align 1 fused_batch_pir_kernel_optimized_4_param_2,
	.param .u64 .ptr .align 1 fused_batch_pir_kernel_optimized_4_param_3,
	.param .u32 fused_batch_pir_kernel_optimized_4_param_4,
	.param .u32 fused_batch_pir_kernel_optimized_4_param_5
)
{
	.reg .pred 	%p<366>;
	.reg .b16 	%rs<380>;
	.reg .b32 	%r<23616>;
	.reg .b64 	%rd<318>;

	ld.param.u64 	%rd4, [fused_batch_pir_kernel_optimized_4_param_1];
	cvta.to.global.u64 	%rd1, %rd4;
	mov.u32 	%r1, %tid.x;
	mov.u32 	%r2, %ntid.x;
	add.s32 	%r2794, %r1, %r2;
	cvt.u16.u32 	%rs170, %r2794;
	sub.s16 	%rs171, 3071, %rs170;
	cvt.u16.u32 	%rs172, %r2;
	div.u16 	%rs1, %rs171, %rs172;
	and.b16  	%rs173, %rs1, 3;
	cvt.u32.u16 	%r3, %rs173;
	setp.eq.s16 	%p1, %rs173, 2;
	mov.u32 	%r21960, %r1;
	@%p1 bra 	$L__BB2_3;
	mov.b32 	%r21959, 0;
	mov.u32 	%r2797, s_mem;
	mov.u32 	%r21960, %r1;
$L__BB2_2:
	.pragma "nounroll";
	shl.b32 	%r2796, %r21960, 4;
	add.s32 	%r2798, %r2797, %r2796;
	mov.b32 	%r2799, 0;
	st.shared.v4.u32 	[%r2798], {%r2799, %r2799, %r2799, %r2799};
	add.s32 	%r21960, %r21960, %r2;
	add.s32 	%r21959, %r21959, 1;
	xor.b32  	%r2800, %r21959, %r3;
	setp.ne.s32 	%p2, %r2800, 2;
	@%p2 bra 	$L__BB2_2;
$L__BB2_3:
	setp.lt.u16 	%p3, %rs1, 2;
	@%p3 bra 	$L__BB2_6;
	mov.u32 	%r2802, s_mem;
	shl.b32 	%r2805, %r2, 4;
	shl.b32 	%r2809, %r2, 2;
$L__BB2_5:
	shl.b32 	%r2801, %r21960, 4;
	add.s32 	%r2803, %r2802, %r2801;
	mov.b32 	%r2804, 0;
	st.shared.v4.u32 	[%r2803], {%r2804, %r2804, %r2804, %r2804};
	add.s32 	%r2806, %r2803, %r2805;
	st.shared.v4.u32 	[%r2806], {%r2804, %r2804, %r2804, %r2804};
	add.s32 	%r2807, %r2806, %r2805;
	st.shared.v4.u32 	[%r2807], {%r2804, %r2804, %r2804, %r2804};
	add.s32 	%r2808, %r2807, %r2805;
	st.shared.v4.u32 	[%r2808], {%r2804, %r2804, %r2804, %r2804};
	add.s32 	%r21960, %r2809, %r21960;
	setp.lt.u32 	%p4, %r21960, 3072;
	@%p4 bra 	$L__BB2_5;
$L__BB2_6:
	bar.sync 	0;
	mov.u32 	%r2810, %ctaid.x;
	shl.b32 	%r11, %r2810, 11;
	setp.ne.s32 	%p5, %r1, 0;
	ld.const.u32 	%r12, [CHACHA_CONSTANTS];
	ld.const.u32 	%r13, [CHACHA_CONSTANTS+4];
	ld.const.u32 	%r14, [CHACHA_CONSTANTS+8];
	ld.const.u32 	%r15, [CHACHA_CONSTANTS+12];
	@%p5 bra 	$L__BB2_68;
	ld.global.v2.u8 	{%rs310, %rs3}, [%rd1+16];
	ld.global.u32 	%r21978, [%rd1];
	ld.global.u32 	%r21977, [%rd1+4];
	ld.global.u32 	%r21976, [%rd1+8];
	ld.global.u32 	%r21975, [%rd1+12];
	setp.lt.u16 	%p6, %rs3, 12;
	@%p6 bra 	$L__BB2_12;
	cvt.u32.u16 	%r2812, %rs3;
	and.b32  	%r20, %r2812, 255;
	add.s32 	%r21, %r20, -12;
	mov.b32 	%r21966, 0;
	mov.u16 	%rs308, %rs310;
$L__BB2_9:
	.pragma "nounroll";
	add.s32 	%r2813, %r12, %r21978;
	shf.l.wrap.b32 	%r2814, %r2813, %r2813, 16;
	add.s32 	%r2815, %r21978, %r2814;
	xor.b32  	%r2816, %r21978, %r2815;
	shf.l.wrap.b32 	%r2817, %r2816, %r2816, 12;
	add.s32 	%r2818, %r2813, %r2817;
	xor.b32  	%r2819, %r2814, %r2818;
	shf.l.wrap.b32 	%r2820, %r2819, %r2819, 8;
	add.s32 	%r2821, %r2815, %r2820;
	xor.b32  	%r2822, %r2817, %r2821;
	shf.l.wrap.b32 	%r2823, %r2822, %r2822, 7;
	add.s32 	%r2824, %r13, %r21977;
	shf.l.wrap.b32 	%r2825, %r2824, %r2824, 16;
	add.s32 	%r2826, %r21977, %r2825;
	xor.b32  	%r2827, %r21977, %r2826;
	shf.l.wrap.b32 	%r2828, %r2827, %r2827, 12;
	add.s32 	%r2829, %r2824, %r2828;
	xor.b32  	%r2830, %r2825, %r2829;
	shf.l.wrap.b32 	%r2831, %r2830, %r2830, 8;
	add.s32 	%r2832, %r2826, %r2831;
	xor.b32  	%r2833, %r2828, %r2832;
	shf.l.wrap.b32 	%r2834, %r2833, %r2833, 7;
	add.s32 	%r2835, %r14, %r21976;
	shf.l.wrap.b32 	%r2836, %r2835, %r2835, 16;
	add.s32 	%r2837, %r21976, %r2836;
	xor.b32  	%r2838, %r21976, %r2837;
	shf.l.wrap.b32 	%r2839, %r2838, %r2838, 12;
	add.s32 	%r2840, %r2835, %r2839;
	xor.b32  	%r2841, %r2836, %r2840;
	shf.l.wrap.b32 	%r2842, %r2841, %r2841, 8;
	add.s32 	%r2843, %r2837, %r2842;
	xor.b32  	%r2844, %r2839, %r2843;
	shf.l.wrap.b32 	%r2845, %r2844, %r2844, 7;
	add.s32 	%r2846, %r15, %r21975;
	shf.l.wrap.b32 	%r2847, %r2846, %r2846, 16;
	add.s32 	%r2848, %r21975, %r2847;
	xor.b32  	%r2849, %r21975, %r2848;
	shf.l.wrap.b32 	%r2850, %r2849, %r2849, 12;
	add.s32 	%r2851, %r2846, %r2850;
	xor.b32  	%r2852, %r2847, %r2851;
	shf.l.wrap.b32 	%r2853, %r2852, %r2852, 8;
	add.s32 	%r2854, %r2848, %r2853;
	xor.b32  	%r2855, %r2850, %r2854;
	shf.l.wrap.b32 	%r2856, %r2855, %r2855, 7;
	add.s32 	%r2857, %r2818, %r2834;
	xor.b32  	%r2858, %r2853, %r2857;
	shf.l.wrap.b32 	%r2859, %r2858, %r2858, 16;
	add.s32 	%r2860, %r2843, %r2859;
	xor.b32  	%r2861, %r2834, %r2860;
	shf.l.wrap.b32 	%r2862, %r2861, %r2861, 12;
	add.s32 	%r2863, %r2857, %r2862;
	xor.b32  	%r2864, %r2859, %r2863;
	shf.l.wrap.b32 	%r2865, %r2864, %r2864, 8;
	add.s32 	%r2866, %r2860, %r2865;
	xor.b32  	%r2867, %r2862, %r2866;
	shf.l.wrap.b32 	%r2868, %r2867, %r2867, 7;
	add.s32 	%r2869, %r2829, %r2845;
	xor.b32  	%r2870, %r2820, %r2869;
	shf.l.wrap.b32 	%r2871, %r2870, %r2870, 16;
	add.s32 	%r2872, %r2854, %r2871;
	xor.b32  	%r2873, %r2845, %r2872;
	shf.l.wrap.b32 	%r2874, %r2873, %r2873, 12;
	add.s32 	%r2875, %r2869, %r2874;
	xor.b32  	%r2876, %r2871, %r2875;
	shf.l.wrap.b32 	%r2877, %r2876, %r2876, 8;
	add.s32 	%r2878, %r2872, %r2877;
	xor.b32  	%r2879, %r2874, %r2878;
	shf.l.wrap.b32 	%r2880, %r2879, %r2879, 7;
	add.s32 	%r2881, %r2840, %r2856;
	xor.b32  	%r2882, %r2831, %r2881;
	shf.l.wrap.b32 	%r2883, %r2882, %r2882, 16;
	add.s32 	%r2884, %r2821, %r2883;
	xor.b32  	%r2885, %r2856, %r2884;
	shf.l.wrap.b32 	%r2886, %r2885, %r2885, 12;
	add.s32 	%r2887, %r2881, %r2886;
	xor.b32  	%r2888, %r2883, %r2887;
	shf.l.wrap.b32 	%r2889, %r2888, %r2888, 8;
	add.s32 	%r2890, %r2884, %r2889;
	xor.b32  	%r2891, %r2886, %r2890;
	shf.l.wrap.b32 	%r2892, %r2891, %r2891, 7;
	add.s32 	%r2893, %r2851, %r2823;
	xor.b32  	%r2894, %r2842, %r2893;
	shf.l.wrap.b32 	%r2895, %r2894, %r2894, 16;
	add.s32 	%r2896, %r2832, %r2895;
	xor.b32  	%r2897, %r2823, %r2896;
	shf.l.wrap.b32 	%r2898, %r2897, %r2897, 12;
	add.s32 	%r2899, %r2893, %r2898;
	xor.b32  	%r2900, %r2895, %r2899;
	shf.l.wrap.b32 	%r2901, %r2900, %r2900, 8;
	add.s32 	%r2902, %r2896, %r2901;
	xor.b32  	%r2903, %r2898, %r2902;
	shf.l.wrap.b32 	%r2904, %r2903, %r2903, 7;
	add.s32 	%r2905, %r2863, %r2904;
	xor.b32  	%r2906, %r2877, %r2905;
	shf.l.wrap.b32 	%r2907, %r2906, %r2906, 16;
	add.s32 	%r2908, %r2890, %r2907;
	xor.b32  	%r2909, %r2904, %r2908;
	shf.l.wrap.b32 	%r2910, %r2909, %r2909, 12;
	add.s32 	%r2911, %r2905, %r2910;
	xor.b32  	%r2912, %r2907, %r2911;
	shf.l.wrap.b32 	%r2913, %r2912, %r2912, 8;
	add.s32 	%r2914, %r2908, %r2913;
	xor.b32  	%r2915, %r2910, %r2914;
	shf.l.wrap.b32 	%r2916, %r2915, %r2915, 7;
	add.s32 	%r2917, %r2875, %r2868;
	xor.b32  	%r2918, %r2889, %r2917;
	shf.l.wrap.b32 	%r2919, %r2918, %r2918, 16;
	add.s32 	%r2920, %r2902, %r2919;
	xor.b32  	%r2921, %r2868, %r2920;
	shf.l.wrap.b32 	%r2922, %r2921, %r2921, 12;
	add.s32 	%r2923, %r2917, %r2922;
	xor.b32  	%r2924, %r2919, %r2923;
	shf.l.wrap.b32 	%r2925, %r2924, %r2924, 8;
	add.s32 	%r2926, %r2920, %r2925;
	xor.b32  	%r2927, %r2922, %r2926;
	shf.l.wrap.b32 	%r2928, %r2927, %r2927, 7;
	add.s32 	%r2929, %r2887, %r2880;
	xor.b32  	%r2930, %r2901, %r2929;
	shf.l.wrap.b32 	%r2931, %r2930, %r2930, 16;
	add.s32 	%r2932, %r2866, %r2931;
	xor.b32  	%r2933, %r2880, %r2932;
	shf.l.wrap.b32 	%r2934, %r2933, %r2933, 12;
	add.s32 	%r2935, %r2929, %r2934;
	xor.b32  	%r2936, %r2931, %r2935;
	shf.l.wrap.b32 	%r2937, %r2936, %r2936, 8;
	add.s32 	%r2938, %r2932, %r2937;
	xor.b32  	%r2939, %r2934, %r2938;
	shf.l.wrap.b32 	%r2940, %r2939, %r2939, 7;
	add.s32 	%r2941, %r2899, %r2892;
	xor.b32  	%r2942, %r2865, %r2941;
	shf.l.wrap.b32 	%r2943, %r2942, %r2942, 16;
	add.s32 	%r2944, %r2878, %r2943;
	xor.b32  	%r2945, %r2892, %r2944;
	shf.l.wrap.b32 	%r2946, %r2945, %r2945, 12;
	add.s32 	%r2947, %r2941, %r2946;
	xor.b32  	%r2948, %r2943, %r2947;
	shf.l.wrap.b32 	%r2949, %r2948, %r2948, 8;
	add.s32 	%r2950, %r2944, %r2949;
	xor.b32  	%r2951, %r2946, %r2950;
	shf.l.wrap.b32 	%r2952, %r2951, %r2951, 7;
	add.s32 	%r2953, %r2911, %r2928;
	xor.b32  	%r2954, %r2949, %r2953;
	shf.l.wrap.b32 	%r2955, %r2954, %r2954, 16;
	add.s32 	%r2956, %r2938, %r2955;
	xor.b32  	%r2957, %r2928, %r2956;
	shf.l.wrap.b32 	%r2958, %r2957, %r2957, 12;
	add.s32 	%r2959, %r2953, %r2958;
	xor.b32  	%r2960, %r2955, %r2959;
	shf.l.wrap.b32 	%r2961, %r2960, %r2960, 8;
	add.s32 	%r2962, %r2956, %r2961;
	xor.b32  	%r2963, %r2958, %r2962;
	shf.l.wrap.b32 	%r2964, %r2963, %r2963, 7;
	add.s32 	%r2965, %r2923, %r2940;
	xor.b32  	%r2966, %r2913, %r2965;
	shf.l.wrap.b32 	%r2967, %r2966, %r2966, 16;
	add.s32 	%r2968, %r2950, %r2967;
	xor.b32  	%r2969, %r2940, %r2968;
	shf.l.wrap.b32 	%r2970, %r2969, %r2969, 12;
	add.s32 	%r2971, %r2965, %r2970;
	xor.b32  	%r2972, %r2967, %r2971;
	shf.l.wrap.b32 	%r2973, %r2972, %r2972, 8;
	add.s32 	%r2974, %r2968, %r2973;
	xor.b32  	%r2975, %r2970, %r2974;
	shf.l.wrap.b32 	%r2976, %r2975, %r2975, 7;
	add.s32 	%r2977, %r2935, %r2952;
	xor.b32  	%r2978, %r2925, %r2977;
	shf.l.wrap.b32 	%r2979, %r2978, %r2978, 16;
	add.s32 	%r2980, %r2914, %r2979;
	xor.b32  	%r2981, %r2952, %r2980;
	shf.l.wrap.b32 	%r2982, %r2981, %r2981, 12;
	add.s32 	%r2983, %r2977, %r2982;
	xor.b32  	%r2984, %r2979, %r2983;
	shf.l.wrap.b32 	%r2985, %r2984, %r2984, 8;
	add.s32 	%r2986, %r2980, %r2985;
	xor.b32  	%r2987, %r2982, %r2986;
	shf.l.wrap.b32 	%r2988, %r2987, %r2987, 7;
	add.s32 	%r2989, %r2947, %r2916;
	xor.b32  	%r2990, %r2937, %r2989;
	shf.l.wrap.b32 	%r2991, %r2990, %r2990, 16;
	add.s32 	%r2992, %r2926, %r2991;
	xor.b32  	%r2993, %r2916, %r2992;
	shf.l.wrap.b32 	%r2994, %r2993, %r2993, 12;
	add.s32 	%r2995, %r2989, %r2994;
	xor.b32  	%r2996, %r2991, %r2995;
	shf.l.wrap.b32 	%r2997, %r2996, %r2996, 8;
	add.s32 	%r2998, %r2992, %r2997;
	xor.b32  	%r2999, %r2994, %r2998;
	shf.l.wrap.b32 	%r3000, %r2999, %r2999, 7;
	add.s32 	%r3001, %r2959, %r3000;
	xor.b32  	%r3002, %r2973, %r3001;
	shf.l.wrap.b32 	%r3003, %r3002, %r3002, 16;
	add.s32 	%r3004, %r2986, %r3003;
	xor.b32  	%r3005, %r3000, %r3004;
	shf.l.wrap.b32 	%r3006, %r3005, %r3005, 12;
	add.s32 	%r3007, %r3001, %r3006;
	xor.b32  	%r3008, %r3003, %r3007;
	shf.l.wrap.b32 	%r3009, %r3008, %r3008, 8;
	add.s32 	%r3010, %r3004, %r3009;
	xor.b32  	%r3011, %r3006, %r3010;
	shf.l.wrap.b32 	%r3012, %r3011, %r3011, 7;
	add.s32 	%r3013, %r2971, %r2964;
	xor.b32  	%r3014, %r2985, %r3013;
	shf.l.wrap.b32 	%r3015, %r3014, %r3014, 16;
	add.s32 	%r3016, %r2998, %r3015;
	xor.b32  	%r3017, %r2964, %r3016;
	shf.l.wrap.b32 	%r3018, %r3017, %r3017, 12;
	add.s32 	%r3019, %r3013, %r3018;
	xor.b32  	%r3020, %r3015, %r3019;
	shf.l.wrap.b32 	%r3021, %r3020, %r3020, 8;
	add.s32 	%r3022, %r3016, %r3021;
	xor.b32  	%r3023, %r3018, %r3022;
	shf.l.wrap.b32 	%r3024, %r3023, %r3023, 7;
	add.s32 	%r3025, %r2983, %r2976;
	xor.b32  	%r3026, %r2997, %r3025;
	shf.l.wrap.b32 	%r3027, %r3026, %r3026, 16;
	add.s32 	%r3028, %r2962, %r3027;
	xor.b32  	%r3029, %r2976, %r3028;
	shf.l.wrap.b32 	%r3030, %r3029, %r3029, 12;
	add.s32 	%r3031, %r3025, %r3030;
	xor.b32  	%r3032, %r3027, %r3031;
	shf.l.wrap.b32 	%r3033, %r3032, %r3032, 8;
	add.s32 	%r3034, %r3028, %r3033;
	xor.b32  	%r3035, %r3030, %r3034;
	shf.l.wrap.b32 	%r3036, %r3035, %r3035, 7;
	add.s32 	%r3037, %r2995, %r2988;
	xor.b32  	%r3038, %r2961, %r3037;
	shf.l.wrap.b32 	%r3039, %r3038, %r3038, 16;
	add.s32 	%r3040, %r2974, %r3039;
	xor.b32  	%r3041, %r2988, %r3040;
	shf.l.wrap.b32 	%r3042, %r3041, %r3041, 12;
	add.s32 	%r3043, %r3037, %r3042;
	xor.b32  	%r3044, %r3039, %r3043;
	shf.l.wrap.b32 	%r3045, %r3044, %r3044, 8;
	add.s32 	%r3046, %r3040, %r3045;
	xor.b32  	%r3047, %r3042, %r3046;
	shf.l.wrap.b32 	%r3048, %r3047, %r3047, 7;
	add.s32 	%r3049, %r3007, %r3024;
	xor.b32  	%r3050, %r3045, %r3049;
	shf.l.wrap.b32 	%r3051, %r3050, %r3050, 16;
	add.s32 	%r3052, %r3034, %r3051;
	xor.b32  	%r3053, %r3024, %r3052;
	shf.l.wrap.b32 	%r3054, %r3053, %r3053, 12;
	add.s32 	%r3055, %r3049, %r3054;
	xor.b32  	%r3056, %r3051, %r3055;
	shf.l.wrap.b32 	%r3057, %r3056, %r3056, 8;
	add.s32 	%r3058, %r3052, %r3057;
	xor.b32  	%r3059, %r3054, %r3058;
	shf.l.wrap.b32 	%r3060, %r3059, %r3059, 7;
	add.s32 	%r3061, %r3019, %r3036;
	xor.b32  	%r3062, %r3009, %r3061;
	shf.l.wrap.b32 	%r3063, %r3062, %r3062, 16;
	add.s32 	%r3064, %r3046, %r3063;
	xor.b32  	%r3065, %r3036, %r3064;
	shf.l.wrap.b32 	%r3066, %r3065, %r3065, 12;
	add.s32 	%r3067, %r3061, %r3066;
	xor.b32  	%r3068, %r3063, %r3067;
	shf.l.wrap.b32 	%r3069, %r3068, %r3068, 8;
	add.s32 	%r3070, %r3064, %r3069;
	xor.b32  	%r3071, %r3066, %r3070;
	shf.l.wrap.b32 	%r3072, %r3071, %r3071, 7;
	add.s32 	%r3073, %r3031, %r3048;
	xor.b32  	%r3074, %r3021, %r3073;
	shf.l.wrap.b32 	%r3075, %r3074, %r3074, 16;
	add.s32 	%r3076, %r3010, %r3075;
	xor.b32  	%r3077, %r3048, %r3076;
	shf.l.wrap.b32 	%r3078, %r3077, %r3077, 12;
	add.s32 	%r3079, %r3073, %r3078;
	xor.b32  	%r3080, %r3075, %r3079;
	shf.l.wrap.b32 	%r3081, %r3080, %r3080, 8;
	add.s32 	%r3082, %r3076, %r3081;
	xor.b32  	%r3083, %r3078, %r3082;
	shf.l.wrap.b32 	%r3084, %r3083, %r3083, 7;
	add.s32 	%r3085, %r3043, %r3012;
	xor.b32  	%r3086, %r3033, %r3085;
	shf.l.wrap.b32 	%r3087, %r3086, %r3086, 16;
	add.s32 	%r3088, %r3022, %r3087;
	xor.b32  	%r3089, %r3012, %r3088;
	shf.l.wrap.b32 	%r3090, %r3089, %r3089, 12;
	add.s32 	%r3091, %r3085, %r3090;
	xor.b32  	%r3092, %r3087, %r3091;
	shf.l.wrap.b32 	%r3093, %r3092, %r3092, 8;
	add.s32 	%r3094, %r3088, %r3093;
	xor.b32  	%r3095, %r3090, %r3094;
	shf.l.wrap.b32 	%r3096, %r3095, %r3095, 7;
	add.s32 	%r3097, %r3055, %r3096;
	xor.b32  	%r3098, %r3069, %r3097;
	shf.l.wrap.b32 	%r3099, %r3098, %r3098, 16;
	add.s32 	%r3100, %r3082, %r3099;
	xor.b32  	%r3101, %r3096, %r3100;
	shf.l.wrap.b32 	%r3102, %r3101, %r3101, 12;
	add.s32 	%r3103, %r3097, %r3102;
	xor.b32  	%r3104, %r3099, %r3103;
	shf.l.wrap.b32 	%r3105, %r3104, %r3104, 8;
	add.s32 	%r3106, %r3100, %r3105;
	xor.b32  	%r3107, %r3102, %r3106;
	shf.l.wrap.b32 	%r3108, %r3107, %r3107, 7;
	add.s32 	%r3109, %r3067, %r3060;
	xor.b32  	%r3110, %r3081, %r3109;
	shf.l.wrap.b32 	%r3111, %r3110, %r3110, 16;
	add.s32 	%r3112, %r3094, %r3111;
	xor.b32  	%r3113, %r3060, %r3112;
	shf.l.wrap.b32 	%r3114, %r3113, %r3113, 12;
	add.s32 	%r3115, %r3109, %r3114;
	xor.b32  	%r3116, %r3111, %r3115;
	shf.l.wrap.b32 	%r3117, %r3116, %r3116, 8;
	add.s32 	%r3118, %r3112, %r3117;
	xor.b32  	%r3119, %r3114, %r3118;
	shf.l.wrap.b32 	%r3120, %r3119, %r3119, 7;
	add.s32 	%r3121, %r3079, %r3072;
	xor.b32  	%r3122, %r3093, %r3121;
	shf.l.wrap.b32 	%r3123, %r3122, %r3122, 16;
	add.s32 	%r3124, %r3058, %r3123;
	xor.b32  	%r3125, %r3072, %r3124;
	shf.l.wrap.b32 	%r3126, %r3125, %r3125, 12;
	add.s32 	%r3127, %r3121, %r3126;
	xor.b32  	%r3128, %r3123, %r3127;
	shf.l.wrap.b32 	%r3129, %r3128, %r3128, 8;
	add.s32 	%r3130, %r3124, %r3129;
	xor.b32  	%r3131, %r3126, %r3130;
	shf.l.wrap.b32 	%r3132, %r3131, %r3131, 7;
	add.s32 	%r3133, %r3091, %r3084;
	xor.b32  	%r3134, %r3057, %r3133;
	shf.l.wrap.b32 	%r3135, %r3134, %r3134, 16;
	add.s32 	%r3136, %r3070, %r3135;
	xor.b32  	%r3137, %r3084, %r3136;
	shf.l.wrap.b32 	%r3138, %r3137, %r3137, 12;
	add.s32 	%r3139, %r3133, %r3138;
	xor.b32  	%r3140, %r3135, %r3139;
	shf.l.wrap.b32 	%r3141, %r3140, %r3140, 8;
	add.s32 	%r3142, %r3136, %r3141;
	xor.b32  	%r3143, %r3138, %r3142;
	shf.l.wrap.b32 	%r3144, %r3143, %r3143, 7;
	add.s32 	%r3145, %r3103, %r3120;
	xor.b32  	%r3146, %r3141, %r3145;
	shf.l.wrap.b32 	%r3147, %r3146, %r3146, 16;
	add.s32 	%r3148, %r3130, %r3147;
	xor.b32  	%r3149, %r3120, %r3148;
	shf.l.wrap.b32 	%r3150, %r3149, %r3149, 12;
	add.s32 	%r3151, %r3145, %r3150;
	xor.b32  	%r3152, %r3147, %r3151;
	shf.l.wrap.b32 	%r3153, %r3152, %r3152, 8;
	add.s32 	%r3154, %r3148, %r3153;
	xor.b32  	%r3155, %r3150, %r3154;
	shf.l.wrap.b32 	%r3156, %r3155, %r3155, 7;
	add.s32 	%r3157, %r3115, %r3132;
	xor.b32  	%r3158, %r3105, %r3157;
	shf.l.wrap.b32 	%r3159, %r3158, %r3158, 16;
	add.s32 	%r3160, %r3142, %r3159;
	xor.b32  	%r3161, %r3132, %r3160;
	shf.l.wrap.b32 	%r3162, %r3161, %r3161, 12;
	add.s32 	%r3163, %r3157, %r3162;
	xor.b32  	%r3164, %r3159, %r3163;
	shf.l.wrap.b32 	%r3165, %r3164, %r3164, 8;
	add.s32 	%r3166, %r3160, %r3165;
	xor.b32  	%r3167, %r3162, %r3166;
	shf.l.wrap.b32 	%r3168, %r3167, %r3167, 7;
	add.s32 	%r3169, %r3127, %r3144;
	xor.b32  	%r3170, %r3117, %r3169;
	shf.l.wrap.b32 	%r3171, %r3170, %r3170, 16;
	add.s32 	%r3172, %r3106, %r3171;
	xor.b32  	%r3173, %r3144, %r3172;
	shf.l.wrap.b32 	%r3174, %r3173, %r3173, 12;
	add.s32 	%r3175, %r3169, %r3174;
	xor.b32  	%r3176, %r3171, %r3175;
	shf.l.wrap.b32 	%r3177, %r3176, %r3176, 8;
	add.s32 	%r3178, %r3172, %r3177;
	xor.b32  	%r3179, %r3174, %r3178;
	shf.l.wrap.b32 	%r3180, %r3179, %r3179, 7;
	add.s32 	%r3181, %r3139, %r3108;
	xor.b32  	%r3182, %r3129, %r3181;
	shf.l.wrap.b32 	%r3183, %r3182, %r3182, 16;
	add.s32 	%r3184, %r3118, %r3183;
	xor.b32  	%r3185, %r3108, %r3184;
	shf.l.wrap.b32 	%r3186, %r3185, %r3185, 12;
	add.s32 	%r3187, %r3181, %r3186;
	xor.b32  	%r3188, %r3183, %r3187;
	shf.l.wrap.b32 	%r3189, %r3188, %r3188, 8;
	add.s32 	%r3190, %r3184, %r3189;
	xor.b32  	%r3191, %r3186, %r3190;
	shf.l.wrap.b32 	%r3192, %r3191, %r3191, 7;
	add.s32 	%r21970, %r12, %r3151;
	add.s32 	%r21971, %r21978, %r3192;
	add.s32 	%r21969, %r13, %r3163;
	add.s32 	%r21972, %r21977, %r3156;
	add.s32 	%r21968, %r14, %r3175;
	add.s32 	%r21973, %r21976, %r3168;
	add.s32 	%r21967, %r15, %r3187;
	add.s32 	%r21974, %r21975, %r3180;
	xor.b32  	%r3193, %r2813, 1;
	shf.l.wrap.b32 	%r3194, %r2813, %r3193, 16;
	add.s32 	%r3195, %r21978, %r3194;
	xor.b32  	%r3196, %r21978, %r3195;
	shf.l.wrap.b32 	%r3197, %r3196, %r3196, 12;
	add.s32 	%r3198, %r2813, %r3197;
	xor.b32  	%r3199, %r3194, %r3198;
	shf.l.wrap.b32 	%r3200, %r3199, %r3199, 8;
	add.s32 	%r3201, %r3195, %r3200;
	xor.b32  	%r3202, %r3197, %r3201;
	shf.l.wrap.b32 	%r3203, %r3202, %r3202, 7;
	add.s32 	%r3204, %r3198, %r2834;
	xor.b32  	%r3205, %r2853, %r3204;
	shf.l.wrap.b32 	%r3206, %r3205, %r3205, 16;
	add.s32 	%r3207, %r2843, %r3206;
	xor.b32  	%r3208, %r2834, %r3207;
	shf.l.wrap.b32 	%r3209, %r3208, %r3208, 12;
	add.s32 	%r3210, %r3204, %r3209;
	xor.b32  	%r3211, %r3206, %r3210;
	shf.l.wrap.b32 	%r3212, %r3211, %r3211, 8;
	add.s32 	%r3213, %r3207, %r3212;
	xor.b32  	%r3214, %r3209, %r3213;
	shf.l.wrap.b32 	%r3215, %r3214, %r3214, 7;
	xor.b32  	%r3216, %r3200, %r2869;
	shf.l.wrap.b32 	%r3217, %r3216, %r3216, 16;
	add.s32 	%r3218, %r2854, %r3217;
	xor.b32  	%r3219, %r2845, %r3218;
	shf.l.wrap.b32 	%r3220, %r3219, %r3219, 12;
	add.s32 	%r3221, %r2869, %r3220;
	xor.b32  	%r3222, %r3217, %r3221;
	shf.l.wrap.b32 	%r3223, %r3222, %r3222, 8;
	add.s32 	%r3224, %r3218, %r3223;
	xor.b32  	%r3225, %r3220, %r3224;
	shf.l.wrap.b32 	%r3226, %r3225, %r3225, 7;
	add.s32 	%r3227, %r3201, %r2883;
	xor.b32  	%r3228, %r2856, %r3227;
	shf.l.wrap.b32 	%r3229, %r3228, %r3228, 12;
	add.s32 	%r3230, %r2881, %r3229;
	xor.b32  	%r3231, %r2883, %r3230;
	shf.l.wrap.b32 	%r3232, %r3231, %r3231, 8;
	add.s32 	%r3233, %r3227, %r3232;
	xor.b32  	%r3234, %r3229, %r3233;
	shf.l.wrap.b32 	%r3235, %r3234, %r3234, 7;
	add.s32 	%r3236, %r2851, %r3203;
	xor.b32  	%r3237, %r2842, %r3236;
	shf.l.wrap.b32 	%r3238, %r3237, %r3237, 16;
	add.s32 	%r3239, %r2832, %r3238;
	xor.b32  	%r3240, %r3203, %r3239;
	shf.l.wrap.b32 	%r3241, %r3240, %r3240, 12;
	add.s32 	%r3242, %r3236, %r3241;
	xor.b32  	%r3243, %r3238, %r3242;
	shf.l.wrap.b32 	%r3244, %r3243, %r3243, 8;
	add.s32 	%r3245, %r3239, %r3244;
	xor.b32  	%r3246, %r3241, %r3245;
	shf.l.wrap.b32 	%r3247, %r3246, %r3246, 7;
	add.s32 	%r3248, %r3210, %r3247;
	xor.b32  	%r3249, %r3223, %r3248;
	shf.l.wrap.b32 	%r3250, %r3249, %r3249, 16;
	add.s32 	%r3251, %r3233, %r3250;
	xor.b32  	%r3252, %r3247, %r3251;
	shf.l.wrap.b32 	%r3253, %r3252, %r3252, 12;
	add.s32 	%r3254, %r3248, %r3253;
	xor.b32  	%r3255, %r3250, %r3254;
	shf.l.wrap.b32 	%r3256, %r3255, %r3255, 8;
	add.s32 	%r3257, %r3251, %r3256;
	xor.b32  	%r3258, %r3253, %r3257;
	shf.l.wrap.b32 	%r3259, %r3258, %r3258, 7;
	add.s32 	%r3260, %r3221, %r3215;
	xor.b32  	%r3261, %r3232, %r3260;
	shf.l.wrap.b32 	%r3262, %r3261, %r3261, 16;
	add.s32 	%r3263, %r3245, %r3262;
	xor.b32  	%r3264, %r3215, %r3263;
	shf.l.wrap.b32 	%r3265, %r3264, %r3264, 12;
	add.s32 	%r3266, %r3260, %r3265;
	xor.b32  	%r3267, %r3262, %r3266;
	shf.l.wrap.b32 	%r3268, %r3267, %r3267, 8;
	add.s32 	%r3269, %r3263, %r3268;
	xor.b32  	%r3270, %r3265, %r3269;
	shf.l.wrap.b32 	%r3271, %r3270, %r3270, 7;
	add.s32 	%r3272, %r3230, %r3226;
	xor.b32  	%r3273, %r3244, %r3272;
	shf.l.wrap.b32 	%r3274, %r3273, %r3273, 16;
	add.s32 	%r3275, %r3213, %r3274;
	xor.b32  	%r3276, %r3226, %r3275;
	shf.l.wrap.b32 	%r3277, %r3276, %r3276, 12;
	add.s32 	%r3278, %r3272, %r3277;
	xor.b32  	%r3279, %r3274, %r3278;
	shf.l.wrap.b32 	%r3280, %r3279, %r3279, 8;
	add.s32 	%r3281, %r3275, %r3280;
	xor.b32  	%r3282, %r3277, %r3281;
	shf.l.wrap.b32 	%r3283, %r3282, %r3282, 7;
	add.s32 	%r3284, %r3242, %r3235;
	xor.b32  	%r3285, %r3212, %r3284;
	shf.l.wrap.b32 	%r3286, %r3285, %r3285, 16;
	add.s32 	%r3287, %r3224, %r3286;
	xor.b32  	%r3288, %r3235, %r3287;
	shf.l.wrap.b32 	%r3289, %r3288, %r3288, 12;
	add.s32 	%r3290, %r3284, %r3289;
	xor.b32  	%r3291, %r3286, %r3290;
	shf.l.wrap.b32 	%r3292, %r3291, %r3291, 8;
	add.s32 	%r3293, %r3287, %r3292;
	xor.b32  	%r3294, %r3289, %r3293;
	shf.l.wrap.b32 	%r3295, %r3294, %r3294, 7;
	add.s32 	%r3296, %r3254, %r3271;
	xor.b32  	%r3297, %r3292, %r3296;
	shf.l.wrap.b32 	%r3298, %r3297, %r3297, 16;
	add.s32 	%r3299, %r3281, %r3298;
	xor.b32  	%r3300, %r3271, %r3299;
	shf.l.wrap.b32 	%r3301, %r3300, %r3300, 12;
	add.s32 	%r3302, %r3296, %r3301;
	xor.b32  	%r3303, %r3298, %r3302;
	shf.l.wrap.b32 	%r3304, %r3303, %r3303, 8;
	add.s32 	%r3305, %r3299, %r3304;
	xor.b32  	%r3306, %r3301, %r3305;
	shf.l.wrap.b32 	%r3307, %r3306, %r3306, 7;
	add.s32 	%r3308, %r3266, %r3283;
	xor.b32  	%r3309, %r3256, %r3308;
	shf.l.wrap.b32 	%r3310, %r3309, %r3309, 16;
	add.s32 	%r3311, %r3293, %r3310;
	xor.b32  	%r3312, %r3283, %r3311;
	shf.l.wrap.b32 	%r3313, %r3312, %r3312, 12;
	add.s32 	%r3314, %r3308, %r3313;
	xor.b32  	%r3315, %r3310, %r3314;
	shf.l.wrap.b32 	%r3316, %r3315, %r3315, 8;
	add.s32 	%r3317, %r3311, %r3316;
	xor.b32  	%r3318, %r3313, %r3317;
	shf.l.wrap.b32 	%r3319, %r3318, %r3318, 7;
	add.s32 	%r3320, %r3278, %r3295;
	xor.b32  	%r3321, %r3268, %r3320;
	shf.l.wrap.b32 	%r3322, %r3321, %r3321, 16;
	add.s32 	%r3323, %r3257, %r3322;
	xor.b32  	%r3324, %r3295, %r3323;
	shf.l.wrap.b32 	%r3325, %r3324, %r3324, 12;
	add.s32 	%r3326, %r3320, %r3325;
	xor.b32  	%r3327, %r3322, %r3326;
	shf.l.wrap.b32 	%r3328, %r3327, %r3327, 8;
	add.s32 	%r3329, %r3323, %r3328;
	xor.b32  	%r3330, %r3325, %r3329;
	shf.l.wrap.b32 	%r3331, %r3330, %r3330, 7;
	add.s32 	%r3332, %r3290, %r3259;
	xor.b32  	%r3333, %r3280, %r3332;
	shf.l.wrap.b32 	%r3334, %r3333, %r3333, 16;
	add.s32 	%r3335, %r3269, %r3334;
	xor.b32  	%r3336, %r3259, %r3335;
	shf.l.wrap.b32 	%r3337, %r3336, %r3336, 12;
	add.s32 	%r3338, %r3332, %r3337;
	xor.b32  	%r3339, %r3334, %r3338;
	shf.l.wrap.b32 	%r3340, %r3339, %r3339, 8;
	add.s32 	%r3341, %r3335, %r3340;
	xor.b32  	%r3342, %r3337, %r3341;
	shf.l.wrap.b32 	%r3343, %r3342, %r3342, 7;
	add.s32 	%r3344, %r3302, %r3343;
	xor.b32  	%r3345, %r3316, %r3344;
	shf.l.wrap.b32 	%r3346, %r3345, %r3345, 16;
	add.s32 	%r3347, %r3329, %r3346;
	xor.b32  	%r3348, %r3343, %r3347;
	shf.l.wrap.b32 	%r3349, %r3348, %r3348, 12;
	add.s32 	%r3350, %r3344, %r3349;
	xor.b32  	%r3351, %r3346, %r3350;
	shf.l.wrap.b32 	%r3352, %r3351, %r3351, 8;
	add.s32 	%r3353, %r3347, %r3352;
	xor.b32  	%r3354, %r3349, %r3353;
	shf.l.wrap.b32 	%r3355, %r3354, %r3354, 7;
	add.s32 	%r3356, %r3314, %r3307;
	xor.b32  	%r3357, %r3328, %r3356;
	shf.l.wrap.b32 	%r3358, %r3357, %r3357, 16;
	add.s32 	%r3359, %r3341, %r3358;
	xor.b32  	%r3360, %r3307, %r3359;
	shf.l.wrap.b32 	%r3361, %r3360, %r3360, 12;
	add.s32 	%r3362, %r3356, %r3361;
	xor.b32  	%r3363, %r3358, %r3362;
	shf.l.wrap.b32 	%r3364, %r3363, %r3363, 8;
	add.s32 	%r3365, %r3359, %r3364;
	xor.b32  	%r3366, %r3361, %r3365;
	shf.l.wrap.b32 	%r3367, %r3366, %r3366, 7;
	add.s32 	%r3368, %r3326, %r3319;
	xor.b32  	%r3369, %r3340, %r3368;
	shf.l.wrap.b32 	%r3370, %r3369, %r3369, 16;
	add.s32 	%r3371, %r3305, %r3370;
	xor.b32  	%r3372, %r3319, %r3371;
	shf.l.wrap.b32 	%r3373, %r3372, %r3372, 12;
	add.s32 	%r3374, %r3368, %r3373;
	xor.b32  	%r3375, %r3370, %r3374;
	shf.l.wrap.b32 	%r3376, %r3375, %r3375, 8;
	add.s32 	%r3377, %r3371, %r3376;
	xor.b32  	%r3378, %r3373, %r3377;
	shf.l.wrap.b32 	%r3379, %r3378, %r3378, 7;
	add.s32 	%r3380, %r3338, %r3331;
	xor.b32  	%r3381, %r3304, %r3380;
	shf.l.wrap.b32 	%r3382, %r3381, %r3381, 16;
	add.s32 	%r3383, %r3317, %r3382;
	xor.b32  	%r3384, %r3331, %r3383;
	shf.l.wrap.b32 	%r3385, %r3384, %r3384, 12;
	add.s32 	%r3386, %r3380, %r3385;
	xor.b32  	%r3387, %r3382, %r3386;
	shf.l.wrap.b32 	%r3388, %r3387, %r3387, 8;
	add.s32 	%r3389, %r3383, %r3388;
	xor.b32  	%r3390, %r3385, %r3389;
	shf.l.wrap.b32 	%r3391, %r3390, %r3390, 7;
	add.s32 	%r3392, %r3350, %r3367;
	xor.b32  	%r3393, %r3388, %r3392;
	shf.l.wrap.b32 	%r3394, %r3393, %r3393, 16;
	add.s32 	%r3395, %r3377, %r3394;
	xor.b32  	%r3396, %r3367, %r3395;
	shf.l.wrap.b32 	%r3397, %r3396, %r3396, 12;
	add.s32 	%r3398, %r3392, %r3397;
	xor.b32  	%r3399, %r3394, %r3398;
	shf.l.wrap.b32 	%r3400, %r3399, %r3399, 8;
	add.s32 	%r3401, %r3395, %r3400;
	xor.b32  	%r3402, %r3397, %r3401;
	shf.l.wrap.b32 	%r3403, %r3402, %r3402, 7;
	add.s32 	%r3404, %r3362, %r3379;
	xor.b32  	%r3405, %r3352, %r3404;
	shf.l.wrap.b32 	%r3406, %r3405, %r3405, 16;
	add.s32 	%r3407, %r3389, %r3406;
	xor.b32  	%r3408, %r3379, %r3407;
	shf.l.wrap.b32 	%r3409, %r3408, %r3408, 12;
	add.s32 	%r3410, %r3404, %r3409;
	xor.b32  	%r3411, %r3406, %r3410;
	shf.l.wrap.b32 	%r3412, %r3411, %r3411, 8;
	add.s32 	%r3413, %r3407, %r3412;
	xor.b32  	%r3414, %r3409, %r3413;
	shf.l.wrap.b32 	%r3415, %r3414, %r3414, 7;
	add.s32 	%r3416, %r3374, %r3391;
	xor.b32  	%r3417, %r3364, %r3416;
	shf.l.wrap.b32 	%r3418, %r3417, %r3417, 16;
	add.s32 	%r3419, %r3353, %r3418;
	xor.b32  	%r3420, %r3391, %r3419;
	shf.l.wrap.b32 	%r3421, %r3420, %r3420, 12;
	add.s32 	%r3422, %r3416, %r3421;
	xor.b32  	%r3423, %r3418, %r3422;
	shf.l.wrap.b32 	%r3424, %r3423, %r3423, 8;
	add.s32 	%r3425, %r3419, %r3424;
	xor.b32  	%r3426, %r3421, %r3425;
	shf.l.wrap.b32 	%r3427, %r3426, %r3426, 7;
	add.s32 	%r3428, %r3386, %r3355;
	xor.b32  	%r3429, %r3376, %r3428;
	shf.l.wrap.b32 	%r3430, %r3429, %r3429, 16;
	add.s32 	%r3431, %r3365, %r3430;
	xor.b32  	%r3432, %r3355, %r3431;
	shf.l.wrap.b32 	%r3433, %r3432, %r3432, 12;
	add.s32 	%r3434, %r3428, %r3433;
	xor.b32  	%r3435, %r3430, %r3434;
	shf.l.wrap.b32 	%r3436, %r3435, %r3435, 8;
	add.s32 	%r3437, %r3431, %r3436;
	xor.b32  	%r3438, %r3433, %r3437;
	shf.l.wrap.b32 	%r3439, %r3438, %r3438, 7;
	add.s32 	%r3440, %r3398, %r3439;
	xor.b32  	%r3441, %r3412, %r3440;
	shf.l.wrap.b32 	%r3442, %r3441, %r3441, 16;
	add.s32 	%r3443, %r3425, %r3442;
	xor.b32  	%r3444, %r3439, %r3443;
	shf.l.wrap.b32 	%r3445, %r3444, %r3444, 12;
	add.s32 	%r3446, %r3440, %r3445;
	xor.b32  	%r3447, %r3442, %r3446;
	shf.l.wrap.b32 	%r3448, %r3447, %r3447, 8;
	add.s32 	%r3449, %r3410, %r3403;
	xor.b32  	%r3450, %r3424, %r3449;
	shf.l.wrap.b32 	%r3451, %r3450, %r3450, 16;
	add.s32 	%r3452, %r3437, %r3451;
	xor.b32  	%r3453, %r3403, %r3452;
	shf.l.wrap.b32 	%r3454, %r3453, %r3453, 12;
	add.s32 	%r3455, %r3449, %r3454;
	xor.b32  	%r3456, %r3451, %r3455;
	shf.l.wrap.b32 	%r3457, %r3456, %r3456, 8;
	add.s32 	%r3458, %r3452, %r3457;
	xor.b32  	%r3459, %r3454, %r3458;
	shf.l.wrap.b32 	%r3460, %r3459, %r3459, 7;
	add.s32 	%r3461, %r3422, %r3415;
	xor.b32  	%r3462, %r3436, %r3461;
	shf.l.wrap.b32 	%r3463, %r3462, %r3462, 16;
	add.s32 	%r3464, %r3401, %r3463;
	xor.b32  	%r3465, %r3415, %r3464;
	shf.l.wrap.b32 	%r3466, %r3465, %r3465, 12;
	add.s32 	%r3467, %r3461, %r3466;
	xor.b32  	%r3468, %r3463, %r3467;
	shf.l.wrap.b32 	%r3469, %r3468, %r3468, 8;
	add.s32 	%r3470, %r3464, %r3469;
	xor.b32  	%r3471, %r3466, %r3470;
	shf.l.wrap.b32 	%r3472, %r3471, %r3471, 7;
	add.s32 	%r3473, %r3434, %r3427;
	xor.b32  	%r3474, %r3400, %r3473;
	shf.l.wrap.b32 	%r3475, %r3474, %r3474, 16;
	add.s32 	%r3476, %r3413, %r3475;
	xor.b32  	%r3477, %r3427, %r3476;
	shf.l.wrap.b32 	%r3478, %r3477, %r3477, 12;
	add.s32 	%r3479, %r3473, %r3478;
	xor.b32  	%r3480, %r3475, %r3479;
	shf.l.wrap.b32 	%r3481, %r3480, %r3480, 8;
	add.s32 	%r3482, %r3476, %r3481;
	add.s32 	%r3483, %r3446, %r3460;
	xor.b32  	%r3484, %r3481, %r3483;
	shf.l.wrap.b32 	%r3485, %r3484, %r3484, 16;
	add.s32 	%r3486, %r3470, %r3485;
	xor.b32  	%r3487, %r3460, %r3486;
	shr.u32 	%r3488, %r3487, 20;
	add.s32 	%r3489, %r3483, %r3488;
	add.s32 	%r3490, %r3455, %r3472;
	xor.b32  	%r3491, %r3448, %r3490;
	shf.l.wrap.b32 	%r3492, %r3491, %r3491, 16;
	add.s32 	%r3493, %r3482, %r3492;
	xor.b32  	%r3494, %r3472, %r3493;
	shr.u32 	%r3495, %r3494, 20;
	add.s32 	%r3496, %r3490, %r3495;
	add.s32 	%r3497, %r12, %r3489;
	add.s32 	%r3498, %r13, %r3496;
	not.b32 	%r3499, %r21966;
	add.s32 	%r3500, %r20, %r3499;
	mov.b32 	%r3501, 1;
	shl.b32 	%r3502, %r3501, %r3500;
	and.b32  	%r35, %r3502, %r11;
	setp.eq.s32 	%p7, %r35, 0;
	selp.b32 	%r3503, %r3497, %r3498, %p7;
	cvt.u16.u32 	%rs174, %r3503;
	and.b16  	%rs310, %rs174, 1;
	and.b16  	%rs175, %rs308, 255;
	setp.ne.s16 	%p8, %rs175, 1;
	@%p8 bra 	$L__BB2_11;
	setp.eq.s32 	%p9, %r35, 0;
	mul.wide.u32 	%rd6, %r21966, 16;
	add.s64 	%rd7, %rd1, %rd6;
	ld.global.u32 	%r3504, [%rd7+20];
	selp.b32 	%r3505, %r21970, %r21971, %p9;
	xor.b32  	%r3506, %r3505, %r3504;
	selp.b32 	%r3507, %r21969, %r21972, %p9;
	selp.b32 	%r21970, %r3506, %r21970, %p9;
	selp.b32 	%r21971, %r21971, %r3506, %p9;
	ld.global.u32 	%r3508, [%rd7+24];
	xor.b32  	%r3509, %r3507, %r3508;
	selp.b32 	%r3510, %r21968, %r21973, %p9;
	selp.b32 	%r21969, %r3509, %r21969, %p9;
	selp.b32 	%r21972, %r21972, %r3509, %p9;
	ld.global.u32 	%r3511, [%rd7+28];
	xor.b32  	%r3512, %r3510, %r3511;
	selp.b32 	%r3513, %r21967, %r21974, %p9;
	selp.b32 	%r21968, %r3512, %r21968, %p9;
	selp.b32 	%r21973, %r21973, %r3512, %p9;
	ld.global.u32 	%r3514, [%rd7+32];
	xor.b32  	%r3515, %r3513, %r3514;
	selp.b32 	%r3516, 420, 445, %p9;
	selp.b32 	%r21967, %r3515, %r21967, %p9;
	selp.b32 	%r21974, %r21974, %r3515, %p9;
	add.s32 	%r3517, %r3516, %r21966;
	cvt.u64.u32 	%rd8, %r3517;
	add.s64 	%rd9, %rd1, %rd8;
	ld.global.u8 	%rs176, [%rd9];
	xor.b16  	%rs310, %rs176, %rs310;
$L__BB2_11:
	setp.eq.s32 	%p10, %r35, 0;
	selp.b32 	%r21978, %r21970, %r21971, %p10;
	selp.b32 	%r21977, %r21969, %r21972, %p10;
	selp.b32 	%r21976, %r21968, %r21973, %p10;
	selp.b32 	%r21975, %r21967, %r21974, %p10;
	add.s32 	%r56, %r21966, 1;
	setp.ne.s32 	%p11, %r21966, %r21;
	mov.u16 	%rs308, %rs310;
	mov.u32 	%r21966, %r56;
	@%p11 bra 	$L__BB2_9;
$L__BB2_12:
	st.shared.v4.u32 	[s_mem+49344], {%r21978, %r21977, %r21976, %r21975};
	st.shared.u8 	[s_mem+49360], %rs310;
	ld.global.v2.u8 	{%rs313, %rs10}, [%rd1+504];
	ld.global.u32 	%r21995, [%rd1+488];
	ld.global.u32 	%r21994, [%rd1+492];
	ld.global.u32 	%r21993, [%rd1+496];
	ld.global.u32 	%r21992, [%rd1+500];
	setp.lt.u16 	%p12, %rs10, 12;
	@%p12 bra 	$L__BB2_17;
	cvt.u32.u16 	%r3519, %rs10;
	and.b32  	%r65, %r3519, 255;
	add.s32 	%r66, %r65, -12;
	mov.b32 	%r21983, 0;
	mov.u16 	%rs311, %rs313;
$L__BB2_14:
	.pragma "nounroll";
	add.s32 	%r3520, %r12, %r21995;
	shf.l.wrap.b32 	%r3521, %r3520, %r3520, 16;
	add.s32 	%r3522, %r21995, %r3521;
	xor.b32  	%r3523, %r21995, %r3522;
	shf.l.wrap.b32 	%r3524, %r3523, %r3523, 12;
	add.s32 	%r3525, %r3520, %r3524;
	xor.b32  	%r3526, %r3521, %r3525;
	shf.l.wrap.b32 	%r3527, %r3526, %r3526, 8;
	add.s32 	%r3528, %r3522, %r3527;
	xor.b32  	%r3529, %r3524, %r3528;
	shf.l.wrap.b32 	%r3530, %r3529, %r3529, 7;
	add.s32 	%r3531, %r13, %r21994;
	shf.l.wrap.b32 	%r3532, %r3531, %r3531, 16;
	add.s32 	%r3533, %r21994, %r3532;
	xor.b32  	%r3534, %r21994, %r3533;
	shf.l.wrap.b32 	%r3535, %r3534, %r3534, 12;
	add.s32 	%r3536, %r3531, %r3535;
	xor.b32  	%r3537, %r3532, %r3536;
	shf.l.wrap.b32 	%r3538, %r3537, %r3537, 8;
	add.s32 	%r3539, %r3533, %r3538;
	xor.b32  	%r3540, %r3535, %r3539;
	shf.l.wrap.b32 	%r3541, %r3540, %r3540, 7;
	add.s32 	%r3542, %r14, %r21993;
	shf.l.wrap.b32 	%r3543, %r3542, %r3542, 16;
	add.s32 	%r3544, %r21993, %r3543;
	xor.b32  	%r3545, %r21993, %r3544;
	shf.l.wrap.b32 	%r3546, %r3545, %r3545, 12;
	add.s32 	%r3547, %r3542, %r3546;
	xor.b32  	%r3548, %r3543, %r3547;
	shf.l.wrap.b32 	%r3549, %r3548, %r3548, 8;
	add.s32 	%r3550, %r3544, %r3549;
	xor.b32  	%r3551, %r3546, %r3550;
	shf.l.wrap.b32 	%r3552, %r3551, %r3551, 7;
	add.s32 	%r3553, %r15, %r21992;
	shf.l.wrap.b32 	%r3554, %r3553, %r3553, 16;
	add.s32 	%r3555, %r21992, %r3554;
	xor.b32  	%r3556, %r21992, %r3555;
	shf.l.wrap.b32 	%r3557, %r3556, %r3556, 12;
	add.s32 	%r3558, %r3553, %r3557;
	xor.b32  	%r3559, %r3554, %r3558;
	shf.l.wrap.b32 	%r3560, %r3559, %r3559, 8;
	add.s32 	%r3561, %r3555, %r3560;
	xor.b32  	%r3562, %r3557, %r3561;
	shf.l.wrap.b32 	%r3563, %r3562, %r3562, 7;
	add.s32 	%r3564, %r3525, %r3541;
	xor.b32  	%r3565, %r3560, %r3564;
	shf.l.wrap.b32 	%r3566, %r3565, %r3565, 16;
	add.s32 	%r3567, %r3550, %r3566;
	xor.b32  	%r3568, %r3541, %r3567;
	shf.l.wrap.b32 	%r3569, %r3568, %r3568, 12;
	add.s32 	%r3570, %r3564, %r3569;
	xor.b32  	%r3571, %r3566, %r3570;
	shf.l.wrap.b32 	%r3572, %r3571, %r3571, 8;
	add.s32 	%r3573, %r3567, %r3572;
	xor.b32  	%r3574, %r3569, %r3573;
	shf.l.wrap.b32 	%r3575, %r3574, %r3574, 7;
	add.s32 	%r3576, %r3536, %r3552;
	xor.b32  	%r3577, %r3527, %r3576;
	shf.l.wrap.b32 	%r3578, %r3577, %r3577, 16;
	add.s32 	%r3579, %r3561, %r3578;
	xor.b32  	%r3580, %r3552, %r3579;
	shf.l.wrap.b32 	%r3581, %r3580, %r3580, 12;
	add.s32 	%r3582, %r3576, %r3581;
	xor.b32  	%r3583, %r3578, %r3582;
	shf.l.wrap.b32 	%r3584, %r3583, %r3583, 8;
	add.s32 	%r3585, %r3579, %r3584;
	xor.b32  	%r3586, %r3581, %r3585;
	shf.l.wrap.b32 	%r3587, %r3586, %r3586, 7;
	add.s32 	%r3588, %r3547, %r3563;
	xor.b32  	%r3589, %r3538, %r3588;
	shf.l.wrap.b32 	%r3590, %r3589, %r3589, 16;
	add.s32 	%r3591, %r3528, %r3590;
	xor.b32  	%r3592, %r3563, %r3591;
	shf.l.wrap.b32 	%r3593, %r3592, %r3592, 12;
	add.s32 	%r3594, %r3588, %r3593;
	xor.b32  	%r3595, %r3590, %r3594;
	shf.l.wrap.b32 	%r3596, %r3595, %r3595, 8;
	add.s32 	%r3597, %r3591, %r3596;
	xor.b32  	%r3598, %r3593, %r3597;
	shf.l.wrap.b32 	%r3599, %r3598, %r3598, 7;
	add.s32 	%r3600, %r3558, %r3530;
	xor.b32  	%r3601, %r3549, %r3600;
	shf.l.wrap.b32 	%r3602, %r3601, %r3601, 16;
	add.s32 	%r3603, %r3539, %r3602;
	xor.b32  	%r3604, %r3530, %r3603;
	shf.l.wrap.b32 	%r3605, %r3604, %r3604, 12;
	add.s32 	%r3606, %r3600, %r3605;
	xor.b32  	%r3607, %r3602, %r3606;
	shf.l.wrap.b32 	%r3608, %r3607, %r3607, 8;
	add.s32 	%r3609, %r3603, %r3608;
	xor.b32  	%r3610, %r3605, %r3609;
	shf.l.wrap.b32 	%r3611, %r3610, %r3610, 7;
	add.s32 	%r3612, %r3570, %r3611;
	xor.b32  	%r3613, %r3584, %r3612;
	shf.l.wrap.b32 	%r3614, %r3613, %r3613, 16;
	add.s32 	%r3615, %r3597, %r3614;
	xor.b32  	%r3616, %r3611, %r3615;
	shf.l.wrap.b32 	%r3617, %r3616, %r3616, 12;
	add.s32 	%r3618, %r3612, %r3617;
	xor.b32  	%r3619, %r3614, %r3618;
	shf.l.wrap.b32 	%r3620, %r3619, %r3619, 8;
	add.s32 	%r3621, %r3615, %r3620;
	xor.b32  	%r3622, %r3617, %r3621;
	shf.l.wrap.b32 	%r3623, %r3622, %r3622, 7;
	add.s32 	%r3624, %r3582, %r3575;
	xor.b32  	%r3625, %r3596, %r3624;
	shf.l.wrap.b32 	%r3626, %r3625, %r3625, 16;
	add.s32 	%r3627, %r3609, %r3626;
	xor.b32  	%r3628, %r3575, %r3627;
	shf.l.wrap.b32 	%r3629, %r3628, %r3628, 12;
	add.s32 	%r3630, %r3624, %r3629;
	xor.b32  	%r3631, %r3626, %r3630;
	shf.l.wrap.b32 	%r3632, %r3631, %r3631, 8;
	add.s32 	%r3633, %r3627, %r3632;
	xor.b32  	%r3634, %r3629, %r3633;
	shf.l.wrap.b32 	%r3635, %r3634, %r3634, 7;
	add.s32 	%r3636, %r3594, %r3587;
	xor.b32  	%r3637, %r3608, %r3636;
	shf.l.wrap.b32 	%r3638, %r3637, %r3637, 16;
	add.s32 	%r3639, %r3573, %r3638;
	xor.b32  	%r3640, %r3587, %r3639;
	shf.l.wrap.b32 	%r3641, %r3640, %r3640, 12;
	add.s32 	%r3642, %r3636, %r3641;
	xor.b32  	%r3643, %r3638, %r3642;
	shf.l.wrap.b32 	%r3644, %r3643, %r3643, 8;
	add.s32 	%r3645, %r3639, %r3644;
	xor.b32  	%r3646, %r3641, %r3645;
	shf.l.wrap.b32 	%r3647, %r3646, %r3646, 7;
	add.s32 	%r3648, %r3606, %r3599;
	xor.b32  	%r3649, %r3572, %r3648;
	shf.l.wrap.b32 	%r3650, %r3649, %r3649, 16;
	add.s32 	%r3651, %r3585, %r3650;
	xor.b32  	%r3652, %r3599, %r3651;
	shf.l.wrap.b32 	%r3653, %r3652, %r3652, 12;
	add.s32 	%r3654, %r3648, %r3653;
	xor.b32  	%r3655, %r3650, %r3654;
	shf.l.wrap.b32 	%r3656, %r3655, %r3655, 8;
	add.s32 	%r3657, %r3651, %r3656;
	xor.b32  	%r3658, %r3653, %r3657;
	shf.l.wrap.b32 	%r3659, %r3658, %r3658, 7;
	add.s32 	%r3660, %r3618, %r3635;
	xor.b32  	%r3661, %r3656, %r3660;
	shf.l.wrap.b32 	%r3662, %r3661, %r3661, 16;
	add.s32 	%r3663, %r3645, %r3662;
	xor.b32  	%r3664, %r3635, %r3663;
	shf.l.wrap.b32 	%r3665, %r3664, %r3664, 12;
	add.s32 	%r3666, %r3660, %r3665;
	xor.b32  	%r3667, %r3662, %r3666;
	shf.l.wrap.b32 	%r3668, %r3667, %r3667, 8;
	add.s32 	%r3669, %r3663, %r3668;
	xor.b32  	%r3670, %r3665, %r3669;
	shf.l.wrap.b32 	%r3671, %r3670, %r3670, 7;
	add.s32 	%r3672, %r3630, %r3647;
	xor.b32  	%r3673, %r3620, %r3672;
	shf.l.wrap.b32 	%r3674, %r3673, %r3673, 16;
	add.s32 	%r3675, %r3657, %r3674;
	xor.b32  	%r3676, %r3647, %r3675;
	shf.l.wrap.b32 	%r3677, %r3676, %r3676, 12;
	add.s32 	%r3678, %r3672, %r3677;
	xor.b32  	%r3679, %r3674, %r3678;
	shf.l.wrap.b32 	%r3680, %r3679, %r3679, 8;
	add.s32 	%r3681, %r3675, %r3680;
	xor.b32  	%r3682, %r3677, %r3681;
	shf.l.wrap.b32 	%r3683, %r3682, %r3682, 7;
	add.s32 	%r3684, %r3642, %r3659;
	xor.b32  	%r3685, %r3632, %r3684;
	shf.l.wrap.b32 	%r3686, %r3685, %r3685, 16;
	add.s32 	%r3687, %r3621, %r3686;
	xor.b32  	%r3688, %r3659, %r3687;
	shf.l.wrap.b32 	%r3689, %r3688, %r3688, 12;
	add.s32 	%r3690, %r3684, %r3689;
	xor.b32  	%r3691, %r3686, %r3690;
	shf.l.wrap.b32 	%r3692, %r3691, %r3691, 8;
	add.s32 	%r3693, %r3687, %r3692;
	xor.b32  	%r3694, %r3689, %r3693;
	shf.l.wrap.b32 	%r3695, %r3694, %r3694, 7;
	add.s32 	%r3696, %r3654, %r3623;
	xor.b32  	%r3697, %r3644, %r3696;
	shf.l.wrap.b32 	%r3698, %r3697, %r3697, 16;
	add.s32 	%r3699, %r3633, %r3698;
	xor.b32  	%r3700, %r3623, %r3699;
	shf.l.wrap.b32 	%r3701, %r3700, %r3700, 12;
	add.s32 	%r3702, %r3696, %r3701;
	xor.b32  	%r3703, %r3698, %r3702;
	shf.l.wrap.b32 	%r3704, %r3703, %r3703, 8;
	add.s32 	%r3705, %r3699, %r3704;
	xor.b32  	%r3706, %r3701, %r3705;
	shf.l.wrap.b32 	%r3707, %r3706, %r3706, 7;
	add.s32 	%r3708, %r3666, %r3707;
	xor.b32  	%r3709, %r3680, %r3708;
	shf.l.wrap.b32 	%r3710, %r3709, %r3709, 16;
	add.s32 	%r3711, %r3693, %r3710;
	xor.b32  	%r3712, %r3707, %r3711;
	shf.l.wrap.b32 	%r3713, %r3712, %r3712, 12;
	add.s32 	%r3714, %r3708, %r3713;
	xor.b32  	%r3715, %r3710, %r3714;
	shf.l.wrap.b32 	%r3716, %r3715, %r3715, 8;
	add.s32 	%r3717, %r3711, %r3716;
	xor.b32  	%r3718, %r3713, %r3717;
	shf.l.wrap.b32 	%r3719, %r3718, %r3718, 7;
	add.s32 	%r3720, %r3678, %r3671;
	xor.b32  	%r3721, %r3692, %r3720;
	shf.l.wrap.b32 	%r3722, %r3721, %r3721, 16;
	add.s32 	%r3723, %r3705, %r3722;
	xor.b32  	%r3724, %r3671, %r3723;
	shf.l.wrap.b32 	%r3725, %r3724, %r3724, 12;
	add.s32 	%r3726, %r3720, %r3725;
	xor.b32  	%r3727, %r3722, %r3726;
	shf.l.wrap.b32 	%r3728, %r3727, %r3727, 8;
	add.s32 	%r3729, %r3723, %r3728;
	xor.b32  	%r3730, %r3725, %r3729;
	shf.l.wrap.b32 	%r3731, %r3730, %r3730, 7;
	add.s32 	%r3732, %r3690, %r3683;
	xor.b32  	%r3733, %r3704, %r3732;
	shf.l.wrap.b32 	%r3734, %r3733, %r3733, 16;
	add.s32 	%r3735, %r3669, %r3734;
	xor.b32  	%r3736, %r3683, %r3735;
	shf.l.wrap.b32 	%r3737, %r3736, %r3736, 12;
	add.s32 	%r3738, %r3732, %r3737;
	xor.b32  	%r3739, %r3734, %r3738;
	shf.l.wrap.b32 	%r3740, %r3739, %r3739, 8;
	add.s32 	%r3741, %r3735, %r3740;
	xor.b32  	%r3742, %r3737, %r3741;
	shf.l.wrap.b32 	%r3743, %r3742, %r3742, 7;
	add.s32 	%r3744, %r3702, %r3695;
	xor.b32  	%r3745, %r3668, %r3744;
	shf.l.wrap.b32 	%r3746, %r3745, %r3745, 16;
	add.s32 	%r3747, %r3681, %r3746;
	xor.b32  	%r3748, %r3695, %r3747;
	shf.l.wrap.b32 	%r3749, %r3748, %r3748, 12;
	add.s32 	%r3750, %r3744, %r3749;
	xor.b32  	%r3751, %r3746, %r3750;
	shf.l.wrap.b32 	%r3752, %r3751, %r3751, 8;
	add.s32 	%r3753, %r3747, %r3752;
	xor.b32  	%r3754, %r3749, %r3753;
	shf.l.wrap.b32 	%r3755, %r3754, %r3754, 7;
	add.s32 	%r3756, %r3714, %r3731;
	xor.b32  	%r3757, %r3752, %r3756;
	shf.l.wrap.b32 	%r3758, %r3757, %r3757, 16;
	add.s32 	%r3759, %r3741, %r3758;
	xor.b32  	%r3760, %r3731, %r3759;
	shf.l.wrap.b32 	%r3761, %r3760, %r3760, 12;
	add.s32 	%r3762, %r3756, %r3761;
	xor.b32  	%r3763, %r3758, %r3762;
	shf.l.wrap.b32 	%r3764, %r3763, %r3763, 8;
	add.s32 	%r3765, %r3759, %r3764;
	xor.b32  	%r3766, %r3761, %r3765;
	shf.l.wrap.b32 	%r3767, %r3766, %r3766, 7;
	add.s32 	%r3768, %r3726, %r3743;
	xor.b32  	%r3769, %r3716, %r3768;
	shf.l.wrap.b32 	%r3770, %r3769, %r3769, 16;
	add.s32 	%r3771, %r3753, %r3770;
	xor.b32  	%r3772, %r3743, %r3771;
	shf.l.wrap.b32 	%r3773, %r3772, %r3772, 12;
	add.s32 	%r3774, %r3768, %r3773;
	xor.b32  	%r3775, %r3770, %r3774;
	shf.l.wrap.b32 	%r3776, %r3775, %r3775, 8;
	add.s32 	%r3777, %r3771, %r3776;
	xor.b32  	%r3778, %r3773, %r3777;
	shf.l.wrap.b32 	%r3779, %r3778, %r3778, 7;
	add.s32 	%r3780, %r3738, %r3755;
	xor.b32  	%r3781, %r3728, %r3780;
	shf.l.wrap.b32 	%r3782, %r3781, %r3781, 16;
	add.s32 	%r3783, %r3717, %r3782;
	xor.b32  	%r3784, %r3755, %r3783;
	shf.l.wrap.b32 	%r3785, %r3784, %r3784, 12;
	add.s32 	%r3786, %r3780, %r3785;
	xor.b32  	%r3787, %r3782, %r3786;
	shf.l.wrap.b32 	%r3788, %r3787, %r3787, 8;
	add.s32 	%r3789, %r3783, %r3788;
	xor.b32  	%r3790, %r3785, %r3789;
	shf.l.wrap.b32 	%r3791, %r3790, %r3790, 7;
	add.s32 	%r3792, %r3750, %r3719;
	xor.b32  	%r3793, %r3740, %r3792;
	shf.l.wrap.b32 	%r3794, %r3793, %r3793, 16;
	add.s32 	%r3795, %r3729, %r3794;
	xor.b32  	%r3796, %r3719, %r3795;
	shf.l.wrap.b32 	%r3797, %r3796, %r3796, 12;
	add.s32 	%r3798, %r3792, %r3797;
	xor.b32  	%r3799, %r3794, %r3798;
	shf.l.wrap.b32 	%r3800, %r3799, %r3799, 8;
	add.s32 	%r3801, %r3795, %r3800;
	xor.b32  	%r3802, %r3797, %r3801;
	shf.l.wrap.b32 	%r3803, %r3802, %r3802, 7;
	add.s32 	%r3804, %r3762, %r3803;
	xor.b32  	%r3805, %r3776, %r3804;
	shf.l.wrap.b32 	%r3806, %r3805, %r3805, 16;
	add.s32 	%r3807, %r3789, %r3806;
	xor.b32  	%r3808, %r3803, %r3807;
	shf.l.wrap.b32 	%r3809, %r3808, %r3808, 12;
	add.s32 	%r3810, %r3804, %r3809;
	xor.b32  	%r3811, %r3806, %r3810;
	shf.l.wrap.b32 	%r3812, %r3811, %r3811, 8;
	add.s32 	%r3813, %r3807, %r3812;
	xor.b32  	%r3814, %r3809, %r3813;
	shf.l.wrap.b32 	%r3815, %r3814, %r3814, 7;
	add.s32 	%r3816, %r3774, %r3767;
	xor.b32  	%r3817, %r3788, %r3816;
	shf.l.wrap.b32 	%r3818, %r3817, %r3817, 16;
	add.s32 	%r3819, %r3801, %r3818;
	xor.b32  	%r3820, %r3767, %r3819;
	shf.l.wrap.b32 	%r3821, %r3820, %r3820, 12;
	add.s32 	%r3822, %r3816, %r3821;
	xor.b32  	%r3823, %r3818, %r3822;
	shf.l.wrap.b32 	%r3824, %r3823, %r3823, 8;
	add.s32 	%r3825, %r3819, %r3824;
	xor.b32  	%r3826, %r3821, %r3825;
	shf.l.wrap.b32 	%r3827, %r3826, %r3826, 7;
	add.s32 	%r3828, %r3786, %r3779;
	xor.b32  	%r3829, %r3800, %r3828;
	shf.l.wrap.b32 	%r3830, %r3829, %r3829, 16;
	add.s32 	%r3831, %r3765, %r3830;
	xor.b32  	%r3832, %r3779, %r3831;
	shf.l.wrap.b32 	%r3833, %r3832, %r3832, 12;
	add.s32 	%r3834, %r3828, %r3833;
	xor.b32  	%r3835, %r3830, %r3834;
	shf.l.wrap.b32 	%r3836, %r3835, %r3835, 8;
	add.s32 	%r3837, %r3831, %r3836;
	xor.b32  	%r3838, %r3833, %r3837;
	shf.l.wrap.b32 	%r3839, %r3838, %r3838, 7;
	add.s32 	%r3840, %r3798, %r3791;
	xor.b32  	%r3841, %r3764, %r3840;
	shf.l.wrap.b32 	%r3842, %r3841, %r3841, 16;
	add.s32 	%r3843, %r3777, %r3842;
	xor.b32  	%r3844, %r3791, %r3843;
	shf.l.wrap.b32 	%r3845, %r3844, %r3844, 12;
	add.s32 	%r3846, %r3840, %r3845;
	xor.b32  	%r3847, %r3842, %r3846;
	shf.l.wrap.b32 	%r3848, %r3847, %r3847, 8;
	add.s32 	%r3849, %r3843, %r3848;
	xor.b32  	%r3850, %r3845, %r3849;
	shf.l.wrap.b32 	%r3851, %r3850, %r3850, 7;
	add.s32 	%r3852, %r3810, %r3827;
	xor.b32  	%r3853, %r3848, %r3852;
	shf.l.wrap.b32 	%r3854, %r3853, %r3853, 16;
	add.s32 	%r3855, %r3837, %r3854;
	xor.b32  	%r3856, %r3827, %r3855;
	shf.l.wrap.b32 	%r3857, %r3856, %r3856, 12;
	add.s32 	%r3858, %r3852, %r3857;
	xor.b32  	%r3859, %r3854, %r3858;
	shf.l.wrap.b32 	%r3860, %r3859, %r3859, 8;
	add.s32 	%r3861, %r3855, %r3860;
	xor.b32  	%r3862, %r3857, %r3861;
	shf.l.wrap.b32 	%r3863, %r3862, %r3862, 7;
	add.s32 	%r3864, %r3822, %r3839;
	xor.b32  	%r3865, %r3812, %r3864;
	shf.l.wrap.b32 	%r3866, %r3865, %r3865, 16;
	add.s32 	%r3867, %r3849, %r3866;
	xor.b32  	%r3868, %r3839, %r3867;
	shf.l.wrap.b32 	%r3869, %r3868, %r3868, 12;
	add.s32 	%r3870, %r3864, %r3869;
	xor.b32  	%r3871, %r3866, %r3870;
	shf.l.wrap.b32 	%r3872, %r3871, %r3871, 8;
	add.s32 	%r3873, %r3867, %r3872;
	xor.b32  	%r3874, %r3869, %r3873;
	shf.l.wrap.b32 	%r3875, %r3874, %r3874, 7;
	add.s32 	%r3876, %r3834, %r3851;
	xor.b32  	%r3877, %r3824, %r3876;
	shf.l.wrap.b32 	%r3878, %r3877, %r3877, 16;
	add.s32 	%r3879, %r3813, %r3878;
	xor.b32  	%r3880, %r3851, %r3879;
	shf.l.wrap.b32 	%r3881, %r3880, %r3880, 12;
	add.s32 	%r3882, %r3876, %r3881;
	xor.b32  	%r3883, %r3878, %r3882;
	shf.l.wrap.b32 	%r3884, %r3883, %r3883, 8;
	add.s32 	%r3885, %r3879, %r3884;
	xor.b32  	%r3886, %r3881, %r3885;
	shf.l.wrap.b32 	%r3887, %r3886, %r3886, 7;
	add.s32 	%r3888, %r3846, %r3815;
	xor.b32  	%r3889, %r3836, %r3888;
	shf.l.wrap.b32 	%r3890, %r3889, %r3889, 16;
	add.s32 	%r3891, %r3825, %r3890;
	xor.b32  	%r3892, %r3815, %r3891;
	shf.l.wrap.b32 	%r3893, %r3892, %r3892, 12;
	add.s32 	%r3894, %r3888, %r3893;
	xor.b32  	%r3895, %r3890, %r3894;
	shf.l.wrap.b32 	%r3896, %r3895, %r3895, 8;
	add.s32 	%r3897, %r3891, %r3896;
	xor.b32  	%r3898, %r3893, %r3897;
	shf.l.wrap.b32 	%r3899, %r3898, %r3898, 7;
	add.s32 	%r21987, %r12, %r3858;
	add.s32 	%r21988, %r21995, %r3899;
	add.s32 	%r21986, %r13, %r3870;
	add.s32 	%r21989, %r21994, %r3863;
	add.s32 	%r21985, %r14, %r3882;
	add.s32 	%r21990, %r21993, %r3875;
	add.s32 	%r21984, %r15, %r3894;
	add.s32 	%r21991, %r21992, %r3887;
	xor.b32  	%r3900, %r3520, 1;
	shf.l.wrap.b32 	%r3901, %r3520, %r3900, 16;
	add.s32 	%r3902, %r21995, %r3901;
	xor.b32  	%r3903, %r21995, %r3902;
	shf.l.wrap.b32 	%r3904, %r3903, %r3903, 12;
	add.s32 	%r3905, %r3520, %r3904;
	xor.b32  	%r3906, %r3901, %r3905;
	shf.l.wrap.b32 	%r3907, %r3906, %r3906, 8;
	add.s32 	%r3908, %r3902, %r3907;
	xor.b32  	%r3909, %r3904, %r3908;
	shf.l.wrap.b32 	%r3910, %r3909, %r3909, 7;
	add.s32 	%r3911, %r3905, %r3541;
	xor.b32  	%r3912, %r3560, %r3911;
	shf.l.wrap.b32 	%r3913, %r3912, %r3912, 16;
	add.s32 	%r3914, %r3550, %r3913;
	xor.b32  	%r3915, %r3541, %r3914;
	shf.l.wrap.b32 	%r3916, %r3915, %r3915, 12;
	add.s32 	%r3917, %r3911, %r3916;
	xor.b32  	%r3918, %r3913, %r3917;
	shf.l.wrap.b32 	%r3919, %r3918, %r3918, 8;
	add.s32 	%r3920, %r3914, %r3919;
	xor.b32  	%r3921, %r3916, %r3920;
	shf.l.wrap.b32 	%r3922, %r3921, %r3921, 7;
	xor.b32  	%r3923, %r3907, %r3576;
	shf.l.wrap.b32 	%r3924, %r3923, %r3923, 16;
	add.s32 	%r3925, %r3561, %r3924;
	xor.b32  	%r3926, %r3552, %r3925;
	shf.l.wrap.b32 	%r3927, %r3926, %r3926, 12;
	add.s32 	%r3928, %r3576, %r3927;
	xor.b32  	%r3929, %r3924, %r3928;
	shf.l.wrap.b32 	%r3930, %r3929, %r3929, 8;
	add.s32 	%r3931, %r3925, %r3930;
	xor.b32  	%r3932, %r3927, %r3931;
	shf.l.wrap.b32 	%r3933, %r3932, %r3932, 7;
	add.s32 	%r3934, %r3908, %r3590;
	xor.b32  	%r3935, %r3563, %r3934;
	shf.l.wrap.b32 	%r3936, %r3935, %r3935, 12;
	add.s32 	%r3937, %r3588, %r3936;
	xor.b32  	%r3938, %r3590, %r3937;
	shf.l.wrap.b32 	%r3939, %r3938, %r3938, 8;
	add.s32 	%r3940, %r3934, %r3939;
	xor.b32  	%r3941, %r3936, %r3940;
	shf.l.wrap.b32 	%r3942, %r3941, %r3941, 7;
	add.s32 	%r3943, %r3558, %r3910;
	xor.b32  	%r3944, %r3549, %r3943;
	shf.l.wrap.b32 	%r3945, %r3944, %r3944, 16;
	add.s32 	%r3946, %r3539, %r3945;
	xor.b32  	%r3947, %r3910, %r3946;
	shf.l.wrap.b32 	%r3948, %r3947, %r3947, 12;
	add.s32 	%r3949, %r3943, %r3948;
	xor.b32  	%r3950, %r3945, %r3949;
	shf.l.wrap.b32 	%r3951, %r3950, %r3950, 8;
	add.s32 	%r3952, %r3946, %r3951;
	xor.b32  	%r3953, %r3948, %r3952;
	shf.l.wrap.b32 	%r3954, %r3953, %r3953, 7;
	add.s32 	%r3955, %r3917, %r3954;
	xor.b32  	%r3956, %r3930, %r3955;
	shf.l.wrap.b32 	%r3957, %r3956, %r3956, 16;
	add.s32 	%r3958, %r3940, %r3957;
	xor.b32  	%r3959, %r3954, %r3958;
	shf.l.wrap.b32 	%r3960, %r3959, %r3959, 12;
	add.s32 	%r3961, %r3955, %r3960;
	xor.b32  	%r3962, %r3957, %r3961;
	shf.l.wrap.b32 	%r3963, %r3962, %r3962, 8;
	add.s32 	%r3964, %r3958, %r3963;
	xor.b32  	%r3965, %r3960, %r3964;
	shf.l.wrap.b32 	%r3966, %r3965, %r3965, 7;
	add.s32 	%r3967, %r3928, %r3922;
	xor.b32  	%r3968, %r3939, %r3967;
	shf.l.wrap.b32 	%r3969, %r3968, %r3968, 16;
	add.s32 	%r3970, %r3952, %r3969;
	xor.b32  	%r3971, %r3922, %r3970;
	shf.l.wrap.b32 	%r3972, %r3971, %r3971, 12;
	add.s32 	%r3973, %r3967, %r3972;
	xor.b32  	%r3974, %r3969, %r3973;
	shf.l.wrap.b32 	%r3975, %r3974, %r3974, 8;
	add.s32 	%r3976, %r3970, %r3975;
	xor.b32  	%r3977, %r3972, %r3976;
	shf.l.wrap.b32 	%r3978, %r3977, %r3977, 7;
	add.s32 	%r3979, %r3937, %r3933;
	xor.b32  	%r3980, %r3951, %r3979;
	shf.l.wrap.b32 	%r3981, %r3980, %r3980, 16;
	add.s32 	%r3982, %r3920, %r3981;
	xor.b32  	%r3983, %r3933, %r3982;
	shf.l.wrap.b32 	%r3984, %r3983, %r3983, 12;
	add.s32 	%r3985, %r3979, %r3984;
	xor.b32  	%r3986, %r3981, %r3985;
	shf.l.wrap.b32 	%r3987, %r3986, %r3986, 8;
	add.s32 	%r3988, %r3982, %r3987;
	xor.b32  	%r3989, %r3984, %r3988;
	shf.l.wrap.b32 	%r3990, %r3989, %r3989, 7;
	add.s32 	%r3991, %r3949, %r3942;
	xor.b32  	%r3992, %r3919, %r3991;
	shf.l.wrap.b32 	%r3993, %r3992, %r3992, 16;
	add.s32 	%r3994, %r3931, %r3993;
	xor.b32  	%r3995, %r3942, %r3994;
	shf.l.wrap.b32 	%r3996, %r3995, %r3995, 12;
	add.s32 	%r3997, %r3991, %r3996;
	xor.b32  	%r3998, %r3993, %r3997;
	shf.l.wrap.b32 	%r3999, %r3998, %r3998, 8;
	add.s32 	%r4000, %r3994, %r3999;
	xor.b32  	%r4001, %r3996, %r4000;
	shf.l.wrap.b32 	%r4002, %r4001, %r4001, 7;
	add.s32 	%r4003, %r3961, %r3978;
	xor.b32  	%r4004, %r3999, %r4003;
	shf.l.wrap.b32 	%r4005, %r4004, %r4004, 16;
	add.s32 	%r4006, %r3988, %r4005;
	xor.b32  	%r4007, %r3978, %r4006;
	shf.l.wrap.b32 	%r4008, %r4007, %r4007, 12;
	add.s32 	%r4009, %r4003, %r4008;
	xor.b32  	%r4010, %r4005, %r4009;
	shf.l.wrap.b32 	%r4011, %r4010, %r4010, 8;
	add.s32 	%r4012, %r4006, %r4011;
	xor.b32  	%r4013, %r4008, %r4012;
	shf.l.wrap.b32 	%r4014, %r4013, %r4013, 7;
	add.s32 	%r4015, %r3973, %r3990;
	xor.b32  	%r4016, %r3963, %r4015;
	shf.l.wrap.b32 	%r4017, %r4016, %r4016, 16;
	add.s32 	%r4018, %r4000, %r4017;
	xor.b32  	%r4019, %r3990, %r4018;
	shf.l.wrap.b32 	%r4020, %r4019, %r4019, 12;
	add.s32 	%r4021, %r4015, %r4020;
	xor.b32  	%r4022, %r4017, %r4021;
	shf.l.wrap.b32 	%r4023, %r4022, %r4022, 8;
	add.s32 	%r4024, %r4018, %r4023;
	xor.b32  	%r4025, %r4020, %r4024;
	shf.l.wrap.b32 	%r4026, %r4025, %r4025, 7;
	add.s32 	%r4027, %r3985, %r4002;
	xor.b32  	%r4028, %r3975, %r4027;
	shf.l.wrap.b32 	%r4029, %r4028, %r4028, 16;
	add.s32 	%r4030, %r3964, %r4029;
	xor.b32  	%r4031, %r4002, %r4030;
	shf.l.wrap.b32 	%r4032, %r4031, %r4031, 12;
	add.s32 	%r4033, %r4027, %r4032;
	xor.b32  	%r4034, %r4029, %r4033;
	shf.l.wrap.b32 	%r4035, %r4034, %r4034, 8;
	add.s32 	%r4036, %r4030, %r4035;
	xor.b32  	%r4037, %r4032, %r4036;
	shf.l.wrap.b32 	%r4038, %r4037, %r4037, 7;
	add.s32 	%r4039, %r3997, %r3966;
	xor.b32  	%r4040, %r3987, %r4039;
	shf.l.wrap.b32 	%r4041, %r4040, %r4040, 16;
	add.s32 	%r4042, %r3976, %r4041;
	xor.b32  	%r4043, %r3966, %r4042;
	shf.l.wrap.b32 	%r4044, %r4043, %r4043, 12;
	add.s32 	%r4045, %r4039, %r4044;
	xor.b32  	%r4046, %r4041, %r4045;
	shf.l.wrap.b32 	%r4047, %r4046, %r4046, 8;
	add.s32 	%r4048, %r4042, %r4047;
	xor.b32  	%r4049, %r4044, %r4048;
	shf.l.wrap.b32 	%r4050, %r4049, %r4049, 7;
	add.s32 	%r4051, %r4009, %r4050;
	xor.b32  	%r4052, %r4023, %r4051;
	shf.l.wrap.b32 	%r4053, %r4052, %r4052, 16;
	add.s32 	%r4054, %r4036, %r4053;
	xor.b32  	%r4055, %r4050, %r4054;
	shf.l.wrap.b32 	%r4056, %r4055, %r4055, 12;
	add.s32 	%r4057, %r4051, %r4056;
	xor.b32  	%r4058, %r4053, %r4057;
	shf.l.wrap.b32 	%r4059, %r4058, %r4058, 8;
	add.s32 	%r4060, %r4054, %r4059;
	xor.b32  	%r4061, %r4056, %r4060;
	shf.l.wrap.b32 	%r4062, %r4061, %r4061, 7;
	add.s32 	%r4063, %r4021, %r4014;
	xor.b32  	%r4064, %r4035, %r4063;
	shf.l.wrap.b32 	%r4065, %r4064, %r4064, 16;
	add.s32 	%r4066, %r4048, %r4065;
	xor.b32  	%r4067, %r4014, %r4066;
	shf.l.wrap.b32 	%r4068, %r4067, %r4067, 12;
	add.s32 	%r4069, %r4063, %r4068;
	xor.b32  	%r4070, %r4065, %r4069;
	shf.l.wrap.b32 	%r4071, %r4070, %r4070, 8;
	add.s32 	%r4072, %r4066, %r4071;
	xor.b32  	%r4073, %r4068, %r4072;
	shf.l.wrap.b32 	%r4074, %r4073, %r4073, 7;
	add.s32 	%r4075, %r4033, %r4026;
	xor.b32  	%r4076, %r4047, %r4075;
	shf.l.wrap.b32 	%r4077, %r4076, %r4076, 16;
	add.s32 	%r4078, %r4012, %r4077;
	xor.b32  	%r4079, %r4026, %r4078;
	shf.l.wrap.b32 	%r4080, %r4079, %r4079, 12;
	add.s32 	%r4081, %r4075, %r4080;
	xor.b32  	%r4082, %r4077, %r4081;
	shf.l.wrap.b32 	%r4083, %r4082, %r4082, 8;
	add.s32 	%r4084, %r4078, %r4083;
	xor.b32  	%r4085, %r4080, %r4084;
	shf.l.wrap.b32 	%r4086, %r4085, %r4085, 7;
	add.s32 	%r4087, %r4045, %r4038;
	xor.b32  	%r4088, %r4011, %r4087;
	shf.l.wrap.b32 	%r4089, %r4088, %r4088, 16;
	add.s32 	%r4090, %r4024, %r4089;
	xor.b32  	%r4091, %r4038, %r4090;
	shf.l.wrap.b32 	%r4092, %r4091, %r4091, 12;
	add.s32 	%r4093, %r4087, %r4092;
	xor.b32  	%r4094, %r4089, %r4093;
	shf.l.wrap.b32 	%r4095, %r4094, %r4094, 8;
	add.s32 	%r4096, %r4090, %r4095;
	xor.b32  	%r4097, %r4092, %r4096;
	shf.l.wrap.b32 	%r4098, %r4097, %r4097, 7;
	add.s32 	%r4099, %r4057, %r4074;
	xor.b32  	%r4100, %r4095, %r4099;
	shf.l.wrap.b32 	%r4101, %r4100, %r4100, 16;
	add.s32 	%r4102, %r4084, %r4101;
	xor.b32  	%r4103, %r4074, %r4102;
	shf.l.wrap.b32 	%r4104, %r4103, %r4103, 12;
	add.s32 	%r4105, %r4099, %r4104;
	xor.b32  	%r4106, %r4101, %r4105;
	shf.l.wrap.b32 	%r4107, %r4106, %r4106, 8;
	add.s32 	%r4108, %r4102, %r4107;
	xor.b32  	%r4109, %r4104, %r4108;
	shf.l.wrap.b32 	%r4110, %r4109, %r4109, 7;
	add.s32 	%r4111, %r4069, %r4086;
	xor.b32  	%r4112, %r4059, %r4111;
	shf.l.wrap.b32 	%r4113, %r4112, %r4112, 16;
	add.s32 	%r4114, %r4096, %r4113;
	xor.b32  	%r4115, %r4086, %r4114;
	shf.l.wrap.b32 	%r4116, %r4115, %r4115, 12;
	add.s32 	%r4117, %r4111, %r4116;
	xor.b32  	%r4118, %r4113, %r4117;
	shf.l.wrap.b32 	%r4119, %r4118, %r4118, 8;
	add.s32 	%r4120, %r4114, %r4119;
	xor.b32  	%r4121, %r4116, %r4120;
	shf.l.wrap.b32 	%r4122, %r4121, %r4121, 7;
	add.s32 	%r4123, %r4081, %r4098;
	xor.b32  	%r4124, %r4071, %r4123;
	shf.l.wrap.b32 	%r4125, %r4124, %r4124, 16;
	add.s32 	%r4126, %r4060, %r4125;
	xor.b32  	%r4127, %r4098, %r4126;
	shf.l.wrap.b32 	%r4128, %r4127, %r4127, 12;
	add.s32 	%r4129, %r4123, %r4128;
	xor.b32  	%r4130, %r4125, %r4129;
	shf.l.wrap.b32 	%r4131, %r4130, %r4130, 8;
	add.s32 	%r4132, %r4126, %r4131;
	xor.b32  	%r4133, %r4128, %r4132;
	shf.l.wrap.b32 	%r4134, %r4133, %r4133, 7;
	add.s32 	%r4135, %r4093, %r4062;
	xor.b32  	%r4136, %r4083, %r4135;
	shf.l.wrap.b32 	%r4137, %r4136, %r4136, 16;
	add.s32 	%r4138, %r4072, %r4137;
	xor.b32  	%r4139, %r4062, %r4138;
	shf.l.wrap.b32 	%r4140, %r4139, %r4139, 12;
	add.s32 	%r4141, %r4135, %r4140;
	xor.b32  	%r4142, %r4137, %r4141;
	shf.l.wrap.b32 	%r4143, %r4142, %r4142, 8;
	add.s32 	%r4144, %r4138, %r4143;
	xor.b32  	%r4145, %r4140, %r4144;
	shf.l.wrap.b32 	%r4146, %r4145, %r4145, 7;
	add.s32 	%r4147, %r4105, %r4146;
	xor.b32  	%r4148, %r4119, %r4147;
	shf.l.wrap.b32 	%r4149, %r4148, %r4148, 16;
	add.s32 	%r4150, %r4132, %r4149;
	xor.b32  	%r4151, %r4146, %r4150;
	shf.l.wrap.b32 	%r4152, %r4151, %r4151, 12;
	add.s32 	%r4153, %r4147, %r4152;
	xor.b32  	%r4154, %r4149, %r4153;
	shf.l.wrap.b32 	%r4155, %r4154, %r4154, 8;
	add.s32 	%r4156, %r4117, %r4110;
	xor.b32  	%r4157, %r4131, %r4156;
	shf.l.wrap.b32 	%r4158, %r4157, %r4157, 16;
	add.s32 	%r4159, %r4144, %r4158;
	xor.b32  	%r4160, %r4110, %r4159;
	shf.l.wrap.b32 	%r4161, %r4160, %r4160, 12;
	add.s32 	%r4162, %r4156, %r4161;
	xor.b32  	%r4163, %r4158, %r4162;
	shf.l.wrap.b32 	%r4164, %r4163, %r4163, 8;
	add.s32 	%r4165, %r4159, %r4164;
	xor.b32  	%r4166, %r4161, %r4165;
	shf.l.wrap.b32 	%r4167, %r4166, %r4166, 7;
	add.s32 	%r4168, %r4129, %r4122;
	xor.b32  	%r4169, %r4143, %r4168;
	shf.l.wrap.b32 	%r4170, %r4169, %r4169, 16;
	add.s32 	%r4171, %r4108, %r4170;
	xor.b32  	%r4172, %r4122, %r4171;
	shf.l.wrap.b32 	%r4173, %r4172, %r4172, 12;
	add.s32 	%r4174, %r4168, %r4173;
	xor.b32  	%r4175, %r4170, %r4174;
	shf.l.wrap.b32 	%r4176, %r4175, %r4175, 8;
	add.s32 	%r4177, %r4171, %r4176;
	xor.b32  	%r4178, %r4173, %r4177;
	shf.l.wrap.b32 	%r4179, %r4178, %r4178, 7;
	add.s32 	%r4180, %r4141, %r4134;
	xor.b32  	%r4181, %r4107, %r4180;
	shf.l.wrap.b32 	%r4182, %r4181, %r4181, 16;
	add.s32 	%r4183, %r4120, %r4182;
	xor.b32  	%r4184, %r4134, %r4183;
	shf.l.wrap.b32 	%r4185, %r4184, %r4184, 12;
	add.s32 	%r4186, %r4180, %r4185;
	xor.b32  	%r4187, %r4182, %r4186;
	shf.l.wrap.b32 	%r4188, %r4187, %r4187, 8;
	add.s32 	%r4189, %r4183, %r4188;
	add.s32 	%r4190, %r4153, %r4167;
	xor.b32  	%r4191, %r4188, %r4190;
	shf.l.wrap.b32 	%r4192, %r4191, %r4191, 16;
	add.s32 	%r4193, %r4177, %r4192;
	xor.b32  	%r4194, %r4167, %r4193;
	shr.u32 	%r4195, %r4194, 20;
	add.s32 	%r4196, %r4190, %r4195;
	add.s32 	%r4197, %r4162, %r4179;
	xor.b32  	%r4198, %r4155, %r4197;
	shf.l.wrap.b32 	%r4199, %r4198, %r4198, 16;
	add.s32 	%r4200, %r4189, %r4199;
	xor.b32  	%r4201, %r4179, %r4200;
	shr.u32 	%r4202, %r4201, 20;
	add.s32 	%r4203, %r4197, %r4202;
	add.s32 	%r4204, %r12, %r4196;
	add.s32 	%r4205, %r13, %r4203;
	not.b32 	%r4206, %r21983;
	add.s32 	%r4207, %r65, %r4206;
	mov.b32 	%r4208, 1;
	shl.b32 	%r4209, %r4208, %r4207;
	and.b32  	%r80, %r4209, %r11;
	setp.eq.s32 	%p13, %r80, 0;
	selp.b32 	%r4210, %r4204, %r4205, %p13;
	cvt.u16.u32 	%rs177, %r4210;
	and.b16  	%rs313, %rs177, 1;
	and.b16  	%rs178, %rs311, 255;
	setp.ne.s16 	%p14, %rs178, 1;
	@%p14 bra 	$L__BB2_16;
	setp.eq.s32 	%p15, %r80, 0;
	mul.wide.u32 	%rd10, %r21983, 16;
	add.s64 	%rd11, %rd1, %rd10;
	ld.global.u32 	%r4211, [%rd11+508];
	selp.b32 	%r4212, %r21987, %r21988, %p15;
	xor.b32  	%r4213, %r4212, %r4211;
	selp.b32 	%r4214, %r21986, %r21989, %p15;
	selp.b32 	%r21987, %r4213, %r21987, %p15;
	selp.b32 	%r21988, %r21988, %r4213, %p15;
	ld.global.u32 	%r4215, [%rd11+512];
	xor.b32  	%r4216, %r4214, %r4215;
	selp.b32 	%r4217, %r21985, %r21990, %p15;
	selp.b32 	%r21986, %r4216, %r21986, %p15;
	selp.b32 	%r21989, %r21989, %r4216, %p15;
	ld.global.u32 	%r4218, [%rd11+516];
	xor.b32  	%r4219, %r4217, %r4218;
	selp.b32 	%r4220, %r21984, %r21991, %p15;
	selp.b32 	%r21985, %r4219, %r21985, %p15;
	selp.b32 	%r21990, %r21990, %r4219, %p15;
	ld.global.u32 	%r4221, [%rd11+520];
	xor.b32  	%r4222, %r4220, %r4221;
	selp.b32 	%r4223, 420, 445, %p15;
	selp.b32 	%r21984, %r4222, %r21984, %p15;
	selp.b32 	%r21991, %r21991, %r4222, %p15;
	add.s32 	%r4224, %r4223, %r21983;
	cvt.u64.u32 	%rd12, %r4224;
	add.s64 	%rd13, %rd1, %rd12;
	ld.global.u8 	%rs179, [%rd13+488];
	xor.b16  	%rs313, %rs179, %rs313;
$L__BB2_16:
	setp.eq.s32 	%p16, %r80, 0;
	selp.b32 	%r21995, %r21987, %r21988, %p16;
	selp.b32 	%r21994, %r21986, %r21989, %p16;
	selp.b32 	%r21993, %r21985, %r21990, %p16;
	selp.b32 	%r21992, %r21984, %r21991, %p16;
	add.s32 	%r101, %r21983, 1;
	setp.ne.s32 	%p17, %r21983, %r66;
	mov.u16 	%rs311, %rs313;
	mov.u32 	%r21983, %r101;
	@%p17 bra 	$L__BB2_14;
$L__BB2_17:
	st.shared.u32 	[s_mem+49364], %r21995;
	st.shared.v2.u32 	[s_mem+49368], {%r21994, %r21993};
	st.shared.u32 	[s_mem+49376], %r21992;
	st.shared.u8 	[s_mem+49380], %rs313;
	ld.global.v2.u8 	{%rs316, %rs17}, [%rd1+992];
	ld.global.u32 	%r22012, [%rd1+976];
	ld.global.u32 	%r22011, [%rd1+980];
	ld.global.u32 	%r22010, [%rd1+984];
	ld.global.u32 	%r22009, [%rd1+988];
	setp.lt.u16 	%p18, %rs17, 12;
	@%p18 bra 	$L__BB2_22;
	cvt.u32.u16 	%r4226, %rs17;
	and.b32  	%r110, %r4226, 255;
	add.s32 	%r111, %r110, -12;
	mov.b32 	%r22000, 0;
	mov.u16 	%rs314, %rs316;
$L__BB2_19:
	.pragma "nounroll";
	add.s32 	%r4227, %r12, %r22012;
	shf.l.wrap.b32 	%r4228, %r4227, %r4227, 16;
	add.s32 	%r4229, %r22012, %r4228;
	xor.b32  	%r4230, %r22012, %r4229;
	shf.l.wrap.b32 	%r4231, %r4230, %r4230, 12;
	add.s32 	%r4232, %r4227, %r4231;
	xor.b32  	%r4233, %r4228, %r4232;
	shf.l.wrap.b32 	%r4234, %r4233, %r4233, 8;
	add.s32 	%r4235, %r4229, %r4234;
	xor.b32  	%r4236, %r4231, %r4235;
	shf.l.wrap.b32 	%r4237, %r4236, %r4236, 7;
	add.s32 	%r4238, %r13, %r22011;
	shf.l.wrap.b32 	%r4239, %r4238, %r4238, 16;
	add.s32 	%r4240, %r22011, %r4239;
	xor.b32  	%r4241, %r22011, %r4240;
	shf.l.wrap.b32 	%r4242, %r4241, %r4241, 12;
	add.s32 	%r4243, %r4238, %r4242;
	xor.b32  	%r4244, %r4239, %r4243;
	shf.l.wrap.b32 	%r4245, %r4244, %r4244, 8;
	add.s32 	%r4246, %r4240, %r4245;
	xor.b32  	%r4247, %r4242, %r4246;
	shf.l.wrap.b32 	%r4248, %r4247, %r4247, 7;
	add.s32 	%r4249, %r14, %r22010;
	shf.l.wrap.b32 	%r4250, %r4249, %r4249, 16;
	add.s32 	%r4251, %r22010, %r4250;
	xor.b32  	%r4252, %r22010, %r4251;
	shf.l.wrap.b32 	%r4253, %r4252, %r4252, 12;
	add.s32 	%r4254, %r4249, %r4253;
	xor.b32  	%r4255, %r4250, %r4254;
	shf.l.wrap.b32 	%r4256, %r4255, %r4255, 8;
	add.s32 	%r4257, %r4251, %r4256;
	xor.b32  	%r4258, %r4253, %r4257;
	shf.l.wrap.b32 	%r4259, %r4258, %r4258, 7;
	add.s32 	%r4260, %r15, %r22009;
	shf.l.wrap.b32 	%r4261, %r4260, %r4260, 16;
	add.s32 	%r4262, %r22009, %r4261;
	xor.b32  	%r4263, %r22009, %r4262;
	shf.l.wrap.b32 	%r4264, %r4263, %r4263, 12;
	add.s32 	%r4265, %r4260, %r4264;
	xor.b32  	%r4266, %r4261, %r4265;
	shf.l.wrap.b32 	%r4267, %r4266, %r4266, 8;
	add.s32 	%r4268, %r4262, %r4267;
	xor.b32  	%r4269, %r4264, %r4268;
	shf.l.wrap.b32 	%r4270, %r4269, %r4269, 7;
	add.s32 	%r4271, %r4232, %r4248;
	xor.b32  	%r4272, %r4267, %r4271;
	shf.l.wrap.b32 	%r4273, %r4272, %r4272, 16;
	add.s32 	%r4274, %r4257, %r4273;
	xor.b32  	%r4275, %r4248, %r4274;
	shf.l.wrap.b32 	%r4276, %r4275, %r4275, 12;
	add.s32 	%r4277, %r4271, %r4276;
	xor.b32  	%r4278, %r4273, %r4277;
	shf.l.wrap.b32 	%r4279, %r4278, %r4278, 8;
	add.s32 	%r4280, %r4274, %r4279;
	xor.b32  	%r4281, %r4276, %r4280;
	shf.l.wrap.b32 	%r4282, %r4281, %r4281, 7;
	add.s32 	%r4283, %r4243, %r4259;
	xor.b32  	%r4284, %r4234, %r4283;
	shf.l.wrap.b32 	%r4285, %r4284, %r4284, 16;
	add.s32 	%r4286, %r4268, %r4285;
	xor.b32  	%r4287, %r4259, %r4286;
	shf.l.wrap.b32 	%r4288, %r4287, %r4287, 12;
	add.s32 	%r4289, %r4283, %r4288;
	xor.b32  	%r4290, %r4285, %r4289;
	shf.l.wrap.b32 	%r4291, %r4290, %r4290, 8;
	add.s32 	%r4292, %r4286, %r4291;
	xor.b32  	%r4293, %r4288, %r4292;
	shf.l.wrap.b32 	%r4294, %r4293, %r4293, 7;
	add.s32 	%r4295, %r4254, %r4270;
	xor.b32  	%r4296, %r4245, %r4295;
	shf.l.wrap.b32 	%r4297, %r4296, %r4296, 16;
	add.s32 	%r4298, %r4235, %r4297;
	xor.b32  	%r4299, %r4270, %r4298;
	shf.l.wrap.b32 	%r4300, %r4299, %r4299, 12;
	add.s32 	%r4301, %r4295, %r4300;
	xor.b32  	%r4302, %r4297, %r4301;
	shf.l.wrap.b32 	%r4303, %r4302, %r4302, 8;
	add.s32 	%r4304, %r4298, %r4303;
	xor.b32  	%r4305, %r4300, %r4304;
	shf.l.wrap.b32 	%r4306, %r4305, %r4305, 7;
	add.s32 	%r4307, %r4265, %r4237;
	xor.b32  	%r4308, %r4256, %r4307;
	shf.l.wrap.b32 	%r4309, %r4308, %r4308, 16;
	add.s32 	%r4310, %r4246, %r4309;
	xor.b32  	%r4311, %r4237, %r4310;
	shf.l.wrap.b32 	%r4312, %r4311, %r4311, 12;
	add.s32 	%r4313, %r4307, %r4312;
	xor.b32  	%r4314, %r4309, %r4313;
	shf.l.wrap.b32 	%r4315, %r4314, %r4314, 8;
	add.s32 	%r4316, %r4310, %r4315;
	xor.b32  	%r4317, %r4312, %r4316;
	shf.l.wrap.b32 	%r4318, %r4317, %r4317, 7;
	add.s32 	%r4319, %r4277, %r4318;
	xor.b32  	%r4320, %r4291, %r4319;
	shf.l.wrap.b32 	%r4321, %r4320, %r4320, 16;
	add.s32 	%r4322, %r4304, %r4321;
	xor.b32  	%r4323, %r4318, %r4322;
	shf.l.wrap.b32 	%r4324, %r4323, %r4323, 12;
	add.s32 	%r4325, %r4319, %r4324;
	xor.b32  	%r4326, %r4321, %r4325;
	shf.l.wrap.b32 	%r4327, %r4326, %r4326, 8;
	add.s32 	%r4328, %r4322, %r4327;
	xor.b32  	%r4329, %r4324, %r4328;
	shf.l.wrap.b32 	%r4330, %r4329, %r4329, 7;
	add.s32 	%r4331, %r4289, %r4282;
	xor.b32  	%r4332, %r4303, %r4331;
	shf.l.wrap.b32 	%r4333, %r4332, %r4332, 16;
	add.s32 	%r4334, %r4316, %r4333;
	xor.b32  	%r4335, %r4282, %r4334;
	shf.l.wrap.b32 	%r4336, %r4335, %r4335, 12;
	add.s32 	%r4337, %r4331, %r4336;
	xor.b32  	%r4338, %r4333, %r4337;
	shf.l.wrap.b32 	%r4339, %r4338, %r4338, 8;
	add.s32 	%r4340, %r4334, %r4339;
	xor.b32  	%r4341, %r4336, %r4340;
	shf.l.wrap.b32 	%r4342, %r4341, %r4341, 7;
	add.s32 	%r4343, %r4301, %r4294;
	xor.b32  	%r4344, %r4315, %r4343;
	shf.l.wrap.b32 	%r4345, %r4344, %r4344, 16;
	add.s32 	%r4346, %r4280, %r4345;
	xor.b32  	%r4347, %r4294, %r4346;
	shf.l.wrap.b32 	%r4348, %r4347, %r4347, 12;
	add.s32 	%r4349, %r4343, %r4348;
	xor.b32  	%r4350, %r4345, %r4349;
	shf.l.wrap.b32 	%r4351, %r4350, %r4350, 8;
	add.s32 	%r4352, %r4346, %r4351;
	xor.b32  	%r4353, %r4348, %r4352;
	shf.l.wrap.b32 	%r4354, %r4353, %r4353, 7;
	add.s32 	%r4355, %r4313, %r4306;
	xor.b32  	%r4356, %r4279, %r4355;
	shf.l.wrap.b32 	%r4357, %r4356, %r4356, 16;
	add.s32 	%r4358, %r4292, %r4357;
	xor.b32  	%r4359, %r4306, %r4358;
	shf.l.wrap.b32 	%r4360, %r4359, %r4359, 12;
	add.s32 	%r4361, %r4355, %r4360;
	xor.b32  	%r4362, %r4357, %r4361;
	shf.l.wrap.b32 	%r4363, %r4362, %r4362, 8;
	add.s32 	%r4364, %r4358, %r4363;
	xor.b32  	%r4365, %r4360, %r4364;
	shf.l.wrap.b32 	%r4366, %r4365, %r4365, 7;
	add.s32 	%r4367, %r4325, %r4342;
	xor.b32  	%r4368, %r4363, %r4367;
	shf.l.wrap.b32 	%r4369, %r4368, %r4368, 16;
	add.s32 	%r4370, %r4352, %r4369;
	xor.b32  	%r4371, %r4342, %r4370;
	shf.l.wrap.b32 	%r4372, %r4371, %r4371, 12;
	add.s32 	%r4373, %r4367, %r4372;
	xor.b32  	%r4374, %r4369, %r4373;
	shf.l.wrap.b32 	%r4375, %r4374, %r4374, 8;
	add.s32 	%r4376, %r4370, %r4375;
	xor.b32  	%r4377, %r4372, %r4376;
	shf.l.wrap.b32 	%r4378, %r4377, %r4377, 7;
	add.s32 	%r4379, %r4337, %r4354;
	xor.b32  	%r4380, %r4327, %r4379;
	shf.l.wrap.b32 	%r4381, %r4380, %r4380, 16;
	add.s32 	%r4382, %r4364, %r4381;
	xor.b32  	%r4383, %r4354, %r4382;
	shf.l.wrap.b32 	%r4384, %r4383, %r4383, 12;
	add.s32 	%r4385, %r4379, %r4384;
	xor.b32  	%r4386, %r4381, %r4385;
	shf.l.wrap.b32 	%r4387, %r4386, %r4386, 8;
	add.s32 	%r4388, %r4382, %r4387;
	xor.b32  	%r4389, %r4384, %r4388;
	shf.l.wrap.b32 	%r4390, %r4389, %r4389, 7;
	add.s32 	%r4391, %r4349, %r4366;
	xor.b32  	%r4392, %r4339, %r4391;
	shf.l.wrap.b32 	%r4393, %r4392, %r4392, 16;
	add.s32 	%r4394, %r4328, %r4393;
	xor.b32  	%r4395, %r4366, %r4394;
	shf.l.wrap.b32 	%r4396, %r4395, %r4395, 12;
	add.s32 	%r4397, %r4391, %r4396;
	xor.b32  	%r4398, %r4393, %r4397;
	shf.l.wrap.b32 	%r4399, %r4398, %r4398, 8;
	add.s32 	%r4400, %r4394, %r4399;
	xor.b32  	%r4401, %r4396, %r4400;
	shf.l.wrap.b32 	%r4402, %r4401, %r4401, 7;
	add.s32 	%r4403, %r4361, %r4330;
	xor.b32  	%r4404, %r4351, %r4403;
	shf.l.wrap.b32 	%r4405, %r4404, %r4404, 16;
	add.s32 	%r4406, %r4340, %r4405;
	xor.b32  	%r4407, %r4330, %r4406;
	shf.l.wrap.b32 	%r4408, %r4407, %r4407, 12;
	add.s32 	%r4409, %r4403, %r4408;
	xor.b32  	%r4410, %r4405, %r4409;
	shf.l.wrap.b32 	%r4411, %r4410, %r4410, 8;
	add.s32 	%r4412, %r4406, %r4411;
	xor.b32  	%r4413, %r4408, %r4412;
	shf.l.wrap.b32 	%r4414, %r4413, %r4413, 7;
	add.s32 	%r4415, %r4373, %r4414;
	xor.b32  	%r4416, %r4387, %r4415;
	shf.l.wrap.b32 	%r4417, %r4416, %r4416, 16;
	add.s32 	%r4418, %r4400, %r4417;
	xor.b32  	%r4419, %r4414, %r4418;
	shf.l.wrap.b32 	%r4420, %r4419, %r4419, 12;
	add.s32 	%r4421, %r4415, %r4420;
	xor.b32  	%r4422, %r4417, %r4421;
	shf.l.wrap.b32 	%r4423, %r4422, %r4422, 8;
	add.s32 	%r4424, %r4418, %r4423;
	xor.b32  	%r4425, %r4420, %r4424;
	shf.l.wrap.b32 	%r4426, %r4425, %r4425, 7;
	add.s32 	%r4427, %r4385, %r4378;
	xor.b32  	%r4428, %r4399, %r4427;
	shf.l.wrap.b32 	%r4429, %r4428, %r4428, 16;
	add.s32 	%r4430, %r4412, %r4429;
	xor.b32  	%r4431, %r4378, %r4430;
	shf.l.wrap.b32 	%r4432, %r4431, %r4431, 12;
	add.s32 	%r4433, %r4427, %r4432;
	xor.b32  	%r4434, %r4429, %r4433;
	shf.l.wrap.b32 	%r4435, %r4434, %r4434, 8;
	add.s32 	%r4436, %r4430, %r4435;
	xor.b32  	%r4437, %r4432, %r4436;
	shf.l.wrap.b32 	%r4438, %r4437, %r4437, 7;
	add.s32 	%r4439, %r4397, %r4390;
	xor.b32  	%r4440, %r4411, %r4439;
	shf.l.wrap.b32 	%r4441, %r4440, %r4440, 16;
	add.s32 	%r4442, %r4376, %r4441;
	xor.b32  	%r4443, %r4390, %r4442;
	shf.l.wrap.b32 	%r4444, %r4443, %r4443, 12;
	add.s32 	%r4445, %r4439, %r4444;
	xor.b32  	%r4446, %r4441, %r4445;
	shf.l.wrap.b32 	%r4447, %r4446, %r4446, 8;
	add.s32 	%r4448, %r4442, %r4447;
	xor.b32  	%r4449, %r4444, %r4448;
	shf.l.wrap.b32 	%r4450, %r4449, %r4449, 7;
	add.s32 	%r4451, %r4409, %r4402;
	xor.b32  	%r4452, %r4375, %r4451;
	shf.l.wrap.b32 	%r4453, %r4452, %r4452, 16;
	add.s32 	%r4454, %r4388, %r4453;
	xor.b32  	%r4455, %r4402, %r4454;
	shf.l.wrap.b32 	%r4456, %r4455, %r4455, 12;
	add.s32 	%r4457, %r4451, %r4456;
	xor.b32  	%r4458, %r4453, %r4457;
	shf.l.wrap.b32 	%r4459, %r4458, %r4458, 8;
	add.s32 	%r4460, %r4454, %r4459;
	xor.b32  	%r4461, %r4456, %r4460;
	shf.l.wrap.b32 	%r4462, %r4461, %r4461, 7;
	add.s32 	%r4463, %r4421, %r4438;
	xor.b32  	%r4464, %r4459, %r4463;
	shf.l.wrap.b32 	%r4465, %r4464, %r4464, 16;
	add.s32 	%r4466, %r4448, %r4465;
	xor.b32  	%r4467, %r4438, %r4466;
	shf.l.wrap.b32 	%r4468, %r4467, %r4467, 12;
	add.s32 	%r4469, %r4463, %r4468;
	xor.b32  	%r4470, %r4465, %r4469;
	shf.l.wrap.b32 	%r4471, %r4470, %r4470, 8;
	add.s32 	%r4472, %r4466, %r4471;
	xor.b32  	%r4473, %r4468, %r4472;
	shf.l.wrap.b32 	%r4474, %r4473, %r4473, 7;
	add.s32 	%r4475, %r4433, %r4450;
	xor.b32  	%r4476, %r4423, %r4475;
	shf.l.wrap.b32 	%r4477, %r4476, %r4476, 16;
	add.s32 	%r4478, %r4460, %r4477;
	xor.b32  	%r4479, %r4450, %r4478;
	shf.l.wrap.b32 	%r4480, %r4479, %r4479, 12;
	add.s32 	%r4481, %r4475, %r4480;
	xor.b32  	%r4482, %r4477, %r4481;
	shf.l.wrap.b32 	%r4483, %r4482, %r4482, 8;
	add.s32 	%r4484, %r4478, %r4483;
	xor.b32  	%r4485, %r4480, %r4484;
	shf.l.wrap.b32 	%r4486, %r4485, %r4485, 7;
	add.s32 	%r4487, %r4445, %r4462;
	xor.b32  	%r4488, %r4435, %r4487;
	shf.l.wrap.b32 	%r4489, %r4488, %r4488, 16;
	add.s32 	%r4490, %r4424, %r4489;
	xor.b32  	%r4491, %r4462, %r4490;
	shf.l.wrap.b32 	%r4492, %r4491, %r4491, 12;
	add.s32 	%r4493, %r4487, %r4492;
	xor.b32  	%r4494, %r4489, %r4493;
	shf.l.wrap.b32 	%r4495, %r4494, %r4494, 8;
	add.s32 	%r4496, %r4490, %r4495;
	xor.b32  	%r4497, %r4492, %r4496;
	shf.l.wrap.b32 	%r4498, %r4497, %r4497, 7;
	add.s32 	%r4499, %r4457, %r4426;
	xor.b32  	%r4500, %r4447, %r4499;
	shf.l.wrap.b32 	%r4501, %r4500, %r4500, 16;
	add.s32 	%r4502, %r4436, %r4501;
	xor.b32  	%r4503, %r4426, %r4502;
	shf.l.wrap.b32 	%r4504, %r4503, %r4503, 12;
	add.s32 	%r4505, %r4499, %r4504;
	xor.b32  	%r4506, %r4501, %r4505;
	shf.l.wrap.b32 	%r4507, %r4506, %r4506, 8;
	add.s32 	%r4508, %r4502, %r4507;
	xor.b32  	%r4509, %r4504, %r4508;
	shf.l.wrap.b32 	%r4510, %r4509, %r4509, 7;
	add.s32 	%r4511, %r4469, %r4510;
	xor.b32  	%r4512, %r4483, %r4511;
	shf.l.wrap.b32 	%r4513, %r4512, %r4512, 16;
	add.s32 	%r4514, %r4496, %r4513;
	xor.b32  	%r4515, %r4510, %r4514;
	shf.l.wrap.b32 	%r4516, %r4515, %r4515, 12;
	add.s32 	%r4517, %r4511, %r4516;
	xor.b32  	%r4518, %r4513, %r4517;
	shf.l.wrap.b32 	%r4519, %r4518, %r4518, 8;
	add.s32 	%r4520, %r4514, %r4519;
	xor.b32  	%r4521, %r4516, %r4520;
	shf.l.wrap.b32 	%r4522, %r4521, %r4521, 7;
	add.s32 	%r4523, %r4481, %r4474;
	xor.b32  	%r4524, %r4495, %r4523;
	shf.l.wrap.b32 	%r4525, %r4524, %r4524, 16;
	add.s32 	%r4526, %r4508, %r4525;
	xor.b32  	%r4527, %r4474, %r4526;
	shf.l.wrap.b32 	%r4528, %r4527, %r4527, 12;
	add.s32 	%r4529, %r4523, %r4528;
	xor.b32  	%r4530, %r4525, %r4529;
	shf.l.wrap.b32 	%r4531, %r4530, %r4530, 8;
	add.s32 	%r4532, %r4526, %r4531;
	xor.b32  	%r4533, %r4528, %r4532;
	shf.l.wrap.b32 	%r4534, %r4533, %r4533, 7;
	add.s32 	%r4535, %r4493, %r4486;
	xor.b32  	%r4536, %r4507, %r4535;
	shf.l.wrap.b32 	%r4537, %r4536, %r4536, 16;
	add.s32 	%r4538, %r4472, %r4537;
	xor.b32  	%r4539, %r4486, %r4538;
	shf.l.wrap.b32 	%r4540, %r4539, %r4539, 12;
	add.s32 	%r4541, %r4535, %r4540;
	xor.b32  	%r4542, %r4537, %r4541;
	shf.l.wrap.b32 	%r4543, %r4542, %r4542, 8;
	add.s32 	%r4544, %r4538, %r4543;
	xor.b32  	%r4545, %r4540, %r4544;
	shf.l.wrap.b32 	%r4546, %r4545, %r4545, 7;
	add.s32 	%r4547, %r4505, %r4498;
	xor.b32  	%r4548, %r4471, %r4547;
	shf.l.wrap.b32 	%r4549, %r4548, %r4548, 16;
	add.s32 	%r4550, %r4484, %r4549;
	xor.b32  	%r4551, %r4498, %r4550;
	shf.l.wrap.b32 	%r4552, %r4551, %r4551, 12;
	add.s32 	%r4553, %r4547, %r4552;
	xor.b32  	%r4554, %r4549, %r4553;
	shf.l.wrap.b32 	%r4555, %r4554, %r4554, 8;
	add.s32 	%r4556, %r4550, %r4555;
	xor.b32  	%r4557, %r4552, %r4556;
	shf.l.wrap.b32 	%r4558, %r4557, %r4557, 7;
	add.s32 	%r4559, %r4517, %r4534;
	xor.b32  	%r4560, %r4555, %r4559;
	shf.l.wrap.b32 	%r4561, %r4560, %r4560, 16;
	add.s32 	%r4562, %r4544, %r4561;
	xor.b32  	%r4563, %r4534, %r4562;
	shf.l.wrap.b32 	%r4564, %r4563, %r4563, 12;
	add.s32 	%r4565, %r4559, %r4564;
	xor.b32  	%r4566, %r4561, %r4565;
	shf.l.wrap.b32 	%r4567, %r4566, %r4566, 8;
	add.s32 	%r4568, %r4562, %r4567;
	xor.b32  	%r4569, %r4564, %r4568;
	shf.l.wrap.b32 	%r4570, %r4569, %r4569, 7;
	add.s32 	%r4571, %r4529, %r4546;
	xor.b32  	%r4572, %r4519, %r4571;
	shf.l.wrap.b32 	%r4573, %r4572, %r4572, 16;
	add.s32 	%r4574, %r4556, %r4573;
	xor.b32  	%r4575, %r4546, %r4574;
	shf.l.wrap.b32 	%r4576, %r4575, %r4575, 12;
	add.s32 	%r4577, %r4571, %r4576;
	xor.b32  	%r4578, %r4573, %r4577;
	shf.l.wrap.b32 	%r4579, %r4578, %r4578, 8;
	add.s32 	%r4580, %r4574, %r4579;
	xor.b32  	%r4581, %r4576, %r4580;
	shf.l.wrap.b32 	%r4582, %r4581, %r4581, 7;
	add.s32 	%r4583, %r4541, %r4558;
	xor.b32  	%r4584, %r4531, %r4583;
	shf.l.wrap.b32 	%r4585, %r4584, %r4584, 16;
	add.s32 	%r4586, %r4520, %r4585;
	xor.b32  	%r4587, %r4558, %r4586;
	shf.l.wrap.b32 	%r4588, %r4587, %r4587, 12;
	add.s32 	%r4589, %r4583, %r4588;
	xor.b32  	%r4590, %r4585, %r4589;
	shf.l.wrap.b32 	%r4591, %r4590, %r4590, 8;
	add.s32 	%r4592, %r4586, %r4591;
	xor.b32  	%r4593, %r4588, %r4592;
	shf.l.wrap.b32 	%r4594, %r4593, %r4593, 7;
	add.s32 	%r4595, %r4553, %r4522;
	xor.b32  	%r4596, %r4543, %r4595;
	shf.l.wrap.b32 	%r4597, %r4596, %r4596, 16;
	add.s32 	%r4598, %r4532, %r4597;
	xor.b32  	%r4599, %r4522, %r4598;
	shf.l.wrap.b32 	%r4600, %r4599, %r4599, 12;
	add.s32 	%r4601, %r4595, %r4600;
	xor.b32  	%r4602, %r4597, %r4601;
	shf.l.wrap.b32 	%r4603, %r4602, %r4602, 8;
	add.s32 	%r4604, %r4598, %r4603;
	xor.b32  	%r4605, %r4600, %r4604;
	shf.l.wrap.b32 	%r4606, %r4605, %r4605, 7;
	add.s32 	%r22004, %r12, %r4565;
	add.s32 	%r22005, %r22012, %r4606;
	add.s32 	%r22003, %r13, %r4577;
	add.s32 	%r22006, %r22011, %r4570;
	add.s32 	%r22002, %r14, %r4589;
	add.s32 	%r22007, %r22010, %r4582;
	add.s32 	%r22001, %r15, %r4601;
	add.s32 	%r22008, %r22009, %r4594;
	xor.b32  	%r4607, %r4227, 1;
	shf.l.wrap.b32 	%r4608, %r4227, %r4607, 16;
	add.s32 	%r4609, %r22012, %r4608;
	xor.b32  	%r4610, %r22012, %r4609;
	shf.l.wrap.b32 	%r4611, %r4610, %r4610, 12;
	add.s32 	%r4612, %r4227, %r4611;
	xor.b32  	%r4613, %r4608, %r4612;
	shf.l.wrap.b32 	%r4614, %r4613, %r4613, 8;
	add.s32 	%r4615, %r4609, %r4614;
	xor.b32  	%r4616, %r4611, %r4615;
	shf.l.wrap.b32 	%r4617, %r4616, %r4616, 7;
	add.s32 	%r4618, %r4612, %r4248;
	xor.b32  	%r4619, %r4267, %r4618;
	shf.l.wrap.b32 	%r4620, %r4619, %r4619, 16;
	add.s32 	%r4621, %r4257, %r4620;
	xor.b32  	%r4622, %r4248, %r4621;
	shf.l.wrap.b32 	%r4623, %r4622, %r4622, 12;
	add.s32 	%r4624, %r4618, %r4623;
	xor.b32  	%r4625, %r4620, %r4624;
	shf.l.wrap.b32 	%r4626, %r4625, %r4625, 8;
	add.s32 	%r4627, %r4621, %r4626;
	xor.b32  	%r4628, %r4623, %r4627;
	shf.l.wrap.b32 	%r4629, %r4628, %r4628, 7;
	xor.b32  	%r4630, %r4614, %r4283;
	shf.l.wrap.b32 	%r4631, %r4630, %r4630, 16;
	add.s32 	%r4632, %r4268, %r4631;
	xor.b32  	%r4633, %r4259, %r4632;
	shf.l.wrap.b32 	%r4634, %r4633, %r4633, 12;
	add.s32 	%r4635, %r4283, %r4634;
	xor.b32  	%r4636, %r4631, %r4635;
	shf.l.wrap.b32 	%r4637, %r4636, %r4636, 8;
	add.s32 	%r4638, %r4632, %r4637;
	xor.b32  	%r4639, %r4634, %r4638;
	shf.l.wrap.b32 	%r4640, %r4639, %r4639, 7;
	add.s32 	%r4641, %r4615, %r4297;
	xor.b32  	%r4642, %r4270, %r4641;
	shf.l.wrap.b32 	%r4643, %r4642, %r4642, 12;
	add.s32 	%r4644, %r4295, %r4643;
	xor.b32  	%r4645, %r4297, %r4644;
	shf.l.wrap.b32 	%r4646, %r4645, %r4645, 8;
	add.s32 	%r4647, %r4641, %r4646;
	xor.b32  	%r4648, %r4643, %r4647;
	shf.l.wrap.b32 	%r4649, %r4648, %r4648, 7;
	add.s32 	%r4650, %r4265, %r4617;
	xor.b32  	%r4651, %r4256, %r4650;
	shf.l.wrap.b32 	%r4652, %r4651, %r4651, 16;
	add.s32 	%r4653, %r4246, %r4652;
	xor.b32  	%r4654, %r4617, %r4653;
	shf.l.wrap.b32 	%r4655, %r4654, %r4654, 12;
	add.s32 	%r4656, %r4650, %r4655;
	xor.b32  	%r4657, %r4652, %r4656;
	shf.l.wrap.b32 	%r4658, %r4657, %r4657, 8;
	add.s32 	%r4659, %r4653, %r4658;
	xor.b32  	%r4660, %r4655, %r4659;
	shf.l.wrap.b32 	%r4661, %r4660, %r4660, 7;
	add.s32 	%r4662, %r4624, %r4661;
	xor.b32  	%r4663, %r4637, %r4662;
	shf.l.wrap.b32 	%r4664, %r4663, %r4663, 16;
	add.s32 	%r4665, %r4647, %r4664;
	xor.b32  	%r4666, %r4661, %r4665;
	shf.l.wrap.b32 	%r4667, %r4666, %r4666, 12;
	add.s32 	%r4668, %r4662, %r4667;
	xor.b32  	%r4669, %r4664, %r4668;
	shf.l.wrap.b32 	%r4670, %r4669, %r4669, 8;
	add.s32 	%r4671, %r4665, %r4670;
	xor.b32  	%r4672, %r4667, %r4671;
	shf.l.wrap.b32 	%r4673, %r4672, %r4672, 7;
	add.s32 	%r4674, %r4635, %r4629;
	xor.b32  	%r4675, %r4646, %r4674;
	shf.l.wrap.b32 	%r4676, %r4675, %r4675, 16;
	add.s32 	%r4677, %r4659, %r4676;
	xor.b32  	%r4678, %r4629, %r4677;
	shf.l.wrap.b32 	%r4679, %r4678, %r4678, 12;
	add.s32 	%r4680, %r4674, %r4679;
	xor.b32  	%r4681, %r4676, %r4680;
	shf.l.wrap.b32 	%r4682, %r4681, %r4681, 8;
	add.s32 	%r4683, %r4677, %r4682;
	xor.b32  	%r4684, %r4679, %r4683;
	shf.l.wrap.b32 	%r4685, %r4684, %r4684, 7;
	add.s32 	%r4686, %r4644, %r4640;
	xor.b32  	%r4687, %r4658, %r4686;
	shf.l.wrap.b32 	%r4688, %r4687, %r4687, 16;
	add.s32 	%r4689, %r4627, %r4688;
	xor.b32  	%r4690, %r4640, %r4689;
	shf.l.wrap.b32 	%r4691, %r4690, %r4690, 12;
	add.s32 	%r4692, %r4686, %r4691;
	xor.b32  	%r4693, %r4688, %r4692;
	shf.l.wrap.b32 	%r4694, %r4693, %r4693, 8;
	add.s32 	%r4695, %r4689, %r4694;
	xor.b32  	%r4696, %r4691, %r4695;
	shf.l.wrap.b32 	%r4697, %r4696, %r4696, 7;
	add.s32 	%r4698, %r4656, %r4649;
	xor.b32  	%r4699, %r4626, %r4698;
	shf.l.wrap.b32 	%r4700, %r4699, %r4699, 16;
	add.s32 	%r4701, %r4638, %r4700;
	xor.b32  	%r4702, %r4649, %r4701;
	shf.l.wrap.b32 	%r4703, %r4702, %r4702, 12;
	add.s32 	%r4704, %r4698, %r4703;
	xor.b32  	%r4705, %r4700, %r4704;
	shf.l.wrap.b32 	%r4706, %r4705, %r4705, 8;
	add.s32 	%r4707, %r4701, %r4706;
	xor.b32  	%r4708, %r4703, %r4707;
	shf.l.wrap.b32 	%r4709, %r4708, %r4708, 7;
	add.s32 	%r4710, %r4668, %r4685;
	xor.b32  	%r4711, %r4706, %r4710;
	shf.l.wrap.b32 	%r4712, %r4711, %r4711, 16;
	add.s32 	%r4713, %r4695, %r4712;
	xor.b32  	%r4714, %r4685, %r4713;
	shf.l.wrap.b32 	%r4715, %r4714, %r4714, 12;
	add.s32 	%r4716, %r4710, %r4715;
	xor.b32  	%r4717, %r4712, %r4716;
	shf.l.wrap.b32 	%r4718, %r4717, %r4717, 8;
	add.s32 	%r4719, %r4713, %r4718;
	xor.b32  	%r4720, %r4715, %r4719;
	shf.l.wrap.b32 	%r4721, %r4720, %r4720, 7;
	add.s32 	%r4722, %r4680, %r4697;
	xor.b32  	%r4723, %r4670, %r4722;
	shf.l.wrap.b32 	%r4724, %r4723, %r4723, 16;
	add.s32 	%r4725, %r4707, %r4724;
	xor.b32  	%r4726, %r4697, %r4725;
	shf.l.wrap.b32 	%r4727, %r4726, %r4726, 12;
	add.s32 	%r4728, %r4722, %r4727;
	xor.b32  	%r4729, %r4724, %r4728;
	shf.l.wrap.b32 	%r4730, %r4729, %r4729, 8;
	add.s32 	%r4731, %r4725, %r4730;
	xor.b32  	%r4732, %r4727, %r4731;
	shf.l.wrap.b32 	%r4733, %r4732, %r4732, 7;
	add.s32 	%r4734, %r4692, %r4709;
	xor.b32  	%r4735, %r4682, %r4734;
	shf.l.wrap.b32 	%r4736, %r4735, %r4735, 16;
	add.s32 	%r4737, %r4671, %r4736;
	xor.b32  	%r4738, %r4709, %r4737;
	shf.l.wrap.b32 	%r4739, %r4738, %r4738, 12;
	add.s32 	%r4740, %r4734, %r4739;
	xor.b32  	%r4741, %r4736, %r4740;
	shf.l.wrap.b32 	%r4742, %r4741, %r4741, 8;
	add.s32 	%r4743, %r4737, %r4742;
	xor.b32  	%r4744, %r4739, %r4743;
	shf.l.wrap.b32 	%r4745, %r4744, %r4744, 7;
	add.s32 	%r4746, %r4704, %r4673;
	xor.b32  	%r4747, %r4694, %r4746;
	shf.l.wrap.b32 	%r4748, %r4747, %r4747, 16;
	add.s32 	%r4749, %r4683, %r4748;
	xor.b32  	%r4750, %r4673, %r4749;
	shf.l.wrap.b32 	%r4751, %r4750, %r4750, 12;
	add.s32 	%r4752, %r4746, %r4751;
	xor.b32  	%r4753, %r4748, %r4752;
	shf.l.wrap.b32 	%r4754, %r4753, %r4753, 8;
	add.s32 	%r4755, %r4749, %r4754;
	xor.b32  	%r4756, %r4751, %r4755;
	shf.l.wrap.b32 	%r4757, %r4756, %r4756, 7;
	add.s32 	%r4758, %r4716, %r4757;
	xor.b32  	%r4759, %r4730, %r4758;
	shf.l.wrap.b32 	%r4760, %r4759, %r4759, 16;
	add.s32 	%r4761, %r4743, %r4760;
	xor.b32  	%r4762, %r4757, %r4761;
	shf.l.wrap.b32 	%r4763, %r4762, %r4762, 12;
	add.s32 	%r4764, %r4758, %r4763;
	xor.b32  	%r4765, %r4760, %r4764;
	shf.l.wrap.b32 	%r4766, %r4765, %r4765, 8;
	add.s32 	%r4767, %r4761, %r4766;
	xor.b32  	%r4768, %r4763, %r4767;
	shf.l.wrap.b32 	%r4769, %r4768, %r4768, 7;
	add.s32 	%r4770, %r4728, %r4721;
	xor.b32  	%r4771, %r4742, %r4770;
	shf.l.wrap.b32 	%r4772, %r4771, %r4771, 16;
	add.s32 	%r4773, %r4755, %r4772;
	xor.b32  	%r4774, %r4721, %r4773;
	shf.l.wrap.b32 	%r4775, %r4774, %r4774, 12;
	add.s32 	%r4776, %r4770, %r4775;
	xor.b32  	%r4777, %r4772, %r4776;
	shf.l.wrap.b32 	%r4778, %r4777, %r4777, 8;
	add.s32 	%r4779, %r4773, %r4778;
	xor.b32  	%r4780, %r4775, %r4779;
	shf.l.wrap.b32 	%r4781, %r4780, %r4780, 7;
	add.s32 	%r4782, %r4740, %r4733;
	xor.b32  	%r4783, %r4754, %r4782;
	shf.l.wrap.b32 	%r4784, %r4783, %r4783, 16;
	add.s32 	%r4785, %r4719, %r4784;
	xor.b32  	%r4786, %r4733, %r4785;
	shf.l.wrap.b32 	%r4787, %r4786, %r4786, 12;
	add.s32 	%r4788, %r4782, %r4787;
	xor.b32  	%r4789, %r4784, %r4788;
	shf.l.wrap.b32 	%r4790, %r4789, %r4789, 8;
	add.s32 	%r4791, %r4785, %r4790;
	xor.b32  	%r4792, %r4787, %r4791;
	shf.l.wrap.b32 	%r4793, %r4792, %r4792, 7;
	add.s32 	%r4794, %r4752, %r4745;
	xor.b32  	%r4795, %r4718, %r4794;
	shf.l.wrap.b32 	%r4796, %r4795, %r4795, 16;
	add.s32 	%r4797, %r4731, %r4796;
	xor.b32  	%r4798, %r4745, %r4797;
	shf.l.wrap.b32 	%r4799, %r4798, %r4798, 12;
	add.s32 	%r4800, %r4794, %r4799;
	xor.b32  	%r4801, %r4796, %r4800;
	shf.l.wrap.b32 	%r4802, %r4801, %r4801, 8;
	add.s32 	%r4803, %r4797, %r4802;
	xor.b32  	%r4804, %r4799, %r4803;
	shf.l.wrap.b32 	%r4805, %r4804, %r4804, 7;
	add.s32 	%r4806, %r4764, %r4781;
	xor.b32  	%r4807, %r4802, %r4806;
	shf.l.wrap.b32 	%r4808, %r4807, %r4807, 16;
	add.s32 	%r4809, %r4791, %r4808;
	xor.b32  	%r4810, %r4781, %r4809;
	shf.l.wrap.b32 	%r4811, %r4810, %r4810, 12;
	add.s32 	%r4812, %r4806, %r4811;
	xor.b32  	%r4813, %r4808, %r4812;
	shf.l.wrap.b32 	%r4814, %r4813, %r4813, 8;
	add.s32 	%r4815, %r4809, %r4814;
	xor.b32  	%r4816, %r4811, %r4815;
	shf.l.wrap.b32 	%r4817, %r4816, %r4816, 7;
	add.s32 	%r4818, %r4776, %r4793;
	xor.b32  	%r4819, %r4766, %r4818;
	shf.l.wrap.b32 	%r4820, %r4819, %r4819, 16;
	add.s32 	%r4821, %r4803, %r4820;
	xor.b32  	%r4822, %r4793, %r4821;
	shf.l.wrap.b32 	%r4823, %r4822, %r4822, 12;
	add.s32 	%r4824, %r4818, %r4823;
	xor.b32  	%r4825, %r4820, %r4824;
	shf.l.wrap.b32 	%r4826, %r4825, %r4825, 8;
	add.s32 	%r4827, %r4821, %r4826;
	xor.b32  	%r4828, %r4823, %r4827;
	shf.l.wrap.b32 	%r4829, %r4828, %r4828, 7;
	add.s32 	%r4830, %r4788, %r4805;
	xor.b32  	%r4831, %r4778, %r4830;
	shf.l.wrap.b32 	%r4832, %r4831, %r4831, 16;
	add.s32 	%r4833, %r4767, %r4832;
	xor.b32  	%r4834, %r4805, %r4833;
	shf.l.wrap.b32 	%r4835, %r4834, %r4834, 12;
	add.s32 	%r4836, %r4830, %r4835;
	xor.b32  	%r4837, %r4832, %r4836;
	shf.l.wrap.b32 	%r4838, %r4837, %r4837, 8;
	add.s32 	%r4839, %r4833, %r4838;
	xor.b32  	%r4840, %r4835, %r4839;
	shf.l.wrap.b32 	%r4841, %r4840, %r4840, 7;
	add.s32 	%r4842, %r4800, %r4769;
	xor.b32  	%r4843, %r4790, %r4842;
	shf.l.wrap.b32 	%r4844, %r4843, %r4843, 16;
	add.s32 	%r4845, %r4779, %r4844;
	xor.b32  	%r4846, %r4769, %r4845;
	shf.l.wrap.b32 	%r4847, %r4846, %r4846, 12;
	add.s32 	%r4848, %r4842, %r4847;
	xor.b32  	%r4849, %r4844, %r4848;
	shf.l.wrap.b32 	%r4850, %r4849, %r4849, 8;
	add.s32 	%r4851, %r4845, %r4850;
	xor.b32  	%r4852, %r4847, %r4851;
	shf.l.wrap.b32 	%r4853, %r4852, %r4852, 7;
	add.s32 	%r4854, %r4812, %r4853;
	xor.b32  	%r4855, %r4826, %r4854;
	shf.l.wrap.b32 	%r4856, %r4855, %r4855, 16;
	add.s32 	%r4857, %r4839, %r4856;
	xor.b32  	%r4858, %r4853, %r4857;
	shf.l.wrap.b32 	%r4859, %r4858, %r4858, 12;
	add.s32 	%r4860, %r4854, %r4859;
	xor.b32  	%r4861, %r4856, %r4860;
	shf.l.wrap.b32 	%r4862, %r4861, %r4861, 8;
	add.s32 	%r4863, %r4824, %r4817;
	xor.b32  	%r4864, %r4838, %r4863;
	shf.l.wrap.b32 	%r4865, %r4864, %r4864, 16;
	add.s32 	%r4866, %r4851, %r4865;
	xor.b32  	%r4867, %r4817, %r4866;
	shf.l.wrap.b32 	%r4868, %r4867, %r4867, 12;
	add.s32 	%r4869, %r4863, %r4868;
	xor.b32  	%r4870, %r4865, %r4869;
	shf.l.wrap.b32 	%r4871, %r4870, %r4870, 8;
	add.s32 	%r4872, %r4866, %r4871;
	xor.b32  	%r4873, %r4868, %r4872;
	shf.l.wrap.b32 	%r4874, %r4873, %r4873, 7;
	add.s32 	%r4875, %r4836, %r4829;
	xor.b32  	%r4876, %r4850, %r4875;
	shf.l.wrap.b32 	%r4877, %r4876, %r4876, 16;
	add.s32 	%r4878, %r4815, %r4877;
	xor.b32  	%r4879, %r4829, %r4878;
	shf.l.wrap.b32 	%r4880, %r4879, %r4879, 12;
	add.s32 	%r4881, %r4875, %r4880;
	xor.b32  	%r4882, %r4877, %r4881;
	shf.l.wrap.b32 	%r4883, %r4882, %r4882, 8;
	add.s32 	%r4884, %r4878, %r4883;
	xor.b32  	%r4885, %r4880, %r4884;
	shf.l.wrap.b32 	%r4886, %r4885, %r4885, 7;
	add.s32 	%r4887, %r4848, %r4841;
	xor.b32  	%r4888, %r4814, %r4887;
	shf.l.wrap.b32 	%r4889, %r4888, %r4888, 16;
	add.s32 	%r4890, %r4827, %r4889;
	xor.b32  	%r4891, %r4841, %r4890;
	shf.l.wrap.b32 	%r4892, %r4891, %r4891, 12;
	add.s32 	%r4893, %r4887, %r4892;
	xor.b32  	%r4894, %r4889, %r4893;
	shf.l.wrap.b32 	%r4895, %r4894, %r4894, 8;
	add.s32 	%r4896, %r4890, %r4895;
	add.s32 	%r4897, %r4860, %r4874;
	xor.b32  	%r4898, %r4895, %r4897;
	shf.l.wrap.b32 	%r4899, %r4898, %r4898, 16;
	add.s32 	%r4900, %r4884, %r4899;
	xor.b32  	%r4901, %r4874, %r4900;
	shr.u32 	%r4902, %r4901, 20;
	add.s32 	%r4903, %r4897, %r4902;
	add.s32 	%r4904, %r4869, %r4886;
	xor.b32  	%r4905, %r4862, %r4904;
	shf.l.wrap.b32 	%r4906, %r4905, %r4905, 16;
	add.s32 	%r4907, %r4896, %r4906;
	xor.b32  	%r4908, %r4886, %r4907;
	shr.u32 	%r4909, %r4908, 20;
	add.s32 	%r4910, %r4904, %r4909;
	add.s32 	%r4911, %r12, %r4903;
	add.s32 	%r4912, %r13, %r4910;
	not.b32 	%r4913, %r22000;
	add.s32 	%r4914, %r110, %r4913;
	mov.b32 	%r4915, 1;
	shl.b32 	%r4916, %r4915, %r4914;
	and.b32  	%r125, %r4916, %r11;
	setp.eq.s32 	%p19, %r125, 0;
	selp.b32 	%r4917, %r4911, %r4912, %p19;
	cvt.u16.u32 	%rs180, %r4917;
	and.b16  	%rs316, %rs180, 1;
	and.b16  	%rs181, %rs314, 255;
	setp.ne.s16 	%p20, %rs181, 1;
	@%p20 bra 	$L__BB2_21;
	setp.eq.s32 	%p21, %r125, 0;
	mul.wide.u32 	%rd14, %r22000, 16;
	add.s64 	%rd15, %rd1, %rd14;
	ld.global.u32 	%r4918, [%rd15+996];
	selp.b32 	%r4919, %r22004, %r22005, %p21;
	xor.b32  	%r4920, %r4919, %r4918;
	selp.b32 	%r4921, %r22003, %r22006, %p21;
	selp.b32 	%r22004, %r4920, %r22004, %p21;
	selp.b32 	%r22005, %r22005, %r4920, %p21;
	ld.global.u32 	%r4922, [%rd15+1000];
	xor.b32  	%r4923, %r4921, %r4922;
	selp.b32 	%r4924, %r22002, %r22007, %p21;
	selp.b32 	%r22003, %r4923, %r22003, %p21;
	selp.b32 	%r22006, %r22006, %r4923, %p21;
	ld.global.u32 	%r4925, [%rd15+1004];
	xor.b32  	%r4926, %r4924, %r4925;
	selp.b32 	%r4927, %r22001, %r22008, %p21;
	selp.b32 	%r22002, %r4926, %r22002, %p21;
	selp.b32 	%r22007, %r22007, %r4926, %p21;
	ld.global.u32 	%r4928, [%rd15+1008];
	xor.b32  	%r4929, %r4927, %r4928;
	selp.b32 	%r4930, 420, 445, %p21;
	selp.b32 	%r22001, %r4929, %r22001, %p21;
	selp.b32 	%r22008, %r22008, %r4929, %p21;
	add.s32 	%r4931, %r4930, %r22000;
	cvt.u64.u32 	%rd16, %r4931;
	add.s64 	%rd17, %rd1, %rd16;
	ld.global.u8 	%rs182, [%rd17+976];
	xor.b16  	%rs316, %rs182, %rs316;
$L__BB2_21:
	setp.eq.s32 	%p22, %r125, 0;
	selp.b32 	%r22012, %r22004, %r22005, %p22;
	selp.b32 	%r22011, %r22003, %r22006, %p22;
	selp.b32 	%r22010, %r22002, %r22007, %p22;
	selp.b32 	%r22009, %r22001, %r22008, %p22;
	add.s32 	%r146, %r22000, 1;
	setp.ne.s32 	%p23, %r22000, %r111;
	mov.u16 	%rs314, %rs316;
	mov.u32 	%r22000, %r146;
	@%p23 bra 	$L__BB2_19;
$L__BB2_22:
	st.shared.v2.u32 	[s_mem+49384], {%r22012, %r22011};
	st.shared.v2.u32 	[s_mem+49392], {%r22010, %r22009};
	st.shared.u8 	[s_mem+49400], %rs316;
	ld.global.v2.u8 	{%rs319, %rs24}, [%rd1+1480];
	ld.global.u32 	%r22029, [%rd1+1464];
	ld.global.u32 	%r22028, [%rd1+1468];
	ld.global.u32 	%r22027, [%rd1+1472];
	ld.global.u32 	%r22026, [%rd1+1476];
	setp.lt.u16 	%p24, %rs24, 12;
	@%p24 bra 	$L__BB2_27;
	cvt.u32.u16 	%r4933, %rs24;
	and.b32  	%r155, %r4933, 255;
	add.s32 	%r156, %r155, -12;
	mov.b32 	%r22017, 0;
	mov.u16 	%rs317, %rs319;
$L__BB2_24:
	.pragma "nounroll";
	add.s32 	%r4934, %r12, %r22029;
	shf.l.wrap.b32 	%r4935, %r4934, %r4934, 16;
	add.s32 	%r4936, %r22029, %r4935;
	xor.b32  	%r4937, %r22029, %r4936;
	shf.l.wrap.b32 	%r4938, %r4937, %r4937, 12;
	add.s32 	%r4939, %r4934, %r4938;
	xor.b32  	%r4940, %r4935, %r4939;
	shf.l.wrap.b32 	%r4941, %r4940, %r4940, 8;
	add.s32 	%r4942, %r4936, %r4941;
	xor.b32  	%r4943, %r4938, %r4942;
	shf.l.wrap.b32 	%r4944, %r4943, %r4943, 7;
	add.s32 	%r4945, %r13, %r22028;
	shf.l.wrap.b32 	%r4946, %r4945, %r4945, 16;
	add.s32 	%r4947, %r22028, %r4946;
	xor.b32  	%r4948, %r22028, %r4947;
	shf.l.wrap.b32 	%r4949, %r4948, %r4948, 12;
	add.s32 	%r4950, %r4945, %r4949;
	xor.b32  	%r4951, %r4946, %r4950;
	shf.l.wrap.b32 	%r4952, %r4951, %r4951, 8;
	add.s32 	%r4953, %r4947, %r4952;
	xor.b32  	%r4954, %r4949, %r4953;
	shf.l.wrap.b32 	%r4955, %r4954, %r4954, 7;
	add.s32 	%r4956, %r14, %r22027;
	shf.l.wrap.b32 	%r4957, %r4956, %r4956, 16;
	add.s32 	%r4958, %r22027, %r4957;
	xor.b32  	%r4959, %r22027, %r4958;
	shf.l.wrap.b32 	%r4960, %r4959, %r4959, 12;
	add.s32 	%r4961, %r4956, %r4960;
	xor.b32  	%r4962, %r4957, %r4961;
	shf.l.wrap.b32 	%r4963, %r4962, %r4962, 8;
	add.s32 	%r4964, %r4958, %r4963;
	xor.b32  	%r4965, %r4960, %r4964;
	shf.l.wrap.b32 	%r4966, %r4965, %r4965, 7;
	add.s32 	%r4967, %r15, %r22026;
	shf.l.wrap.b32 	%r4968, %r4967, %r4967, 16;
	add.s32 	%r4969, %r22026, %r4968;
	xor.b32  	%r4970, %r22026, %r4969;
	shf.l.wrap.b32 	%r4971, %r4970, %r4970, 12;
	add.s32 	%r4972, %r4967, %r4971;
	xor.b32  	%r4973, %r4968, %r4972;
	shf.l.wrap.b32 	%r4974, %r4973, %r4973, 8;
	add.s32 	%r4975, %r4969, %r4974;
	xor.b32  	%r4976, %r4971, %r4975;
	shf.l.wrap.b32 	%r4977, %r4976, %r4976, 7;
	add.s32 	%r4978, %r4939, %r4955;
	xor.b32  	%r4979, %r4974, %r4978;
	shf.l.wrap.b32 	%r4980, %r4979, %r4979, 16;
	add.s32 	%r4981, %r4964, %r4980;
	xor.b32  	%r4982, %r4955, %r4981;
	shf.l.wrap.b32 	%r4983, %r4982, %r4982, 12;
	add.s32 	%r4984, %r4978, %r4983;
	xor.b32  	%r4985, %r4980, %r4984;
	shf.l.wrap.b32 	%r4986, %r4985, %r4985, 8;
	add.s32 	%r4987, %r4981, %r4986;
	xor.b32  	%r4988, %r4983, %r4987;
	shf.l.wrap.b32 	%r4989, %r4988, %r4988, 7;
	add.s32 	%r4990, %r4950, %r4966;
	xor.b32  	%r4991, %r4941, %r4990;
	shf.l.wrap.b32 	%r4992, %r4991, %r4991, 16;
	add.s32 	%r4993, %r4975, %r4992;
	xor.b32  	%r4994, %r4966, %r4993;
	shf.l.wrap.b32 	%r4995, %r4994, %r4994, 12;
	add.s32 	%r4996, %r4990, %r4995;
	xor.b32  	%r4997, %r4992, %r4996;
	shf.l.wrap.b32 	%r4998, %r4997, %r4997, 8;
	add.s32 	%r4999, %r4993, %r4998;
	xor.b32  	%r5000, %r4995, %r4999;
	shf.l.wrap.b32 	%r5001, %r5000, %r5000, 7;
	add.s32 	%r5002, %r4961, %r4977;
	xor.b32  	%r5003, %r4952, %r5002;
	shf.l.wrap.b32 	%r5004, %r5003, %r5003, 16;
	add.s32 	%r5005, %r4942, %r5004;
	xor.b32  	%r5006, %r4977, %r5005;
	shf.l.wrap.b32 	%r5007, %r5006, %r5006, 12;
	add.s32 	%r5008, %r5002, %r5007;
	xor.b32  	%r5009, %r5004, %r5008;
	shf.l.wrap.b32 	%r5010, %r5009, %r5009, 8;
	add.s32 	%r5011, %r5005, %r5010;
	xor.b32  	%r5012, %r5007, %r5011;
	shf.l.wrap.b32 	%r5013, %r5012, %r5012, 7;
	add.s32 	%r5014, %r4972, %r4944;
	xor.b32  	%r5015, %r4963, %r5014;
	shf.l.wrap.b32 	%r5016, %r5015, %r5015, 16;
	add.s32 	%r5017, %r4953, %r5016;
	xor.b32  	%r5018, %r4944, %r5017;
	shf.l.wrap.b32 	%r5019, %r5018, %r5018, 12;
	add.s32 	%r5020, %r5014, %r5019;
	xor.b32  	%r5021, %r5016, %r5020;
	shf.l.wrap.b32 	%r5022, %r5021, %r5021, 8;
	add.s32 	%r5023, %r5017, %r5022;
	xor.b32  	%r5024, %r5019, %r5023;
	shf.l.wrap.b32 	%r5025, %r5024, %r5024, 7;
	add.s32 	%r5026, %r4984, %r5025;
	xor.b32  	%r5027, %r4998, %r5026;
	shf.l.wrap.b32 	%r5028, %r5027, %r5027, 16;
	add.s32 	%r5029, %r5011, %r5028;
	xor.b32  	%r5030, %r5025, %r5029;
	shf.l.wrap.b32 	%r5031, %r5030, %r5030, 12;
	add.s32 	%r5032, %r5026, %r5031;
	xor.b32  	%r5033, %r5028, %r5032;
	shf.l.wrap.b32 	%r5034, %r5033, %r5033, 8;
	add.s32 	%r5035, %r5029, %r5034;
	xor.b32  	%r5036, %r5031, %r5035;
	shf.l.wrap.b32 	%r5037, %r5036, %r5036, 7;
	add.s32 	%r5038, %r4996, %r4989;
	xor.b32  	%r5039, %r5010, %r5038;
	shf.l.wrap.b32 	%r5040, %r5039, %r5039, 16;
	add.s32 	%r5041, %r5023, %r5040;
	xor.b32  	%r5042, %r4989, %r5041;
	shf.l.wrap.b32 	%r5043, %r5042, %r5042, 12;
	add.s32 	%r5044, %r5038, %r5043;
	xor.b32  	%r5045, %r5040, %r5044;
	shf.l.wrap.b32 	%r5046, %r5045, %r5045, 8;
	add.s32 	%r5047, %r5041, %r5046;
	xor.b32  	%r5048, %r5043, %r5047;
	shf.l.wrap.b32 	%r5049, %r5048, %r5048, 7;
	add.s32 	%r5050, %r5008, %r5001;
	xor.b32  	%r5051, %r5022, %r5050;
	shf.l.wrap.b32 	%r5052, %r5051, %r5051, 16;
	add.s32 	%r5053, %r4987, %r5052;
	xor.b32  	%r5054, %r5001, %r5053;
	shf.l.wrap.b32 	%r5055, %r5054, %r5054, 12;
	add.s32 	%r5056, %r5050, %r5055;
	xor.b32  	%r5057, %r5052, %r5056;
	shf.l.wrap.b32 	%r5058, %r5057, %r5057, 8;
	add.s32 	%r5059, %r5053, %r5058;
	xor.b32  	%r5060, %r5055, %r5059;
	shf.l.wrap.b32 	%r5061, %r5060, %r5060, 7;
	add.s32 	%r5062, %r5020, %r5013;
	xor.b32  	%r5063, %r4986, %r5062;
	shf.l.wrap.b32 	%r5064, %r5063, %r5063, 16;
	add.s32 	%r5065, %r4999, %r5064;
	xor.b32  	%r5066, %r5013, %r5065;
	shf.l.wrap.b32 	%r5067, %r5066, %r5066, 12;
	add.s32 	%r5068, %r5062, %r5067;
	xor.b32  	%r5069, %r5064, %r5068;
	shf.l.wrap.b32 	%r5070, %r5069, %r5069, 8;
	add.s32 	%r5071, %r5065, %r5070;
	xor.b32  	%r5072, %r5067, %r5071;
	shf.l.wrap.b32 	%r5073, %r5072, %r5072, 7;
	add.s32 	%r5074, %r5032, %r5049;
	xor.b32  	%r5075, %r5070, %r5074;
	shf.l.wrap.b32 	%r5076, %r5075, %r5075, 16;
	add.s32 	%r5077, %r5059, %r5076;
	xor.b32  	%r5078, %r5049, %r5077;
	shf.l.wrap.b32 	%r5079, %r5078, %r5078, 12;
	add.s32 	%r5080, %r5074, %r5079;
	xor.b32  	%r5081, %r5076, %r5080;
	shf.l.wrap.b32 	%r5082, %r5081, %r5081, 8;
	add.s32 	%r5083, %r5077, %r5082;
	xor.b32  	%r5084, %r5079, %r5083;
	shf.l.wrap.b32 	%r5085, %r5084, %r5084, 7;
	add.s32 	%r5086, %r5044, %r5061;
	xor.b32  	%r5087, %r5034, %r5086;
	shf.l.wrap.b32 	%r5088, %r5087, %r5087, 16;
	add.s32 	%r5089, %r5071, %r5088;
	xor.b32  	%r5090, %r5061, %r5089;
	shf.l.wrap.b32 	%r5091, %r5090, %r5090, 12;
	add.s32 	%r5092, %r5086, %r5091;
	xor.b32  	%r5093, %r5088, %r5092;
	shf.l.wrap.b32 	%r5094, %r5093, %r5093, 8;
	add.s32 	%r5095, %r5089, %r5094;
	xor.b32  	%r5096, %r5091, %r5095;
	shf.l.wrap.b32 	%r5097, %r5096, %r5096, 7;
	add.s32 	%r5098, %r5056, %r5073;
	xor.b32  	%r5099, %r5046, %r5098;
	shf.l.wrap.b32 	%r5100, %r5099, %r5099, 16;
	add.s32 	%r5101, %r5035, %r5100;
	xor.b32  	%r5102, %r5073, %r5101;
	shf.l.wrap.b32 	%r5103, %r5102, %r5102, 12;
	add.s32 	%r5104, %r5098, %r5103;
	xor.b32  	%r5105, %r5100, %r5104;
	shf.l.wrap.b32 	%r5106, %r5105, %r5105, 8;
	add.s32 	%r5107, %r5101, %r5106;
	xor.b32  	%r5108, %r5103, %r5107;
	shf.l.wrap.b32 	%r5109, %r5108, %r5108, 7;
	add.s32 	%r5110, %r5068, %r5037;
	xor.b32  	%r5111, %r5058, %r5110;
	shf.l.wrap.b32 	%r5112, %r5111, %r5111, 16;
	add.s32 	%r5113, %r5047, %r5112;
	xor.b32  	%r5114, %r5037, %r5113;
	shf.l.wrap.b32 	%r5115, %r5114, %r5114, 12;
	add.s32 	%r5116, %r5110, %r5115;
	xor.b32  	%r5117, %r5112, %r5116;
	shf.l.wrap.b32 	%r5118, %r5117, %r5117, 8;
	add.s32 	%r5119, %r5113, %r5118;
	xor.b32  	%r5120, %r5115, %r5119;
	shf.l.wrap.b32 	%r5121, %r5120, %r5120, 7;
	add.s32 	%r5122, %r5080, %r5121;
	xor.b32  	%r5123, %r5094, %r5122;
	shf.l.wrap.b32 	%r5124, %r5123, %r5123, 16;
	add.s32 	%r5125, %r5107, %r5124;
	xor.b32  	%r5126, %r5121, %r5125;
	shf.l.wrap.b32 	%r5127, %r5126, %r5126, 12;
	add.s32 	%r5128, %r5122, %r5127;
	xor.b32  	%r5129, %r5124, %r5128;
	shf.l.wrap.b32 	%r5130, %r5129, %r5129, 8;
	add.s32 	%r5131, %r5125, %r5130;
	xor.b32  	%r5132, %r5127, %r5131;
	shf.l.wrap.b32 	%r5133, %r5132, %r5132, 7;
	add.s32 	%r5134, %r5092, %r5085;
	xor.b32  	%r5135, %r5106, %r5134;
	shf.l.wrap.b32 	%r5136, %r5135, %r5135, 16;
	add.s32 	%r5137, %r5119, %r5136;
	xor.b32  	%r5138, %r5085, %r5137;
	shf.l.wrap.b32 	%r5139, %r5138, %r5138, 12;
	add.s32 	%r5140, %r5134, %r5139;
	xor.b32  	%r5141, %r5136, %r5140;
	shf.l.wrap.b32 	%r5142, %r5141, %r5141, 8;
	add.s32 	%r5143, %r5137, %r5142;
	xor.b32  	%r5144, %r5139, %r5143;
	shf.l.wrap.b32 	%r5145, %r5144, %r5144, 7;
	add.s32 	%r5146, %r5104, %r5097;
	xor.b32  	%r5147, %r5118, %r5146;
	shf.l.wrap.b32 	%r5148, %r5147, %r5147, 16;
	add.s32 	%r5149, %r5083, %r5148;
	xor.b32  	%r5150, %r5097, %r5149;
	shf.l.wrap.b32 	%r5151, %r5150, %r5150, 12;
	add.s32 	%r5152, %r5146, %r5151;
	xor.b32  	%r5153, %r5148, %r5152;
	shf.l.wrap.b32 	%r5154, %r5153, %r5153, 8;
	add.s32 	%r5155, %r5149, %r5154;
	xor.b32  	%r5156, %r5151, %r5155;
	shf.l.wrap.b32 	%r5157, %r5156, %r5156, 7;
	add.s32 	%r5158, %r5116, %r5109;
	xor.b32  	%r5159, %r5082, %r5158;
	shf.l.wrap.b32 	%r5160, %r5159, %r5159, 16;
	add.s32 	%r5161, %r5095, %r5160;
	xor.b32  	%r5162, %r5109, %r5161;
	shf.l.wrap.b32 	%r5163, %r5162, %r5162, 12;
	add.s32 	%r5164, %r5158, %r5163;
	xor.b32  	%r5165, %r5160, %r5164;
	shf.l.wrap.b32 	%r5166, %r5165, %r5165, 8;
	add.s32 	%r5167, %r5161, %r5166;
	xor.b32  	%r5168, %r5163, %r5167;
	shf.l.wrap.b32 	%r5169, %r5168, %r5168, 7;
	add.s32 	%r5170, %r5128, %r5145;
	xor.b32  	%r5171, %r5166, %r5170;
	shf.l.wrap.b32 	%r5172, %r5171, %r5171, 16;
	add.s32 	%r5173, %r5155, %r5172;
	xor.b32  	%r5174, %r5145, %r5173;
	shf.l.wrap.b32 	%r5175, %r5174, %r5174, 12;
	add.s32 	%r5176, %r5170, %r5175;
	xor.b32  	%r5177, %r5172, %r5176;
	shf.l.wrap.b32 	%r5178, %r5177, %r5177, 8;
	add.s32 	%r5179, %r5173, %r5178;
	xor.b32  	%r5180, %r5175, %r5179;
	shf.l.wrap.b32 	%r5181, %r5180, %r5180, 7;
	add.s32 	%r5182, %r5140, %r5157;
	xor.b32  	%r5183, %r5130, %r5182;
	shf.l.wrap.b32 	%r5184, %r5183, %r5183, 16;
	add.s32 	%r5185, %r5167, %r5184;
	xor.b32  	%r5186, %r5157, %r5185;
	shf.l.wrap.b32 	%r5187, %r5186, %r5186, 12;
	add.s32 	%r5188, %r5182, %r5187;
	xor.b32  	%r5189, %r5184, %r5188;
	shf.l.wrap.b32 	%r5190, %r5189, %r5189, 8;
	add.s32 	%r5191, %r5185, %r5190;
	xor.b32  	%r5192, %r5187, %r5191;
	shf.l.wrap.b32 	%r5193, %r5192, %r5192, 7;
	add.s32 	%r5194, %r5152, %r5169;
	xor.b32  	%r5195, %r5142, %r5194;
	shf.l.wrap.b32 	%r5196, %r5195, %r5195, 16;
	add.s32 	%r5197, %r5131, %r5196;
	xor.b32  	%r5198, %r5169, %r5197;
	shf.l.wrap.b32 	%r5199, %r5198, %r5198, 12;
	add.s32 	%r5200, %r5194, %r5199;
	xor.b32  	%r5201, %r5196, %r5200;
	shf.l.wrap.b32 	%r5202, %r5201, %r5201, 8;
	add.s32 	%r5203, %r5197, %r5202;
	xor.b32  	%r5204, %r5199, %r5203;
	shf.l.wrap.b32 	%r5205, %r5204, %r5204, 7;
	add.s32 	%r5206, %r5164, %r5133;
	xor.b32  	%r5207, %r5154, %r5206;
	shf.l.wrap.b32 	%r5208, %r5207, %r5207, 16;
	add.s32 	%r5209, %r5143, %r5208;
	xor.b32  	%r5210, %r5133, %r5209;
	shf.l.wrap.b32 	%r5211, %r5210, %r5210, 12;
	add.s32 	%r5212, %r5206, %r5211;
	xor.b32  	%r5213, %r5208, %r5212;
	shf.l.wrap.b32 	%r5214, %r5213, %r5213, 8;
	add.s32 	%r5215, %r5209, %r5214;
	xor.b32  	%r5216, %r5211, %r5215;
	shf.l.wrap.b32 	%r5217, %r5216, %r5216, 7;
	add.s32 	%r5218, %r5176, %r5217;
	xor.b32  	%r5219, %r5190, %r5218;
	shf.l.wrap.b32 	%r5220, %r5219, %r5219, 16;
	add.s32 	%r5221, %r5203, %r5220;
	xor.b32  	%r5222, %r5217, %r5221;
	shf.l.wrap.b32 	%r5223, %r5222, %r5222, 12;
	add.s32 	%r5224, %r5218, %r5223;
	xor.b32  	%r5225, %r5220, %r5224;
	shf.l.wrap.b32 	%r5226, %r5225, %r5225, 8;
	add.s32 	%r5227, %r5221, %r5226;
	xor.b32  	%r5228, %r5223, %r5227;
	shf.l.wrap.b32 	%r5229, %r5228, %r5228, 7;
	add.s32 	%r5230, %r5188, %r5181;
	xor.b32  	%r5231, %r5202, %r5230;
	shf.l.wrap.b32 	%r5232, %r5231, %r5231, 16;
	add.s32 	%r5233, %r5215, %r5232;
	xor.b32  	%r5234, %r5181, %r5233;
	shf.l.wrap.b32 	%r5235, %r5234, %r5234, 12;
	add.s32 	%r5236, %r5230, %r5235;
	xor.b32  	%r5237, %r5232, %r5236;
	shf.l.wrap.b32 	%r5238, %r5237, %r5237, 8;
	add.s32 	%r5239, %r5233, %r5238;
	xor.b32  	%r5240, %r5235, %r5239;
	shf.l.wrap.b32 	%r5241, %r5240, %r5240, 7;
	add.s32 	%r5242, %r5200, %r5193;
	xor.b32  	%r5243, %r5214, %r5242;
	shf.l.wrap.b32 	%r5244, %r5243, %r5243, 16;
	add.s32 	%r5245, %r5179, %r5244;
	xor.b32  	%r5246, %r5193, %r5245;
	shf.l.wrap.b32 	%r5247, %r5246, %r5246, 12;
	add.s32 	%r5248, %r5242, %r5247;
	xor.b32  	%r5249, %r5244, %r5248;
	shf.l.wrap.b32 	%r5250, %r5249, %r5249, 8;
	add.s32 	%r5251, %r5245, %r5250;
	xor.b32  	%r5252, %r5247, %r5251;
	shf.l.wrap.b32 	%r5253, %r5252, %r5252, 7;
	add.s32 	%r5254, %r5212, %r5205;
	xor.b32  	%r5255, %r5178, %r5254;
	shf.l.wrap.b32 	%r5256, %r5255, %r5255, 16;
	add.s32 	%r5257, %r5191, %r5256;
	xor.b32  	%r5258, %r5205, %r5257;
	shf.l.wrap.b32 	%r5259, %r5258, %r5258, 12;
	add.s32 	%r5260, %r5254, %r5259;
	xor.b32  	%r5261, %r5256, %r5260;
	shf.l.wrap.b32 	%r5262, %r5261, %r5261, 8;
	add.s32 	%r5263, %r5257, %r5262;
	xor.b32  	%r5264, %r5259, %r5263;
	shf.l.wrap.b32 	%r5265, %r5264, %r5264, 7;
	add.s32 	%r5266, %r5224, %r5241;
	xor.b32  	%r5267, %r5262, %r5266;
	shf.l.wrap.b32 	%r5268, %r5267, %r5267, 16;
	add.s32 	%r5269, %r5251, %r5268;
	xor.b32  	%r5270, %r5241, %r5269;
	shf.l.wrap.b32 	%r5271, %r5270, %r5270, 12;
	add.s32 	%r5272, %r5266, %r5271;
	xor.b32  	%r5273, %r5268, %r5272;
	shf.l.wrap.b32 	%r5274, %r5273, %r5273, 8;
	add.s32 	%r5275, %r5269, %r5274;
	xor.b32  	%r5276, %r5271, %r5275;
	shf.l.wrap.b32 	%r5277, %r5276, %r5276, 7;
	add.s32 	%r5278, %r5236, %r5253;
	xor.b32  	%r5279, %r5226, %r5278;
	shf.l.wrap.b32 	%r5280, %r5279, %r5279, 16;
	add.s32 	%r5281, %r5263, %r5280;
	xor.b32  	%r5282, %r5253, %r5281;
	shf.l.wrap.b32 	%r5283, %r5282, %r5282, 12;
	add.s32 	%r5284, %r5278, %r5283;
	xor.b32  	%r5285, %r5280, %r5284;
	shf.l.wrap.b32 	%r5286, %r5285, %r5285, 8;
	add.s32 	%r5287, %r5281, %r5286;
	xor.b32  	%r5288, %r5283, %r5287;
	shf.l.wrap.b32 	%r5289, %r5288, %r5288, 7;
	add.s32 	%r5290, %r5248, %r5265;
	xor.b32  	%r5291, %r5238, %r5290;
	shf.l.wrap.b32 	%r5292, %r5291, %r5291, 16;
	add.s32 	%r5293, %r5227, %r5292;
	xor.b32  	%r5294, %r5265, %r5293;
	shf.l.wrap.b32 	%r5295, %r5294, %r5294, 12;
	add.s32 	%r5296, %r5290, %r5295;
	xor.b32  	%r5297, %r5292, %r5296;
	shf.l.wrap.b32 	%r5298, %r5297, %r5297, 8;
	add.s32 	%r5299, %r5293, %r5298;
	xor.b32  	%r5300, %r5295, %r5299;
	shf.l.wrap.b32 	%r5301, %r5300, %r5300, 7;
	add.s32 	%r5302, %r5260, %r5229;
	xor.b32  	%r5303, %r5250, %r5302;
	shf.l.wrap.b32 	%r5304, %r5303, %r5303, 16;
	add.s32 	%r5305, %r5239, %r5304;
	xor.b32  	%r5306, %r5229, %r5305;
	shf.l.wrap.b32 	%r5307, %r5306, %r5306, 12;
	add.s32 	%r5308, %r5302, %r5307;
	xor.b32  	%r5309, %r5304, %r5308;
	shf.l.wrap.b32 	%r5310, %r5309, %r5309, 8;
	add.s32 	%r5311, %r5305, %r5310;
	xor.b32  	%r5312, %r5307, %r5311;
	shf.l.wrap.b32 	%r5313, %r5312, %r5312, 7;
	add.s32 	%r22021, %r12, %r5272;
	add.s32 	%r22022, %r22029, %r5313;
	add.s32 	%r22020, %r13, %r5284;
	add.s32 	%r22023, %r22028, %r5277;
	add.s32 	%r22019, %r14, %r5296;
	add.s32 	%r22024, %r22027, %r5289;
	add.s32 	%r22018, %r15, %r5308;
	add.s32 	%r22025, %r22026, %r5301;
	xor.b32  	%r5314, %r4934, 1;
	shf.l.wrap.b32 	%r5315, %r4934, %r5314, 16;
	add.s32 	%r5316, %r22029, %r5315;
	xor.b32  	%r5317, %r22029, %r5316;
	shf.l.wrap.b32 	%r5318, %r5317, %r5317, 12;
	add.s32 	%r5319, %r4934, %r5318;
	xor.b32  	%r5320, %r5315, %r5319;
	shf.l.wrap.b32 	%r5321, %r5320, %r5320, 8;
	add.s32 	%r5322, %r5316, %r5321;
	xor.b32  	%r5323, %r5318, %r5322;
	shf.l.wrap.b32 	%r5324, %r5323, %r5323, 7;
	add.s32 	%r5325, %r5319, %r4955;
	xor.b32  	%r5326, %r4974, %r5325;
	shf.l.wrap.b32 	%r5327, %r5326, %r5326, 16;
	add.s32 	%r5328, %r4964, %r5327;
	xor.b32  	%r5329, %r4955, %r5328;
	shf.l.wrap.b32 	%r5330, %r5329, %r5329, 12;
	add.s32 	%r5331, %r5325, %r5330;
	xor.b32  	%r5332, %r5327, %r5331;
	shf.l.wrap.b32 	%r5333, %r5332, %r5332, 8;
	add.s32 	%r5334, %r5328, %r5333;
	xor.b32  	%r5335, %r5330, %r5334;
	shf.l.wrap.b32 	%r5336, %r5335, %r5335, 7;
	xor.b32  	%r5337, %r5321, %r4990;
	shf.l.wrap.b32 	%r5338, %r5337, %r5337, 16;
	add.s32 	%r5339, %r4975, %r5338;
	xor.b32  	%r5340, %r4966, %r5339;
	shf.l.wrap.b32 	%r5341, %r5340, %r5340, 12;
	add.s32 	%r5342, %r4990, %r5341;
	xor.b32  	%r5343, %r5338, %r5342;
	shf.l.wrap.b32 	%r5344, %r5343, %r5343, 8;
	add.s32 	%r5345, %r5339, %r5344;
	xor.b32  	%r5346, %r5341, %r5345;
	shf.l.wrap.b32 	%r5347, %r5346, %r5346, 7;
	add.s32 	%r5348, %r5322, %r5004;
	xor.b32  	%r5349, %r4977, %r5348;
	shf.l.wrap.b32 	%r5350, %r5349, %r5349, 12;
	add.s32 	%r5351, %r5002, %r5350;
	xor.b32  	%r5352, %r5004, %r5351;
	shf.l.wrap.b32 	%r5353, %r5352, %r5352, 8;
	add.s32 	%r5354, %r5348, %r5353;
	xor.b32  	%r5355, %r5350, %r5354;
	shf.l.wrap.b32 	%r5356, %r5355, %r5355, 7;
	add.s32 	%r5357, %r4972, %r5324;
	xor.b32  	%r5358, %r4963, %r5357;
	shf.l.wrap.b32 	%r5359, %r5358, %r5358, 16;
	add.s32 	%r5360, %r4953, %r5359;
	xor.b32  	%r5361, %r5324, %r5360;
	shf.l.wrap.b32 	%r5362, %r5361, %r5361, 12;
	add.s32 	%r5363, %r5357, %r5362;
	xor.b32  	%r5364, %r5359, %r5363;
	shf.l.wrap.b32 	%r5365, %r5364, %r5364, 8;
	add.s32 	%r5366, %r5360, %r5365;
	xor.b32  	%r5367, %r5362, %r5366;
	shf.l.wrap.b32 	%r5368, %r5367, %r5367, 7;
	add.s32 	%r5369, %r5331, %r5368;
	xor.b32  	%r5370, %r5344, %r5369;
	shf.l.wrap.b32 	%r5371, %r5370, %r5370, 16;
	add.s32 	%r5372, %r5354, %r5371;
	xor.b32  	%r5373, %r5368, %r5372;
	shf.l.wrap.b32 	%r5374, %r5373, %r5373, 12;
	add.s32 	%r5375, %r5369, %r5374;
	xor.b32  	%r5376, %r5371, %r5375;
	shf.l.wrap.b32 	%r5377, %r5376, %r5376, 8;
	add.s32 	%r5378, %r5372, %r5377;
	xor.b32  	%r5379, %r5374, %r5378;
	shf.l.wrap.b32 	%r5380, %r5379, %r5379, 7;
	add.s32 	%r5381, %r5342, %r5336;
	xor.b32  	%r5382, %r5353, %r5381;
	shf.l.wrap.b32 	%r5383, %r5382, %r5382, 16;
	add.s32 	%r5384, %r5366, %r5383;
	xor.b32  	%r5385, %r5336, %r5384;
	shf.l.wrap.b32 	%r5386, %r5385, %r5385, 12;
	add.s32 	%r5387, %r5381, %r5386;
	xor.b32  	%r5388, %r5383, %r5387;
	shf.l.wrap.b32 	%r5389, %r5388, %r5388, 8;
	add.s32 	%r5390, %r5384, %r5389;
	xor.b32  	%r5391, %r5386, %r5390;
	shf.l.wrap.b32 	%r5392, %r5391, %r5391, 7;
	add.s32 	%r5393, %r5351, %r5347;
	xor.b32  	%r5394, %r5365, %r5393;
	shf.l.wrap.b32 	%r5395, %r5394, %r5394, 16;
	add.s32 	%r5396, %r5334, %r5395;
	xor.b32  	%r5397, %r5347, %r5396;
	shf.l.wrap.b32 	%r5398, %r5397, %r5397, 12;
	add.s32 	%r5399, %r5393, %r5398;
	xor.b32  	%r5400, %r5395, %r5399;
	shf.l.wrap.b32 	%r5401, %r5400, %r5400, 8;
	add.s32 	%r5402, %r5396, %r5401;
	xor.b32  	%r5403, %r5398, %r5402;
	shf.l.wrap.b32 	%r5404, %r5403, %r5403, 7;
	add.s32 	%r5405, %r5363, %r5356;
	xor.b32  	%r5406, %r5333, %r5405;
	shf.l.wrap.b32 	%r5407, %r5406, %r5406, 16;
	add.s32 	%r5408, %r5345, %r5407;
	xor.b32  	%r5409, %r5356, %r5408;
	shf.l.wrap.b32 	%r5410, %r5409, %r5409, 12;
	add.s32 	%r5411, %r5405, %r5410;
	xor.b32  	%r5412, %r5407, %r5411;
	shf.l.wrap.b32 	%r5413, %r5412, %r5412, 8;
	add.s32 	%r5414, %r5408, %r5413;
	xor.b32  	%r5415, %r5410, %r5414;
	shf.l.wrap.b32 	%r5416, %r5415, %r5415, 7;
	add.s32 	%r5417, %r5375, %r5392;
	xor.b32  	%r5418, %r5413, %r5417;
	shf.l.wrap.b32 	%r5419, %r5418, %r5418, 16;
	add.s32 	%r5420, %r5402, %r5419;
	xor.b32  	%r5421, %r5392, %r5420;
	shf.l.wrap.b32 	%r5422, %r5421, %r5421, 12;
	add.s32 	%r5423, %r5417, %r5422;
	xor.b32  	%r5424, %r5419, %r5423;
	shf.l.wrap.b32 	%r5425, %r5424, %r5424, 8;
	add.s32 	%r5426, %r5420, %r5425;
	xor.b32  	%r5427, %r5422, %r5426;
	shf.l.wrap.b32 	%r5428, %r5427, %r5427, 7;
	add.s32 	%r5429, %r5387, %r5404;
	xor.b32  	%r5430, %r5377, %r5429;
	shf.l.wrap.b32 	%r5431, %r5430, %r5430, 16;
	add.s32 	%r5432, %r5414, %r5431;
	xor.b32  	%r5433, %r5404, %r5432;
	shf.l.wrap.b32 	%r5434, %r5433, %r5433, 12;
	add.s32 	%r5435, %r5429, %r5434;
	xor.b32  	%r5436, %r5431, %r5435;
	shf.l.wrap.b32 	%r5437, %r5436, %r5436, 8;
	add.s32 	%r5438, %r5432, %r5437;
	xor.b32  	%r5439, %r5434, %r5438;
	shf.l.wrap.b32 	%r5440, %r5439, %r5439, 7;
	add.s32 	%r5441, %r5399, %r5416;
	xor.b32  	%r5442, %r5389, %r5441;
	shf.l.wrap.b32 	%r5443, %r5442, %r5442, 16;
	add.s32 	%r5444, %r5378, %r5443;
	xor.b32  	%r5445, %r5416, %r5444;
	shf.l.wrap.b32 	%r5446, %r5445, %r5445, 12;
	add.s32 	%r5447, %r5441, %r5446;
	xor.b32  	%r5448, %r5443, %r5447;
	shf.l.wrap.b32 	%r5449, %r5448, %r5448, 8;
	add.s32 	%r5450, %r5444, %r5449;
	xor.b32  	%r5451, %r5446, %r5450;
	shf.l.wrap.b32 	%r5452, %r5451, %r5451, 7;
	add.s32 	%r5453, %r5411, %r5380;
	xor.b32  	%r5454, %r5401, %r5453;
	shf.l.wrap.b32 	%r5455, %r5454, %r5454, 16;
	add.s32 	%r5456, %r5390, %r5455;
	xor.b32  	%r5457, %r5380, %r5456;
	shf.l.wrap.b32 	%r5458, %r5457, %r5457, 12;
	add.s32 	%r5459, %r5453, %r5458;
	xor.b32  	%r5460, %r5455, %r5459;
	shf.l.wrap.b32 	%r5461, %r5460, %r5460, 8;
	add.s32 	%r5462, %r5456, %r5461;
	xor.b32  	%r5463, %r5458, %r5462;
	shf.l.wrap.b32 	%r5464, %r5463, %r5463, 7;
	add.s32 	%r5465, %r5423, %r5464;
	xor.b32  	%r5466, %r5437, %r5465;
	shf.l.wrap.b32 	%r5467, %r5466, %r5466, 16;
	add.s32 	%r5468, %r5450, %r5467;
	xor.b32  	%r5469, %r5464, %r5468;
	shf.l.wrap.b32 	%r5470, %r5469, %r5469, 12;
	add.s32 	%r5471, %r5465, %r5470;
	xor.b32  	%r5472, %r5467, %r5471;
	shf.l.wrap.b32 	%r5473, %r5472, %r5472, 8;
	add.s32 	%r5474, %r5468, %r5473;
	xor.b32  	%r5475, %r5470, %r5474;
	shf.l.wrap.b32 	%r5476, %r5475, %r5475, 7;
	add.s32 	%r5477, %r5435, %r5428;
	xor.b32  	%r5478, %r5449, %r5477;
	shf.l.wrap.b32 	%r5479, %r5478, %r5478, 16;
	add.s32 	%r5480, %r5462, %r5479;
	xor.b32  	%r5481, %r5428, %r5480;
	shf.l.wrap.b32 	%r5482, %r5481, %r5481, 12;
	add.s32 	%r5483, %r5477, %r5482;
	xor.b32  	%r5484, %r5479, %r5483;
	shf.l.wrap.b32 	%r5485, %r5484, %r5484, 8;
	add.s32 	%r5486, %r5480, %r5485;
	xor.b32  	%r5487, %r5482, %r5486;
	shf.l.wrap.b32 	%r5488, %r5487, %r5487, 7;
	add.s32 	%r5489, %r5447, %r5440;
	xor.b32  	%r5490, %r5461, %r5489;
	shf.l.wrap.b32 	%r5491, %r5490, %r5490, 16;
	add.s32 	%r5492, %r5426, %r5491;
	xor.b32  	%r5493, %r5440, %r5492;
	shf.l.wrap.b32 	%r5494, %r5493, %r5493, 12;
	add.s32 	%r5495, %r5489, %r5494;
	xor.b32  	%r5496, %r5491, %r5495;
	shf.l.wrap.b32 	%r5497, %r5496, %r5496, 8;
	add.s32 	%r5498, %r5492, %r5497;
	xor.b32  	%r5499, %r5494, %r5498;
	shf.l.wrap.b32 	%r5500, %r5499, %r5499, 7;
	add.s32 	%r5501, %r5459, %r5452;
	xor.b32  	%r5502, %r5425, %r5501;
	shf.l.wrap.b32 	%r5503, %r5502, %r5502, 16;
	add.s32 	%r5504, %r5438, %r5503;
	xor.b32  	%r5505, %r5452, %r5504;
	shf.l.wrap.b32 	%r5506, %r5505, %r5505, 12;
	add.s32 	%r5507, %r5501, %r5506;
	xor.b32  	%r5508, %r5503, %r5507;
	shf.l.wrap.b32 	%r5509, %r5508, %r5508, 8;
	add.s32 	%r5510, %r5504, %r5509;
	xor.b32  	%r5511, %r5506, %r5510;
	shf.l.wrap.b32 	%r5512, %r5511, %r5511, 7;
	add.s32 	%r5513, %r5471, %r5488;
	xor.b32  	%r5514, %r5509, %r5513;
	shf.l.wrap.b32 	%r5515, %r5514, %r5514, 16;
	add.s32 	%r5516, %r5498, %r5515;
	xor.b32  	%r5517, %r5488, %r5516;
	shf.l.wrap.b32 	%r5518, %r5517, %r5517, 12;
	add.s32 	%r5519, %r5513, %r5518;
	xor.b32  	%r5520, %r5515, %r5519;
	shf.l.wrap.b32 	%r5521, %r5520, %r5520, 8;
	add.s32 	%r5522, %r5516, %r5521;
	xor.b32  	%r5523, %r5518, %r5522;
	shf.l.wrap.b32 	%r5524, %r5523, %r5523, 7;
	add.s32 	%r5525, %r5483, %r5500;
	xor.b32  	%r5526, %r5473, %r5525;
	shf.l.wrap.b32 	%r5527, %r5526, %r5526, 16;
	add.s32 	%r5528, %r5510, %r5527;
	xor.b32  	%r5529, %r5500, %r5528;
	shf.l.wrap.b32 	%r5530, %r5529, %r5529, 12;
	add.s32 	%r5531, %r5525, %r5530;
	xor.b32  	%r5532, %r5527, %r5531;
	shf.l.wrap.b32 	%r5533, %r5532, %r5532, 8;
	add.s32 	%r5534, %r5528, %r5533;
	xor.b32  	%r5535, %r5530, %r5534;
	shf.l.wrap.b32 	%r5536, %r5535, %r5535, 7;
	add.s32 	%r5537, %r5495, %r5512;
	xor.b32  	%r5538, %r5485, %r5537;
	shf.l.wrap.b32 	%r5539, %r5538, %r5538, 16;
	add.s32 	%r5540, %r5474, %r5539;
	xor.b32  	%r5541, %r5512, %r5540;
	shf.l.wrap.b32 	%r5542, %r5541, %r5541, 12;
	add.s32 	%r5543, %r5537, %r5542;
	xor.b32  	%r5544, %r5539, %r5543;
	shf.l.wrap.b32 	%r5545, %r5544, %r5544, 8;
	add.s32 	%r5546, %r5540, %r5545;
	xor.b32  	%r5547, %r5542, %r5546;
	shf.l.wrap.b32 	%r5548, %r5547, %r5547, 7;
	add.s32 	%r5549, %r5507, %r5476;
	xor.b32  	%r5550, %r5497, %r5549;
	shf.l.wrap.b32 	%r5551, %r5550, %r5550, 16;
	add.s32 	%r5552, %r5486, %r5551;
	xor.b32  	%r5553, %r5476, %r5552;
	shf.l.wrap.b32 	%r5554, %r5553, %r5553, 12;
	add.s32 	%r5555, %r5549, %r5554;
	xor.b32  	%r5556, %r5551, %r5555;
	shf.l.wrap.b32 	%r5557, %r5556, %r5556, 8;
	add.s32 	%r5558, %r5552, %r5557;
	xor.b32  	%r5559, %r5554, %r5558;
	shf.l.wrap.b32 	%r5560, %r5559, %r5559, 7;
	add.s32 	%r5561, %r5519, %r5560;
	xor.b32  	%r5562, %r5533, %r5561;
	shf.l.wrap.b32 	%r5563, %r5562, %r5562, 16;
	add.s32 	%r5564, %r5546, %r5563;
	xor.b32  	%r5565, %r5560, %r5564;
	shf.l.wrap.b32 	%r5566, %r5565, %r5565, 12;
	add.s32 	%r5567, %r5561, %r5566;
	xor.b32  	%r5568, %r5563, %r5567;
	shf.l.wrap.b32 	%r5569, %r5568, %r5568, 8;
	add.s32 	%r5570, %r5531, %r5524;
	xor.b32  	%r5571, %r5545, %r5570;
	shf.l.wrap.b32 	%r5572, %r5571, %r5571, 16;
	add.s32 	%r5573, %r5558, %r5572;
	xor.b32  	%r5574, %r5524, %r5573;
	shf.l.wrap.b32 	%r5575, %r5574, %r5574, 12;
	add.s32 	%r5576, %r5570, %r5575;
	xor.b32  	%r5577, %r5572, %r5576;
	shf.l.wrap.b32 	%r5578, %r5577, %r5577, 8;
	add.s32 	%r5579, %r5573, %r5578;
	xor.b32  	%r5580, %r5575, %r5579;
	shf.l.wrap.b32 	%r5581, %r5580, %r5580, 7;
	add.s32 	%r5582, %r5543, %r5536;
	xor.b32  	%r5583, %r5557, %r5582;
	shf.l.wrap.b32 	%r5584, %r5583, %r5583, 16;
	add.s32 	%r5585, %r5522, %r5584;
	xor.b32  	%r5586, %r5536, %r5585;
	shf.l.wrap.b32 	%r5587, %r5586, %r5586, 12;
	add.s32 	%r5588, %r5582, %r5587;
	xor.b32  	%r5589, %r5584, %r5588;
	shf.l.wrap.b32 	%r5590, %r5589, %r5589, 8;
	add.s32 	%r5591, %r5585, %r5590;
	xor.b32  	%r5592, %r5587, %r5591;
	shf.l.wrap.b32 	%r5593, %r5592, %r5592, 7;
	add.s32 	%r5594, %r5555, %r5548;
	xor.b32  	%r5595, %r5521, %r5594;
	shf.l.wrap.b32 	%r5596, %r5595, %r5595, 16;
	add.s32 	%r5597, %r5534, %r5596;
	xor.b32  	%r5598, %r5548, %r5597;
	shf.l.wrap.b32 	%r5599, %r5598, %r5598, 12;
	add.s32 	%r5600, %r5594, %r5599;
	xor.b32  	%r5601, %r5596, %r5600;
	shf.l.wrap.b32 	%r5602, %r5601, %r5601, 8;
	add.s32 	%r5603, %r5597, %r5602;
	add.s32 	%r5604, %r5567, %r5581;
	xor.b32  	%r5605, %r5602, %r5604;
	shf.l.wrap.b32 	%r5606, %r5605, %r5605, 16;
	add.s32 	%r5607, %r5591, %r5606;
	xor.b32  	%r5608, %r5581, %r5607;
	shr.u32 	%r5609, %r5608, 20;
	add.s32 	%r5610, %r5604, %r5609;
	add.s32 	%r5611, %r5576, %r5593;
	xor.b32  	%r5612, %r5569, %r5611;
	shf.l.wrap.b32 	%r5613, %r5612, %r5612, 16;
	add.s32 	%r5614, %r5603, %r5613;
	xor.b32  	%r5615, %r5593, %r5614;
	shr.u32 	%r5616, %r5615, 20;
	add.s32 	%r5617, %r5611, %r5616;
	add.s32 	%r5618, %r12, %r5610;
	add.s32 	%r5619, %r13, %r5617;
	not.b32 	%r5620, %r22017;
	add.s32 	%r5621, %r155, %r5620;
	mov.b32 	%r5622, 1;
	shl.b32 	%r5623, %r5622, %r5621;
	and.b32  	%r170, %r5623, %r11;
	setp.eq.s32 	%p25, %r170, 0;
	selp.b32 	%r5624, %r5618, %r5619, %p25;
	cvt.u16.u32 	%rs183, %r5624;
	and.b16  	%rs319, %rs183, 1;
	and.b16  	%rs184, %rs317, 255;
	setp.ne.s16 	%p26, %rs184, 1;
	@%p26 bra 	$L__BB2_26;
	setp.eq.s32 	%p27, %r170, 0;
	mul.wide.u32 	%rd18, %r22017, 16;
	add.s64 	%rd19, %rd1, %rd18;
	ld.global.u32 	%r5625, [%rd19+1484];
	selp.b32 	%r5626, %r22021, %r22022, %p27;
	xor.b32  	%r5627, %r5626, %r5625;
	selp.b32 	%r5628, %r22020, %r22023, %p27;
	selp.b32 	%r22021, %r5627, %r22021, %p27;
	selp.b32 	%r22022, %r22022, %r5627, %p27;
	ld.global.u32 	%r5629, [%rd19+1488];
	xor.b32  	%r5630, %r5628, %r5629;
	selp.b32 	%r5631, %r22019, %r22024, %p27;
	selp.b32 	%r22020, %r5630, %r22020, %p27;
	selp.b32 	%r22023, %r22023, %r5630, %p27;
	ld.global.u32 	%r5632, [%rd19+1492];
	xor.b32  	%r5633, %r5631, %r5632;
	selp.b32 	%r5634, %r22018, %r22025, %p27;
	selp.b32 	%r22019, %r5633, %r22019, %p27;
	selp.b32 	%r22024, %r22024, %r5633, %p27;
	ld.global.u32 	%r5635, [%rd19+1496];
	xor.b32  	%r5636, %r5634, %r5635;
	selp.b32 	%r5637, 420, 445, %p27;
	selp.b32 	%r22018, %r5636, %r22018, %p27;
	selp.b32 	%r22025, %r22025, %r5636, %p27;
	add.s32 	%r5638, %r5637, %r22017;
	cvt.u64.u32 	%rd20, %r5638;
	add.s64 	%rd21, %rd1, %rd20;
	ld.global.u8 	%rs185, [%rd21+1464];
	xor.b16  	%rs319, %rs185, %rs319;
$L__BB2_26:
	setp.eq.s32 	%p28, %r170, 0;
	selp.b32 	%r22029, %r22021, %r22022, %p28;
	selp.b32 	%r22028, %r22020, %r22023, %p28;
	selp.b32 	%r22027, %r22019, %r22024, %p28;
	selp.b32 	%r22026, %r22018, %r22025, %p28;
	add.s32 	%r191, %r22017, 1;
	setp.ne.s32 	%p29, %r22017, %r156;
	mov.u16 	%rs317, %rs319;
	mov.u32 	%r22017, %r191;
	@%p29 bra 	$L__BB2_24;
$L__BB2_27:
	st.shared.u32 	[s_mem+49404], %r22029;
	st.shared.v2.u32 	[s_mem+49408], {%r22028, %r22027};
	st.shared.u32 	[s_mem+49416], %r22026;
	st.shared.u8 	[s_mem+49420], %rs319;
	ld.global.v2.u8 	{%rs322, %rs31}, [%rd1+1968];
	ld.global.u32 	%r22046, [%rd1+1952];
	ld.global.u32 	%r22045, [%rd1+1956];
	ld.global.u32 	%r22044, [%rd1+1960];
	ld.global.u32 	%r22043, [%rd1+1964];
	setp.lt.u16 	%p30, %rs31, 12;
	@%p30 bra 	$L__BB2_32;
	cvt.u32.u16 	%r5640, %rs31;
	and.b32  	%r200, %r5640, 255;
	add.s32 	%r201, %r200, -12;
	mov.b32 	%r22034, 0;
	mov.u16 	%rs320, %rs322;
$L__BB2_29:
	.pragma "nounroll";
	add.s32 	%r5641, %r12, %r22046;
	shf.l.wrap.b32 	%r5642, %r5641, %r5641, 16;
	add.s32 	%r5643, %r22046, %r5642;
	xor.b32  	%r5644, %r22046, %r5643;
	shf.l.wrap.b32 	%r5645, %r5644, %r5644, 12;
	add.s32 	%r5646, %r5641, %r5645;
	xor.b32  	%r5647, %r5642, %r5646;
	shf.l.wrap.b32 	%r5648, %r5647, %r5647, 8;
	add.s32 	%r5649, %r5643, %r5648;
	xor.b32  	%r5650, %r5645, %r5649;
	shf.l.wrap.b32 	%r5651, %r5650, %r5650, 7;
	add.s32 	%r5652, %r13, %r22045;
	shf.l.wrap.b32 	%r5653, %r5652, %r5652, 16;
	add.s32 	%r5654, %r22045, %r5653;
	xor.b32  	%r5655, %r22045, %r5654;
	shf.l.wrap.b32 	%r5656, %r5655, %r5655, 12;
	add.s32 	%r5657, %r5652, %r5656;
	xor.b32  	%r5658, %r5653, %r5657;
	shf.l.wrap.b32 	%r5659, %r5658, %r5658, 8;
	add.s32 	%r5660, %r5654, %r5659;
	xor.b32  	%r5661, %r5656, %r5660;
	shf.l.wrap.b32 	%r5662, %r5661, %r5661, 7;
	add.s32 	%r5663, %r14, %r22044;
	shf.l.wrap.b32 	%r5664, %r5663, %r5663, 16;
	add.s32 	%r5665, %r22044, %r5664;
	xor.b32  	%r5666, %r22044, %r5665;
	shf.l.wrap.b32 	%r5667, %r5666, %r5666, 12;
	add.s32 	%r5668, %r5663, %r5667;
	xor.b32  	%r5669, %r5664, %r5668;
	shf.l.wrap.b32 	%r5670, %r5669, %r5669, 8;
	add.s32 	%r5671, %r5665, %r5670;
	xor.b32  	%r5672, %r5667, %r5671;
	shf.l.wrap.b32 	%r5673, %r5672, %r5672, 7;
	add.s32 	%r5674, %r15, %r22043;
	shf.l.wrap.b32 	%r5675, %r5674, %r5674, 16;
	add.s32 	%r5676, %r22043, %r5675;
	xor.b32  	%r5677, %r22043, %r5676;
	shf.l.wrap.b32 	%r5678, %r5677, %r5677, 12;
	add.s32 	%r5679, %r5674, %r5678;
	xor.b32  	%r5680, %r5675, %r5679;
	shf.l.wrap.b32 	%r5681, %r5680, %r5680, 8;
	add.s32 	%r5682, %r5676, %r5681;
	xor.b32  	%r5683, %r5678, %r5682;
	shf.l.wrap.b32 	%r5684, %r5683, %r5683, 7;
	add.s32 	%r5685, %r5646, %r5662;
	xor.b32  	%r5686, %r5681, %r5685;
	shf.l.wrap.b32 	%r5687, %r5686, %r5686, 16;
	add.s32 	%r5688, %r5671, %r5687;
	xor.b32  	%r5689, %r5662, %r5688;
	shf.l.wrap.b32 	%r5690, %r5689, %r5689, 12;
	add.s32 	%r5691, %r5685, %r5690;
	xor.b32  	%r5692, %r5687, %r5691;
	shf.l.wrap.b32 	%r5693, %r5692, %r5692, 8;
	add.s32 	%r5694, %r5688, %r5693;
	xor.b32  	%r5695, %r5690, %r5694;
	shf.l.wrap.b32 	%r5696, %r5695, %r5695, 7;
	add.s32 	%r5697, %r5657, %r5673;
	xor.b32  	%r5698, %r5648, %r5697;
	shf.l.wrap.b32 	%r5699, %r5698, %r5698, 16;
	add.s32 	%r5700, %r5682, %r5699;
	xor.b32  	%r5701, %r5673, %r5700;
	shf.l.wrap.b32 	%r5702, %r5701, %r5701, 12;
	add.s32 	%r5703, %r5697, %r5702;
	xor.b32  	%r5704, %r5699, %r5703;
	shf.l.wrap.b32 	%r5705, %r5704, %r5704, 8;
	add.s32 	%r5706, %r5700, %r5705;
	xor.b32  	%r5707, %r5702, %r5706;
	shf.l.wrap.b32 	%r5708, %r5707, %r5707, 7;
	add.s32 	%r5709, %r5668, %r5684;
	xor.b32  	%r5710, %r5659, %r5709;
	shf.l.wrap.b32 	%r5711, %r5710, %r5710, 16;
	add.s32 	%r5712, %r5649, %r5711;
	xor.b32  	%r5713, %r5684, %r5712;
	shf.l.wrap.b32 	%r5714, %r5713, %r5713, 12;
	add.s32 	%r5715, %r5709, %r5714;
	xor.b32  	%r5716, %r5711, %r5715;
	shf.l.wrap.b32 	%r5717, %r5716, %r5716, 8;
	add.s32 	%r5718, %r5712, %r5717;
	xor.b32  	%r5719, %r5714, %r5718;
	shf.l.wrap.b32 	%r5720, %r5719, %r5719, 7;
	add.s32 	%r5721, %r5679, %r5651;
	xor.b32  	%r5722, %r5670, %r5721;
	shf.l.wrap.b32 	%r5723, %r5722, %r5722, 16;
	add.s32 	%r5724, %r5660, %r5723;
	xor.b32  	%r5725, %r5651, %r5724;
	shf.l.wrap.b32 	%r5726, %r5725, %r5725, 12;
	add.s32 	%r5727, %r5721, %r5726;
	xor.b32  	%r5728, %r5723, %r5727;
	shf.l.wrap.b32 	%r5729, %r5728, %r5728, 8;
	add.s32 	%r5730, %r5724, %r5729;
	xor.b32  	%r5731, %r5726, %r5730;
	shf.l.wrap.b32 	%r5732, %r5731, %r5731, 7;
	add.s32 	%r5733, %r5691, %r5732;
	xor.b32  	%r5734, %r5705, %r5733;
	shf.l.wrap.b32 	%r5735, %r5734, %r5734, 16;
	add.s32 	%r5736, %r5718, %r5735;
	xor.b32  	%r5737, %r5732, %r5736;
	shf.l.wrap.b32 	%r5738, %r5737, %r5737, 12;
	add.s32 	%r5739, %r5733, %r5738;
	xor.b32  	%r5740, %r5735, %r5739;
	shf.l.wrap.b32 	%r5741, %r5740, %r5740, 8;
	add.s32 	%r5742, %r5736, %r5741;
	xor.b32  	%r5743, %r5738, %r5742;
	shf.l.wrap.b32 	%r5744, %r5743, %r5743, 7;
	add.s32 	%r5745, %r5703, %r5696;
	xor.b32  	%r5746, %r5717, %r5745;
	shf.l.wrap.b32 	%r5747, %r5746, %r5746, 16;
	add.s32 	%r5748, %r5730, %r5747;
	xor.b32  	%r5749, %r5696, %r5748;
	shf.l.wrap.b32 	%r5750, %r5749, %r5749, 12;
	add.s32 	%r5751, %r5745, %r5750;
	xor.b32  	%r5752, %r5747, %r5751;
	shf.l.wrap.b32 	%r5753, %r5752, %r5752, 8;
	add.s32 	%r5754, %r5748, %r5753;
	xor.b32  	%r5755, %r5750, %r5754;
	shf.l.wrap.b32 	%r5756, %r5755, %r5755, 7;
	add.s32 	%r5757, %r5715, %r5708;
	xor.b32  	%r5758, %r5729, %r5757;
	shf.l.wrap.b32 	%r5759, %r5758, %r5758, 16;
	add.s32 	%r5760, %r5694, %r5759;
	xor.b32  	%r5761, %r5708, %r5760;
	shf.l.wrap.b32 	%r5762, %r5761, %r5761, 12;
	add.s32 	%r5763, %r5757, %r5762;
	xor.b32  	%r5764, %r5759, %r5763;
	shf.l.wrap.b32 	%r5765, %r5764, %r5764, 8;
	add.s32 	%r5766, %r5760, %r5765;
	xor.b32  	%r5767, %r5762, %r5766;
	shf.l.wrap.b32 	%r5768, %r5767, %r5767, 7;
	add.s32 	%r5769, %r5727, %r5720;
	xor.b32  	%r5770, %r5693, %r5769;
	shf.l.wrap.b32 	%r5771, %r5770, %r5770, 16;
	add.s32 	%r5772, %r5706, %r5771;
	xor.b32  	%r5773, %r5720, %r5772;
	shf.l.wrap.b32 	%r5774, %r5773, %r5773, 12;
	add.s32 	%r5775, %r5769, %r5774;
	xor.b32  	%r5776, %r5771, %r5775;
	shf.l.wrap.b32 	%r5777, %r5776, %r5776, 8;
	add.s32 	%r5778, %r5772, %r5777;
	xor.b32  	%r5779, %r5774, %r5778;
	shf.l.wrap.b32 	%r5780, %r5779, %r5779, 7;
	add.s32 	%r5781, %r5739, %r5756;
	xor.b32  	%r5782, %r5777, %r5781;
	shf.l.wrap.b32 	%r5783, %r5782, %r5782, 16;
	add.s32 	%r5784, %r5766, %r5783;
	xor.b32  	%r5785, %r5756, %r5784;
	shf.l.wrap.b32 	%r5786, %r5785, %r5785, 12;
	add.s32 	%r5787, %r5781, %r5786;
	xor.b32  	%r5788, %r5783, %r5787;
	shf.l.wrap.b32 	%r5789, %r5788, %r5788, 8;
	add.s32 	%r5790, %r5784, %r5789;
	xor.b32  	%r5791, %r5786, %r5790;
	shf.l.wrap.b32 	%r5792, %r5791, %r5791, 7;
	add.s32 	%r5793, %r5751, %r5768;
	xor.b32  	%r5794, %r5741, %r5793;
	shf.l.wrap.b32 	%r5795, %r5794, %r5794, 16;
	add.s32 	%r5796, %r5778, %r5795;
	xor.b32  	%r5797, %r5768, %r5796;
	shf.l.wrap.b32 	%r5798, %r5797, %r5797, 12;
	add.s32 	%r5799, %r5793, %r5798;
	xor.b32  	%r5800, %r5795, %r5799;
	shf.l.wrap.b32 	%r5801, %r5800, %r5800, 8;
	add.s32 	%r5802, %r5796, %r5801;
	xor.b32  	%r5803, %r5798, %r5802;
	shf.l.wrap.b32 	%r5804, %r5803, %r5803, 7;
	add.s32 	%r5805, %r5763, %r5780;
	xor.b32  	%r5806, %r5753, %r5805;
	shf.l.wrap.b32 	%r5807, %r5806, %r5806, 16;
	add.s32 	%r5808, %r5742, %r5807;
	xor.b32  	%r5809, %r5780, %r5808;
	shf.l.wrap.b32 	%r5810, %r5809, %r5809, 12;
	add.s32 	%r5811, %r5805, %r5810;
	xor.b32  	%r5812, %r5807, %r5811;
	shf.l.wrap.b32 	%r5813, %r5812, %r5812, 8;
	add.s32 	%r5814, %r5808, %r5813;
	xor.b32  	%r5815, %r5810, %r5814;
	shf.l.wrap.b32 	%r5816, %r5815, %r5815, 7;
	add.s32 	%r5817, %r5775, %r5744;
	xor.b32  	%r5818, %r5765, %r5817;
	shf.l.wrap.b32 	%r5819, %r5818, %r5818, 16;
	add.s32 	%r5820, %r5754, %r5819;
	xor.b32  	%r5821, %r5744, %r5820;
	shf.l.wrap.b32 	%r5822, %r5821, %r5821, 12;
	add.s32 	%r5823, %r5817, %r5822;
	xor.b32  	%r5824, %r5819, %r5823;
	shf.l.wrap.b32 	%r5825, %r5824, %r5824, 8;
	add.s32 	%r5826, %r5820, %r5825;
	xor.b32  	%r5827, %r5822, %r5826;
	shf.l.wrap.b32 	%r5828, %r5827, %r5827, 7;
	add.s32 	%r5829, %r5787, %r5828;
	xor.b32  	%r5830, %r5801, %r5829;
	shf.l.wrap.b32 	%r5831, %r5830, %r5830, 16;
	add.s32 	%r5832, %r5814, %r5831;
	xor.b32  	%r5833, %r5828, %r5832;
	shf.l.wrap.b32 	%r5834, %r5833, %r5833, 12;
	add.s32 	%r5835, %r5829, %r5834;
	xor.b32  	%r5836, %r5831, %r5835;
	shf.l.wrap.b32 	%r5837, %r5836, %r5836, 8;
	add.s32 	%r5838, %r5832, %r5837;
	xor.b32  	%r5839, %r5834, %r5838;
	shf.l.wrap.b32 	%r5840, %r5839, %r5839, 7;
	add.s32 	%r5841, %r5799, %r5792;
	xor.b32  	%r5842, %r5813, %r5841;
	shf.l.wrap.b32 	%r5843, %r5842, %r5842, 16;
	add.s32 	%r5844, %r5826, %r5843;
	xor.b32  	%r5845, %r5792, %r5844;
	shf.l.wrap.b32 	%r5846, %r5845, %r5845, 12;
	add.s32 	%r5847, %r5841, %r5846;
	xor.b32  	%r5848, %r5843, %r5847;
	shf.l.wrap.b32 	%r5849, %r5848, %r5848, 8;
	add.s32 	%r5850, %r5844, %r5849;
	xor.b32  	%r5851, %r5846, %r5850;
	shf.l.wrap.b32 	%r5852, %r5851, %r5851, 7;
	add.s32 	%r5853, %r5811, %r5804;
	xor.b32  	%r5854, %r5825, %r5853;
	shf.l.wrap.b32 	%r5855, %r5854, %r5854, 16;
	add.s32 	%r5856, %r5790, %r5855;
	xor.b32  	%r5857, %r5804, %r5856;
	shf.l.wrap.b32 	%r5858, %r5857, %r5857, 12;
	add.s32 	%r5859, %r5853, %r5858;
	xor.b32  	%r5860, %r5855, %r5859;
	shf.l.wrap.b32 	%r5861, %r5860, %r5860, 8;
	add.s32 	%r5862, %r5856, %r5861;
	xor.b32  	%r5863, %r5858, %r5862;
	shf.l.wrap.b32 	%r5864, %r5863, %r5863, 7;
	add.s32 	%r5865, %r5823, %r5816;
	xor.b32  	%r5866, %r5789, %r5865;
	shf.l.wrap.b32 	%r5867, %r5866, %r5866, 16;
	add.s32 	%r5868, %r5802, %r5867;
	xor.b32  	%r5869, %r5816, %r5868;
	shf.l.wrap.b32 	%r5870, %r5869, %r5869, 12;
	add.s32 	%r5871, %r5865, %r5870;
	xor.b32  	%r5872, %r5867, %r5871;
	shf.l.wrap.b32 	%r5873, %r5872, %r5872, 8;
	add.s32 	%r5874, %r5868, %r5873;
	xor.b32  	%r5875, %r5870, %r5874;
	shf.l.wrap.b32 	%r5876, %r5875, %r5875, 7;
	add.s32 	%r5877, %r5835, %r5852;
	xor.b32  	%r5878, %r5873, %r5877;
	shf.l.wrap.b32 	%r5879, %r5878, %r5878, 16;
	add.s32 	%r5880, %r5862, %r5879;
	xor.b32  	%r5881, %r5852, %r5880;
	shf.l.wrap.b32 	%r5882, %r5881, %r5881, 12;
	add.s32 	%r5883, %r5877, %r5882;
	xor.b32  	%r5884, %r5879, %r5883;
	shf.l.wrap.b32 	%r5885, %r5884, %r5884, 8;
	add.s32 	%r5886, %r5880, %r5885;
	xor.b32  	%r5887, %r5882, %r5886;
	shf.l.wrap.b32 	%r5888, %r5887, %r5887, 7;
	add.s32 	%r5889, %r5847, %r5864;
	xor.b32  	%r5890, %r5837, %r5889;
	shf.l.wrap.b32 	%r5891, %r5890, %r5890, 16;
	add.s32 	%r5892, %r5874, %r5891;
	xor.b32  	%r5893, %r5864, %r5892;
	shf.l.wrap.b32 	%r5894, %r5893, %r5893, 12;
	add.s32 	%r5895, %r5889, %r5894;
	xor.b32  	%r5896, %r5891, %r5895;
	shf.l.wrap.b32 	%r5897, %r5896, %r5896, 8;
	add.s32 	%r5898, %r5892, %r5897;
	xor.b32  	%r5899, %r5894, %r5898;
	shf.l.wrap.b32 	%r5900, %r5899, %r5899, 7;
	add.s32 	%r5901, %r5859, %r5876;
	xor.b32  	%r5902, %r5849, %r5901;
	shf.l.wrap.b32 	%r5903, %r5902, %r5902, 16;
	add.s32 	%r5904, %r5838, %r5903;
	xor.b32  	%r5905, %r5876, %r5904;
	shf.l.wrap.b32 	%r5906, %r5905, %r5905, 12;
	add.s32 	%r5907, %r5901, %r5906;
	xor.b32  	%r5908, %r5903, %r5907;
	shf.l.wrap.b32 	%r5909, %r5908, %r5908, 8;
	add.s32 	%r5910, %r5904, %r5909;
	xor.b32  	%r5911, %r5906, %r5910;
	shf.l.wrap.b32 	%r5912, %r5911, %r5911, 7;
	add.s32 	%r5913, %r5871, %r5840;
	xor.b32  	%r5914, %r5861, %r5913;
	shf.l.wrap.b32 	%r5915, %r5914, %r5914, 16;
	add.s32 	%r5916, %r5850, %r5915;
	xor.b32  	%r5917, %r5840, %r5916;
	shf.l.wrap.b32 	%r5918, %r5917, %r5917, 12;
	add.s32 	%r5919, %r5913, %r5918;
	xor.b32  	%r5920, %r5915, %r5919;
	shf.l.wrap.b32 	%r5921, %r5920, %r5920, 8;
	add.s32 	%r5922, %r5916, %r5921;
	xor.b32  	%r5923, %r5918, %r5922;
	shf.l.wrap.b32 	%r5924, %r5923, %r5923, 7;
	add.s32 	%r5925, %r5883, %r5924;
	xor.b32  	%r5926, %r5897, %r5925;
	shf.l.wrap.b32 	%r5927, %r5926, %r5926, 16;
	add.s32 	%r5928, %r5910, %r5927;
	xor.b32  	%r5929, %r5924, %r5928;
	shf.l.wrap.b32 	%r5930, %r5929, %r5929, 12;
	add.s32 	%r5931, %r5925, %r5930;
	xor.b32  	%r5932, %r5927, %r5931;
	shf.l.wrap.b32 	%r5933, %r5932, %r5932, 8;
	add.s32 	%r5934, %r5928, %r5933;
	xor.b32  	%r5935, %r5930, %r5934;
	shf.l.wrap.b32 	%r5936, %r5935, %r5935, 7;
	add.s32 	%r5937, %r5895, %r5888;
	xor.b32  	%r5938, %r5909, %r5937;
	shf.l.wrap.b32 	%r5939, %r5938, %r5938, 16;
	add.s32 	%r5940, %r5922, %r5939;
	xor.b32  	%r5941, %r5888, %r5940;
	shf.l.wrap.b32 	%r5942, %r5941, %r5941, 12;
	add.s32 	%r5943, %r5937, %r5942;
	xor.b32  	%r5944, %r5939, %r5943;
	shf.l.wrap.b32 	%r5945, %r5944, %r5944, 8;
	add.s32 	%r5946, %r5940, %r5945;
	xor.b32  	%r5947, %r5942, %r5946;
	shf.l.wrap.b32 	%r5948, %r5947, %r5947, 7;
	add.s32 	%r5949, %r5907, %r5900;
	xor.b32  	%r5950, %r5921, %r5949;
	shf.l.wrap.b32 	%r5951, %r5950, %r5950, 16;
	add.s32 	%r5952, %r5886, %r5951;
	xor.b32  	%r5953, %r5900, %r5952;
	shf.l.wrap.b32 	%r5954, %r5953, %r5953, 12;
	add.s32 	%r5955, %r5949, %r5954;
	xor.b32  	%r5956, %r5951, %r5955;
	shf.l.wrap.b32 	%r5957, %r5956, %r5956, 8;
	add.s32 	%r5958, %r5952, %r5957;
	xor.b32  	%r5959, %r5954, %r5958;
	shf.l.wrap.b32 	%r5960, %r5959, %r5959, 7;
	add.s32 	%r5961, %r5919, %r5912;
	xor.b32  	%r5962, %r5885, %r5961;
	shf.l.wrap.b32 	%r5963, %r5962, %r5962, 16;
	add.s32 	%r5964, %r5898, %r5963;
	xor.b32  	%r5965, %r5912, %r5964;
	shf.l.wrap.b32 	%r5966, %r5965, %r5965, 12;
	add.s32 	%r5967, %r5961, %r5966;
	xor.b32  	%r5968, %r5963, %r5967;
	shf.l.wrap.b32 	%r5969, %r5968, %r5968, 8;
	add.s32 	%r5970, %r5964, %r5969;
	xor.b32  	%r5971, %r5966, %r5970;
	shf.l.wrap.b32 	%r5972, %r5971, %r5971, 7;
	add.s32 	%r5973, %r5931, %r5948;
	xor.b32  	%r5974, %r5969, %r5973;
	shf.l.wrap.b32 	%r5975, %r5974, %r5974, 16;
	add.s32 	%r5976, %r5958, %r5975;
	xor.b32  	%r5977, %r5948, %r5976;
	shf.l.wrap.b32 	%r5978, %r5977, %r5977, 12;
	add.s32 	%r5979, %r5973, %r5978;
	xor.b32  	%r5980, %r5975, %r5979;
	shf.l.wrap.b32 	%r5981, %r5980, %r5980, 8;
	add.s32 	%r5982, %r5976, %r5981;
	xor.b32  	%r5983, %r5978, %r5982;
	shf.l.wrap.b32 	%r5984, %r5983, %r5983, 7;
	add.s32 	%r5985, %r5943, %r5960;
	xor.b32  	%r5986, %r5933, %r5985;
	shf.l.wrap.b32 	%r5987, %r5986, %r5986, 16;
	add.s32 	%r5988, %r5970, %r5987;
	xor.b32  	%r5989, %r5960, %r5988;
	shf.l.wrap.b32 	%r5990, %r5989, %r5989, 12;
	add.s32 	%r5991, %r5985, %r5990;
	xor.b32  	%r5992, %r5987, %r5991;
	shf.l.wrap.b32 	%r5993, %r5992, %r5992, 8;
	add.s32 	%r5994, %r5988, %r5993;
	xor.b32  	%r5995, %r5990, %r5994;
	shf.l.wrap.b32 	%r5996, %r5995, %r5995, 7;
	add.s32 	%r5997, %r5955, %r5972;
	xor.b32  	%r5998, %r5945, %r5997;
	shf.l.wrap.b32 	%r5999, %r5998, %r5998, 16;
	add.s32 	%r6000, %r5934, %r5999;
	xor.b32  	%r6001, %r5972, %r6000;
	shf.l.wrap.b32 	%r6002, %r6001, %r6001, 12;
	add.s32 	%r6003, %r5997, %r6002;
	xor.b32  	%r6004, %r5999, %r6003;
	shf.l.wrap.b32 	%r6005, %r6004, %r6004, 8;
	add.s32 	%r6006, %r6000, %r6005;
	xor.b32  	%r6007, %r6002, %r6006;
	shf.l.wrap.b32 	%r6008, %r6007, %r6007, 7;
	add.s32 	%r6009, %r5967, %r5936;
	xor.b32  	%r6010, %r5957, %r6009;
	shf.l.wrap.b32 	%r6011, %r6010, %r6010, 16;
	add.s32 	%r6012, %r5946, %r6011;
	xor.b32  	%r6013, %r5936, %r6012;
	shf.l.wrap.b32 	%r6014, %r6013, %r6013, 12;
	add.s32 	%r6015, %r6009, %r6014;
	xor.b32  	%r6016, %r6011, %r6015;
	shf.l.wrap.b32 	%r6017, %r6016, %r6016, 8;
	add.s32 	%r6018, %r6012, %r6017;
	xor.b32  	%r6019, %r6014, %r6018;
	shf.l.wrap.b32 	%r6020, %r6019, %r6019, 7;
	add.s32 	%r22038, %r12, %r5979;
	add.s32 	%r22039, %r22046, %r6020;
	add.s32 	%r22037, %r13, %r5991;
	add.s32 	%r22040, %r22045, %r5984;
	add.s32 	%r22036, %r14, %r6003;
	add.s32 	%r22041, %r22044, %r5996;
	add.s32 	%r22035, %r15, %r6015;
	add.s32 	%r22042, %r22043, %r6008;
	xor.b32  	%r6021, %r5641, 1;
	shf.l.wrap.b32 	%r6022, %r5641, %r6021, 16;
	add.s32 	%r6023, %r22046, %r6022;
	xor.b32  	%r6024, %r22046, %r6023;
	shf.l.wrap.b32 	%r6025, %r6024, %r6024, 12;
	add.s32 	%r6026, %r5641, %r6025;
	xor.b32  	%r6027, %r6022, %r6026;
	shf.l.wrap.b32 	%r6028, %r6027, %r6027, 8;
	add.s32 	%r6029, %r6023, %r6028;
	xor.b32  	%r6030, %r6025, %r6029;
	shf.l.wrap.b32 	%r6031, %r6030, %r6030, 7;
	add.s32 	%r6032, %r6026, %r5662;
	xor.b32  	%r6033, %r5681, %r6032;
	shf.l.wrap.b32 	%r6034, %r6033, %r6033, 16;
	add.s32 	%r6035, %r5671, %r6034;
	xor.b32  	%r6036, %r5662, %r6035;
	shf.l.wrap.b32 	%r6037, %r6036, %r6036, 12;
	add.s32 	%r6038, %r6032, %r6037;
	xor.b32  	%r6039, %r6034, %r6038;
	shf.l.wrap.b32 	%r6040, %r6039, %r6039, 8;
	add.s32 	%r6041, %r6035, %r6040;
	xor.b32  	%r6042, %r6037, %r6041;
	shf.l.wrap.b32 	%r6043, %r6042, %r6042, 7;
	xor.b32  	%r6044, %r6028, %r5697;
	shf.l.wrap.b32 	%r6045, %r6044, %r6044, 16;
	add.s32 	%r6046, %r5682, %r6045;
	xor.b32  	%r6047, %r5673, %r6046;
	shf.l.wrap.b32 	%r6048, %r6047, %r6047, 12;
	add.s32 	%r6049, %r5697, %r6048;
	xor.b32  	%r6050, %r6045, %r6049;
	shf.l.wrap.b32 	%r6051, %r6050, %r6050, 8;
	add.s32 	%r6052, %r6046, %r6051;
	xor.b32  	%r6053, %r6048, %r6052;
	shf.l.wrap.b32 	%r6054, %r6053, %r6053, 7;
	add.s32 	%r6055, %r6029, %r5711;
	xor.b32  	%r6056, %r5684, %r6055;
	shf.l.wrap.b32 	%r6057, %r6056, %r6056, 12;
	add.s32 	%r6058, %r5709, %r6057;
	xor.b32  	%r6059, %r5711, %r6058;
	shf.l.wrap.b32 	%r6060, %r6059, %r6059, 8;
	add.s32 	%r6061, %r6055, %r6060;
	xor.b32  	%r6062, %r6057, %r6061;
	shf.l.wrap.b32 	%r6063, %r6062, %r6062, 7;
	add.s32 	%r6064, %r5679, %r6031;
	xor.b32  	%r6065, %r5670, %r6064;
	shf.l.wrap.b32 	%r6066, %r6065, %r6065, 16;
	add.s32 	%r6067, %r5660, %r6066;
	xor.b32  	%r6068, %r6031, %r6067;
	shf.l.wrap.b32 	%r6069, %r6068, %r6068, 12;
	add.s32 	%r6070, %r6064, %r6069;
	xor.b32  	%r6071, %r6066, %r6070;
	shf.l.wrap.b32 	%r6072, %r6071, %r6071, 8;
	add.s32 	%r6073, %r6067, %r6072;
	xor.b32  	%r6074, %r6069, %r6073;
	shf.l.wrap.b32 	%r6075, %r6074, %r6074, 7;
	add.s32 	%r6076, %r6038, %r6075;
	xor.b32  	%r6077, %r6051, %r6076;
	shf.l.wrap.b32 	%r6078, %r6077, %r6077, 16;
	add.s32 	%r6079, %r6061, %r6078;
	xor.b32  	%r6080, %r6075, %r6079;
	shf.l.wrap.b32 	%r6081, %r6080, %r6080, 12;
	add.s32 	%r6082, %r6076, %r6081;
	xor.b32  	%r6083, %r6078, %r6082;
	shf.l.wrap.b32 	%r6084, %r6083, %r6083, 8;
	add.s32 	%r6085, %r6079, %r6084;
	xor.b32  	%r6086, %r6081, %r6085;
	shf.l.wrap.b32 	%r6087, %r6086, %r6086, 7;
	add.s32 	%r6088, %r6049, %r6043;
	xor.b32  	%r6089, %r6060, %r6088;
	shf.l.wrap.b32 	%r6090, %r6089, %r6089, 16;
	add.s32 	%r6091, %r6073, %r6090;
	xor.b32  	%r6092, %r6043, %r6091;
	shf.l.wrap.b32 	%r6093, %r6092, %r6092, 12;
	add.s32 	%r6094, %r6088, %r6093;
	xor.b32  	%r6095, %r6090, %r6094;
	shf.l.wrap.b32 	%r6096, %r6095, %r6095, 8;
	add.s32 	%r6097, %r6091, %r6096;
	xor.b32  	%r6098, %r6093, %r6097;
	shf.l.wrap.b32 	%r6099, %r6098, %r6098, 7;
	add.s32 	%r6100, %r6058, %r6054;
	xor.b32  	%r6101, %r6072, %r6100;
	shf.l.wrap.b32 	%r6102, %r6101, %r6101, 16;
	add.s32 	%r6103, %r6041, %r6102;
	xor.b32  	%r6104, %r6054, %r6103;
	shf.l.wrap.b32 	%r6105, %r6104, %r6104, 12;
	add.s32 	%r6106, %r6100, %r6105;
	xor.b32  	%r6107, %r6102, %r6106;
	shf.l.wrap.b32 	%r6108, %r6107, %r6107, 8;
	add.s32 	%r6109, %r6103, %r6108;
	xor.b32  	%r6110, %r6105, %r6109;
	shf.l.wrap.b32 	%r6111, %r6110, %r6110, 7;
	add.s32 	%r6112, %r6070, %r6063;
	xor.b32  	%r6113, %r6040, %r6112;
	shf.l.wrap.b32 	%r6114, %r6113, %r6113, 16;
	add.s32 	%r6115, %r6052, %r6114;
	xor.b32  	%r6116, %r6063, %r6115;
	shf.l.wrap.b32 	%r6117, %r6116, %r6116, 12;
	add.s32 	%r6118, %r6112, %r6117;
	xor.b32  	%r6119, %r6114, %r6118;
	shf.l.wrap.b32 	%r6120, %r6119, %r6119, 8;
	add.s32 	%r6121, %r6115, %r6120;
	xor.b32  	%r6122, %r6117, %r6121;
	shf.l.wrap.b32 	%r6123, %r6122, %r6122, 7;
	add.s32 	%r6124, %r6082, %r6099;
	xor.b32  	%r6125, %r6120, %r6124;
	shf.l.wrap.b32 	%r6126, %r6125, %r6125, 16;
	add.s32 	%r6127, %r6109, %r6126;
	xor.b32  	%r6128, %r6099, %r6127;
	shf.l.wrap.b32 	%r6129, %r6128, %r6128, 12;
	add.s32 	%r6130, %r6124, %r6129;
	xor.b32  	%r6131, %r6126, %r6130;
	shf.l.wrap.b32 	%r6132, %r6131, %r6131, 8;
	add.s32 	%r6133, %r6127, %r6132;
	xor.b32  	%r6134, %r6129, %r6133;
	shf.l.wrap.b32 	%r6135, %r6134, %r6134, 7;
	add.s32 	%r6136, %r6094, %r6111;
	xor.b32  	%r6137, %r6084, %r6136;
	shf.l.wrap.b32 	%r6138, %r6137, %r6137, 16;
	add.s32 	%r6139, %r6121, %r6138;
	xor.b32  	%r6140, %r6111, %r6139;
	shf.l.wrap.b32 	%r6141, %r6140, %r6140, 12;
	add.s32 	%r6142, %r6136, %r6141;
	xor.b32  	%r6143, %r6138, %r6142;
	shf.l.wrap.b32 	%r6144, %r6143, %r6143, 8;
	add.s32 	%r6145, %r6139, %r6144;
	xor.b32  	%r6146, %r6141, %r6145;
	shf.l.wrap.b32 	%r6147, %r6146, %r6146, 7;
	add.s32 	%r6148, %r6106, %r6123;
	xor.b32  	%r6149, %r6096, %r6148;
	shf.l.wrap.b32 	%r6150, %r6149, %r6149, 16;
	add.s32 	%r6151, %r6085, %r6150;
	xor.b32  	%r6152, %r6123, %r6151;
	shf.l.wrap.b32 	%r6153, %r6152, %r6152, 12;
	add.s32 	%r6154, %r6148, %r6153;
	xor.b32  	%r6155, %r6150, %r6154;
	shf.l.wrap.b32 	%r6156, %r6155, %r6155, 8;
	add.s32 	%r6157, %r6151, %r6156;
	xor.b32  	%r6158, %r6153, %r6157;
	shf.l.wrap.b32 	%r6159, %r6158, %r6158, 7;
	add.s32 	%r6160, %r6118, %r6087;
	xor.b32  	%r6161, %r6108, %r6160;
	shf.l.wrap.b32 	%r6162, %r6161, %r6161, 16;
	add.s32 	%r6163, %r6097, %r6162;
	xor.b32  	%r6164, %r6087, %r6163;
	shf.l.wrap.b32 	%r6165, %r6164, %r6164, 12;
	add.s32 	%r6166, %r6160, %r6165;
	xor.b32  	%r6167, %r6162, %r6166;
	shf.l.wrap.b32 	%r6168, %r6167, %r6167, 8;
	add.s32 	%r6169, %r6163, %r6168;
	xor.b32  	%r6170, %r6165, %r6169;
	shf.l.wrap.b32 	%r6171, %r6170, %r6170, 7;
	add.s32 	%r6172, %r6130, %r6171;
	xor.b32  	%r6173, %r6144, %r6172;
	shf.l.wrap.b32 	%r6174, %r6173, %r6173, 16;
	add.s32 	%r6175, %r6157, %r6174;
	xor.b32  	%r6176, %r6171, %r6175;
	shf.l.wrap.b32 	%r6177, %r6176, %r6176, 12;
	add.s32 	%r6178, %r6172, %r6177;
	xor.b32  	%r6179, %r6174, %r6178;
	shf.l.wrap.b32 	%r6180, %r6179, %r6179, 8;
	add.s32 	%r6181, %r6175, %r6180;
	xor.b32  	%r6182, %r6177, %r6181;
	shf.l.wrap.b32 	%r6183, %r6182, %r6182, 7;
	add.s32 	%r6184, %r6142, %r6135;
	xor.b32  	%r6185, %r6156, %r6184;
	shf.l.wrap.b32 	%r6186, %r6185, %r6185, 16;
	add.s32 	%r6187, %r6169, %r6186;
	xor.b32  	%r6188, %r6135, %r6187;
	shf.l.wrap.b32 	%r6189, %r6188, %r6188, 12;
	add.s32 	%r6190, %r6184, %r6189;
	xor.b32  	%r6191, %r6186, %r6190;
	shf.l.wrap.b32 	%r6192, %r6191, %r6191, 8;
	add.s32 	%r6193, %r6187, %r6192;
	xor.b32  	%r6194, %r6189, %r6193;
	shf.l.wrap.b32 	%r6195, %r6194, %r6194, 7;
	add.s32 	%r6196, %r6154, %r6147;
	xor.b32  	%r6197, %r6168, %r6196;
	shf.l.wrap.b32 	%r6198, %r6197, %r6197, 16;
	add.s32 	%r6199, %r6133, %r6198;
	xor.b32  	%r6200, %r6147, %r6199;
	shf.l.wrap.b32 	%r6201, %r6200, %r6200, 12;
	add.s32 	%r6202, %r6196, %r6201;
	xor.b32  	%r6203, %r6198, %r6202;
	shf.l.wrap.b32 	%r6204, %r6203, %r6203, 8;
	add.s32 	%r6205, %r6199, %r6204;
	xor.b32  	%r6206, %r6201, %r6205;
	shf.l.wrap.b32 	%r6207, %r6206, %r6206, 7;
	add.s32 	%r6208, %r6166, %r6159;
	xor.b32  	%r6209, %r6132, %r6208;
	shf.l.wrap.b32 	%r6210, %r6209, %r6209, 16;
	add.s32 	%r6211, %r6145, %r6210;
	xor.b32  	%r6212, %r6159, %r6211;
	shf.l.wrap.b32 	%r6213, %r6212, %r6212, 12;
	add.s32 	%r6214, %r6208, %r6213;
	xor.b32  	%r6215, %r6210, %r6214;
	shf.l.wrap.b32 	%r6216, %r6215, %r6215, 8;
	add.s32 	%r6217, %r6211, %r6216;
	xor.b32  	%r6218, %r6213, %r6217;
	shf.l.wrap.b32 	%r6219, %r6218, %r6218, 7;
	add.s32 	%r6220, %r6178, %r6195;
	xor.b32  	%r6221, %r6216, %r6220;
	shf.l.wrap.b32 	%r6222, %r6221, %r6221, 16;
	add.s32 	%r6223, %r6205, %r6222;
	xor.b32  	%r6224, %r6195, %r6223;
	shf.l.wrap.b32 	%r6225, %r6224, %r6224, 12;
	add.s32 	%r6226, %r6220, %r6225;
	xor.b32  	%r6227, %r6222, %r6226;
	shf.l.wrap.b32 	%r6228, %r6227, %r6227, 8;
	add.s32 	%r6229, %r6223, %r6228;
	xor.b32  	%r6230, %r6225, %r6229;
	shf.l.wrap.b32 	%r6231, %r6230, %r6230, 7;
	add.s32 	%r6232, %r6190, %r6207;
	xor.b32  	%r6233, %r6180, %r6232;
	shf.l.wrap.b32 	%r6234, %r6233, %r6233, 16;
	add.s32 	%r6235, %r6217, %r6234;
	xor.b32  	%r6236, %r6207, %r6235;
	shf.l.wrap.b32 	%r6237, %r6236, %r6236, 12;
	add.s32 	%r6238, %r6232, %r6237;
	xor.b32  	%r6239, %r6234, %r6238;
	shf.l.wrap.b32 	%r6240, %r6239, %r6239, 8;
	add.s32 	%r6241, %r6235, %r6240;
	xor.b32  	%r6242, %r6237, %r6241;
	shf.l.wrap.b32 	%r6243, %r6242, %r6242, 7;
	add.s32 	%r6244, %r6202, %r6219;
	xor.b32  	%r6245, %r6192, %r6244;
	shf.l.wrap.b32 	%r6246, %r6245, %r6245, 16;
	add.s32 	%r6247, %r6181, %r6246;
	xor.b32  	%r6248, %r6219, %r6247;
	shf.l.wrap.b32 	%r6249, %r6248, %r6248, 12;
	add.s32 	%r6250, %r6244, %r6249;
	xor.b32  	%r6251, %r6246, %r6250;
	shf.l.wrap.b32 	%r6252, %r6251, %r6251, 8;
	add.s32 	%r6253, %r6247, %r6252;
	xor.b32  	%r6254, %r6249, %r6253;
	shf.l.wrap.b32 	%r6255, %r6254, %r6254, 7;
	add.s32 	%r6256, %r6214, %r6183;
	xor.b32  	%r6257, %r6204, %r6256;
	shf.l.wrap.b32 	%r6258, %r6257, %r6257, 16;
	add.s32 	%r6259, %r6193, %r6258;
	xor.b32  	%r6260, %r6183, %r6259;
	shf.l.wrap.b32 	%r6261, %r6260, %r6260, 12;
	add.s32 	%r6262, %r6256, %r6261;
	xor.b32  	%r6263, %r6258, %r6262;
	shf.l.wrap.b32 	%r6264, %r6263, %r6263, 8;
	add.s32 	%r6265, %r6259, %r6264;
	xor.b32  	%r6266, %r6261, %r6265;
	shf.l.wrap.b32 	%r6267, %r6266, %r6266, 7;
	add.s32 	%r6268, %r6226, %r6267;
	xor.b32  	%r6269, %r6240, %r6268;
	shf.l.wrap.b32 	%r6270, %r6269, %r6269, 16;
	add.s32 	%r6271, %r6253, %r6270;
	xor.b32  	%r6272, %r6267, %r6271;
	shf.l.wrap.b32 	%r6273, %r6272, %r6272, 12;
	add.s32 	%r6274, %r6268, %r6273;
	xor.b32  	%r6275, %r6270, %r6274;
	shf.l.wrap.b32 	%r6276, %r6275, %r6275, 8;
	add.s32 	%r6277, %r6238, %r6231;
	xor.b32  	%r6278, %r6252, %r6277;
	shf.l.wrap.b32 	%r6279, %r6278, %r6278, 16;
	add.s32 	%r6280, %r6265, %r6279;
	xor.b32  	%r6281, %r6231, %r6280;
	shf.l.wrap.b32 	%r6282, %r6281, %r6281, 12;
	add.s32 	%r6283, %r6277, %r6282;
	xor.b32  	%r6284, %r6279, %r6283;
	shf.l.wrap.b32 	%r6285, %r6284, %r6284, 8;
	add.s32 	%r6286, %r6280, %r6285;
	xor.b32  	%r6287, %r6282, %r6286;
	shf.l.wrap.b32 	%r6288, %r6287, %r6287, 7;
	add.s32 	%r6289, %r6250, %r6243;
	xor.b32  	%r6290, %r6264, %r6289;
	shf.l.wrap.b32 	%r6291, %r6290, %r6290, 16;
	add.s32 	%r6292, %r6229, %r6291;
	xor.b32  	%r6293, %r6243, %r6292;
	shf.l.wrap.b32 	%r6294, %r6293, %r6293, 12;
	add.s32 	%r6295, %r6289, %r6294;
	xor.b32  	%r6296, %r6291, %r6295;
	shf.l.wrap.b32 	%r6297, %r6296, %r6296, 8;
	add.s32 	%r6298, %r6292, %r6297;
	xor.b32  	%r6299, %r6294, %r6298;
	shf.l.wrap.b32 	%r6300, %r6299, %r6299, 7;
	add.s32 	%r6301, %r6262, %r6255;
	xor.b32  	%r6302, %r6228, %r6301;
	shf.l.wrap.b32 	%r6303, %r6302, %r6302, 16;
	add.s32 	%r6304, %r6241, %r6303;
	xor.b32  	%r6305, %r6255, %r6304;
	shf.l.wrap.b32 	%r6306, %r6305, %r6305, 12;
	add.s32 	%r6307, %r6301, %r6306;
	xor.b32  	%r6308, %r6303, %r6307;
	shf.l.wrap.b32 	%r6309, %r6308, %r6308, 8;
	add.s32 	%r6310, %r6304, %r6309;
	add.s32 	%r6311, %r6274, %r6288;
	xor.b32  	%r6312, %r6309, %r6311;
	shf.l.wrap.b32 	%r6313, %r6312, %r6312, 16;
	add.s32 	%r6314, %r6298, %r6313;
	xor.b32  	%r6315, %r6288, %r6314;
	shr.u32 	%r6316, %r6315, 20;
	add.s32 	%r6317, %r6311, %r6316;
	add.s32 	%r6318, %r6283, %r6300;
	xor.b32  	%r6319, %r6276, %r6318;
	shf.l.wrap.b32 	%r6320, %r6319, %r6319, 16;
	add.s32 	%r6321, %r6310, %r6320;
	xor.b32  	%r6322, %r6300, %r6321;
	shr.u32 	%r6323, %r6322, 20;
	add.s32 	%r6324, %r6318, %r6323;
	add.s32 	%r6325, %r12, %r6317;
	add.s32 	%r6326, %r13, %r6324;
	not.b32 	%r6327, %r22034;
	add.s32 	%r6328, %r200, %r6327;
	mov.b32 	%r6329, 1;
	shl.b32 	%r6330, %r6329, %r6328;
	and.b32  	%r215, %r6330, %r11;
	setp.eq.s32 	%p31, %r215, 0;
	selp.b32 	%r6331, %r6325, %r6326, %p31;
	cvt.u16.u32 	%rs186, %r6331;
	and.b16  	%rs322, %rs186, 1;
	and.b16  	%rs187, %rs320, 255;
	setp.ne.s16 	%p32, %rs187, 1;
	@%p32 bra 	$L__BB2_31;
	setp.eq.s32 	%p33, %r215, 0;
	mul.wide.u32 	%rd22, %r22034, 16;
	add.s64 	%rd23, %rd1, %rd22;
	ld.global.u32 	%r6332, [%rd23+1972];
	selp.b32 	%r6333, %r22038, %r22039, %p33;
	xor.b32  	%r6334, %r6333, %r6332;
	selp.b32 	%r6335, %r22037, %r22040, %p33;
	selp.b32 	%r22038, %r6334, %r22038, %p33;
	selp.b32 	%r22039, %r22039, %r6334, %p33;
	ld.global.u32 	%r6336, [%rd23+1976];
	xor.b32  	%r6337, %r6335, %r6336;
	selp.b32 	%r6338, %r22036, %r22041, %p33;
	selp.b32 	%r22037, %r6337, %r22037, %p33;
	selp.b32 	%r22040, %r22040, %r6337, %p33;
	ld.global.u32 	%r6339, [%rd23+1980];
	xor.b32  	%r6340, %r6338, %r6339;
	selp.b32 	%r6341, %r22035, %r22042, %p33;
	selp.b32 	%r22036, %r6340, %r22036, %p33;
	selp.b32 	%r22041, %r22041, %r6340, %p33;
	ld.global.u32 	%r6342, [%rd23+1984];
	xor.b32  	%r6343, %r6341, %r6342;
	selp.b32 	%r6344, 420, 445, %p33;
	selp.b32 	%r22035, %r6343, %r22035, %p33;
	selp.b32 	%r22042, %r22042, %r6343, %p33;
	add.s32 	%r6345, %r6344, %r22034;
	cvt.u64.u32 	%rd24, %r6345;
	add.s64 	%rd25, %rd1, %rd24;
	ld.global.u8 	%rs188, [%rd25+1952];
	xor.b16  	%rs322, %rs188, %rs322;
$L__BB2_31:
	setp.eq.s32 	%p34, %r215, 0;
	selp.b32 	%r22046, %r22038, %r22039, %p34;
	selp.b32 	%r22045, %r22037, %r22040, %p34;
	selp.b32 	%r22044, %r22036, %r22041, %p34;
	selp.b32 	%r22043, %r22035, %r22042, %p34;
	add.s32 	%r236, %r22034, 1;
	setp.ne.s32 	%p35, %r22034, %r201;
	mov.u16 	%rs320, %rs322;
	mov.u32 	%r22034, %r236;
	@%p35 bra 	$L__BB2_29;
$L__BB2_32:
	st.shared.v4.u32 	[s_mem+49424], {%r22046, %r22045, %r22044, %r22043};
	st.shared.u8 	[s_mem+49440], %rs322;
	ld.global.v2.u8 	{%rs325, %rs38}, [%rd1+2456];
	ld.global.u32 	%r22063, [%rd1+2440];
	ld.global.u32 	%r22062, [%rd1+2444];
	ld.global.u32 	%r22061, [%rd1+2448];
	ld.global.u32 	%r22060, [%rd1+2452];
	setp.lt.u16 	%p36, %rs38, 12;
	@%p36 bra 	$L__BB2_37;
	cvt.u32.u16 	%r6347, %rs38;
	and.b32  	%r245, %r6347, 255;
	add.s32 	%r246, %r245, -12;
	mov.b32 	%r22051, 0;
	mov.u16 	%rs323, %rs325;
$L__BB2_34:
	.pragma "nounroll";
	add.s32 	%r6348, %r12, %r22063;
	shf.l.wrap.b32 	%r6349, %r6348, %r6348, 16;
	add.s32 	%r6350, %r22063, %r6349;
	xor.b32  	%r6351, %r22063, %r6350;
	shf.l.wrap.b32 	%r6352, %r6351, %r6351, 12;
	add.s32 	%r6353, %r6348, %r6352;
	xor.b32  	%r6354, %r6349, %r6353;
	shf.l.wrap.b32 	%r6355, %r6354, %r6354, 8;
	add.s32 	%r6356, %r6350, %r6355;
	xor.b32  	%r6357, %r6352, %r6356;
	shf.l.wrap.b32 	%r6358, %r6357, %r6357, 7;
	add.s32 	%r6359, %r13, %r22062;
	shf.l.wrap.b32 	%r6360, %r6359, %r6359, 16;
	add.s32 	%r6361, %r22062, %r6360;
	xor.b32  	%r6362, %r22062, %r6361;
	shf.l.wrap.b32 	%r6363, %r6362, %r6362, 12;
	add.s32 	%r6364, %r6359, %r6363;
	xor.b32  	%r6365, %r6360, %r6364;
	shf.l.wrap.b32 	%r6366, %r6365, %r6365, 8;
	add.s32 	%r6367, %r6361, %r6366;
	xor.b32  	%r6368, %r6363, %r6367;
	shf.l.wrap.b32 	%r6369, %r6368, %r6368, 7;
	add.s32 	%r6370, %r14, %r22061;
	shf.l.wrap.b32 	%r6371, %r6370, %r6370, 16;
	add.s32 	%r6372, %r22061, %r6371;
	xor.b32  	%r6373, %r22061, %r6372;
	shf.l.wrap.b32 	%r6374, %r6373, %r6373, 12;
	add.s32 	%r6375, %r6370, %r6374;
	xor.b32  	%r6376, %r6371, %r6375;
	shf.l.wrap.b32 	%r6377, %r6376, %r6376, 8;
	add.s32 	%r6378, %r6372, %r6377;
	xor.b32  	%r6379, %r6374, %r6378;
	shf.l.wrap.b32 	%r6380, %r6379, %r6379, 7;
	add.s32 	%r6381, %r15, %r22060;
	shf.l.wrap.b32 	%r6382, %r6381, %r6381, 16;
	add.s32 	%r6383, %r22060, %r6382;
	xor.b32  	%r6384, %r22060, %r6383;
	shf.l.wrap.b32 	%r6385, %r6384, %r6384, 12;
	add.s32 	%r6386, %r6381, %r6385;
	xor.b32  	%r6387, %r6382, %r6386;
	shf.l.wrap.b32 	%r6388, %r6387, %r6387, 8;
	add.s32 	%r6389, %r6383, %r6388;
	xor.b32  	%r6390, %r6385, %r6389;
	shf.l.wrap.b32 	%r6391, %r6390, %r6390, 7;
	add.s32 	%r6392, %r6353, %r6369;
	xor.b32  	%r6393, %r6388, %r6392;
	shf.l.wrap.b32 	%r6394, %r6393, %r6393, 16;
	add.s32 	%r6395, %r6378, %r6394;
	xor.b32  	%r6396, %r6369, %r6395;
	shf.l.wrap.b32 	%r6397, %r6396, %r6396, 12;
	add.s32 	%r6398, %r6392, %r6397;
	xor.b32  	%r6399, %r6394, %r6398;
	shf.l.wrap.b32 	%r6400, %r6399, %r6399, 8;
	add.s32 	%r6401, %r6395, %r6400;
	xor.b32  	%r6402, %r6397, %r6401;
	shf.l.wrap.b32 	%r6403, %r6402, %r6402, 7;
	add.s32 	%r6404, %r6364, %r6380;
	xor.b32  	%r6405, %r6355, %r6404;
	shf.l.wrap.b32 	%r6406, %r6405, %r6405, 16;
	add.s32 	%r6407, %r6389, %r6406;
	xor.b32  	%r6408, %r6380, %r6407;
	shf.l.wrap.b32 	%r6409, %r6408, %r6408, 12;
	add.s32 	%r6410, %r6404, %r6409;
	xor.b32  	%r6411, %r6406, %r6410;
	shf.l.wrap.b32 	%r6412, %r6411, %r6411, 8;
	add.s32 	%r6413, %r6407, %r6412;
	xor.b32  	%r6414, %r6409, %r6413;
	shf.l.wrap.b32 	%r6415, %r6414, %r6414, 7;
	add.s32 	%r6416, %r6375, %r6391;
	xor.b32  	%r6417, %r6366, %r6416;
	shf.l.wrap.b32 	%r6418, %r6417, %r6417, 16;
	add.s32 	%r6419, %r6356, %r6418;
	xor.b32  	%r6420, %r6391, %r6419;
	shf.l.wrap.b32 	%r6421, %r6420, %r6420, 12;
	add.s32 	%r6422, %r6416, %r6421;
	xor.b32  	%r6423, %r6418, %r6422;
	shf.l.wrap.b32 	%r6424, %r6423, %r6423, 8;
	add.s32 	%r6425, %r6419, %r6424;
	xor.b32  	%r6426, %r6421, %r6425;
	shf.l.wrap.b32 	%r6427, %r6426, %r6426, 7;
	add.s32 	%r6428, %r6386, %r6358;
	xor.b32  	%r6429, %r6377, %r6428;
	shf.l.wrap.b32 	%r6430, %r6429, %r6429, 16;
	add.s32 	%r6431, %r6367, %r6430;
	xor.b32  	%r6432, %r6358, %r6431;
	shf.l.wrap.b32 	%r6433, %r6432, %r6432, 12;
	add.s32 	%r6434, %r6428, %r6433;
	xor.b32  	%r6435, %r6430, %r6434;
	shf.l.wrap.b32 	%r6436, %r6435, %r6435, 8;
	add.s32 	%r6437, %r6431, %r6436;
	xor.b32  	%r6438, %r6433, %r6437;
	shf.l.wrap.b32 	%r6439, %r6438, %r6438, 7;
	add.s32 	%r6440, %r6398, %r6439;
	xor.b32  	%r6441, %r6412, %r6440;
	shf.l.wrap.b32 	%r6442, %r6441, %r6441, 16;
	add.s32 	%r6443, %r6425, %r6442;
	xor.b32  	%r6444, %r6439, %r6443;
	shf.l.wrap.b32 	%r6445, %r6444, %r6444, 12;
	add.s32 	%r6446, %r6440, %r6445;
	xor.b32  	%r6447, %r6442, %r6446;
	shf.l.wrap.b32 	%r6448, %r6447, %r6447, 8;
	add.s32 	%r6449, %r6443, %r6448;
	xor.b32  	%r6450, %r6445, %r6449;
	shf.l.wrap.b32 	%r6451, %r6450, %r6450, 7;
	add.s32 	%r6452, %r6410, %r6403;
	xor.b32  	%r6453, %r6424, %r6452;
	shf.l.wrap.b32 	%r6454, %r6453, %r6453, 16;
	add.s32 	%r6455, %r6437, %r6454;
	xor.b32  	%r6456, %r6403, %r6455;
	shf.l.wrap.b32 	%r6457, %r6456, %r6456, 12;
	add.s32 	%r6458, %r6452, %r6457;
	xor.b32  	%r6459, %r6454, %r6458;
	shf.l.wrap.b32 	%r6460, %r6459, %r6459, 8;
	add.s32 	%r6461, %r6455, %r6460;
	xor.b32  	%r6462, %r6457, %r6461;
	shf.l.wrap.b32 	%r6463, %r6462, %r6462, 7;
	add.s32 	%r6464, %r6422, %r6415;
	xor.b32  	%r6465, %r6436, %r6464;
	shf.l.wrap.b32 	%r6466, %r6465, %r6465, 16;
	add.s32 	%r6467, %r6401, %r6466;
	xor.b32  	%r6468, %r6415, %r6467;
	shf.l.wrap.b32 	%r6469, %r6468, %r6468, 12;
	add.s32 	%r6470, %r6464, %r6469;
	xor.b32  	%r6471, %r6466, %r6470;
	shf.l.wrap.b32 	%r6472, %r6471, %r6471, 8;
	add.s32 	%r6473, %r6467, %r6472;
	xor.b32  	%r6474, %r6469, %r6473;
	shf.l.wrap.b32 	%r6475, %r6474, %r6474, 7;
	add.s32 	%r6476, %r6434, %r6427;
	xor.b32  	%r6477, %r6400, %r6476;
	shf.l.wrap.b32 	%r6478, %r6477, %r6477, 16;
	add.s32 	%r6479, %r6413, %r6478;
	xor.b32  	%r6480, %r6427, %r6479;
	shf.l.wrap.b32 	%r6481, %r6480, %r6480, 12;
	add.s32 	%r6482, %r6476, %r6481;
	xor.b32  	%r6483, %r6478, %r6482;
	shf.l.wrap.b32 	%r6484, %r6483, %r6483, 8;
	add.s32 	%r6485, %r6479, %r6484;
	xor.b32  	%r6486, %r6481, %r6485;
	shf.l.wrap.b32 	%r6487, %r6486, %r6486, 7;
	add.s32 	%r6488, %r6446, %r6463;
	xor.b32  	%r6489, %r6484, %r6488;
	shf.l.wrap.b32 	%r6490, %r6489, %r6489, 16;
	add.s32 	%r6491, %r6473, %r6490;
	xor.b32  	%r6492, %r6463, %r6491;
	shf.l.wrap.b32 	%r6493, %r6492, %r6492, 12;
	add.s32 	%r6494, %r6488, %r6493;
	xor.b32  	%r6495, %r6490, %r6494;
	shf.l.wrap.b32 	%r6496, %r6495, %r6495, 8;
	add.s32 	%r6497, %r6491, %r6496;
	xor.b32  	%r6498, %r6493, %r6497;
	shf.l.wrap.b32 	%r6499, %r6498, %r6498, 7;
	add.s32 	%r6500, %r6458, %r6475;
	xor.b32  	%r6501, %r6448, %r6500;
	shf.l.wrap.b32 	%r6502, %r6501, %r6501, 16;
	add.s32 	%r6503, %r6485, %r6502;
	xor.b32  	%r6504, %r6475, %r6503;
	shf.l.wrap.b32 	%r6505, %r6504, %r6504, 12;
	add.s32 	%r6506, %r6500, %r6505;
	xor.b32  	%r6507, %r6502, %r6506;
	shf.l.wrap.b32 	%r6508, %r6507, %r6507, 8;
	add.s32 	%r6509, %r6503, %r6508;
	xor.b32  	%r6510, %r6505, %r6509;
	shf.l.wrap.b32 	%r6511, %r6510, %r6510, 7;
	add.s32 	%r6512, %r6470, %r6487;
	xor.b32  	%r6513, %r6460, %r6512;
	shf.l.wrap.b32 	%r6514, %r6513, %r6513, 16;
	add.s32 	%r6515, %r6449, %r6514;
	xor.b32  	%r6516, %r6487, %r6515;
	shf.l.wrap.b32 	%r6517, %r6516, %r6516, 12;
	add.s32 	%r6518, %r6512, %r6517;
	xor.b32  	%r6519, %r6514, %r6518;
	shf.l.wrap.b32 	%r6520, %r6519, %r6519, 8;
	add.s32 	%r6521, %r6515, %r6520;
	xor.b32  	%r6522, %r6517, %r6521;
	shf.l.wrap.b32 	%r6523, %r6522, %r6522, 7;
	add.s32 	%r6524, %r6482, %r6451;
	xor.b32  	%r6525, %r6472, %r6524;
	shf.l.wrap.b32 	%r6526, %r6525, %r6525, 16;
	add.s32 	%r6527, %r6461, %r6526;
	xor.b32  	%r6528, %r6451, %r6527;
	shf.l.wrap.b32 	%r6529, %r6528, %r6528, 12;
	add.s32 	%r6530, %r6524, %r6529;
	xor.b32  	%r6531, %r6526, %r6530;
	shf.l.wrap.b32 	%r6532, %r6531, %r6531, 8;
	add.s32 	%r6533, %r6527, %r6532;
	xor.b32  	%r6534, %r6529, %r6533;
	shf.l.wrap.b32 	%r6535, %r6534, %r6534, 7;
	add.s32 	%r6536, %r6494, %r6535;
	xor.b32  	%r6537, %r6508, %r6536;
	shf.l.wrap.b32 	%r6538, %r6537, %r6537, 16;
	add.s32 	%r6539, %r6521, %r6538;
	xor.b32  	%r6540, %r6535, %r6539;
	shf.l.wrap.b32 	%r6541, %r6540, %r6540, 12;
	add.s32 	%r6542, %r6536, %r6541;
	xor.b32  	%r6543, %r6538, %r6542;
	shf.l.wrap.b32 	%r6544, %r6543, %r6543, 8;
	add.s32 	%r6545, %r6539, %r6544;
	xor.b32  	%r6546, %r6541, %r6545;
	shf.l.wrap.b32 	%r6547, %r6546, %r6546, 7;
	add.s32 	%r6548, %r6506, %r6499;
	xor.b32  	%r6549, %r6520, %r6548;
	shf.l.wrap.b32 	%r6550, %r6549, %r6549, 16;
	add.s32 	%r6551, %r6533, %r6550;
	xor.b32  	%r6552, %r6499, %r6551;
	shf.l.wrap.b32 	%r6553, %r6552, %r6552, 12;
	add.s32 	%r6554, %r6548, %r6553;
	xor.b32  	%r6555, %r6550, %r6554;
	shf.l.wrap.b32 	%r6556, %r6555, %r6555, 8;
	add.s32 	%r6557, %r6551, %r6556;
	xor.b32  	%r6558, %r6553, %r6557;
	shf.l.wrap.b32 	%r6559, %r6558, %r6558, 7;
	add.s32 	%r6560, %r6518, %r6511;
	xor.b32  	%r6561, %r6532, %r6560;
	shf.l.wrap.b32 	%r6562, %r6561, %r6561, 16;
	add.s32 	%r6563, %r6497, %r6562;
	xor.b32  	%r6564, %r6511, %r6563;
	shf.l.wrap.b32 	%r6565, %r6564, %r6564, 12;
	add.s32 	%r6566, %r6560, %r6565;
	xor.b32  	%r6567, %r6562, %r6566;
	shf.l.wrap.b32 	%r6568, %r6567, %r6567, 8;
	add.s32 	%r6569, %r6563, %r6568;
	xor.b32  	%r6570, %r6565, %r6569;
	shf.l.wrap.b32 	%r6571, %r6570, %r6570, 7;
	add.s32 	%r6572, %r6530, %r6523;
	xor.b32  	%r6573, %r6496, %r6572;
	shf.l.wrap.b32 	%r6574, %r6573, %r6573, 16;
	add.s32 	%r6575, %r6509, %r6574;
	xor.b32  	%r6576, %r6523, %r6575;
	shf.l.wrap.b32 	%r6577, %r6576, %r6576, 12;
	add.s32 	%r6578, %r6572, %r6577;
	xor.b32  	%r6579, %r6574, %r6578;
	shf.l.wrap.b32 	%r6580, %r6579, %r6579, 8;
	add.s32 	%r6581, %r6575, %r6580;
	xor.b32  	%r6582, %r6577, %r6581;
	shf.l.wrap.b32 	%r6583, %r6582, %r6582, 7;
	add.s32 	%r6584, %r6542, %r6559;
	xor.b32  	%r6585, %r6580, %r6584;
	shf.l.wrap.b32 	%r6586, %r6585, %r6585, 16;
	add.s32 	%r6587, %r6569, %r6586;
	xor.b32  	%r6588, %r6559, %r6587;
	shf.l.wrap.b32 	%r6589, %r6588, %r6588, 12;
	add.s32 	%r6590, %r6584, %r6589;
	xor.b32  	%r6591, %r6586, %r6590;
	shf.l.wrap.b32 	%r6592, %r6591, %r6591, 8;
	add.s32 	%r6593, %r6587, %r6592;
	xor.b32  	%r6594, %r6589, %r6593;
	shf.l.wrap.b32 	%r6595, %r6594, %r6594, 7;
	add.s32 	%r6596, %r6554, %r6571;
	xor.b32  	%r6597, %r6544, %r6596;
	shf.l.wrap.b32 	%r6598, %r6597, %r6597, 16;
	add.s32 	%r6599, %r6581, %r6598;
	xor.b32  	%r6600, %r6571, %r6599;
	shf.l.wrap.b32 	%r6601, %r6600, %r6600, 12;
	add.s32 	%r6602, %r6596, %r6601;
	xor.b32  	%r6603, %r6598, %r6602;
	shf.l.wrap.b32 	%r6604, %r6603, %r6603, 8;
	add.s32 	%r6605, %r6599, %r6604;
	xor.b32  	%r6606, %r6601, %r6605;
	shf.l.wrap.b32 	%r6607, %r6606, %r6606, 7;
	add.s32 	%r6608, %r6566, %r6583;
	xor.b32  	%r6609, %r6556, %r6608;
	shf.l.wrap.b32 	%r6610, %r6609, %r6609, 16;
	add.s32 	%r6611, %r6545, %r6610;
	xor.b32  	%r6612, %r6583, %r6611;
	shf.l.wrap.b32 	%r6613, %r6612, %r6612, 12;
	add.s32 	%r6614, %r6608, %r6613;
	xor.b32  	%r6615, %r6610, %r6614;
	shf.l.wrap.b32 	%r6616, %r6615, %r6615, 8;
	add.s32 	%r6617, %r6611, %r6616;
	xor.b32  	%r6618, %r6613, %r6617;
	shf.l.wrap.b32 	%r6619, %r6618, %r6618, 7;
	add.s32 	%r6620, %r6578, %r6547;
	xor.b32  	%r6621, %r6568, %r6620;
	shf.l.wrap.b32 	%r6622, %r6621, %r6621, 16;
	add.s32 	%r6623, %r6557, %r6622;
	xor.b32  	%r6624, %r6547, %r6623;
	shf.l.wrap.b32 	%r6625, %r6624, %r6624, 12;
	add.s32 	%r6626, %r6620, %r6625;
	xor.b32  	%r6627, %r6622, %r6626;
	shf.l.wrap.b32 	%r6628, %r6627, %r6627, 8;
	add.s32 	%r6629, %r6623, %r6628;
	xor.b32  	%r6630, %r6625, %r6629;
	shf.l.wrap.b32 	%r6631, %r6630, %r6630, 7;
	add.s32 	%r6632, %r6590, %r6631;
	xor.b32  	%r6633, %r6604, %r6632;
	shf.l.wrap.b32 	%r6634, %r6633, %r6633, 16;
	add.s32 	%r6635, %r6617, %r6634;
	xor.b32  	%r6636, %r6631, %r6635;
	shf.l.wrap.b32 	%r6637, %r6636, %r6636, 12;
	add.s32 	%r6638, %r6632, %r6637;
	xor.b32  	%r6639, %r6634, %r6638;
	shf.l.wrap.b32 	%r6640, %r6639, %r6639, 8;
	add.s32 	%r6641, %r6635, %r6640;
	xor.b32  	%r6642, %r6637, %r6641;
	shf.l.wrap.b32 	%r6643, %r6642, %r6642, 7;
	add.s32 	%r6644, %r6602, %r6595;
	xor.b32  	%r6645, %r6616, %r6644;
	shf.l.wrap.b32 	%r6646, %r6645, %r6645, 16;
	add.s32 	%r6647, %r6629, %r6646;
	xor.b32  	%r6648, %r6595, %r6647;
	shf.l.wrap.b32 	%r6649, %r6648, %r6648, 12;
	add.s32 	%r6650, %r6644, %r6649;
	xor.b32  	%r6651, %r6646, %r6650;
	shf.l.wrap.b32 	%r6652, %r6651, %r6651, 8;
	add.s32 	%r6653, %r6647, %r6652;
	xor.b32  	%r6654, %r6649, %r6653;
	shf.l.wrap.b32 	%r6655, %r6654, %r6654, 7;
	add.s32 	%r6656, %r6614, %r6607;
	xor.b32  	%r6657, %r6628, %r6656;
	shf.l.wrap.b32 	%r6658, %r6657, %r6657, 16;
	add.s32 	%r6659, %r6593, %r6658;
	xor.b32  	%r6660, %r6607, %r6659;
	shf.l.wrap.b32 	%r6661, %r6660, %r6660, 12;
	add.s32 	%r6662, %r6656, %r6661;
	xor.b32  	%r6663, %r6658, %r6662;
	shf.l.wrap.b32 	%r6664, %r6663, %r6663, 8;
	add.s32 	%r6665, %r6659, %r6664;
	xor.b32  	%r6666, %r6661, %r6665;
	shf.l.wrap.b32 	%r6667, %r6666, %r6666, 7;
	add.s32 	%r6668, %r6626, %r6619;
	xor.b32  	%r6669, %r6592, %r6668;
	shf.l.wrap.b32 	%r6670, %r6669, %r6669, 16;
	add.s32 	%r6671, %r6605, %r6670;
	xor.b32  	%r6672, %r6619, %r6671;
	shf.l.wrap.b32 	%r6673, %r6672, %r6672, 12;
	add.s32 	%r6674, %r6668, %r6673;
	xor.b32  	%r6675, %r6670, %r6674;
	shf.l.wrap.b32 	%r6676, %r6675, %r6675, 8;
	add.s32 	%r6677, %r6671, %r6676;
	xor.b32  	%r6678, %r6673, %r6677;
	shf.l.wrap.b32 	%r6679, %r6678, %r6678, 7;
	add.s32 	%r6680, %r6638, %r6655;
	xor.b32  	%r6681, %r6676, %r6680;
	shf.l.wrap.b32 	%r6682, %r6681, %r6681, 16;
	add.s32 	%r6683, %r6665, %r6682;
	xor.b32  	%r6684, %r6655, %r6683;
	shf.l.wrap.b32 	%r6685, %r6684, %r6684, 12;
	add.s32 	%r6686, %r6680, %r6685;
	xor.b32  	%r6687, %r6682, %r6686;
	shf.l.wrap.b32 	%r6688, %r6687, %r6687, 8;
	add.s32 	%r6689, %r6683, %r6688;
	xor.b32  	%r6690, %r6685, %r6689;
	shf.l.wrap.b32 	%r6691, %r6690, %r6690, 7;
	add.s32 	%r6692, %r6650, %r6667;
	xor.b32  	%r6693, %r6640, %r6692;
	shf.l.wrap.b32 	%r6694, %r6693, %r6693, 16;
	add.s32 	%r6695, %r6677, %r6694;
	xor.b32  	%r6696, %r6667, %r6695;
	shf.l.wrap.b32 	%r6697, %r6696, %r6696, 12;
	add.s32 	%r6698, %r6692, %r6697;
	xor.b32  	%r6699, %r6694, %r6698;
	shf.l.wrap.b32 	%r6700, %r6699, %r6699, 8;
	add.s32 	%r6701, %r6695, %r6700;
	xor.b32  	%r6702, %r6697, %r6701;
	shf.l.wrap.b32 	%r6703, %r6702, %r6702, 7;
	add.s32 	%r6704, %r6662, %r6679;
	xor.b32  	%r6705, %r6652, %r6704;
	shf.l.wrap.b32 	%r6706, %r6705, %r6705, 16;
	add.s32 	%r6707, %r6641, %r6706;
	xor.b32  	%r6708, %r6679, %r6707;
	shf.l.wrap.b32 	%r6709, %r6708, %r6708, 12;
	add.s32 	%r6710, %r6704, %r6709;
	xor.b32  	%r6711, %r6706, %r6710;
	shf.l.wrap.b32 	%r6712, %r6711, %r6711, 8;
	add.s32 	%r6713, %r6707, %r6712;
	xor.b32  	%r6714, %r6709, %r6713;
	shf.l.wrap.b32 	%r6715, %r6714, %r6714, 7;
	add.s32 	%r6716, %r6674, %r6643;
	xor.b32  	%r6717, %r6664, %r6716;
	shf.l.wrap.b32 	%r6718, %r6717, %r6717, 16;
	add.s32 	%r6719, %r6653, %r6718;
	xor.b32  	%r6720, %r6643, %r6719;
	shf.l.wrap.b32 	%r6721, %r6720, %r6720, 12;
	add.s32 	%r6722, %r6716, %r6721;
	xor.b32  	%r6723, %r6718, %r6722;
	shf.l.wrap.b32 	%r6724, %r6723, %r6723, 8;
	add.s32 	%r6725, %r6719, %r6724;
	xor.b32  	%r6726, %r6721, %r6725;
	shf.l.wrap.b32 	%r6727, %r6726, %r6726, 7;
	add.s32 	%r22055, %r12, %r6686;
	add.s32 	%r22056, %r22063, %r6727;
	add.s32 	%r22054, %r13, %r6698;
	add.s32 	%r22057, %r22062, %r6691;
	add.s32 	%r22053, %r14, %r6710;
	add.s32 	%r22058, %r22061, %r6703;
	add.s32 	%r22052, %r15, %r6722;
	add.s32 	%r22059, %r22060, %r6715;
	xor.b32  	%r6728, %r6348, 1;
	shf.l.wrap.b32 	%r6729, %r6348, %r6728, 16;
	add.s32 	%r6730, %r22063, %r6729;
	xor.b32  	%r6731, %r22063, %r6730;
	shf.l.wrap.b32 	%r6732, %r6731, %r6731, 12;
	add.s32 	%r6733, %r6348, %r6732;
	xor.b32  	%r6734, %r6729, %r6733;
	shf.l.wrap.b32 	%r6735, %r6734, %r6734, 8;
	add.s32 	%r6736, %r6730, %r6735;
	xor.b32  	%r6737, %r6732, %r6736;
	shf.l.wrap.b32 	%r6738, %r6737, %r6737, 7;
	add.s32 	%r6739, %r6733, %r6369;
	xor.b32  	%r6740, %r6388, %r6739;
	shf.l.wrap.b32 	%r6741, %r6740, %r6740, 16;
	add.s32 	%r6742, %r6378, %r6741;
	xor.b32  	%r6743, %r6369, %r6742;
	shf.l.wrap.b32 	%r6744, %r6743, %r6743, 12;
	add.s32 	%r6745, %r6739, %r6744;
	xor.b32  	%r6746, %r6741, %r6745;
	shf.l.wrap.b32 	%r6747, %r6746, %r6746, 8;
	add.s32 	%r6748, %r6742, %r6747;
	xor.b32  	%r6749, %r6744, %r6748;
	shf.l.wrap.b32 	%r6750, %r6749, %r6749, 7;
	xor.b32  	%r6751, %r6735, %r6404;
	shf.l.wrap.b32 	%r6752, %r6751, %r6751, 16;
	add.s32 	%r6753, %r6389, %r6752;
	xor.b32  	%r6754, %r6380, %r6753;
	shf.l.wrap.b32 	%r6755, %r6754, %r6754, 12;
	add.s32 	%r6756, %r6404, %r6755;
	xor.b32  	%r6757, %r6752, %r6756;
	shf.l.wrap.b32 	%r6758, %r6757, %r6757, 8;
	add.s32 	%r6759, %r6753, %r6758;
	xor.b32  	%r6760, %r6755, %r6759;
	shf.l.wrap.b32 	%r6761, %r6760, %r6760, 7;
	add.s32 	%r6762, %r6736, %r6418;
	xor.b32  	%r6763, %r6391, %r6762;
	shf.l.wrap.b32 	%r6764, %r6763, %r6763, 12;
	add.s32 	%r6765, %r6416, %r6764;
	xor.b32  	%r6766, %r6418, %r6765;
	shf.l.wrap.b32 	%r6767, %r6766, %r6766, 8;
	add.s32 	%r6768, %r6762, %r6767;
	xor.b32  	%r6769, %r6764, %r6768;
	shf.l.wrap.b32 	%r6770, %r6769, %r6769, 7;
	add.s32 	%r6771, %r6386, %r6738;
	xor.b32  	%r6772, %r6377, %r6771;
	shf.l.wrap.b32 	%r6773, %r6772, %r6772, 16;
	add.s32 	%r6774, %r6367, %r6773;
	xor.b32  	%r6775, %r6738, %r6774;
	shf.l.wrap.b32 	%r6776, %r6775, %r6775, 12;
	add.s32 	%r6777, %r6771, %r6776;
	xor.b32  	%r6778, %r6773, %r6777;
	shf.l.wrap.b32 	%r6779, %r6778, %r6778, 8;
	add.s32 	%r6780, %r6774, %r6779;
	xor.b32  	%r6781, %r6776, %r6780;
	shf.l.wrap.b32 	%r6782, %r6781, %r6781, 7;
	add.s32 	%r6783, %r6745, %r6782;
	xor.b32  	%r6784, %r6758, %r6783;
	shf.l.wrap.b32 	%r6785, %r6784, %r6784, 16;
	add.s32 	%r6786, %r6768, %r6785;
	xor.b32  	%r6787, %r6782, %r6786;
	shf.l.wrap.b32 	%r6788, %r6787, %r6787, 12;
	add.s32 	%r6789, %r6783, %r6788;
	xor.b32  	%r6790, %r6785, %r6789;
	shf.l.wrap.b32 	%r6791, %r6790, %r6790, 8;
	add.s32 	%r6792, %r6786, %r6791;
	xor.b32  	%r6793, %r6788, %r6792;
	shf.l.wrap.b32 	%r6794, %r6793, %r6793, 7;
	add.s32 	%r6795, %r6756, %r6750;
	xor.b32  	%r6796, %r6767, %r6795;
	shf.l.wrap.b32 	%r6797, %r6796, %r6796, 16;
	add.s32 	%r6798, %r6780, %r6797;
	xor.b32  	%r6799, %r6750, %r6798;
	shf.l.wrap.b32 	%r6800, %r6799, %r6799, 12;
	add.s32 	%r6801, %r6795, %r6800;
	xor.b32  	%r6802, %r6797, %r6801;
	shf.l.wrap.b32 	%r6803, %r6802, %r6802, 8;
	add.s32 	%r6804, %r6798, %r6803;
	xor.b32  	%r6805, %r6800, %r6804;
	shf.l.wrap.b32 	%r6806, %r6805, %r6805, 7;
	add.s32 	%r6807, %r6765, %r6761;
	xor.b32  	%r6808, %r6779, %r6807;
	shf.l.wrap.b32 	%r6809, %r6808, %r6808, 16;
	add.s32 	%r6810, %r6748, %r6809;
	xor.b32  	%r6811, %r6761, %r6810;
	shf.l.wrap.b32 	%r6812, %r6811, %r6811, 12;
	add.s32 	%r6813, %r6807, %r6812;
	xor.b32  	%r6814, %r6809, %r6813;
	shf.l.wrap.b32 	%r6815, %r6814, %r6814, 8;
	add.s32 	%r6816, %r6810, %r6815;
	xor.b32  	%r6817, %r6812, %r6816;
	shf.l.wrap.b32 	%r6818, %r6817, %r6817, 7;
	add.s32 	%r6819, %r6777, %r6770;
	xor.b32  	%r6820, %r6747, %r6819;
	shf.l.wrap.b32 	%r6821, %r6820, %r6820, 16;
	add.s32 	%r6822, %r6759, %r6821;
	xor.b32  	%r6823, %r6770, %r6822;
	shf.l.wrap.b32 	%r6824, %r6823, %r6823, 12;
	add.s32 	%r6825, %r6819, %r6824;
	xor.b32  	%r6826, %r6821, %r6825;
	shf.l.wrap.b32 	%r6827, %r6826, %r6826, 8;
	add.s32 	%r6828, %r6822, %r6827;
	xor.b32  	%r6829, %r6824, %r6828;
	shf.l.wrap.b32 	%r6830, %r6829, %r6829, 7;
	add.s32 	%r6831, %r6789, %r6806;
	xor.b32  	%r6832, %r6827, %r6831;
	shf.l.wrap.b32 	%r6833, %r6832, %r6832, 16;
	add.s32 	%r6834, %r6816, %r6833;
	xor.b32  	%r6835, %r6806, %r6834;
	shf.l.wrap.b32 	%r6836, %r6835, %r6835, 12;
	add.s32 	%r6837, %r6831, %r6836;
	xor.b32  	%r6838, %r6833, %r6837;
	shf.l.wrap.b32 	%r6839, %r6838, %r6838, 8;
	add.s32 	%r6840, %r6834, %r6839;
	xor.b32  	%r6841, %r6836, %r6840;
	shf.l.wrap.b32 	%r6842, %r6841, %r6841, 7;
	add.s32 	%r6843, %r6801, %r6818;
	xor.b32  	%r6844, %r6791, %r6843;
	shf.l.wrap.b32 	%r6845, %r6844, %r6844, 16;
	add.s32 	%r6846, %r6828, %r6845;
	xor.b32  	%r6847, %r6818, %r6846;
	shf.l.wrap.b32 	%r6848, %r6847, %r6847, 12;
	add.s32 	%r6849, %r6843, %r6848;
	xor.b32  	%r6850, %r6845, %r6849;
	shf.l.wrap.b32 	%r6851, %r6850, %r6850, 8;
	add.s32 	%r6852, %r6846, %r6851;
	xor.b32  	%r6853, %r6848, %r6852;
	shf.l.wrap.b32 	%r6854, %r6853, %r6853, 7;
	add.s32 	%r6855, %r6813, %r6830;
	xor.b32  	%r6856, %r6803, %r6855;
	shf.l.wrap.b32 	%r6857, %r6856, %r6856, 16;
	add.s32 	%r6858, %r6792, %r6857;
	xor.b32  	%r6859, %r6830, %r6858;
	shf.l.wrap.b32 	%r6860, %r6859, %r6859, 12;
	add.s32 	%r6861, %r6855, %r6860;
	xor.b32  	%r6862, %r6857, %r6861;
	shf.l.wrap.b32 	%r6863, %r6862, %r6862, 8;
	add.s32 	%r6864, %r6858, %r6863;
	xor.b32  	%r6865, %r6860, %r6864;
	shf.l.wrap.b32 	%r6866, %r6865, %r6865, 7;
	add.s32 	%r6867, %r6825, %r6794;
	xor.b32  	%r6868, %r6815, %r6867;
	shf.l.wrap.b32 	%r6869, %r6868, %r6868, 16;
	add.s32 	%r6870, %r6804, %r6869;
	xor.b32  	%r6871, %r6794, %r6870;
	shf.l.wrap.b32 	%r6872, %r6871, %r6871, 12;
	add.s32 	%r6873, %r6867, %r6872;
	xor.b32  	%r6874, %r6869, %r6873;
	shf.l.wrap.b32 	%r6875, %r6874, %r6874, 8;
	add.s32 	%r6876, %r6870, %r6875;
	xor.b32  	%r6877, %r6872, %r6876;
	shf.l.wrap.b32 	%r6878, %r6877, %r6877, 7;
	add.s32 	%r6879, %r6837, %r6878;
	xor.b32  	%r6880, %r6851, %r6879;
	shf.l.wrap.b32 	%r6881, %r6880, %r6880, 16;
	add.s32 	%r6882, %r6864, %r6881;
	xor.b32  	%r6883, %r6878, %r6882;
	shf.l.wrap.b32 	%r6884, %r6883, %r6883, 12;
	add.s32 	%r6885, %r6879, %r6884;
	xor.b32  	%r6886, %r6881, %r6885;
	shf.l.wrap.b32 	%r6887, %r6886, %r6886, 8;
	add.s32 	%r6888, %r6882, %r6887;
	xor.b32  	%r6889, %r6884, %r6888;
	shf.l.wrap.b32 	%r6890, %r6889, %r6889, 7;
	add.s32 	%r6891, %r6849, %r6842;
	xor.b32  	%r6892, %r6863, %r6891;
	shf.l.wrap.b32 	%r6893, %r6892, %r6892, 16;
	add.s32 	%r6894, %r6876, %r6893;
	xor.b32  	%r6895, %r6842, %r6894;
	shf.l.wrap.b32 	%r6896, %r6895, %r6895, 12;
	add.s32 	%r6897, %r6891, %r6896;
	xor.b32  	%r6898, %r6893, %r6897;
	shf.l.wrap.b32 	%r6899, %r6898, %r6898, 8;
	add.s32 	%r6900, %r6894, %r6899;
	xor.b32  	%r6901, %r6896, %r6900;
	shf.l.wrap.b32 	%r6902, %r6901, %r6901, 7;
	add.s32 	%r6903, %r6861, %r6854;
	xor.b32  	%r6904, %r6875, %r6903;
	shf.l.wrap.b32 	%r6905, %r6904, %r6904, 16;
	add.s32 	%r6906, %r6840, %r6905;
	xor.b32  	%r6907, %r6854, %r6906;
	shf.l.wrap.b32 	%r6908, %r6907, %r6907, 12;
	add.s32 	%r6909, %r6903, %r6908;
	xor.b32  	%r6910, %r6905, %r6909;
	shf.l.wrap.b32 	%r6911, %r6910, %r6910, 8;
	add.s32 	%r6912, %r6906, %r6911;
	xor.b32  	%r6913, %r6908, %r6912;
	shf.l.wrap.b32 	%r6914, %r6913, %r6913, 7;
	add.s32 	%r6915, %r6873, %r6866;
	xor.b32  	%r6916, %r6839, %r6915;
	shf.l.wrap.b32 	%r6917, %r6916, %r6916, 16;
	add.s32 	%r6918, %r6852, %r6917;
	xor.b32  	%r6919, %r6866, %r6918;
	shf.l.wrap.b32 	%r6920, %r6919, %r6919, 12;
	add.s32 	%r6921, %r6915, %r6920;
	xor.b32  	%r6922, %r6917, %r6921;
	shf.l.wrap.b32 	%r6923, %r6922, %r6922, 8;
	add.s32 	%r6924, %r6918, %r6923;
	xor.b32  	%r6925, %r6920, %r6924;
	shf.l.wrap.b32 	%r6926, %r6925, %r6925, 7;
	add.s32 	%r6927, %r6885, %r6902;
	xor.b32  	%r6928, %r6923, %r6927;
	shf.l.wrap.b32 	%r6929, %r6928, %r6928, 16;
	add.s32 	%r6930, %r6912, %r6929;
	xor.b32  	%r6931, %r6902, %r6930;
	shf.l.wrap.b32 	%r6932, %r6931, %r6931, 12;
	add.s32 	%r6933, %r6927, %r6932;
	xor.b32  	%r6934, %r6929, %r6933;
	shf.l.wrap.b32 	%r6935, %r6934, %r6934, 8;
	add.s32 	%r6936, %r6930, %r6935;
	xor.b32  	%r6937, %r6932, %r6936;
	shf.l.wrap.b32 	%r6938, %r6937, %r6937, 7;
	add.s32 	%r6939, %r6897, %r6914;
	xor.b32  	%r6940, %r6887, %r6939;
	shf.l.wrap.b32 	%r6941, %r6940, %r6940, 16;
	add.s32 	%r6942, %r6924, %r6941;
	xor.b32  	%r6943, %r6914, %r6942;
	shf.l.wrap.b32 	%r6944, %r6943, %r6943, 12;
	add.s32 	%r6945, %r6939, %r6944;
	xor.b32  	%r6946, %r6941, %r6945;
	shf.l.wrap.b32 	%r6947, %r6946, %r6946, 8;
	add.s32 	%r6948, %r6942, %r6947;
	xor.b32  	%r6949, %r6944, %r6948;
	shf.l.wrap.b32 	%r6950, %r6949, %r6949, 7;
	add.s32 	%r6951, %r6909, %r6926;
	xor.b32  	%r6952, %r6899, %r6951;
	shf.l.wrap.b32 	%r6953, %r6952, %r6952, 16;
	add.s32 	%r6954, %r6888, %r6953;
	xor.b32  	%r6955, %r6926, %r6954;
	shf.l.wrap.b32 	%r6956, %r6955, %r6955, 12;
	add.s32 	%r6957, %r6951, %r6956;
	xor.b32  	%r6958, %r6953, %r6957;
	shf.l.wrap.b32 	%r6959, %r6958, %r6958, 8;
	add.s32 	%r6960, %r6954, %r6959;
	xor.b32  	%r6961, %r6956, %r6960;
	shf.l.wrap.b32 	%r6962, %r6961, %r6961, 7;
	add.s32 	%r6963, %r6921, %r6890;
	xor.b32  	%r6964, %r6911, %r6963;
	shf.l.wrap.b32 	%r6965, %r6964, %r6964, 16;
	add.s32 	%r6966, %r6900, %r6965;
	xor.b32  	%r6967, %r6890, %r6966;
	shf.l.wrap.b32 	%r6968, %r6967, %r6967, 12;
	add.s32 	%r6969, %r6963, %r6968;
	xor.b32  	%r6970, %r6965, %r6969;
	shf.l.wrap.b32 	%r6971, %r6970, %r6970, 8;
	add.s32 	%r6972, %r6966, %r6971;
	xor.b32  	%r6973, %r6968, %r6972;
	shf.l.wrap.b32 	%r6974, %r6973, %r6973, 7;
	add.s32 	%r6975, %r6933, %r6974;
	xor.b32  	%r6976, %r6947, %r6975;
	shf.l.wrap.b32 	%r6977, %r6976, %r6976, 16;
	add.s32 	%r6978, %r6960, %r6977;
	xor.b32  	%r6979, %r6974, %r6978;
	shf.l.wrap.b32 	%r6980, %r6979, %r6979, 12;
	add.s32 	%r6981, %r6975, %r6980;
	xor.b32  	%r6982, %r6977, %r6981;
	shf.l.wrap.b32 	%r6983, %r6982, %r6982, 8;
	add.s32 	%r6984, %r6945, %r6938;
	xor.b32  	%r6985, %r6959, %r6984;
	shf.l.wrap.b32 	%r6986, %r6985, %r6985, 16;
	add.s32 	%r6987, %r6972, %r6986;
	xor.b32  	%r6988, %r6938, %r6987;
	shf.l.wrap.b32 	%r6989, %r6988, %r6988, 12;
	add.s32 	%r6990, %r6984, %r6989;
	xor.b32  	%r6991, %r6986, %r6990;
	shf.l.wrap.b32 	%r6992, %r6991, %r6991, 8;
	add.s32 	%r6993, %r6987, %r6992;
	xor.b32  	%r6994, %r6989, %r6993;
	shf.l.wrap.b32 	%r6995, %r6994, %r6994, 7;
	add.s32 	%r6996, %r6957, %r6950;
	xor.b32  	%r6997, %r6971, %r6996;
	shf.l.wrap.b32 	%r6998, %r6997, %r6997, 16;
	add.s32 	%r6999, %r6936, %r6998;
	xor.b32  	%r7000, %r6950, %r6999;
	shf.l.wrap.b32 	%r7001, %r7000, %r7000, 12;
	add.s32 	%r7002, %r6996, %r7001;
	xor.b32  	%r7003, %r6998, %r7002;
	shf.l.wrap.b32 	%r7004, %r7003, %r7003, 8;
	add.s32 	%r7005, %r6999, %r7004;
	xor.b32  	%r7006, %r7001, %r7005;
	shf.l.wrap.b32 	%r7007, %r7006, %r7006, 7;
	add.s32 	%r7008, %r6969, %r6962;
	xor.b32  	%r7009, %r6935, %r7008;
	shf.l.wrap.b32 	%r7010, %r7009, %r7009, 16;
	add.s32 	%r7011, %r6948, %r7010;
	xor.b32  	%r7012, %r6962, %r7011;
	shf.l.wrap.b32 	%r7013, %r7012, %r7012, 12;
	add.s32 	%r7014, %r7008, %r7013;
	xor.b32  	%r7015, %r7010, %r7014;
	shf.l.wrap.b32 	%r7016, %r7015, %r7015, 8;
	add.s32 	%r7017, %r7011, %r7016;
	add.s32 	%r7018, %r6981, %r6995;
	xor.b32  	%r7019, %r7016, %r7018;
	shf.l.wrap.b32 	%r7020, %r7019, %r7019, 16;
	add.s32 	%r7021, %r7005, %r7020;
	xor.b32  	%r7022, %r6995, %r7021;
	shr.u32 	%r7023, %r7022, 20;
	add.s32 	%r7024, %r7018, %r7023;
	add.s32 	%r7025, %r6990, %r7007;
	xor.b32  	%r7026, %r6983, %r7025;
	shf.l.wrap.b32 	%r7027, %r7026, %r7026, 16;
	add.s32 	%r7028, %r7017, %r7027;
	xor.b32  	%r7029, %r7007, %r7028;
	shr.u32 	%r7030, %r7029, 20;
	add.s32 	%r7031, %r7025, %r7030;
	add.s32 	%r7032, %r12, %r7024;
	add.s32 	%r7033, %r13, %r7031;
	not.b32 	%r7034, %r22051;
	add.s32 	%r7035, %r245, %r7034;
	mov.b32 	%r7036, 1;
	shl.b32 	%r7037, %r7036, %r7035;
	and.b32  	%r260, %r7037, %r11;
	setp.eq.s32 	%p37, %r260, 0;
	selp.b32 	%r7038, %r7032, %r7033, %p37;
	cvt.u16.u32 	%rs189, %r7038;
	and.b16  	%rs325, %rs189, 1;
	and.b16  	%rs190, %rs323, 255;
	setp.ne.s16 	%p38, %rs190, 1;
	@%p38 bra 	$L__BB2_36;
	setp.eq.s32 	%p39, %r260, 0;
	mul.wide.u32 	%rd26, %r22051, 16;
	add.s64 	%rd27, %rd1, %rd26;
	ld.global.u32 	%r7039, [%rd27+2460];
	selp.b32 	%r7040, %r22055, %r22056, %p39;
	xor.b32  	%r7041, %r7040, %r7039;
	selp.b32 	%r7042, %r22054, %r22057, %p39;
	selp.b32 	%r22055, %r7041, %r22055, %p39;
	selp.b32 	%r22056, %r22056, %r7041, %p39;
	ld.global.u32 	%r7043, [%rd27+2464];
	xor.b32  	%r7044, %r7042, %r7043;
	selp.b32 	%r7045, %r22053, %r22058, %p39;
	selp.b32 	%r22054, %r7044, %r22054, %p39;
	selp.b32 	%r22057, %r22057, %r7044, %p39;
	ld.global.u32 	%r7046, [%rd27+2468];
	xor.b32  	%r7047, %r7045, %r7046;
	selp.b32 	%r7048, %r22052, %r22059, %p39;
	selp.b32 	%r22053, %r7047, %r22053, %p39;
	selp.b32 	%r22058, %r22058, %r7047, %p39;
	ld.global.u32 	%r7049, [%rd27+2472];
	xor.b32  	%r7050, %r7048, %r7049;
	selp.b32 	%r7051, 420, 445, %p39;
	selp.b32 	%r22052, %r7050, %r22052, %p39;
	selp.b32 	%r22059, %r22059, %r7050, %p39;
	add.s32 	%r7052, %r7051, %r22051;
	cvt.u64.u32 	%rd28, %r7052;
	add.s64 	%rd29, %rd1, %rd28;
	ld.global.u8 	%rs191, [%rd29+2440];
	xor.b16  	%rs325, %rs191, %rs325;
$L__BB2_36:
	setp.eq.s32 	%p40, %r260, 0;
	selp.b32 	%r22063, %r22055, %r22056, %p40;
	selp.b32 	%r22062, %r22054, %r22057, %p40;
	selp.b32 	%r22061, %r22053, %r22058, %p40;
	selp.b32 	%r22060, %r22052, %r22059, %p40;
	add.s32 	%r281, %r22051, 1;
	setp.ne.s32 	%p41, %r22051, %r246;
	mov.u16 	%rs323, %rs325;
	mov.u32 	%r22051, %r281;
	@%p41 bra 	$L__BB2_34;
$L__BB2_37:
	st.shared.u32 	[s_mem+49444], %r22063;
	st.shared.v2.u32 	[s_mem+49448], {%r22062, %r22061};
	st.shared.u32 	[s_mem+49456], %r22060;
	st.shared.u8 	[s_mem+49460], %rs325;
	ld.global.v2.u8 	{%rs328, %rs45}, [%rd1+2944];
	ld.global.u32 	%r22080, [%rd1+2928];
	ld.global.u32 	%r22079, [%rd1+2932];
	ld.global.u32 	%r22078, [%rd1+2936];
	ld.global.u32 	%r22077, [%rd1+2940];
	setp.lt.u16 	%p42, %rs45, 12;
	@%p42 bra 	$L__BB2_42;
	cvt.u32.u16 	%r7054, %rs45;
	and.b32  	%r290, %r7054, 255;
	add.s32 	%r291, %r290, -12;
	mov.b32 	%r22068, 0;
	mov.u16 	%rs326, %rs328;
$L__BB2_39:
	.pragma "nounroll";
	add.s32 	%r7055, %r12, %r22080;
	shf.l.wrap.b32 	%r7056, %r7055, %r7055, 16;
	add.s32 	%r7057, %r22080, %r7056;
	xor.b32  	%r7058, %r22080, %r7057;
	shf.l.wrap.b32 	%r7059, %r7058, %r7058, 12;
	add.s32 	%r7060, %r7055, %r7059;
	xor.b32  	%r7061, %r7056, %r7060;
	shf.l.wrap.b32 	%r7062, %r7061, %r7061, 8;
	add.s32 	%r7063, %r7057, %r7062;
	xor.b32  	%r7064, %r7059, %r7063;
	shf.l.wrap.b32 	%r7065, %r7064, %r7064, 7;
	add.s32 	%r7066, %r13, %r22079;
	shf.l.wrap.b32 	%r7067, %r7066, %r7066, 16;
	add.s32 	%r7068, %r22079, %r7067;
	xor.b32  	%r7069, %r22079, %r7068;
	shf.l.wrap.b32 	%r7070, %r7069, %r7069, 12;
	add.s32 	%r7071, %r7066, %r7070;
	xor.b32  	%r7072, %r7067, %r7071;
	shf.l.wrap.b32 	%r7073, %r7072, %r7072, 8;
	add.s32 	%r7074, %r7068, %r7073;
	xor.b32  	%r7075, %r7070, %r7074;
	shf.l.wrap.b32 	%r7076, %r7075, %r7075, 7;
	add.s32 	%r7077, %r14, %r22078;
	shf.l.wrap.b32 	%r7078, %r7077, %r7077, 16;
	add.s32 	%r7079, %r22078, %r7078;
	xor.b32  	%r7080, %r22078, %r7079;
	shf.l.wrap.b32 	%r7081, %r7080, %r7080, 12;
	add.s32 	%r7082, %r7077, %r7081;
	xor.b32  	%r7083, %r7078, %r7082;
	shf.l.wrap.b32 	%r7084, %r7083, %r7083, 8;
	add.s32 	%r7085, %r7079, %r7084;
	xor.b32  	%r7086, %r7081, %r7085;
	shf.l.wrap.b32 	%r7087, %r7086, %r7086, 7;
	add.s32 	%r7088, %r15, %r22077;
	shf.l.wrap.b32 	%r7089, %r7088, %r7088, 16;
	add.s32 	%r7090, %r22077, %r7089;
	xor.b32  	%r7091, %r22077, %r7090;
	shf.l.wrap.b32 	%r7092, %r7091, %r7091, 12;
	add.s32 	%r7093, %r7088, %r7092;
	xor.b32  	%r7094, %r7089, %r7093;
	shf.l.wrap.b32 	%r7095, %r7094, %r7094, 8;
	add.s32 	%r7096, %r7090, %r7095;
	xor.b32  	%r7097, %r7092, %r7096;
	shf.l.wrap.b32 	%r7098, %r7097, %r7097, 7;
	add.s32 	%r7099, %r7060, %r7076;
	xor.b32  	%r7100, %r7095, %r7099;
	shf.l.wrap.b32 	%r7101, %r7100, %r7100, 16;
	add.s32 	%r7102, %r7085, %r7101;
	xor.b32  	%r7103, %r7076, %r7102;
	shf.l.wrap.b32 	%r7104, %r7103, %r7103, 12;
	add.s32 	%r7105, %r7099, %r7104;
	xor.b32  	%r7106, %r7101, %r7105;
	shf.l.wrap.b32 	%r7107, %r7106, %r7106, 8;
	add.s32 	%r7108, %r7102, %r7107;
	xor.b32  	%r7109, %r7104, %r7108;
	shf.l.wrap.b32 	%r7110, %r7109, %r7109, 7;
	add.s32 	%r7111, %r7071, %r7087;
	xor.b32  	%r7112, %r7062, %r7111;
	shf.l.wrap.b32 	%r7113, %r7112, %r7112, 16;
	add.s32 	%r7114, %r7096, %r7113;
	xor.b32  	%r7115, %r7087, %r7114;
	shf.l.wrap.b32 	%r7116, %r7115, %r7115, 12;
	add.s32 	%r7117, %r7111, %r7116;
	xor.b32  	%r7118, %r7113, %r7117;
	shf.l.wrap.b32 	%r7119, %r7118, %r7118, 8;
	add.s32 	%r7120, %r7114, %r7119;
	xor.b32  	%r7121, %r7116, %r7120;
	shf.l.wrap.b32 	%r7122, %r7121, %r7121, 7;
	add.s32 	%r7123, %r7082, %r7098;
	xor.b32  	%r7124, %r7073, %r7123;
	shf.l.wrap.b32 	%r7125, %r7124, %r7124, 16;
	add.s32 	%r7126, %r7063, %r7125;
	xor.b32  	%r7127, %r7098, %r7126;
	shf.l.wrap.b32 	%r7128, %r7127, %r7127, 12;
	add.s32 	%r7129, %r7123, %r7128;
	xor.b32  	%r7130, %r7125, %r7129;
	shf.l.wrap.b32 	%r7131, %r7130, %r7130, 8;
	add.s32 	%r7132, %r7126, %r7131;
	xor.b32  	%r7133, %r7128, %r7132;
	shf.l.wrap.b32 	%r7134, %r7133, %r7133, 7;
	add.s32 	%r7135, %r7093, %r7065;
	xor.b32  	%r7136, %r7084, %r7135;
	shf.l.wrap.b32 	%r7137, %r7136, %r7136, 16;
	add.s32 	%r7138, %r7074, %r7137;
	xor.b32  	%r7139, %r7065, %r7138;
	shf.l.wrap.b32 	%r7140, %r7139, %r7139, 12;
	add.s32 	%r7141, %r7135, %r7140;
	xor.b32  	%r7142, %r7137, %r7141;
	shf.l.wrap.b32 	%r7143, %r7142, %r7142, 8;
	add.s32 	%r7144, %r7138, %r7143;
	xor.b32  	%r7145, %r7140, %r7144;
	shf.l.wrap.b32 	%r7146, %r7145, %r7145, 7;
	add.s32 	%r7147, %r7105, %r7146;
	xor.b32  	%r7148, %r7119, %r7147;
	shf.l.wrap.b32 	%r7149, %r7148, %r7148, 16;
	add.s32 	%r7150, %r7132, %r7149;
	xor.b32  	%r7151, %r7146, %r7150;
	shf.l.wrap.b32 	%r7152, %r7151, %r7151, 12;
	add.s32 	%r7153, %r7147, %r7152;
	xor.b32  	%r7154, %r7149, %r7153;
	shf.l.wrap.b32 	%r7155, %r7154, %r7154, 8;
	add.s32 	%r7156, %r7150, %r7155;
	xor.b32  	%r7157, %r7152, %r7156;
	shf.l.wrap.b32 	%r7158, %r7157, %r7157, 7;
	add.s32 	%r7159, %r7117, %r7110;
	xor.b32  	%r7160, %r7131, %r7159;
	shf.l.wrap.b32 	%r7161, %r7160, %r7160, 16;
	add.s32 	%r7162, %r7144, %r7161;
	xor.b32  	%r7163, %r7110, %r7162;
	shf.l.wrap.b32 	%r7164, %r7163, %r7163, 12;
	add.s32 	%r7165, %r7159, %r7164;
	xor.b32  	%r7166, %r7161, %r7165;
	shf.l.wrap.b32 	%r7167, %r7166, %r7166, 8;
	add.s32 	%r7168, %r7162, %r7167;
	xor.b32  	%r7169, %r7164, %r7168;
	shf.l.wrap.b32 	%r7170, %r7169, %r7169, 7;
	add.s32 	%r7171, %r7129, %r7122;
	xor.b32  	%r7172, %r7143, %r7171;
	shf.l.wrap.b32 	%r7173, %r7172, %r7172, 16;
	add.s32 	%r7174, %r7108, %r7173;
	xor.b32  	%r7175, %r7122, %r7174;
	shf.l.wrap.b32 	%r7176, %r7175, %r7175, 12;
	add.s32 	%r7177, %r7171, %r7176;
	xor.b32  	%r7178, %r7173, %r7177;
	shf.l.wrap.b32 	%r7179, %r7178, %r7178, 8;
	add.s32 	%r7180, %r7174, %r7179;
	xor.b32  	%r7181, %r7176, %r7180;
	shf.l.wrap.b32 	%r7182, %r7181, %r7181, 7;
	add.s32 	%r7183, %r7141, %r7134;
	xor.b32  	%r7184, %r7107, %r7183;
	shf.l.wrap.b32 	%r7185, %r7184, %r7184, 16;
	add.s32 	%r7186, %r7120, %r7185;
	xor.b32  	%r7187, %r7134, %r7186;
	shf.l.wrap.b32 	%r7188, %r7187, %r7187, 12;
	add.s32 	%r7189, %r7183, %r7188;
	xor.b32  	%r7190, %r7185, %r7189;
	shf.l.wrap.b32 	%r7191, %r7190, %r7190, 8;
	add.s32 	%r7192, %r7186, %r7191;
	xor.b32  	%r7193, %r7188, %r7192;
	shf.l.wrap.b32 	%r7194, %r7193, %r7193, 7;
	add.s32 	%r7195, %r7153, %r7170;
	xor.b32  	%r7196, %r7191, %r7195;
	shf.l.wrap.b32 	%r7197, %r7196, %r7196, 16;
	add.s32 	%r7198, %r7180, %r7197;
	xor.b32  	%r7199, %r7170, %r7198;
	shf.l.wrap.b32 	%r7200, %r7199, %r7199, 12;
	add.s32 	%r7201, %r7195, %r7200;
	xor.b32  	%r7202, %r7197, %r7201;
	shf.l.wrap.b32 	%r7203, %r7202, %r7202, 8;
	add.s32 	%r7204, %r7198, %r7203;
	xor.b32  	%r7205, %r7200, %r7204;
	shf.l.wrap.b32 	%r7206, %r7205, %r7205, 7;
	add.s32 	%r7207, %r7165, %r7182;
	xor.b32  	%r7208, %r7155, %r7207;
	shf.l.wrap.b32 	%r7209, %r7208, %r7208, 16;
	add.s32 	%r7210, %r7192, %r7209;
	xor.b32  	%r7211, %r7182, %r7210;
	shf.l.wrap.b32 	%r7212, %r7211, %r7211, 12;
	add.s32 	%r7213, %r7207, %r7212;
	xor.b32  	%r7214, %r7209, %r7213;
	shf.l.wrap.b32 	%r7215, %r7214, %r7214, 8;
	add.s32 	%r7216, %r7210, %r7215;
	xor.b32  	%r7217, %r7212, %r7216;
	shf.l.wrap.b32 	%r7218, %r7217, %r7217, 7;
	add.s32 	%r7219, %r7177, %r7194;
	xor.b32  	%r7220, %r7167, %r7219;
	shf.l.wrap.b32 	%r7221, %r7220, %r7220, 16;
	add.s32 	%r7222, %r7156, %r7221;
	xor.b32  	%r7223, %r7194, %r7222;
	shf.l.wrap.b32 	%r7224, %r7223, %r7223, 12;
	add.s32 	%r7225, %r7219, %r7224;
	xor.b32  	%r7226, %r7221, %r7225;
	shf.l.wrap.b32 	%r7227, %r7226, %r7226, 8;
	add.s32 	%r7228, %r7222, %r7227;
	xor.b32  	%r7229, %r7224, %r7228;
	shf.l.wrap.b32 	%r7230, %r7229, %r7229, 7;
	add.s32 	%r7231, %r7189, %r7158;
	xor.b32  	%r7232, %r7179, %r7231;
	shf.l.wrap.b32 	%r7233, %r7232, %r7232, 16;
	add.s32 	%r7234, %r7168, %r7233;
	xor.b32  	%r7235, %r7158, %r7234;
	shf.l.wrap.b32 	%r7236, %r7235, %r7235, 12;
	add.s32 	%r7237, %r7231, %r7236;
	xor.b32  	%r7238, %r7233, %r7237;
	shf.l.wrap.b32 	%r7239, %r7238, %r7238, 8;
	add.s32 	%r7240, %r7234, %r7239;
	xor.b32  	%r7241, %r7236, %r7240;
	shf.l.wrap.b32 	%r7242, %r7241, %r7241, 7;
	add.s32 	%r7243, %r7201, %r7242;
	xor.b32  	%r7244, %r7215, %r7243;
	shf.l.wrap.b32 	%r7245, %r7244, %r7244, 16;
	add.s32 	%r7246, %r7228, %r7245;
	xor.b32  	%r7247, %r7242, %r7246;
	shf.l.wrap.b32 	%r7248, %r7247, %r7247, 12;
	add.s32 	%r7249, %r7243, %r7248;
	xor.b32  	%r7250, %r7245, %r7249;
	shf.l.wrap.b32 	%r7251, %r7250, %r7250, 8;
	add.s32 	%r7252, %r7246, %r7251;
	xor.b32  	%r7253, %r7248, %r7252;
	shf.l.wrap.b32 	%r7254, %r7253, %r7253, 7;
	add.s32 	%r7255, %r7213, %r7206;
	xor.b32  	%r7256, %r7227, %r7255;
	shf.l.wrap.b32 	%r7257, %r7256, %r7256, 16;
	add.s32 	%r7258, %r7240, %r7257;
	xor.b32  	%r7259, %r7206, %r7258;
	shf.l.wrap.b32 	%r7260, %r7259, %r7259, 12;
	add.s32 	%r7261, %r7255, %r7260;
	xor.b32  	%r7262, %r7257, %r7261;
	shf.l.wrap.b32 	%r7263, %r7262, %r7262, 8;
	add.s32 	%r7264, %r7258, %r7263;
	xor.b32  	%r7265, %r7260, %r7264;
	shf.l.wrap.b32 	%r7266, %r7265, %r7265, 7;
	add.s32 	%r7267, %r7225, %r7218;
	xor.b32  	%r7268, %r7239, %r7267;
	shf.l.wrap.b32 	%r7269, %r7268, %r7268, 16;
	add.s32 	%r7270, %r7204, %r7269;
	xor.b32  	%r7271, %r7218, %r7270;
	shf.l.wrap.b32 	%r7272, %r7271, %r7271, 12;
	add.s32 	%r7273, %r7267, %r7272;
	xor.b32  	%r7274, %r7269, %r7273;
	shf.l.wrap.b32 	%r7275, %r7274, %r7274, 8;
	add.s32 	%r7276, %r7270, %r7275;
	xor.b32  	%r7277, %r7272, %r7276;
	shf.l.wrap.b32 	%r7278, %r7277, %r7277, 7;
	add.s32 	%r7279, %r7237, %r7230;
	xor.b32  	%r7280, %r7203, %r7279;
	shf.l.wrap.b32 	%r7281, %r7280, %r7280, 16;
	add.s32 	%r7282, %r7216, %r7281;
	xor.b32  	%r7283, %r7230, %r7282;
	shf.l.wrap.b32 	%r7284, %r7283, %r7283, 12;
	add.s32 	%r7285, %r7279, %r7284;
	xor.b32  	%r7286, %r7281, %r7285;
	shf.l.wrap.b32 	%r7287, %r7286, %r7286, 8;
	add.s32 	%r7288, %r7282, %r7287;
	xor.b32  	%r7289, %r7284, %r7288;
	shf.l.wrap.b32 	%r7290, %r7289, %r7289, 7;
	add.s32 	%r7291, %r7249, %r7266;
	xor.b32  	%r7292, %r7287, %r7291;
	shf.l.wrap.b32 	%r7293, %r7292, %r7292, 16;
	add.s32 	%r7294, %r7276, %r7293;
	xor.b32  	%r7295, %r7266, %r7294;
	shf.l.wrap.b32 	%r7296, %r7295, %r7295, 12;
	add.s32 	%r7297, %r7291, %r7296;
	xor.b32  	%r7298, %r7293, %r7297;
	shf.l.wrap.b32 	%r7299, %r7298, %r7298, 8;
	add.s32 	%r7300, %r7294, %r7299;
	xor.b32  	%r7301, %r7296, %r7300;
	shf.l.wrap.b32 	%r7302, %r7301, %r7301, 7;
	add.s32 	%r7303, %r7261, %r7278;
	xor.b32  	%r7304, %r7251, %r7303;
	shf.l.wrap.b32 	%r7305, %r7304, %r7304, 16;
	add.s32 	%r7306, %r7288, %r7305;
	xor.b32  	%r7307, %r7278, %r7306;
	shf.l.wrap.b32 	%r7308, %r7307, %r7307, 12;
	add.s32 	%r7309, %r7303, %r7308;
	xor.b32  	%r7310, %r7305, %r7309;
	shf.l.wrap.b32 	%r7311, %r7310, %r7310, 8;
	add.s32 	%r7312, %r7306, %r7311;
	xor.b32  	%r7313, %r7308, %r7312;
	shf.l.wrap.b32 	%r7314, %r7313, %r7313, 7;
	add.s32 	%r7315, %r7273, %r7290;
	xor.b32  	%r7316, %r7263, %r7315;
	shf.l.wrap.b32 	%r7317, %r7316, %r7316, 16;
	add.s32 	%r7318, %r7252, %r7317;
	xor.b32  	%r7319, %r7290, %r7318;
	shf.l.wrap.b32 	%r7320, %r7319, %r7319, 12;
	add.s32 	%r7321, %r7315, %r7320;
	xor.b32  	%r7322, %r7317, %r7321;
	shf.l.wrap.b32 	%r7323, %r7322, %r7322, 8;
	add.s32 	%r7324, %r7318, %r7323;
	xor.b32  	%r7325, %r7320, %r7324;
	shf.l.wrap.b32 	%r7326, %r7325, %r7325, 7;
	add.s32 	%r7327, %r7285, %r7254;
	xor.b32  	%r7328, %r7275, %r7327;
	shf.l.wrap.b32 	%r7329, %r7328, %r7328, 16;
	add.s32 	%r7330, %r7264, %r7329;
	xor.b32  	%r7331, %r7254, %r7330;
	shf.l.wrap.b32 	%r7332, %r7331, %r7331, 12;
	add.s32 	%r7333, %r7327, %r7332;
	xor.b32  	%r7334, %r7329, %r7333;
	shf.l.wrap.b32 	%r7335, %r7334, %r7334, 8;
	add.s32 	%r7336, %r7330, %r7335;
	xor.b32  	%r7337, %r7332, %r7336;
	shf.l.wrap.b32 	%r7338, %r7337, %r7337, 7;
	add.s32 	%r7339, %r7297, %r7338;
	xor.b32  	%r7340, %r7311, %r7339;
	shf.l.wrap.b32 	%r7341, %r7340, %r7340, 16;
	add.s32 	%r7342, %r7324, %r7341;
	xor.b32  	%r7343, %r7338, %r7342;
	shf.l.wrap.b32 	%r7344, %r7343, %r7343, 12;
	add.s32 	%r7345, %r7339, %r7344;
	xor.b32  	%r7346, %r7341, %r7345;
	shf.l.wrap.b32 	%r7347, %r7346, %r7346, 8;
	add.s32 	%r7348, %r7342, %r7347;
	xor.b32  	%r7349, %r7344, %r7348;
	shf.l.wrap.b32 	%r7350, %r7349, %r7349, 7;
	add.s32 	%r7351, %r7309, %r7302;
	xor.b32  	%r7352, %r7323, %r7351;
	shf.l.wrap.b32 	%r7353, %r7352, %r7352, 16;
	add.s32 	%r7354, %r7336, %r7353;
	xor.b32  	%r7355, %r7302, %r7354;
	shf.l.wrap.b32 	%r7356, %r7355, %r7355, 12;
	add.s32 	%r7357, %r7351, %r7356;
	xor.b32  	%r7358, %r7353, %r7357;
	shf.l.wrap.b32 	%r7359, %r7358, %r7358, 8;
	add.s32 	%r7360, %r7354, %r7359;
	xor.b32  	%r7361, %r7356, %r7360;
	shf.l.wrap.b32 	%r7362, %r7361, %r7361, 7;
	add.s32 	%r7363, %r7321, %r7314;
	xor.b32  	%r7364, %r7335, %r7363;
	shf.l.wrap.b32 	%r7365, %r7364, %r7364, 16;
	add.s32 	%r7366, %r7300, %r7365;
	xor.b32  	%r7367, %r7314, %r7366;
	shf.l.wrap.b32 	%r7368, %r7367, %r7367, 12;
	add.s32 	%r7369, %r7363, %r7368;
	xor.b32  	%r7370, %r7365, %r7369;
	shf.l.wrap.b32 	%r7371, %r7370, %r7370, 8;
	add.s32 	%r7372, %r7366, %r7371;
	xor.b32  	%r7373, %r7368, %r7372;
	shf.l.wrap.b32 	%r7374, %r7373, %r7373, 7;
	add.s32 	%r7375, %r7333, %r7326;
	xor.b32  	%r7376, %r7299, %r7375;
	shf.l.wrap.b32 	%r7377, %r7376, %r7376, 16;
	add.s32 	%r7378, %r7312, %r7377;
	xor.b32  	%r7379, %r7326, %r7378;
	shf.l.wrap.b32 	%r7380, %r7379, %r7379, 12;
	add.s32 	%r7381, %r7375, %r7380;
	xor.b32  	%r7382, %r7377, %r7381;
	shf.l.wrap.b32 	%r7383, %r7382, %r7382, 8;
	add.s32 	%r7384, %r7378, %r7383;
	xor.b32  	%r7385, %r7380, %r7384;
	shf.l.wrap.b32 	%r7386, %r7385, %r7385, 7;
	add.s32 	%r7387, %r7345, %r7362;
	xor.b32  	%r7388, %r7383, %r7387;
	shf.l.wrap.b32 	%r7389, %r7388, %r7388, 16;
	add.s32 	%r7390, %r7372, %r7389;
	xor.b32  	%r7391, %r7362, %r7390;
	shf.l.wrap.b32 	%r7392, %r7391, %r7391, 12;
	add.s32 	%r7393, %r7387, %r7392;
	xor.b32  	%r7394, %r7389, %r7393;
	shf.l.wrap.b32 	%r7395, %r7394, %r7394, 8;
	add.s32 	%r7396, %r7390, %r7395;
	xor.b32  	%r7397, %r7392, %r7396;
	shf.l.wrap.b32 	%r7398, %r7397, %r7397, 7;
	add.s32 	%r7399, %r7357, %r7374;
	xor.b32  	%r7400, %r7347, %r7399;
	shf.l.wrap.b32 	%r7401, %r7400, %r7400, 16;
	add.s32 	%r7402, %r7384, %r7401;
	xor.b32  	%r7403, %r7374, %r7402;
	shf.l.wrap.b32 	%r7404, %r7403, %r7403, 12;
	add.s32 	%r7405, %r7399, %r7404;
	xor.b32  	%r7406, %r7401, %r7405;
	shf.l.wrap.b32 	%r7407, %r7406, %r7406, 8;
	add.s32 	%r7408, %r7402, %r7407;
	xor.b32  	%r7409, %r7404, %r7408;
	shf.l.wrap.b32 	%r7410, %r7409, %r7409, 7;
	add.s32 	%r7411, %r7369, %r7386;
	xor.b32  	%r7412, %r7359, %r7411;
	shf.l.wrap.b32 	%r7413, %r7412, %r7412, 16;
	add.s32 	%r7414, %r7348, %r7413;
	xor.b32  	%r7415, %r7386, %r7414;
	shf.l.wrap.b32 	%r7416, %r7415, %r7415, 12;
	add.s32 	%r7417, %r7411, %r7416;
	xor.b32  	%r7418, %r7413, %r7417;
	shf.l.wrap.b32 	%r7419, %r7418, %r7418, 8;
	add.s32 	%r7420, %r7414, %r7419;
	xor.b32  	%r7421, %r7416, %r7420;
	shf.l.wrap.b32 	%r7422, %r7421, %r7421, 7;
	add.s32 	%r7423, %r7381, %r7350;
	xor.b32  	%r7424, %r7371, %r7423;
	shf.l.wrap.b32 	%r7425, %r7424, %r7424, 16;
	add.s32 	%r7426, %r7360, %r7425;
	xor.b32  	%r7427, %r7350, %r7426;
	shf.l.wrap.b32 	%r7428, %r7427, %r7427, 12;
	add.s32 	%r7429, %r7423, %r7428;
	xor.b32  	%r7430, %r7425, %r7429;
	shf.l.wrap.b32 	%r7431, %r7430, %r7430, 8;
	add.s32 	%r7432, %r7426, %r7431;
	xor.b32  	%r7433, %r7428, %r7432;
	shf.l.wrap.b32 	%r7434, %r7433, %r7433, 7;
	add.s32 	%r22072, %r12, %r7393;
	add.s32 	%r22073, %r22080, %r7434;
	add.s32 	%r22071, %r13, %r7405;
	add.s32 	%r22074, %r22079, %r7398;
	add.s32 	%r22070, %r14, %r7417;
	add.s32 	%r22075, %r22078, %r7410;
	add.s32 	%r22069, %r15, %r7429;
	add.s32 	%r22076, %r22077, %r7422;
	xor.b32  	%r7435, %r7055, 1;
	shf.l.wrap.b32 	%r7436, %r7055, %r7435, 16;
	add.s32 	%r7437, %r22080, %r7436;
	xor.b32  	%r7438, %r22080, %r7437;
	shf.l.wrap.b32 	%r7439, %r7438, %r7438, 12;
	add.s32 	%r7440, %r7055, %r7439;
	xor.b32  	%r7441, %r7436, %r7440;
	shf.l.wrap.b32 	%r7442, %r7441, %r7441, 8;
	add.s32 	%r7443, %r7437, %r7442;
	xor.b32  	%r7444, %r7439, %r7443;
	shf.l.wrap.b32 	%r7445, %r7444, %r7444, 7;
	add.s32 	%r7446, %r7440, %r7076;
	xor.b32  	%r7447, %r7095, %r7446;
	shf.l.wrap.b32 	%r7448, %r7447, %r7447, 16;
	add.s32 	%r7449, %r7085, %r7448;
	xor.b32  	%r7450, %r7076, %r7449;
	shf.l.wrap.b32 	%r7451, %r7450, %r7450, 12;
	add.s32 	%r7452, %r7446, %r7451;
	xor.b32  	%r7453, %r7448, %r7452;
	shf.l.wrap.b32 	%r7454, %r7453, %r7453, 8;
	add.s32 	%r7455, %r7449, %r7454;
	xor.b32  	%r7456, %r7451, %r7455;
	shf.l.wrap.b32 	%r7457, %r7456, %r7456, 7;
	xor.b32  	%r7458, %r7442, %r7111;
	shf.l.wrap.b32 	%r7459, %r7458, %r7458, 16;
	add.s32 	%r7460, %r7096, %r7459;
	xor.b32  	%r7461, %r7087, %r7460;
	shf.l.wrap.b32 	%r7462, %r7461, %r7461, 12;
	add.s32 	%r7463, %r7111, %r7462;
	xor.b32  	%r7464, %r7459, %r7463;
	shf.l.wrap.b32 	%r7465, %r7464, %r7464, 8;
	add.s32 	%r7466, %r7460, %r7465;
	xor.b32  	%r7467, %r7462, %r7466;
	shf.l.wrap.b32 	%r7468, %r7467, %r7467, 7;
	add.s32 	%r7469, %r7443, %r7125;
	xor.b32  	%r7470, %r7098, %r7469;
	shf.l.wrap.b32 	%r7471, %r7470, %r7470, 12;
	add.s32 	%r7472, %r7123, %r7471;
	xor.b32  	%r7473, %r7125, %r7472;
	shf.l.wrap.b32 	%r7474, %r7473, %r7473, 8;
	add.s32 	%r7475, %r7469, %r7474;
	xor.b32  	%r7476, %r7471, %r7475;
	shf.l.wrap.b32 	%r7477, %r7476, %r7476, 7;
	add.s32 	%r7478, %r7093, %r7445;
	xor.b32  	%r7479, %r7084, %r7478;
	shf.l.wrap.b32 	%r7480, %r7479, %r7479, 16;
	add.s32 	%r7481, %r7074, %r7480;
	xor.b32  	%r7482, %r7445, %r7481;
	shf.l.wrap.b32 	%r7483, %r7482, %r7482, 12;
	add.s32 	%r7484, %r7478, %r7483;
	xor.b32  	%r7485, %r7480, %r7484;
	shf.l.wrap.b32 	%r7486, %r7485, %r7485, 8;
	add.s32 	%r7487, %r7481, %r7486;
	xor.b32  	%r7488, %r7483, %r7487;
	shf.l.wrap.b32 	%r7489, %r7488, %r7488, 7;
	add.s32 	%r7490, %r7452, %r7489;
	xor.b32  	%r7491, %r7465, %r7490;
	shf.l.wrap.b32 	%r7492, %r7491, %r7491, 16;
	add.s32 	%r7493, %r7475, %r7492;
	xor.b32  	%r7494, %r7489, %r7493;
	shf.l.wrap.b32 	%r7495, %r7494, %r7494, 12;
	add.s32 	%r7496, %r7490, %r7495;
	xor.b32  	%r7497, %r7492, %r7496;
	shf.l.wrap.b32 	%r7498, %r7497, %r7497, 8;
	add.s32 	%r7499, %r7493, %r7498;
	xor.b32  	%r7500, %r7495, %r7499;
	shf.l.wrap.b32 	%r7501, %r7500, %r7500, 7;
	add.s32 	%r7502, %r7463, %r7457;
	xor.b32  	%r7503, %r7474, %r7502;
	shf.l.wrap.b32 	%r7504, %r7503, %r7503, 16;
	add.s32 	%r7505, %r7487, %r7504;
	xor.b32  	%r7506, %r7457, %r7505;
	shf.l.wrap.b32 	%r7507, %r7506, %r7506, 12;
	add.s32 	%r7508, %r7502, %r7507;
	xor.b32  	%r7509, %r7504, %r7508;
	shf.l.wrap.b32 	%r7510, %r7509, %r7509, 8;
	add.s32 	%r7511, %r7505, %r7510;
	xor.b32  	%r7512, %r7507, %r7511;
	shf.l.wrap.b32 	%r7513, %r7512, %r7512, 7;
	add.s32 	%r7514, %r7472, %r7468;
	xor.b32  	%r7515, %r7486, %r7514;
	shf.l.wrap.b32 	%r7516, %r7515, %r7515, 16;
	add.s32 	%r7517, %r7455, %r7516;
	xor.b32  	%r7518, %r7468, %r7517;
	shf.l.wrap.b32 	%r7519, %r7518, %r7518, 12;
	add.s32 	%r7520, %r7514, %r7519;
	xor.b32  	%r7521, %r7516, %r7520;
	shf.l.wrap.b32 	%r7522, %r7521, %r7521, 8;
	add.s32 	%r7523, %r7517, %r7522;
	xor.b32  	%r7524, %r7519, %r7523;
	shf.l.wrap.b32 	%r7525, %r7524, %r7524, 7;
	add.s32 	%r7526, %r7484, %r7477;
	xor.b32  	%r7527, %r7454, %r7526;
	shf.l.wrap.b32 	%r7528, %r7527, %r7527, 16;
	add.s32 	%r7529, %r7466, %r7528;
	xor.b32  	%r7530, %r7477, %r7529;
	shf.l.wrap.b32 	%r7531, %r7530, %r7530, 12;
	add.s32 	%r7532, %r7526, %r7531;
	xor.b32  	%r7533, %r7528, %r7532;
	shf.l.wrap.b32 	%r7534, %r7533, %r7533, 8;
	add.s32 	%r7535, %r7529, %r7534;
	xor.b32  	%r7536, %r7531, %r7535;
	shf.l.wrap.b32 	%r7537, %r7536, %r7536, 7;
	add.s32 	%r7538, %r7496, %r7513;
	xor.b32  	%r7539, %r7534, %r7538;
	shf.l.wrap.b32 	%r7540, %r7539, %r7539, 16;
	add.s32 	%r7541, %r7523, %r7540;
	xor.b32  	%r7542, %r7513, %r7541;
	shf.l.wrap.b32 	%r7543, %r7542, %r7542, 12;
	add.s32 	%r7544, %r7538, %r7543;
	xor.b32  	%r7545, %r7540, %r7544;
	shf.l.wrap.b32 	%r7546, %r7545, %r7545, 8;
	add.s32 	%r7547, %r7541, %r7546;
	xor.b32  	%r7548, %r7543, %r7547;
	shf.l.wrap.b32 	%r7549, %r7548, %r7548, 7;
	add.s32 	%r7550, %r7508, %r7525;
	xor.b32  	%r7551, %r7498, %r7550;
	shf.l.wrap.b32 	%r7552, %r7551, %r7551, 16;
	add.s32 	%r7553, %r7535, %r7552;
	xor.b32  	%r7554, %r7525, %r7553;
	shf.l.wrap.b32 	%r7555, %r7554, %r7554, 12;
	add.s32 	%r7556, %r7550, %r7555;
	xor.b32  	%r7557, %r7552, %r7556;
	shf.l.wrap.b32 	%r7558, %r7557, %r7557, 8;
	add.s32 	%r7559, %r7553, %r7558;
	xor.b32  	%r7560, %r7555, %r7559;
	shf.l.wrap.b32 	%r7561, %r7560, %r7560, 7;
	add.s32 	%r7562, %r7520, %r7537;
	xor.b32  	%r7563, %r7510, %r7562;
	shf.l.wrap.b32 	%r7564, %r7563, %r7563, 16;
	add.s32 	%r7565, %r7499, %r7564;
	xor.b32  	%r7566, %r7537, %r7565;
	shf.l.wrap.b32 	%r7567, %r7566, %r7566, 12;
	add.s32 	%r7568, %r7562, %r7567;
	xor.b32  	%r7569, %r7564, %r7568;
	shf.l.wrap.b32 	%r7570, %r7569, %r7569, 8;
	add.s32 	%r7571, %r7565, %r7570;
	xor.b32  	%r7572, %r7567, %r7571;
	shf.l.wrap.b32 	%r7573, %r7572, %r7572, 7;
	add.s32 	%r7574, %r7532, %r7501;
	xor.b32  	%r7575, %r7522, %r7574;
	shf.l.wrap.b32 	%r7576, %r7575, %r7575, 16;
	add.s32 	%r7577, %r7511, %r7576;
	xor.b32  	%r7578, %r7501, %r7577;
	shf.l.wrap.b32 	%r7579, %r7578, %r7578, 12;
	add.s32 	%r7580, %r7574, %r7579;
	xor.b32  	%r7581, %r7576, %r7580;
	shf.l.wrap.b32 	%r7582, %r7581, %r7581, 8;
	add.s32 	%r7583, %r7577, %r7582;
	xor.b32  	%r7584, %r7579, %r7583;
	shf.l.wrap.b32 	%r7585, %r7584, %r7584, 7;
	add.s32 	%r7586, %r7544, %r7585;
	xor.b32  	%r7587, %r7558, %r7586;
	shf.l.wrap.b32 	%r7588, %r7587, %r7587, 16;
	add.s32 	%r7589, %r7571, %r7588;
	xor.b32  	%r7590, %r7585, %r7589;
	shf.l.wrap.b32 	%r7591, %r7590, %r7590, 12;
	add.s32 	%r7592, %r7586, %r7591;
	xor.b32  	%r7593, %r7588, %r7592;
	shf.l.wrap.b32 	%r7594, %r7593, %r7593, 8;
	add.s32 	%r7595, %r7589, %r7594;
	xor.b32  	%r7596, %r7591, %r7595;
	shf.l.wrap.b32 	%r7597, %r7596, %r7596, 7;
	add.s32 	%r7598, %r7556, %r7549;
	xor.b32  	%r7599, %r7570, %r7598;
	shf.l.wrap.b32 	%r7600, %r7599, %r7599, 16;
	add.s32 	%r7601, %r7583, %r7600;
	xor.b32  	%r7602, %r7549, %r7601;
	shf.l.wrap.b32 	%r7603, %r7602, %r7602, 12;
	add.s32 	%r7604, %r7598, %r7603;
	xor.b32  	%r7605, %r7600, %r7604;
	shf.l.wrap.b32 	%r7606, %r7605, %r7605, 8;
	add.s32 	%r7607, %r7601, %r7606;
	xor.b32  	%r7608, %r7603, %r7607;
	shf.l.wrap.b32 	%r7609, %r7608, %r7608, 7;
	add.s32 	%r7610, %r7568, %r7561;
	xor.b32  	%r7611, %r7582, %r7610;
	shf.l.wrap.b32 	%r7612, %r7611, %r7611, 16;
	add.s32 	%r7613, %r7547, %r7612;
	xor.b32  	%r7614, %r7561, %r7613;
	shf.l.wrap.b32 	%r7615, %r7614, %r7614, 12;
	add.s32 	%r7616, %r7610, %r7615;
	xor.b32  	%r7617, %r7612, %r7616;
	shf.l.wrap.b32 	%r7618, %r7617, %r7617, 8;
	add.s32 	%r7619, %r7613, %r7618;
	xor.b32  	%r7620, %r7615, %r7619;
	shf.l.wrap.b32 	%r7621, %r7620, %r7620, 7;
	add.s32 	%r7622, %r7580, %r7573;
	xor.b32  	%r7623, %r7546, %r7622;
	shf.l.wrap.b32 	%r7624, %r7623, %r7623, 16;
	add.s32 	%r7625, %r7559, %r7624;
	xor.b32  	%r7626, %r7573, %r7625;
	shf.l.wrap.b32 	%r7627, %r7626, %r7626, 12;
	add.s32 	%r7628, %r7622, %r7627;
	xor.b32  	%r7629, %r7624, %r7628;
	shf.l.wrap.b32 	%r7630, %r7629, %r7629, 8;
	add.s32 	%r7631, %r7625, %r7630;
	xor.b32  	%r7632, %r7627, %r7631;
	shf.l.wrap.b32 	%r7633, %r7632, %r7632, 7;
	add.s32 	%r7634, %r7592, %r7609;
	xor.b32  	%r7635, %r7630, %r7634;
	shf.l.wrap.b32 	%r7636, %r7635, %r7635, 16;
	add.s32 	%r7637, %r7619, %r7636;
	xor.b32  	%r7638, %r7609, %r7637;
	shf.l.wrap.b32 	%r7639, %r7638, %r7638, 12;
	add.s32 	%r7640, %r7634, %r7639;
	xor.b32  	%r7641, %r7636, %r7640;
	shf.l.wrap.b32 	%r7642, %r7641, %r7641, 8;
	add.s32 	%r7643, %r7637, %r7642;
	xor.b32  	%r7644, %r7639, %r7643;
	shf.l.wrap.b32 	%r7645, %r7644, %r7644, 7;
	add.s32 	%r7646, %r7604, %r7621;
	xor.b32  	%r7647, %r7594, %r7646;
	shf.l.wrap.b32 	%r7648, %r7647, %r7647, 16;
	add.s32 	%r7649, %r7631, %r7648;
	xor.b32  	%r7650, %r7621, %r7649;
	shf.l.wrap.b32 	%r7651, %r7650, %r7650, 12;
	add.s32 	%r7652, %r7646, %r7651;
	xor.b32  	%r7653, %r7648, %r7652;
	shf.l.wrap.b32 	%r7654, %r7653, %r7653, 8;
	add.s32 	%r7655, %r7649, %r7654;
	xor.b32  	%r7656, %r7651, %r7655;
	shf.l.wrap.b32 	%r7657, %r7656, %r7656, 7;
	add.s32 	%r7658, %r7616, %r7633;
	xor.b32  	%r7659, %r7606, %r7658;
	shf.l.wrap.b32 	%r7660, %r7659, %r7659, 16;
	add.s32 	%r7661, %r7595, %r7660;
	xor.b32  	%r7662, %r7633, %r7661;
	shf.l.wrap.b32 	%r7663, %r7662, %r7662, 12;
	add.s32 	%r7664, %r7658, %r7663;
	xor.b32  	%r7665, %r7660, %r7664;
	shf.l.wrap.b32 	%r7666, %r7665, %r7665, 8;
	add.s32 	%r7667, %r7661, %r7666;
	xor.b32  	%r7668, %r7663, %r7667;
	shf.l.wrap.b32 	%r7669, %r7668, %r7668, 7;
	add.s32 	%r7670, %r7628, %r7597;
	xor.b32  	%r7671, %r7618, %r7670;
	shf.l.wrap.b32 	%r7672, %r7671, %r7671, 16;
	add.s32 	%r7673, %r7607, %r7672;
	xor.b32  	%r7674, %r7597, %r7673;
	shf.l.wrap.b32 	%r7675, %r7674, %r7674, 12;
	add.s32 	%r7676, %r7670, %r7675;
	xor.b32  	%r7677, %r7672, %r7676;
	shf.l.wrap.b32 	%r7678, %r7677, %r7677, 8;
	add.s32 	%r7679, %r7673, %r7678;
	xor.b32  	%r7680, %r7675, %r7679;
	shf.l.wrap.b32 	%r7681, %r7680, %r7680, 7;
	add.s32 	%r7682, %r7640, %r7681;
	xor.b32  	%r7683, %r7654, %r7682;
	shf.l.wrap.b32 	%r7684, %r7683, %r7683, 16;
	add.s32 	%r7685, %r7667, %r7684;
	xor.b32  	%r7686, %r7681, %r7685;
	shf.l.wrap.b32 	%r7687, %r7686, %r7686, 12;
	add.s32 	%r7688, %r7682, %r7687;
	xor.b32  	%r7689, %r7684, %r7688;
	shf.l.wrap.b32 	%r7690, %r7689, %r7689, 8;
	add.s32 	%r7691, %r7652, %r7645;
	xor.b32  	%r7692, %r7666, %r7691;
	shf.l.wrap.b32 	%r7693, %r7692, %r7692, 16;
	add.s32 	%r7694, %r7679, %r7693;
	xor.b32  	%r7695, %r7645, %r7694;
	shf.l.wrap.b32 	%r7696, %r7695, %r7695, 12;
	add.s32 	%r7697, %r7691, %r7696;
	xor.b32  	%r7698, %r7693, %r7697;
	shf.l.wrap.b32 	%r7699, %r7698, %r7698, 8;
	add.s32 	%r7700, %r7694, %r7699;
	xor.b32  	%r7701, %r7696, %r7700;
	shf.l.wrap.b32 	%r7702, %r7701, %r7701, 7;
	add.s32 	%r7703, %r7664, %r7657;
	xor.b32  	%r7704, %r7678, %r7703;
	shf.l.wrap.b32 	%r7705, %r7704, %r7704, 16;
	add.s32 	%r7706, %r7643, %r7705;
	xor.b32  	%r7707, %r7657, %r7706;
	shf.l.wrap.b32 	%r7708, %r7707, %r7707, 12;
	add.s32 	%r7709, %r7703, %r7708;
	xor.b32  	%r7710, %r7705, %r7709;
	shf.l.wrap.b32 	%r7711, %r7710, %r7710, 8;
	add.s32 	%r7712, %r7706, %r7711;
	xor.b32  	%r7713, %r7708, %r7712;
	shf.l.wrap.b32 	%r7714, %r7713, %r7713, 7;
	add.s32 	%r7715, %r7676, %r7669;
	xor.b32  	%r7716, %r7642, %r7715;
	shf.l.wrap.b32 	%r7717, %r7716, %r7716, 16;
	add.s32 	%r7718, %r7655, %r7717;
	xor.b32  	%r7719, %r7669, %r7718;
	shf.l.wrap.b32 	%r7720, %r7719, %r7719, 12;
	add.s32 	%r7721, %r7715, %r7720;
	xor.b32  	%r7722, %r7717, %r7721;
	shf.l.wrap.b32 	%r7723, %r7722, %r7722, 8;
	add.s32 	%r7724, %r7718, %r7723;
	add.s32 	%r7725, %r7688, %r7702;
	xor.b32  	%r7726, %r7723, %r7725;
	shf.l.wrap.b32 	%r7727, %r7726, %r7726, 16;
	add.s32 	%r7728, %r7712, %r7727;
	xor.b32  	%r7729, %r7702, %r7728;
	shr.u32 	%r7730, %r7729, 20;
	add.s32 	%r7731, %r7725, %r7730;
	add.s32 	%r7732, %r7697, %r7714;
	xor.b32  	%r7733, %r7690, %r7732;
	shf.l.wrap.b32 	%r7734, %r7733, %r7733, 16;
	add.s32 	%r7735, %r7724, %r7734;
	xor.b32  	%r7736, %r7714, %r7735;
	shr.u32 	%r7737, %r7736, 20;
	add.s32 	%r7738, %r7732, %r7737;
	add.s32 	%r7739, %r12, %r7731;
	add.s32 	%r7740, %r13, %r7738;
	not.b32 	%r7741, %r22068;
	add.s32 	%r7742, %r290, %r7741;
	mov.b32 	%r7743, 1;
	shl.b32 	%r7744, %r7743, %r7742;
	and.b32  	%r305, %r7744, %r11;
	setp.eq.s32 	%p43, %r305, 0;
	selp.b32 	%r7745, %r7739, %r7740, %p43;
	cvt.u16.u32 	%rs192, %r7745;
	and.b16  	%rs328, %rs192, 1;
	and.b16  	%rs193, %rs326, 255;
	setp.ne.s16 	%p44, %rs193, 1;
	@%p44 bra 	$L__BB2_41;
	setp.eq.s32 	%p45, %r305, 0;
	mul.wide.u32 	%rd30, %r22068, 16;
	add.s64 	%rd31, %rd1, %rd30;
	ld.global.u32 	%r7746, [%rd31+2948];
	selp.b32 	%r7747, %r22072, %r22073, %p45;
	xor.b32  	%r7748, %r7747, %r7746;
	selp.b32 	%r7749, %r22071, %r22074, %p45;
	selp.b32 	%r22072, %r7748, %r22072, %p45;
	selp.b32 	%r22073, %r22073, %r7748, %p45;
	ld.global.u32 	%r7750, [%rd31+2952];
	xor.b32  	%r7751, %r7749, %r7750;
	selp.b32 	%r7752, %r22070, %r22075, %p45;
	selp.b32 	%r22071, %r7751, %r22071, %p45;
	selp.b32 	%r22074, %r22074, %r7751, %p45;
	ld.global.u32 	%r7753, [%rd31+2956];
	xor.b32  	%r7754, %r7752, %r7753;
	selp.b32 	%r7755, %r22069, %r22076, %p45;
	selp.b32 	%r22070, %r7754, %r22070, %p45;
	selp.b32 	%r22075, %r22075, %r7754, %p45;
	ld.global.u32 	%r7756, [%rd31+2960];
	xor.b32  	%r7757, %r7755, %r7756;
	selp.b32 	%r7758, 420, 445, %p45;
	selp.b32 	%r22069, %r7757, %r22069, %p45;
	selp.b32 	%r22076, %r22076, %r7757, %p45;
	add.s32 	%r7759, %r7758, %r22068;
	cvt.u64.u32 	%rd32, %r7759;
	add.s64 	%rd33, %rd1, %rd32;
	ld.global.u8 	%rs194, [%rd33+2928];
	xor.b16  	%rs328, %rs194, %rs328;
$L__BB2_41:
	setp.eq.s32 	%p46, %r305, 0;
	selp.b32 	%r22080, %r22072, %r22073, %p46;
	selp.b32 	%r22079, %r22071, %r22074, %p46;
	selp.b32 	%r22078, %r22070, %r22075, %p46;
	selp.b32 	%r22077, %r22069, %r22076, %p46;
	add.s32 	%r326, %r22068, 1;
	setp.ne.s32 	%p47, %r22068, %r291;
	mov.u16 	%rs326, %rs328;
	mov.u32 	%r22068, %r326;
	@%p47 bra 	$L__BB2_39;
$L__BB2_42:
	st.shared.v2.u32 	[s_mem+49464], {%r22080, %r22079};
	st.shared.v2.u32 	[s_mem+49472], {%r22078, %r22077};
	st.shared.u8 	[s_mem+49480], %rs328;
	ld.global.v2.u8 	{%rs331, %rs52}, [%rd1+3432];
	ld.global.u32 	%r22097, [%rd1+3416];
	ld.global.u32 	%r22096, [%rd1+3420];
	ld.global.u32 	%r22095, [%rd1+3424];
	ld.global.u32 	%r22094, [%rd1+3428];
	setp.lt.u16 	%p48, %rs52, 12;
	@%p48 bra 	$L__BB2_47;
	cvt.u32.u16 	%r7761, %rs52;
	and.b32  	%r335, %r7761, 255;
	add.s32 	%r336, %r335, -12;
	mov.b32 	%r22085, 0;
	mov.u16 	%rs329, %rs331;
$L__BB2_44:
	.pragma "nounroll";
	add.s32 	%r7762, %r12, %r22097;
	shf.l.wrap.b32 	%r7763, %r7762, %r7762, 16;
	add.s32 	%r7764, %r22097, %r7763;
	xor.b32  	%r7765, %r22097, %r7764;
	shf.l.wrap.b32 	%r7766, %r7765, %r7765, 12;
	add.s32 	%r7767, %r7762, %r7766;
	xor.b32  	%r7768, %r7763, %r7767;
	shf.l.wrap.b32 	%r7769, %r7768, %r7768, 8;
	add.s32 	%r7770, %r7764, %r7769;
	xor.b32  	%r7771, %r7766, %r7770;
	shf.l.wrap.b32 	%r7772, %r7771, %r7771, 7;
	add.s32 	%r7773, %r13, %r22096;
	shf.l.wrap.b32 	%r7774, %r7773, %r7773, 16;
	add.s32 	%r7775, %r22096, %r7774;
	xor.b32  	%r7776, %r22096, %r7775;
	shf.l.wrap.b32 	%r7777, %r7776, %r7776, 12;
	add.s32 	%r7778, %r7773, %r7777;
	xor.b32  	%r7779, %r7774, %r7778;
	shf.l.wrap.b32 	%r7780, %r7779, %r7779, 8;
	add.s32 	%r7781, %r7775, %r7780;
	xor.b32  	%r7782, %r7777, %r7781;
	shf.l.wrap.b32 	%r7783, %r7782, %r7782, 7;
	add.s32 	%r7784, %r14, %r22095;
	shf.l.wrap.b32 	%r7785, %r7784, %r7784, 16;
	add.s32 	%r7786, %r22095, %r7785;
	xor.b32  	%r7787, %r22095, %r7786;
	shf.l.wrap.b32 	%r7788, %r7787, %r7787, 12;
	add.s32 	%r7789, %r7784, %r7788;
	xor.b32  	%r7790, %r7785, %r7789;
	shf.l.wrap.b32 	%r7791, %r7790, %r7790, 8;
	add.s32 	%r7792, %r7786, %r7791;
	xor.b32  	%r7793, %r7788, %r7792;
	shf.l.wrap.b32 	%r7794, %r7793, %r7793, 7;
	add.s32 	%r7795, %r15, %r22094;
	shf.l.wrap.b32 	%r7796, %r7795, %r7795, 16;
	add.s32 	%r7797, %r22094, %r7796;
	xor.b32  	%r7798, %r22094, %r7797;
	shf.l.wrap.b32 	%r7799, %r7798, %r7798, 12;
	add.s32 	%r7800, %r7795, %r7799;
	xor.b32  	%r7801, %r7796, %r7800;
	shf.l.wrap.b32 	%r7802, %r7801, %r7801, 8;
	add.s32 	%r7803, %r7797, %r7802;
	xor.b32  	%r7804, %r7799, %r7803;
	shf.l.wrap.b32 	%r7805, %r7804, %r7804, 7;
	add.s32 	%r7806, %r7767, %r7783;
	xor.b32  	%r7807, %r7802, %r7806;
	shf.l.wrap.b32 	%r7808, %r7807, %r7807, 16;
	add.s32 	%r7809, %r7792, %r7808;
	xor.b32  	%r7810, %r7783, %r7809;
	shf.l.wrap.b32 	%r7811, %r7810, %r7810, 12;
	add.s32 	%r7812, %r7806, %r7811;
	xor.b32  	%r7813, %r7808, %r7812;
	shf.l.wrap.b32 	%r7814, %r7813, %r7813, 8;
	add.s32 	%r7815, %r7809, %r7814;
	xor.b32  	%r7816, %r7811, %r7815;
	shf.l.wrap.b32 	%r7817, %r7816, %r7816, 7;
	add.s32 	%r7818, %r7778, %r7794;
	xor.b32  	%r7819, %r7769, %r7818;
	shf.l.wrap.b32 	%r7820, %r7819, %r7819, 16;
	add.s32 	%r7821, %r7803, %r7820;
	xor.b32  	%r7822, %r7794, %r7821;
	shf.l.wrap.b32 	%r7823, %r7822, %r7822, 12;
	add.s32 	%r7824, %r7818, %r7823;
	xor.b32  	%r7825, %r7820, %r7824;
	shf.l.wrap.b32 	%r7826, %r7825, %r7825, 8;
	add.s32 	%r7827, %r7821, %r7826;
	xor.b32  	%r7828, %r7823, %r7827;
	shf.l.wrap.b32 	%r7829, %r7828, %r7828, 7;
	add.s32 	%r7830, %r7789, %r7805;
	xor.b32  	%r7831, %r7780, %r7830;
	shf.l.wrap.b32 	%r7832, %r7831, %r7831, 16;
	add.s32 	%r7833, %r7770, %r7832;
	xor.b32  	%r7834, %r7805, %r7833;
	shf.l.wrap.b32 	%r7835, %r7834, %r7834, 12;
	add.s32 	%r7836, %r7830, %r7835;
	xor.b32  	%r7837, %r7832, %r7836;
	shf.l.wrap.b32 	%r7838, %r7837, %r7837, 8;
	add.s32 	%r7839, %r7833, %r7838;
	xor.b32  	%r7840, %r7835, %r7839;
	shf.l.wrap.b32 	%r7841, %r7840, %r7840, 7;
	add.s32 	%r7842, %r7800, %r7772;
	xor.b32  	%r7843, %r7791, %r7842;
	shf.l.wrap.b32 	%r7844, %r7843, %r7843, 16;
	add.s32 	%r7845, %r7781, %r7844;
	xor.b32  	%r7846, %r7772, %r7845;
	shf.l.wrap.b32 	%r7847, %r7846, %r7846, 12;
	add.s32 	%r7848, %r7842, %r7847;
	xor.b32  	%r7849, %r7844, %r7848;
	shf.l.wrap.b32 	%r7850, %r7849, %r7849, 8;
	add.s32 	%r7851, %r7845, %r7850;
	xor.b32  	%r7852, %r7847, %r7851;
	shf.l.wrap.b32 	%r7853, %r7852, %r7852, 7;
	add.s32 	%r7854, %r7812, %r7853;
	xor.b32  	%r7855, %r7826, %r7854;
	shf.l.wrap.b32 	%r7856, %r7855, %r7855, 16;
	add.s32 	%r7857, %r7839, %r7856;
	xor.b32  	%r7858, %r7853, %r7857;
	shf.l.wrap.b32 	%r7859, %r7858, %r7858, 12;
	add.s32 	%r7860, %r7854, %r7859;
	xor.b32  	%r7861, %r7856, %r7860;
	shf.l.wrap.b32 	%r7862, %r7861, %r7861, 8;
	add.s32 	%r7863, %r7857, %r7862;
	xor.b32  	%r7864, %r7859, %r7863;
	shf.l.wrap.b32 	%r7865, %r7864, %r7864, 7;
	add.s32 	%r7866, %r7824, %r7817;
	xor.b32  	%r7867, %r7838, %r7866;
	shf.l.wrap.b32 	%r7868, %r7867, %r7867, 16;
	add.s32 	%r7869, %r7851, %r7868;
	xor.b32  	%r7870, %r7817, %r7869;
	shf.l.wrap.b32 	%r7871, %r7870, %r7870, 12;
	add.s32 	%r7872, %r7866, %r7871;
	xor.b32  	%r7873, %r7868, %r7872;
	shf.l.wrap.b32 	%r7874, %r7873, %r7873, 8;
	add.s32 	%r7875, %r7869, %r7874;
	xor.b32  	%r7876, %r7871, %r7875;
	shf.l.wrap.b32 	%r7877, %r7876, %r7876, 7;
	add.s32 	%r7878, %r7836, %r7829;
	xor.b32  	%r7879, %r7850, %r7878;
	shf.l.wrap.b32 	%r7880, %r7879, %r7879, 16;
	add.s32 	%r7881, %r7815, %r7880;
	xor.b32  	%r7882, %r7829, %r7881;
	shf.l.wrap.b32 	%r7883, %r7882, %r7882, 12;
	add.s32 	%r7884, %r7878, %r7883;
	xor.b32  	%r7885, %r7880, %r7884;
	shf.l.wrap.b32 	%r7886, %r7885, %r7885, 8;
	add.s32 	%r7887, %r7881, %r7886;
	xor.b32  	%r7888, %r7883, %r7887;
	shf.l.wrap.b32 	%r7889, %r7888, %r7888, 7;
	add.s32 	%r7890, %r7848, %r7841;
	xor.b32  	%r7891, %r7814, %r7890;
	shf.l.wrap.b32 	%r7892, %r7891, %r7891, 16;
	add.s32 	%r7893, %r7827, %r7892;
	xor.b32  	%r7894, %r7841, %r7893;
	shf.l.wrap.b32 	%r7895, %r7894, %r7894, 12;
	add.s32 	%r7896, %r7890, %r7895;
	xor.b32  	%r7897, %r7892, %r7896;
	shf.l.wrap.b32 	%r7898, %r7897, %r7897, 8;
	add.s32 	%r7899, %r7893, %r7898;
	xor.b32  	%r7900, %r7895, %r7899;
	shf.l.wrap.b32 	%r7901, %r7900, %r7900, 7;
	add.s32 	%r7902, %r7860, %r7877;
	xor.b32  	%r7903, %r7898, %r7902;
	shf.l.wrap.b32 	%r7904, %r7903, %r7903, 16;
	add.s32 	%r7905, %r7887, %r7904;
	xor.b32  	%r7906, %r7877, %r7905;
	shf.l.wrap.b32 	%r7907, %r7906, %r7906, 12;
	add.s32 	%r7908, %r7902, %r7907;
	xor.b32  	%r7909, %r7904, %r7908;
	shf.l.wrap.b32 	%r7910, %r7909, %r7909, 8;
	add.s32 	%r7911, %r7905, %r7910;
	xor.b32  	%r7912, %r7907, %r7911;
	shf.l.wrap.b32 	%r7913, %r7912, %r7912, 7;
	add.s32 	%r7914, %r7872, %r7889;
	xor.b32  	%r7915, %r7862, %r7914;
	shf.l.wrap.b32 	%r7916, %r7915, %r7915, 16;
	add.s32 	%r7917, %r7899, %r7916;
	xor.b32  	%r7918, %r7889, %r7917;
	shf.l.wrap.b32 	%r7919, %r7918, %r7918, 12;
	add.s32 	%r7920, %r7914, %r7919;
	xor.b32  	%r7921, %r7916, %r7920;
	shf.l.wrap.b32 	%r7922, %r7921, %r7921, 8;
	add.s32 	%r7923, %r7917, %r7922;
	xor.b32  	%r7924, %r7919, %r7923;
	shf.l.wrap.b32 	%r7925, %r7924, %r7924, 7;
	add.s32 	%r7926, %r7884, %r7901;
	xor.b32  	%r7927, %r7874, %r7926;
	shf.l.wrap.b32 	%r7928, %r7927, %r7927, 16;
	add.s32 	%r7929, %r7863, %r7928;
	xor.b32  	%r7930, %r7901, %r7929;
	shf.l.wrap.b32 	%r7931, %r7930, %r7930, 12;
	add.s32 	%r7932, %r7926, %r7931;
	xor.b32  	%r7933, %r7928, %r7932;
	shf.l.wrap.b32 	%r7934, %r7933, %r7933, 8;
	add.s32 	%r7935, %r7929, %r7934;
	xor.b32  	%r7936, %r7931, %r7935;
	shf.l.wrap.b32 	%r7937, %r7936, %r7936, 7;
	add.s32 	%r7938, %r7896, %r7865;
	xor.b32  	%r7939, %r7886, %r7938;
	shf.l.wrap.b32 	%r7940, %r7939, %r7939, 16;
	add.s32 	%r7941, %r7875, %r7940;
	xor.b32  	%r7942, %r7865, %r7941;
	shf.l.wrap.b32 	%r7943, %r7942, %r7942, 12;
	add.s32 	%r7944, %r7938, %r7943;
	xor.b32  	%r7945, %r7940, %r7944;
	shf.l.wrap.b32 	%r7946, %r7945, %r7945, 8;
	add.s32 	%r7947, %r7941, %r7946;
	xor.b32  	%r7948, %r7943, %r7947;
	shf.l.wrap.b32 	%r7949, %r7948, %r7948, 7;
	add.s32 	%r7950, %r7908, %r7949;
	xor.b32  	%r7951, %r7922, %r7950;
	shf.l.wrap.b32 	%r7952, %r7951, %r7951, 16;
	add.s32 	%r7953, %r7935, %r7952;
	xor.b32  	%r7954, %r7949, %r7953;
	shf.l.wrap.b32 	%r7955, %r7954, %r7954, 12;
	add.s32 	%r7956, %r7950, %r7955;
	xor.b32  	%r7957, %r7952, %r7956;
	shf.l.wrap.b32 	%r7958, %r7957, %r7957, 8;
	add.s32 	%r7959, %r7953, %r7958;
	xor.b32  	%r7960, %r7955, %r7959;
	shf.l.wrap.b32 	%r7961, %r7960, %r7960, 7;
	add.s32 	%r7962, %r7920, %r7913;
	xor.b32  	%r7963, %r7934, %r7962;
	shf.l.wrap.b32 	%r7964, %r7963, %r7963, 16;
	add.s32 	%r7965, %r7947, %r7964;
	xor.b32  	%r7966, %r7913, %r7965;
	shf.l.wrap.b32 	%r7967, %r7966, %r7966, 12;
	add.s32 	%r7968, %r7962, %r7967;
	xor.b32  	%r7969, %r7964, %r7968;
	shf.l.wrap.b32 	%r7970, %r7969, %r7969, 8;
	add.s32 	%r7971, %r7965, %r7970;
	xor.b32  	%r7972, %r7967, %r7971;
	shf.l.wrap.b32 	%r7973, %r7972, %r7972, 7;
	add.s32 	%r7974, %r7932, %r7925;
	xor.b32  	%r7975, %r7946, %r7974;
	shf.l.wrap.b32 	%r7976, %r7975, %r7975, 16;
	add.s32 	%r7977, %r7911, %r7976;
	xor.b32  	%r7978, %r7925, %r7977;
	shf.l.wrap.b32 	%r7979, %r7978, %r7978, 12;
	add.s32 	%r7980, %r7974, %r7979;
	xor.b32  	%r7981, %r7976, %r7980;
	shf.l.wrap.b32 	%r7982, %r7981, %r7981, 8;
	add.s32 	%r7983, %r7977, %r7982;
	xor.b32  	%r7984, %r7979, %r7983;
	shf.l.wrap.b32 	%r7985, %r7984, %r7984, 7;
	add.s32 	%r7986, %r7944, %r7937;
	xor.b32  	%r7987, %r7910, %r7986;
	shf.l.wrap.b32 	%r7988, %r7987, %r7987, 16;
	add.s32 	%r7989, %r7923, %r7988;
	xor.b32  	%r7990, %r7937, %r7989;
	shf.l.wrap.b32 	%r7991, %r7990, %r7990, 12;
	add.s32 	%r7992, %r7986, %r7991;
	xor.b32  	%r7993, %r7988, %r7992;
	shf.l.wrap.b32 	%r7994, %r7993, %r7993, 8;
	add.s32 	%r7995, %r7989, %r7994;
	xor.b32  	%r7996, %r7991, %r7995;
	shf.l.wrap.b32 	%r7997, %r7996, %r7996, 7;
	add.s32 	%r7998, %r7956, %r7973;
	xor.b32  	%r7999, %r7994, %r7998;
	shf.l.wrap.b32 	%r8000, %r7999, %r7999, 16;
	add.s32 	%r8001, %r7983, %r8000;
	xor.b32  	%r8002, %r7973, %r8001;
	shf.l.wrap.b32 	%r8003, %r8002, %r8002, 12;
	add.s32 	%r8004, %r7998, %r8003;
	xor.b32  	%r8005, %r8000, %r8004;
	shf.l.wrap.b32 	%r8006, %r8005, %r8005, 8;
	add.s32 	%r8007, %r8001, %r8006;
	xor.b32  	%r8008, %r8003, %r8007;
	shf.l.wrap.b32 	%r8009, %r8008, %r8008, 7;
	add.s32 	%r8010, %r7968, %r7985;
	xor.b32  	%r8011, %r7958, %r8010;
	shf.l.wrap.b32 	%r8012, %r8011, %r8011, 16;
	add.s32 	%r8013, %r7995, %r8012;
	xor.b32  	%r8014, %r7985, %r8013;
	shf.l.wrap.b32 	%r8015, %r8014, %r8014, 12;
	add.s32 	%r8016, %r8010, %r8015;
	xor.b32  	%r8017, %r8012, %r8016;
	shf.l.wrap.b32 	%r8018, %r8017, %r8017, 8;
	add.s32 	%r8019, %r8013, %r8018;
	xor.b32  	%r8020, %r8015, %r8019;
	shf.l.wrap.b32 	%r8021, %r8020, %r8020, 7;
	add.s32 	%r8022, %r7980, %r7997;
	xor.b32  	%r8023, %r7970, %r8022;
	shf.l.wrap.b32 	%r8024, %r8023, %r8023, 16;
	add.s32 	%r8025, %r7959, %r8024;
	xor.b32  	%r8026, %r7997, %r8025;
	shf.l.wrap.b32 	%r8027, %r8026, %r8026, 12;
	add.s32 	%r8028, %r8022, %r8027;
	xor.b32  	%r8029, %r8024, %r8028;
	shf.l.wrap.b32 	%r8030, %r8029, %r8029, 8;
	add.s32 	%r8031, %r8025, %r8030;
	xor.b32  	%r8032, %r8027, %r8031;
	shf.l.wrap.b32 	%r8033, %r8032, %r8032, 7;
	add.s32 	%r8034, %r7992, %r7961;
	xor.b32  	%r8035, %r7982, %r8034;
	shf.l.wrap.b32 	%r8036, %r8035, %r8035, 16;
	add.s32 	%r8037, %r7971, %r8036;
	xor.b32  	%r8038, %r7961, %r8037;
	shf.l.wrap.b32 	%r8039, %r8038, %r8038, 12;
	add.s32 	%r8040, %r8034, %r8039;
	xor.b32  	%r8041, %r8036, %r8040;
	shf.l.wrap.b32 	%r8042, %r8041, %r8041, 8;
	add.s32 	%r8043, %r8037, %r8042;
	xor.b32  	%r8044, %r8039, %r8043;
	shf.l.wrap.b32 	%r8045, %r8044, %r8044, 7;
	add.s32 	%r8046, %r8004, %r8045;
	xor.b32  	%r8047, %r8018, %r8046;
	shf.l.wrap.b32 	%r8048, %r8047, %r8047, 16;
	add.s32 	%r8049, %r8031, %r8048;
	xor.b32  	%r8050, %r8045, %r8049;
	shf.l.wrap.b32 	%r8051, %r8050, %r8050, 12;
	add.s32 	%r8052, %r8046, %r8051;
	xor.b32  	%r8053, %r8048, %r8052;
	shf.l.wrap.b32 	%r8054, %r8053, %r8053, 8;
	add.s32 	%r8055, %r8049, %r8054;
	xor.b32  	%r8056, %r8051, %r8055;
	shf.l.wrap.b32 	%r8057, %r8056, %r8056, 7;
	add.s32 	%r8058, %r8016, %r8009;
	xor.b32  	%r8059, %r8030, %r8058;
	shf.l.wrap.b32 	%r8060, %r8059, %r8059, 16;
	add.s32 	%r8061, %r8043, %r8060;
	xor.b32  	%r8062, %r8009, %r8061;
	shf.l.wrap.b32 	%r8063, %r8062, %r8062, 12;
	add.s32 	%r8064, %r8058, %r8063;
	xor.b32  	%r8065, %r8060, %r8064;
	shf.l.wrap.b32 	%r8066, %r8065, %r8065, 8;
	add.s32 	%r8067, %r8061, %r8066;
	xor.b32  	%r8068, %r8063, %r8067;
	shf.l.wrap.b32 	%r8069, %r8068, %r8068, 7;
	add.s32 	%r8070, %r8028, %r8021;
	xor.b32  	%r8071, %r8042, %r8070;
	shf.l.wrap.b32 	%r8072, %r8071, %r8071, 16;
	add.s32 	%r8073, %r8007, %r8072;
	xor.b32  	%r8074, %r8021, %r8073;
	shf.l.wrap.b32 	%r8075, %r8074, %r8074, 12;
	add.s32 	%r8076, %r8070, %r8075;
	xor.b32  	%r8077, %r8072, %r8076;
	shf.l.wrap.b32 	%r8078, %r8077, %r8077, 8;
	add.s32 	%r8079, %r8073, %r8078;
	xor.b32  	%r8080, %r8075, %r8079;
	shf.l.wrap.b32 	%r8081, %r8080, %r8080, 7;
	add.s32 	%r8082, %r8040, %r8033;
	xor.b32  	%r8083, %r8006, %r8082;
	shf.l.wrap.b32 	%r8084, %r8083, %r8083, 16;
	add.s32 	%r8085, %r8019, %r8084;
	xor.b32  	%r8086, %r8033, %r8085;
	shf.l.wrap.b32 	%r8087, %r8086, %r8086, 12;
	add.s32 	%r8088, %r8082, %r8087;
	xor.b32  	%r8089, %r8084, %r8088;
	shf.l.wrap.b32 	%r8090, %r8089, %r8089, 8;
	add.s32 	%r8091, %r8085, %r8090;
	xor.b32  	%r8092, %r8087, %r8091;
	shf.l.wrap.b32 	%r8093, %r8092, %r8092, 7;
	add.s32 	%r8094, %r8052, %r8069;
	xor.b32  	%r8095, %r8090, %r8094;
	shf.l.wrap.b32 	%r8096, %r8095, %r8095, 16;
	add.s32 	%r8097, %r8079, %r8096;
	xor.b32  	%r8098, %r8069, %r8097;
	shf.l.wrap.b32 	%r8099, %r8098, %r8098, 12;
	add.s32 	%r8100, %r8094, %r8099;
	xor.b32  	%r8101, %r8096, %r8100;
	shf.l.wrap.b32 	%r8102, %r8101, %r8101, 8;
	add.s32 	%r8103, %r8097, %r8102;
	xor.b32  	%r8104, %r8099, %r8103;
	shf.l.wrap.b32 	%r8105, %r8104, %r8104, 7;
	add.s32 	%r8106, %r8064, %r8081;
	xor.b32  	%r8107, %r8054, %r8106;
	shf.l.wrap.b32 	%r8108, %r8107, %r8107, 16;
	add.s32 	%r8109, %r8091, %r8108;
	xor.b32  	%r8110, %r8081, %r8109;
	shf.l.wrap.b32 	%r8111, %r8110, %r8110, 12;
	add.s32 	%r8112, %r8106, %r8111;
	xor.b32  	%r8113, %r8108, %r8112;
	shf.l.wrap.b32 	%r8114, %r8113, %r8113, 8;
	add.s32 	%r8115, %r8109, %r8114;
	xor.b32  	%r8116, %r8111, %r8115;
	shf.l.wrap.b32 	%r8117, %r8116, %r8116, 7;
	add.s32 	%r8118, %r8076, %r8093;
	xor.b32  	%r8119, %r8066, %r8118;
	shf.l.wrap.b32 	%r8120, %r8119, %r8119, 16;
	add.s32 	%r8121, %r8055, %r8120;
	xor.b32  	%r8122, %r8093, %r8121;
	shf.l.wrap.b32 	%r8123, %r8122, %r8122, 12;
	add.s32 	%r8124, %r8118, %r8123;
	xor.b32  	%r8125, %r8120, %r8124;
	shf.l.wrap.b32 	%r8126, %r8125, %r8125, 8;
	add.s32 	%r8127, %r8121, %r8126;
	xor.b32  	%r8128, %r8123, %r8127;
	shf.l.wrap.b32 	%r8129, %r8128, %r8128, 7;
	add.s32 	%r8130, %r8088, %r8057;
	xor.b32  	%r8131, %r8078, %r8130;
	shf.l.wrap.b32 	%r8132, %r8131, %r8131, 16;
	add.s32 	%r8133, %r8067, %r8132;
	xor.b32  	%r8134, %r8057, %r8133;
	shf.l.wrap.b32 	%r8135, %r8134, %r8134, 12;
	add.s32 	%r8136, %r8130, %r8135;
	xor.b32  	%r8137, %r8132, %r8136;
	shf.l.wrap.b32 	%r8138, %r8137, %r8137, 8;
	add.s32 	%r8139, %r8133, %r8138;
	xor.b32  	%r8140, %r8135, %r8139;
	shf.l.wrap.b32 	%r8141, %r8140, %r8140, 7;
	add.s32 	%r22089, %r12, %r8100;
	add.s32 	%r22090, %r22097, %r8141;
	add.s32 	%r22088, %r13, %r8112;
	add.s32 	%r22091, %r22096, %r8105;
	add.s32 	%r22087, %r14, %r8124;
	add.s32 	%r22092, %r22095, %r8117;
	add.s32 	%r22086, %r15, %r8136;
	add.s32 	%r22093, %r22094, %r8129;
	xor.b32  	%r8142, %r7762, 1;
	shf.l.wrap.b32 	%r8143, %r7762, %r8142, 16;
	add.s32 	%r8144, %r22097, %r8143;
	xor.b32  	%r8145, %r22097, %r8144;
	shf.l.wrap.b32 	%r8146, %r8145, %r8145, 12;
	add.s32 	%r8147, %r7762, %r8146;
	xor.b32  	%r8148, %r8143, %r8147;
	shf.l.wrap.b32 	%r8149, %r8148, %r8148, 8;
	add.s32 	%r8150, %r8144, %r8149;
	xor.b32  	%r8151, %r8146, %r8150;
	shf.l.wrap.b32 	%r8152, %r8151, %r8151, 7;
	add.s32 	%r8153, %r8147, %r7783;
	xor.b32  	%r8154, %r7802, %r8153;
	shf.l.wrap.b32 	%r8155, %r8154, %r8154, 16;
	add.s32 	%r8156, %r7792, %r8155;
	xor.b32  	%r8157, %r7783, %r8156;
	shf.l.wrap.b32 	%r8158, %r8157, %r8157, 12;
	add.s32 	%r8159, %r8153, %r8158;
	xor.b32  	%r8160, %r8155, %r8159;
	shf.l.wrap.b32 	%r8161, %r8160, %r8160, 8;
	add.s32 	%r8162, %r8156, %r8161;
	xor.b32  	%r8163, %r8158, %r8162;
	shf.l.wrap.b32 	%r8164, %r8163, %r8163, 7;
	xor.b32  	%r8165, %r8149, %r7818;
	shf.l.wrap.b32 	%r8166, %r8165, %r8165, 16;
	add.s32 	%r8167, %r7803, %r8166;
	xor.b32  	%r8168, %r7794, %r8167;
	shf.l.wrap.b32 	%r8169, %r8168, %r8168, 12;
	add.s32 	%r8170, %r7818, %r8169;
	xor.b32  	%r8171, %r8166, %r8170;
	shf.l.wrap.b32 	%r8172, %r8171, %r8171, 8;
	add.s32 	%r8173, %r8167, %r8172;
	xor.b32  	%r8174, %r8169, %r8173;
	shf.l.wrap.b32 	%r8175, %r8174, %r8174, 7;
	add.s32 	%r8176, %r8150, %r7832;
	xor.b32  	%r8177, %r7805, %r8176;
	shf.l.wrap.b32 	%r8178, %r8177, %r8177, 12;
	add.s32 	%r8179, %r7830, %r8178;
	xor.b32  	%r8180, %r7832, %r8179;
	shf.l.wrap.b32 	%r8181, %r8180, %r8180, 8;
	add.s32 	%r8182, %r8176, %r8181;
	xor.b32  	%r8183, %r8178, %r8182;
	shf.l.wrap.b32 	%r8184, %r8183, %r8183, 7;
	add.s32 	%r8185, %r7800, %r8152;
	xor.b32  	%r8186, %r7791, %r8185;
	shf.l.wrap.b32 	%r8187, %r8186, %r8186, 16;
	add.s32 	%r8188, %r7781, %r8187;
	xor.b32  	%r8189, %r8152, %r8188;
	shf.l.wrap.b32 	%r8190, %r8189, %r8189, 12;
	add.s32 	%r8191, %r8185, %r8190;
	xor.b32  	%r8192, %r8187, %r8191;
	shf.l.wrap.b32 	%r8193, %r8192, %r8192, 8;
	add.s32 	%r8194, %r8188, %r8193;
	xor.b32  	%r8195, %r8190, %r8194;
	shf.l.wrap.b32 	%r8196, %r8195, %r8195, 7;
	add.s32 	%r8197, %r8159, %r8196;
	xor.b32  	%r8198, %r8172, %r8197;
	shf.l.wrap.b32 	%r8199, %r8198, %r8198, 16;
	add.s32 	%r8200, %r8182, %r8199;
	xor.b32  	%r8201, %r8196, %r8200;
	shf.l.wrap.b32 	%r8202, %r8201, %r8201, 12;
	add.s32 	%r8203, %r8197, %r8202;
	xor.b32  	%r8204, %r8199, %r8203;
	shf.l.wrap.b32 	%r8205, %r8204, %r8204, 8;
	add.s32 	%r8206, %r8200, %r8205;
	xor.b32  	%r8207, %r8202, %r8206;
	shf.l.wrap.b32 	%r8208, %r8207, %r8207, 7;
	add.s32 	%r8209, %r8170, %r8164;
	xor.b32  	%r8210, %r8181, %r8209;
	shf.l.wrap.b32 	%r8211, %r8210, %r8210, 16;
	add.s32 	%r8212, %r8194, %r8211;
	xor.b32  	%r8213, %r8164, %r8212;
	shf.l.wrap.b32 	%r8214, %r8213, %r8213, 12;
	add.s32 	%r8215, %r8209, %r8214;
	xor.b32  	%r8216, %r8211, %r8215;
	shf.l.wrap.b32 	%r8217, %r8216, %r8216, 8;
	add.s32 	%r8218, %r8212, %r8217;
	xor.b32  	%r8219, %r8214, %r8218;
	shf.l.wrap.b32 	%r8220, %r8219, %r8219, 7;
	add.s32 	%r8221, %r8179, %r8175;
	xor.b32  	%r8222, %r8193, %r8221;
	shf.l.wrap.b32 	%r8223, %r8222, %r8222, 16;
	add.s32 	%r8224, %r8162, %r8223;
	xor.b32  	%r8225, %r8175, %r8224;
	shf.l.wrap.b32 	%r8226, %r8225, %r8225, 12;
	add.s32 	%r8227, %r8221, %r8226;
	xor.b32  	%r8228, %r8223, %r8227;
	shf.l.wrap.b32 	%r8229, %r8228, %r8228, 8;
	add.s32 	%r8230, %r8224, %r8229;
	xor.b32  	%r8231, %r8226, %r8230;
	shf.l.wrap.b32 	%r8232, %r8231, %r8231, 7;
	add.s32 	%r8233, %r8191, %r8184;
	xor.b32  	%r8234, %r8161, %r8233;
	shf.l.wrap.b32 	%r8235, %r8234, %r8234, 16;
	add.s32 	%r8236, %r8173, %r8235;
	xor.b32  	%r8237, %r8184, %r8236;
	shf.l.wrap.b32 	%r8238, %r8237, %r8237, 12;
	add.s32 	%r8239, %r8233, %r8238;
	xor.b32  	%r8240, %r8235, %r8239;
	shf.l.wrap.b32 	%r8241, %r8240, %r8240, 8;
	add.s32 	%r8242, %r8236, %r8241;
	xor.b32  	%r8243, %r8238, %r8242;
	shf.l.wrap.b32 	%r8244, %r8243, %r8243, 7;
	add.s32 	%r8245, %r8203, %r8220;
	xor.b32  	%r8246, %r8241, %r8245;
	shf.l.wrap.b32 	%r8247, %r8246, %r8246, 16;
	add.s32 	%r8248, %r8230, %r8247;
	xor.b32  	%r8249, %r8220, %r8248;
	shf.l.wrap.b32 	%r8250, %r8249, %r8249, 12;
	add.s32 	%r8251, %r8245, %r8250;
	xor.b32  	%r8252, %r8247, %r8251;
	shf.l.wrap.b32 	%r8253, %r8252, %r8252, 8;
	add.s32 	%r8254, %r8248, %r8253;
	xor.b32  	%r8255, %r8250, %r8254;
	shf.l.wrap.b32 	%r8256, %r8255, %r8255, 7;
	add.s32 	%r8257, %r8215, %r8232;
	xor.b32  	%r8258, %r8205, %r8257;
	shf.l.wrap.b32 	%r8259, %r8258, %r8258, 16;
	add.s32 	%r8260, %r8242, %r8259;
	xor.b32  	%r8261, %r8232, %r8260;
	shf.l.wrap.b32 	%r8262, %r8261, %r8261, 12;
	add.s32 	%r8263, %r8257, %r8262;
	xor.b32  	%r8264, %r8259, %r8263;
	shf.l.wrap.b32 	%r8265, %r8264, %r8264, 8;
	add.s32 	%r8266, %r8260, %r8265;
	xor.b32  	%r8267, %r8262, %r8266;
	shf.l.wrap.b32 	%r8268, %r8267, %r8267, 7;
	add.s32 	%r8269, %r8227, %r8244;
	xor.b32  	%r8270, %r8217, %r8269;
	shf.l.wrap.b32 	%r8271, %r8270, %r8270, 16;
	add.s32 	%r8272, %r8206, %r8271;
	xor.b32  	%r8273, %r8244, %r8272;
	shf.l.wrap.b32 	%r8274, %r8273, %r8273, 12;
	add.s32 	%r8275, %r8269, %r8274;
	xor.b32  	%r8276, %r8271, %r8275;
	shf.l.wrap.b32 	%r8277, %r8276, %r8276, 8;
	add.s32 	%r8278, %r8272, %r8277;
	xor.b32  	%r8279, %r8274, %r8278;
	shf.l.wrap.b32 	%r8280, %r8279, %r8279, 7;
	add.s32 	%r8281, %r8239, %r8208;
	xor.b32  	%r8282, %r8229, %r8281;
	shf.l.wrap.b32 	%r8283, %r8282, %r8282, 16;
	add.s32 	%r8284, %r8218, %r8283;
	xor.b32  	%r8285, %r8208, %r8284;
	shf.l.wrap.b32 	%r8286, %r8285, %r8285, 12;
	add.s32 	%r8287, %r8281, %r8286;
	xor.b32  	%r8288, %r8283, %r8287;
	shf.l.wrap.b32 	%r8289, %r8288, %r8288, 8;
	add.s32 	%r8290, %r8284, %r8289;
	xor.b32  	%r8291, %r8286, %r8290;
	shf.l.wrap.b32 	%r8292, %r8291, %r8291, 7;
	add.s32 	%r8293, %r8251, %r8292;
	xor.b32  	%r8294, %r8265, %r8293;
	shf.l.wrap.b32 	%r8295, %r8294, %r8294, 16;
	add.s32 	%r8296, %r8278, %r8295;
	xor.b32  	%r8297, %r8292, %r8296;
	shf.l.wrap.b32 	%r8298, %r8297, %r8297, 12;
	add.s32 	%r8299, %r8293, %r8298;
	xor.b32  	%r8300, %r8295, %r8299;
	shf.l.wrap.b32 	%r8301, %r8300, %r8300, 8;
	add.s32 	%r8302, %r8296, %r8301;
	xor.b32  	%r8303, %r8298, %r8302;
	shf.l.wrap.b32 	%r8304, %r8303, %r8303, 7;
	add.s32 	%r8305, %r8263, %r8256;
	xor.b32  	%r8306, %r8277, %r8305;
	shf.l.wrap.b32 	%r8307, %r8306, %r8306, 16;
	add.s32 	%r8308, %r8290, %r8307;
	xor.b32  	%r8309, %r8256, %r8308;
	shf.l.wrap.b32 	%r8310, %r8309, %r8309, 12;
	add.s32 	%r8311, %r8305, %r8310;
	xor.b32  	%r8312, %r8307, %r8311;
	shf.l.wrap.b32 	%r8313, %r8312, %r8312, 8;
	add.s32 	%r8314, %r8308, %r8313;
	xor.b32  	%r8315, %r8310, %r8314;
	shf.l.wrap.b32 	%r8316, %r8315, %r8315, 7;
	add.s32 	%r8317, %r8275, %r8268;
	xor.b32  	%r8318, %r8289, %r8317;
	shf.l.wrap.b32 	%r8319, %r8318, %r8318, 16;
	add.s32 	%r8320, %r8254, %r8319;
	xor.b32  	%r8321, %r8268, %r8320;
	shf.l.wrap.b32 	%r8322, %r8321, %r8321, 12;
	add.s32 	%r8323, %r8317, %r8322;
	xor.b32  	%r8324, %r8319, %r8323;
	shf.l.wrap.b32 	%r8325, %r8324, %r8324, 8;
	add.s32 	%r8326, %r8320, %r8325;
	xor.b32  	%r8327, %r8322, %r8326;
	shf.l.wrap.b32 	%r8328, %r8327, %r8327, 7;
	add.s32 	%r8329, %r8287, %r8280;
	xor.b32  	%r8330, %r8253, %r8329;
	shf.l.wrap.b32 	%r8331, %r8330, %r8330, 16;
	add.s32 	%r8332, %r8266, %r8331;
	xor.b32  	%r8333, %r8280, %r8332;
	shf.l.wrap.b32 	%r8334, %r8333, %r8333, 12;
	add.s32 	%r8335, %r8329, %r8334;
	xor.b32  	%r8336, %r8331, %r8335;
	shf.l.wrap.b32 	%r8337, %r8336, %r8336, 8;
	add.s32 	%r8338, %r8332, %r8337;
	xor.b32  	%r8339, %r8334, %r8338;
	shf.l.wrap.b32 	%r8340, %r8339, %r8339, 7;
	add.s32 	%r8341, %r8299, %r8316;
	xor.b32  	%r8342, %r8337, %r8341;
	shf.l.wrap.b32 	%r8343, %r8342, %r8342, 16;
	add.s32 	%r8344, %r8326, %r8343;
	xor.b32  	%r8345, %r8316, %r8344;
	shf.l.wrap.b32 	%r8346, %r8345, %r8345, 12;
	add.s32 	%r8347, %r8341, %r8346;
	xor.b32  	%r8348, %r8343, %r8347;
	shf.l.wrap.b32 	%r8349, %r8348, %r8348, 8;
	add.s32 	%r8350, %r8344, %r8349;
	xor.b32  	%r8351, %r8346, %r8350;
	shf.l.wrap.b32 	%r8352, %r8351, %r8351, 7;
	add.s32 	%r8353, %r8311, %r8328;
	xor.b32  	%r8354, %r8301, %r8353;
	shf.l.wrap.b32 	%r8355, %r8354, %r8354, 16;
	add.s32 	%r8356, %r8338, %r8355;
	xor.b32  	%r8357, %r8328, %r8356;
	shf.l.wrap.b32 	%r8358, %r8357, %r8357, 12;
	add.s32 	%r8359, %r8353, %r8358;
	xor.b32  	%r8360, %r8355, %r8359;
	shf.l.wrap.b32 	%r8361, %r8360, %r8360, 8;
	add.s32 	%r8362, %r8356, %r8361;
	xor.b32  	%r8363, %r8358, %r8362;
	shf.l.wrap.b32 	%r8364, %r8363, %r8363, 7;
	add.s32 	%r8365, %r8323, %r8340;
	xor.b32  	%r8366, %r8313, %r8365;
	shf.l.wrap.b32 	%r8367, %r8366, %r8366, 16;
	add.s32 	%r8368, %r8302, %r8367;
	xor.b32  	%r8369, %r8340, %r8368;
	shf.l.wrap.b32 	%r8370, %r8369, %r8369, 12;
	add.s32 	%r8371, %r8365, %r8370;
	xor.b32  	%r8372, %r8367, %r8371;
	shf.l.wrap.b32 	%r8373, %r8372, %r8372, 8;
	add.s32 	%r8374, %r8368, %r8373;
	xor.b32  	%r8375, %r8370, %r8374;
	shf.l.wrap.b32 	%r8376, %r8375, %r8375, 7;
	add.s32 	%r8377, %r8335, %r8304;
	xor.b32  	%r8378, %r8325, %r8377;
	shf.l.wrap.b32 	%r8379, %r8378, %r8378, 16;
	add.s32 	%r8380, %r8314, %r8379;
	xor.b32  	%r8381, %r8304, %r8380;
	shf.l.wrap.b32 	%r8382, %r8381, %r8381, 12;
	add.s32 	%r8383, %r8377, %r8382;
	xor.b32  	%r8384, %r8379, %r8383;
	shf.l.wrap.b32 	%r8385, %r8384, %r8384, 8;
	add.s32 	%r8386, %r8380, %r8385;
	xor.b32  	%r8387, %r8382, %r8386;
	shf.l.wrap.b32 	%r8388, %r8387, %r8387, 7;
	add.s32 	%r8389, %r8347, %r8388;
	xor.b32  	%r8390, %r8361, %r8389;
	shf.l.wrap.b32 	%r8391, %r8390, %r8390, 16;
	add.s32 	%r8392, %r8374, %r8391;
	xor.b32  	%r8393, %r8388, %r8392;
	shf.l.wrap.b32 	%r8394, %r8393, %r8393, 12;
	add.s32 	%r8395, %r8389, %r8394;
	xor.b32  	%r8396, %r8391, %r8395;
	shf.l.wrap.b32 	%r8397, %r8396, %r8396, 8;
	add.s32 	%r8398, %r8359, %r8352;
	xor.b32  	%r8399, %r8373, %r8398;
	shf.l.wrap.b32 	%r8400, %r8399, %r8399, 16;
	add.s32 	%r8401, %r8386, %r8400;
	xor.b32  	%r8402, %r8352, %r8401;
	shf.l.wrap.b32 	%r8403, %r8402, %r8402, 12;
	add.s32 	%r8404, %r8398, %r8403;
	xor.b32  	%r8405, %r8400, %r8404;
	shf.l.wrap.b32 	%r8406, %r8405, %r8405, 8;
	add.s32 	%r8407, %r8401, %r8406;
	xor.b32  	%r8408, %r8403, %r8407;
	shf.l.wrap.b32 	%r8409, %r8408, %r8408, 7;
	add.s32 	%r8410, %r8371, %r8364;
	xor.b32  	%r8411, %r8385, %r8410;
	shf.l.wrap.b32 	%r8412, %r8411, %r8411, 16;
	add.s32 	%r8413, %r8350, %r8412;
	xor.b32  	%r8414, %r8364, %r8413;
	shf.l.wrap.b32 	%r8415, %r8414, %r8414, 12;
	add.s32 	%r8416, %r8410, %r8415;
	xor.b32  	%r8417, %r8412, %r8416;
	shf.l.wrap.b32 	%r8418, %r8417, %r8417, 8;
	add.s32 	%r8419, %r8413, %r8418;
	xor.b32  	%r8420, %r8415, %r8419;
	shf.l.wrap.b32 	%r8421, %r8420, %r8420, 7;
	add.s32 	%r8422, %r8383, %r8376;
	xor.b32  	%r8423, %r8349, %r8422;
	shf.l.wrap.b32 	%r8424, %r8423, %r8423, 16;
	add.s32 	%r8425, %r8362, %r8424;
	xor.b32  	%r8426, %r8376, %r8425;
	shf.l.wrap.b32 	%r8427, %r8426, %r8426, 12;
	add.s32 	%r8428, %r8422, %r8427;
	xor.b32  	%r8429, %r8424, %r8428;
	shf.l.wrap.b32 	%r8430, %r8429, %r8429, 8;
	add.s32 	%r8431, %r8425, %r8430;
	add.s32 	%r8432, %r8395, %r8409;
	xor.b32  	%r8433, %r8430, %r8432;
	shf.l.wrap.b32 	%r8434, %r8433, %r8433, 16;
	add.s32 	%r8435, %r8419, %r8434;
	xor.b32  	%r8436, %r8409, %r8435;
	shr.u32 	%r8437, %r8436, 20;
	add.s32 	%r8438, %r8432, %r8437;
	add.s32 	%r8439, %r8404, %r8421;
	xor.b32  	%r8440, %r8397, %r8439;
	shf.l.wrap.b32 	%r8441, %r8440, %r8440, 16;
	add.s32 	%r8442, %r8431, %r8441;
	xor.b32  	%r8443, %r8421, %r8442;
	shr.u32 	%r8444, %r8443, 20;
	add.s32 	%r8445, %r8439, %r8444;
	add.s32 	%r8446, %r12, %r8438;
	add.s32 	%r8447, %r13, %r8445;
	not.b32 	%r8448, %r22085;
	add.s32 	%r8449, %r335, %r8448;
	mov.b32 	%r8450, 1;
	shl.b32 	%r8451, %r8450, %r8449;
	and.b32  	%r350, %r8451, %r11;
	setp.eq.s32 	%p49, %r350, 0;
	selp.b32 	%r8452, %r8446, %r8447, %p49;
	cvt.u16.u32 	%rs195, %r8452;
	and.b16  	%rs331, %rs195, 1;
	and.b16  	%rs196, %rs329, 255;
	setp.ne.s16 	%p50, %rs196, 1;
	@%p50 bra 	$L__BB2_46;
	setp.eq.s32 	%p51, %r350, 0;
	mul.wide.u32 	%rd34, %r22085, 16;
	add.s64 	%rd35, %rd1, %rd34;
	ld.global.u32 	%r8453, [%rd35+3436];
	selp.b32 	%r8454, %r22089, %r22090, %p51;
	xor.b32  	%r8455, %r8454, %r8453;
	selp.b32 	%r8456, %r22088, %r22091, %p51;
	selp.b32 	%r22089, %r8455, %r22089, %p51;
	selp.b32 	%r22090, %r22090, %r8455, %p51;
	ld.global.u32 	%r8457, [%rd35+3440];
	xor.b32  	%r8458, %r8456, %r8457;
	selp.b32 	%r8459, %r22087, %r22092, %p51;
	selp.b32 	%r22088, %r8458, %r22088, %p51;
	selp.b32 	%r22091, %r22091, %r8458, %p51;
	ld.global.u32 	%r8460, [%rd35+3444];
	xor.b32  	%r8461, %r8459, %r8460;
	selp.b32 	%r8462, %r22086, %r22093, %p51;
	selp.b32 	%r22087, %r8461, %r22087, %p51;
	selp.b32 	%r22092, %r22092, %r8461, %p51;
	ld.global.u32 	%r8463, [%rd35+3448];
	xor.b32  	%r8464, %r8462, %r8463;
	selp.b32 	%r8465, 420, 445, %p51;
	selp.b32 	%r22086, %r8464, %r22086, %p51;
	selp.b32 	%r22093, %r22093, %r8464, %p51;
	add.s32 	%r8466, %r8465, %r22085;
	cvt.u64.u32 	%rd36, %r8466;
	add.s64 	%rd37, %rd1, %rd36;
	ld.global.u8 	%rs197, [%rd37+3416];
	xor.b16  	%rs331, %rs197, %rs331;
$L__BB2_46:
	setp.eq.s32 	%p52, %r350, 0;
	selp.b32 	%r22097, %r22089, %r22090, %p52;
	selp.b32 	%r22096, %r22088, %r22091, %p52;
	selp.b32 	%r22095, %r22087, %r22092, %p52;
	selp.b32 	%r22094, %r22086, %r22093, %p52;
	add.s32 	%r371, %r22085, 1;
	setp.ne.s32 	%p53, %r22085, %r336;
	mov.u16 	%rs329, %rs331;
	mov.u32 	%r22085, %r371;
	@%p53 bra 	$L__BB2_44;
$L__BB2_47:
	st.shared.u32 	[s_mem+49484], %r22097;
	st.shared.v2.u32 	[s_mem+49488], {%r22096, %r22095};
	st.shared.u32 	[s_mem+49496], %r22094;
	st.shared.u8 	[s_mem+49500], %rs331;
	ld.global.v2.u8 	{%rs334, %rs59}, [%rd1+3920];
	ld.global.u32 	%r22114, [%rd1+3904];
	ld.global.u32 	%r22113, [%rd1+3908];
	ld.global.u32 	%r22112, [%rd1+3912];
	ld.global.u32 	%r22111, [%rd1+3916];
	setp.lt.u16 	%p54, %rs59, 12;
	@%p54 bra 	$L__BB2_52;
	cvt.u32.u16 	%r8468, %rs59;
	and.b32  	%r380, %r8468, 255;
	add.s32 	%r381, %r380, -12;
	mov.b32 	%r22102, 0;
	mov.u16 	%rs332, %rs334;
$L__BB2_49:
	.pragma "nounroll";
	add.s32 	%r8469, %r12, %r22114;
	shf.l.wrap.b32 	%r8470, %r8469, %r8469, 16;
	add.s32 	%r8471, %r22114, %r8470;
	xor.b32  	%r8472, %r22114, %r8471;
	shf.l.wrap.b32 	%r8473, %r8472, %r8472, 12;
	add.s32 	%r8474, %r8469, %r8473;
	xor.b32  	%r8475, %r8470, %r8474;
	shf.l.wrap.b32 	%r8476, %r8475, %r8475, 8;
	add.s32 	%r8477, %r8471, %r8476;
	xor.b32  	%r8478, %r8473, %r8477;
	shf.l.wrap.b32 	%r8479, %r8478, %r8478, 7;
	add.s32 	%r8480, %r13, %r22113;
	shf.l.wrap.b32 	%r8481, %r8480, %r8480, 16;
	add.s32 	%r8482, %r22113, %r8481;
	xor.b32  	%r8483, %r22113, %r8482;
	shf.l.wrap.b32 	%r8484, %r8483, %r8483, 12;
	add.s32 	%r8485, %r8480, %r8484;
	xor.b32  	%r8486, %r8481, %r8485;
	shf.l.wrap.b32 	%r8487, %r8486, %r8486, 8;
	add.s32 	%r8488, %r8482, %r8487;
	xor.b32  	%r8489, %r8484, %r8488;
	shf.l.wrap.b32 	%r8490, %r8489, %r8489, 7;
	add.s32 	%r8491, %r14, %r22112;
	shf.l.wrap.b32 	%r8492, %r8491, %r8491, 16;
	add.s32 	%r8493, %r22112, %r8492;
	xor.b32  	%r8494, %r22112, %r8493;
	shf.l.wrap.b32 	%r8495, %r8494, %r8494, 12;
	add.s32 	%r8496, %r8491, %r8495;
	xor.b32  	%r8497, %r8492, %r8496;
	shf.l.wrap.b32 	%r8498, %r8497, %r8497, 8;
	add.s32 	%r8499, %r8493, %r8498;
	xor.b32  	%r8500, %r8495, %r8499;
	shf.l.wrap.b32 	%r8501, %r8500, %r8500, 7;
	add.s32 	%r8502, %r15, %r22111;
	shf.l.wrap.b32 	%r8503, %r8502, %r8502, 16;
	add.s32 	%r8504, %r22111, %r8503;
	xor.b32  	%r8505, %r22111, %r8504;
	shf.l.wrap.b32 	%r8506, %r8505, %r8505, 12;
	add.s32 	%r8507, %r8502, %r8506;
	xor.b32  	%r8508, %r8503, %r8507;
	shf.l.wrap.b32 	%r8509, %r8508, %r8508, 8;
	add.s32 	%r8510, %r8504, %r8509;
	xor.b32  	%r8511, %r8506, %r8510;
	shf.l.wrap.b32 	%r8512, %r8511, %r8511, 7;
	add.s32 	%r8513, %r8474, %r8490;
	xor.b32  	%r8514, %r8509, %r8513;
	shf.l.wrap.b32 	%r8515, %r8514, %r8514, 16;
	add.s32 	%r8516, %r8499, %r8515;
	xor.b32  	%r8517, %r8490, %r8516;
	shf.l.wrap.b32 	%r8518, %r8517, %r8517, 12;
	add.s32 	%r8519, %r8513, %r8518;
	xor.b32  	%r8520, %r8515, %r8519;
	shf.l.wrap.b32 	%r8521, %r8520, %r8520, 8;
	add.s32 	%r8522, %r8516, %r8521;
	xor.b32  	%r8523, %r8518, %r8522;
	shf.l.wrap.b32 	%r8524, %r8523, %r8523, 7;
	add.s32 	%r8525, %r8485, %r8501;
	xor.b32  	%r8526, %r8476, %r8525;
	shf.l.wrap.b32 	%r8527, %r8526, %r8526, 16;
	add.s32 	%r8528, %r8510, %r8527;
	xor.b32  	%r8529, %r8501, %r8528;
	shf.l.wrap.b32 	%r8530, %r8529, %r8529, 12;
	add.s32 	%r8531, %r8525, %r8530;
	xor.b32  	%r8532, %r8527, %r8531;
	shf.l.wrap.b32 	%r8533, %r8532, %r8532, 8;
	add.s32 	%r8534, %r8528, %r8533;
	xor.b32  	%r8535, %r8530, %r8534;
	shf.l.wrap.b32 	%r8536, %r8535, %r8535, 7;
	add.s32 	%r8537, %r8496, %r8512;
	xor.b32  	%r8538, %r8487, %r8537;
	shf.l.wrap.b32 	%r8539, %r8538, %r8538, 16;
	add.s32 	%r8540, %r8477, %r8539;
	xor.b32  	%r8541, %r8512, %r8540;
	shf.l.wrap.b32 	%r8542, %r8541, %r8541, 12;
	add.s32 	%r8543, %r8537, %r8542;
	xor.b32  	%r8544, %r8539, %r8543;
	shf.l.wrap.b32 	%r8545, %r8544, %r8544, 8;
	add.s32 	%r8546, %r8540, %r8545;
	xor.b32  	%r8547, %r8542, %r8546;
	shf.l.wrap.b32 	%r8548, %r8547, %r8547, 7;
	add.s32 	%r8549, %r8507, %r8479;
	xor.b32  	%r8550, %r8498, %r8549;
	shf.l.wrap.b32 	%r8551, %r8550, %r8550, 16;
	add.s32 	%r8552, %r8488, %r8551;
	xor.b32  	%r8553, %r8479, %r8552;
	shf.l.wrap.b32 	%r8554, %r8553, %r8553, 12;
	add.s32 	%r8555, %r8549, %r8554;
	xor.b32  	%r8556, %r8551, %r8555;
	shf.l.wrap.b32 	%r8557, %r8556, %r8556, 8;
	add.s32 	%r8558, %r8552, %r8557;
	xor.b32  	%r8559, %r8554, %r8558;
	shf.l.wrap.b32 	%r8560, %r8559, %r8559, 7;
	add.s32 	%r8561, %r8519, %r8560;
	xor.b32  	%r8562, %r8533, %r8561;
	shf.l.wrap.b32 	%r8563, %r8562, %r8562, 16;
	add.s32 	%r8564, %r8546, %r8563;
	xor.b32  	%r8565, %r8560, %r8564;
	shf.l.wrap.b32 	%r8566, %r8565, %r8565, 12;
	add.s32 	%r8567, %r8561, %r8566;
	xor.b32  	%r8568, %r8563, %r8567;
	shf.l.wrap.b32 	%r8569, %r8568, %r8568, 8;
	add.s32 	%r8570, %r8564, %r8569;
	xor.b32  	%r8571, %r8566, %r8570;
	shf.l.wrap.b32 	%r8572, %r8571, %r8571, 7;
	add.s32 	%r8573, %r8531, %r8524;
	xor.b32  	%r8574, %r8545, %r8573;
	shf.l.wrap.b32 	%r8575, %r8574, %r8574, 16;
	add.s32 	%r8576, %r8558, %r8575;
	xor.b32  	%r8577, %r8524, %r8576;
	shf.l.wrap.b32 	%r8578, %r8577, %r8577, 12;
	add.s32 	%r8579, %r8573, %r8578;
	xor.b32  	%r8580, %r8575, %r8579;
	shf.l.wrap.b32 	%r8581, %r8580, %r8580, 8;
	add.s32 	%r8582, %r8576, %r8581;
	xor.b32  	%r8583, %r8578, %r8582;
	shf.l.wrap.b32 	%r8584, %r8583, %r8583, 7;
	add.s32 	%r8585, %r8543, %r8536;
	xor.b32  	%r8586, %r8557, %r8585;
	shf.l.wrap.b32 	%r8587, %r8586, %r8586, 16;
	add.s32 	%r8588, %r8522, %r8587;
	xor.b32  	%r8589, %r8536, %r8588;
	shf.l.wrap.b32 	%r8590, %r8589, %r8589, 12;
	add.s32 	%r8591, %r8585, %r8590;
	xor.b32  	%r8592, %r8587, %r8591;
	shf.l.wrap.b32 	%r8593, %r8592, %r8592, 8;
	add.s32 	%r8594, %r8588, %r8593;
	xor.b32  	%r8595, %r8590, %r8594;
	shf.l.wrap.b32 	%r8596, %r8595, %r8595, 7;
	add.s32 	%r8597, %r8555, %r8548;
	xor.b32  	%r8598, %r8521, %r8597;
	shf.l.wrap.b32 	%r8599, %r8598, %r8598, 16;
	add.s32 	%r8600, %r8534, %r8599;
	xor.b32  	%r8601, %r8548, %r8600;
	shf.l.wrap.b32 	%r8602, %r8601, %r8601, 12;
	add.s32 	%r8603, %r8597, %r8602;
	xor.b32  	%r8604, %r8599, %r8603;
	shf.l.wrap.b32 	%r8605, %r8604, %r8604, 8;
	add.s32 	%r8606, %r8600, %r8605;
	xor.b32  	%r8607, %r8602, %r8606;
	shf.l.wrap.b32 	%r8608, %r8607, %r8607, 7;
	add.s32 	%r8609, %r8567, %r8584;
	xor.b32  	%r8610, %r8605, %r8609;
	shf.l.wrap.b32 	%r8611, %r8610, %r8610, 16;
	add.s32 	%r8612, %r8594, %r8611;
	xor.b32  	%r8613, %r8584, %r8612;
	shf.l.wrap.b32 	%r8614, %r8613, %r8613, 12;
	add.s32 	%r8615, %r8609, %r8614;
	xor.b32  	%r8616, %r8611, %r8615;
	shf.l.wrap.b32 	%r8617, %r8616, %r8616, 8;
	add.s32 	%r8618, %r8612, %r8617;
	xor.b32  	%r8619, %r8614, %r8618;
	shf.l.wrap.b32 	%r8620, %r8619, %r8619, 7;
	add.s32 	%r8621, %r8579, %r8596;
	xor.b32  	%r8622, %r8569, %r8621;
	shf.l.wrap.b32 	%r8623, %r8622, %r8622, 16;
	add.s32 	%r8624, %r8606, %r8623;
	xor.b32  	%r8625, %r8596, %r8624;
	shf.l.wrap.b32 	%r8626, %r8625, %r8625, 12;
	add.s32 	%r8627, %r8621, %r8626;
	xor.b32  	%r8628, %r8623, %r8627;
	shf.l.wrap.b32 	%r8629, %r8628, %r8628, 8;
	add.s32 	%r8630, %r8624, %r8629;
	xor.b32  	%r8631, %r8626, %r8630;
	shf.l.wrap.b32 	%r8632, %r8631, %r8631, 7;
	add.s32 	%r8633, %r8591, %r8608;
	xor.b32  	%r8634, %r8581, %r8633;
	shf.l.wrap.b32 	%r8635, %r8634, %r8634, 16;
	add.s32 	%r8636, %r8570, %r8635;
	xor.b32  	%r8637, %r8608, %r8636;
	shf.l.wrap.b32 	%r8638, %r8637, %r8637, 12;
	add.s32 	%r8639, %r8633, %r8638;
	xor.b32  	%r8640, %r8635, %r8639;
	shf.l.wrap.b32 	%r8641, %r8640, %r8640, 8;
	add.s32 	%r8642, %r8636, %r8641;
	xor.b32  	%r8643, %r8638, %r8642;
	shf.l.wrap.b32 	%r8644, %r8643, %r8643, 7;
	add.s32 	%r8645, %r8603, %r8572;
	xor.b32  	%r8646, %r8593, %r8645;
	shf.l.wrap.b32 	%r8647, %r8646, %r8646, 16;
	add.s32 	%r8648, %r8582, %r8647;
	xor.b32  	%r8649, %r8572, %r8648;
	shf.l.wrap.b32 	%r8650, %r8649, %r8649, 12;
	add.s32 	%r8651, %r8645, %r8650;
	xor.b32  	%r8652, %r8647, %r8651;
	shf.l.wrap.b32 	%r8653, %r8652, %r8652, 8;
	add.s32 	%r8654, %r8648, %r8653;
	xor.b32  	%r8655, %r8650, %r8654;
	shf.l.wrap.b32 	%r8656, %r8655, %r8655, 7;
	add.s32 	%r8657, %r8615, %r8656;
	xor.b32  	%r8658, %r8629, %r8657;
	shf.l.wrap.b32 	%r8659, %r8658, %r8658, 16;
	add.s32 	%r8660, %r8642, %r8659;
	xor.b32  	%r8661, %r8656, %r8660;
	shf.l.wrap.b32 	%r8662, %r8661, %r8661, 12;
	add.s32 	%r8663, %r8657, %r8662;
	xor.b32  	%r8664, %r8659, %r8663;
	shf.l.wrap.b32 	%r8665, %r8664, %r8664, 8;
	add.s32 	%r8666, %r8660, %r8665;
	xor.b32  	%r8667, %r8662, %r8666;
	shf.l.wrap.b32 	%r8668, %r8667, %r8667, 7;
	add.s32 	%r8669, %r8627, %r8620;
	xor.b32  	%r8670, %r8641, %r8669;
	shf.l.wrap.b32 	%r8671, %r8670, %r8670, 16;
	add.s32 	%r8672, %r8654, %r8671;
	xor.b32  	%r8673, %r8620, %r8672;
	shf.l.wrap.b32 	%r8674, %r8673, %r8673, 12;
	add.s32 	%r8675, %r8669, %r8674;
	xor.b32  	%r8676, %r8671, %r8675;
	shf.l.wrap.b32 	%r8677, %r8676, %r8676, 8;
	add.s32 	%r8678, %r8672, %r8677;
	xor.b32  	%r8679, %r8674, %r8678;
	shf.l.wrap.b32 	%r8680, %r8679, %r8679, 7;
	add.s32 	%r8681, %r8639, %r8632;
	xor.b32  	%r8682, %r8653, %r8681;
	shf.l.wrap.b32 	%r8683, %r8682, %r8682, 16;
	add.s32 	%r8684, %r8618, %r8683;
	xor.b32  	%r8685, %r8632, %r8684;
	shf.l.wrap.b32 	%r8686, %r8685, %r8685, 12;
	add.s32 	%r8687, %r8681, %r8686;
	xor.b32  	%r8688, %r8683, %r8687;
	shf.l.wrap.b32 	%r8689, %r8688, %r8688, 8;
	add.s32 	%r8690, %r8684, %r8689;
	xor.b32  	%r8691, %r8686, %r8690;
	shf.l.wrap.b32 	%r8692, %r8691, %r8691, 7;
	add.s32 	%r8693, %r8651, %r8644;
	xor.b32  	%r8694, %r8617, %r8693;
	shf.l.wrap.b32 	%r8695, %r8694, %r8694, 16;
	add.s32 	%r8696, %r8630, %r8695;
	xor.b32  	%r8697, %r8644, %r8696;
	shf.l.wrap.b32 	%r8698, %r8697, %r8697, 12;
	add.s32 	%r8699, %r8693, %r8698;
	xor.b32  	%r8700, %r8695, %r8699;
	shf.l.wrap.b32 	%r8701, %r8700, %r8700, 8;
	add.s32 	%r8702, %r8696, %r8701;
	xor.b32  	%r8703, %r8698, %r8702;
	shf.l.wrap.b32 	%r8704, %r8703, %r8703, 7;
	add.s32 	%r8705, %r8663, %r8680;
	xor.b32  	%r8706, %r8701, %r8705;
	shf.l.wrap.b32 	%r8707, %r8706, %r8706, 16;
	add.s32 	%r8708, %r8690, %r8707;
	xor.b32  	%r8709, %r8680, %r8708;
	shf.l.wrap.b32 	%r8710, %r8709, %r8709, 12;
	add.s32 	%r8711, %r8705, %r8710;
	xor.b32  	%r8712, %r8707, %r8711;
	shf.l.wrap.b32 	%r8713, %r8712, %r8712, 8;
	add.s32 	%r8714, %r8708, %r8713;
	xor.b32  	%r8715, %r8710, %r8714;
	shf.l.wrap.b32 	%r8716, %r8715, %r8715, 7;
	add.s32 	%r8717, %r8675, %r8692;
	xor.b32  	%r8718, %r8665, %r8717;
	shf.l.wrap.b32 	%r8719, %r8718, %r8718, 16;
	add.s32 	%r8720, %r8702, %r8719;
	xor.b32  	%r8721, %r8692, %r8720;
	shf.l.wrap.b32 	%r8722, %r8721, %r8721, 12;
	add.s32 	%r8723, %r8717, %r8722;
	xor.b32  	%r8724, %r8719, %r8723;
	shf.l.wrap.b32 	%r8725, %r8724, %r8724, 8;
	add.s32 	%r8726, %r8720, %r8725;
	xor.b32  	%r8727, %r8722, %r8726;
	shf.l.wrap.b32 	%r8728, %r8727, %r8727, 7;
	add.s32 	%r8729, %r8687, %r8704;
	xor.b32  	%r8730, %r8677, %r8729;
	shf.l.wrap.b32 	%r8731, %r8730, %r8730, 16;
	add.s32 	%r8732, %r8666, %r8731;
	xor.b32  	%r8733, %r8704, %r8732;
	shf.l.wrap.b32 	%r8734, %r8733, %r8733, 12;
	add.s32 	%r8735, %r8729, %r8734;
	xor.b32  	%r8736, %r8731, %r8735;
	shf.l.wrap.b32 	%r8737, %r8736, %r8736, 8;
	add.s32 	%r8738, %r8732, %r8737;
	xor.b32  	%r8739, %r8734, %r8738;
	shf.l.wrap.b32 	%r8740, %r8739, %r8739, 7;
	add.s32 	%r8741, %r8699, %r8668;
	xor.b32  	%r8742, %r8689, %r8741;
	shf.l.wrap.b32 	%r8743, %r8742, %r8742, 16;
	add.s32 	%r8744, %r8678, %r8743;
	xor.b32  	%r8745, %r8668, %r8744;
	shf.l.wrap.b32 	%r8746, %r8745, %r8745, 12;
	add.s32 	%r8747, %r8741, %r8746;
	xor.b32  	%r8748, %r8743, %r8747;
	shf.l.wrap.b32 	%r8749, %r8748, %r8748, 8;
	add.s32 	%r8750, %r8744, %r8749;
	xor.b32  	%r8751, %r8746, %r8750;
	shf.l.wrap.b32 	%r8752, %r8751, %r8751, 7;
	add.s32 	%r8753, %r8711, %r8752;
	xor.b32  	%r8754, %r8725, %r8753;
	shf.l.wrap.b32 	%r8755, %r8754, %r8754, 16;
	add.s32 	%r8756, %r8738, %r8755;
	xor.b32  	%r8757, %r8752, %r8756;
	shf.l.wrap.b32 	%r8758, %r8757, %r8757, 12;
	add.s32 	%r8759, %r8753, %r8758;
	xor.b32  	%r8760, %r8755, %r8759;
	shf.l.wrap.b32 	%r8761, %r8760, %r8760, 8;
	add.s32 	%r8762, %r8756, %r8761;
	xor.b32  	%r8763, %r8758, %r8762;
	shf.l.wrap.b32 	%r8764, %r8763, %r8763, 7;
	add.s32 	%r8765, %r8723, %r8716;
	xor.b32  	%r8766, %r8737, %r8765;
	shf.l.wrap.b32 	%r8767, %r8766, %r8766, 16;
	add.s32 	%r8768, %r8750, %r8767;
	xor.b32  	%r8769, %r8716, %r8768;
	shf.l.wrap.b32 	%r8770, %r8769, %r8769, 12;
	add.s32 	%r8771, %r8765, %r8770;
	xor.b32  	%r8772, %r8767, %r8771;
	shf.l.wrap.b32 	%r8773, %r8772, %r8772, 8;
	add.s32 	%r8774, %r8768, %r8773;
	xor.b32  	%r8775, %r8770, %r8774;
	shf.l.wrap.b32 	%r8776, %r8775, %r8775, 7;
	add.s32 	%r8777, %r8735, %r8728;
	xor.b32  	%r8778, %r8749, %r8777;
	shf.l.wrap.b32 	%r8779, %r8778, %r8778, 16;
	add.s32 	%r8780, %r8714, %r8779;
	xor.b32  	%r8781, %r8728, %r8780;
	shf.l.wrap.b32 	%r8782, %r8781, %r8781, 12;
	add.s32 	%r8783, %r8777, %r8782;
	xor.b32  	%r8784, %r8779, %r8783;
	shf.l.wrap.b32 	%r8785, %r8784, %r8784, 8;
	add.s32 	%r8786, %r8780, %r8785;
	xor.b32  	%r8787, %r8782, %r8786;
	shf.l.wrap.b32 	%r8788, %r8787, %r8787, 7;
	add.s32 	%r8789, %r8747, %r8740;
	xor.b32  	%r8790, %r8713, %r8789;
	shf.l.wrap.b32 	%r8791, %r8790, %r8790, 16;
	add.s32 	%r8792, %r8726, %r8791;
	xor.b32  	%r8793, %r8740, %r8792;
	shf.l.wrap.b32 	%r8794, %r8793, %r8793, 12;
	add.s32 	%r8795, %r8789, %r8794;
	xor.b32  	%r8796, %r8791, %r8795;
	shf.l.wrap.b32 	%r8797, %r8796, %r8796, 8;
	add.s32 	%r8798, %r8792, %r8797;
	xor.b32  	%r8799, %r8794, %r8798;
	shf.l.wrap.b32 	%r8800, %r8799, %r8799, 7;
	add.s32 	%r8801, %r8759, %r8776;
	xor.b32  	%r8802, %r8797, %r8801;
	shf.l.wrap.b32 	%r8803, %r8802, %r8802, 16;
	add.s32 	%r8804, %r8786, %r8803;
	xor.b32  	%r8805, %r8776, %r8804;
	shf.l.wrap.b32 	%r8806, %r8805, %r8805, 12;
	add.s32 	%r8807, %r8801, %r8806;
	xor.b32  	%r8808, %r8803, %r8807;
	shf.l.wrap.b32 	%r8809, %r8808, %r8808, 8;
	add.s32 	%r8810, %r8804, %r8809;
	xor.b32  	%r8811, %r8806, %r8810;
	shf.l.wrap.b32 	%r8812, %r8811, %r8811, 7;
	add.s32 	%r8813, %r8771, %r8788;
	xor.b32  	%r8814, %r8761, %r8813;
	shf.l.wrap.b32 	%r8815, %r8814, %r8814, 16;
	add.s32 	%r8816, %r8798, %r8815;
	xor.b32  	%r8817, %r8788, %r8816;
	shf.l.wrap.b32 	%r8818, %r8817, %r8817, 12;
	add.s32 	%r8819, %r8813, %r8818;
	xor.b32  	%r8820, %r8815, %r8819;
	shf.l.wrap.b32 	%r8821, %r8820, %r8820, 8;
	add.s32 	%r8822, %r8816, %r8821;
	xor.b32  	%r8823, %r8818, %r8822;
	shf.l.wrap.b32 	%r8824, %r8823, %r8823, 7;
	add.s32 	%r8825, %r8783, %r8800;
	xor.b32  	%r8826, %r8773, %r8825;
	shf.l.wrap.b32 	%r8827, %r8826, %r8826, 16;
	add.s32 	%r8828, %r8762, %r8827;
	xor.b32  	%r8829, %r8800, %r8828;
	shf.l.wrap.b32 	%r8830, %r8829, %r8829, 12;
	add.s32 	%r8831, %r8825, %r8830;
	xor.b32  	%r8832, %r8827, %r8831;
	shf.l.wrap.b32 	%r8833, %r8832, %r8832, 8;
	add.s32 	%r8834, %r8828, %r8833;
	xor.b32  	%r8835, %r8830, %r8834;
	shf.l.wrap.b32 	%r8836, %r8835, %r8835, 7;
	add.s32 	%r8837, %r8795, %r8764;
	xor.b32  	%r8838, %r8785, %r8837;
	shf.l.wrap.b32 	%r8839, %r8838, %r8838, 16;
	add.s32 	%r8840, %r8774, %r8839;
	xor.b32  	%r8841, %r8764, %r8840;
	shf.l.wrap.b32 	%r8842, %r8841, %r8841, 12;
	add.s32 	%r8843, %r8837, %r8842;
	xor.b32  	%r8844, %r8839, %r8843;
	shf.l.wrap.b32 	%r8845, %r8844, %r8844, 8;
	add.s32 	%r8846, %r8840, %r8845;
	xor.b32  	%r8847, %r8842, %r8846;
	shf.l.wrap.b32 	%r8848, %r8847, %r8847, 7;
	add.s32 	%r22106, %r12, %r8807;
	add.s32 	%r22107, %r22114, %r8848;
	add.s32 	%r22105, %r13, %r8819;
	add.s32 	%r22108, %r22113, %r8812;
	add.s32 	%r22104, %r14, %r8831;
	add.s32 	%r22109, %r22112, %r8824;
	add.s32 	%r22103, %r15, %r8843;
	add.s32 	%r22110, %r22111, %r8836;
	xor.b32  	%r8849, %r8469, 1;
	shf.l.wrap.b32 	%r8850, %r8469, %r8849, 16;
	add.s32 	%r8851, %r22114, %r8850;
	xor.b32  	%r8852, %r22114, %r8851;
	shf.l.wrap.b32 	%r8853, %r8852, %r8852, 12;
	add.s32 	%r8854, %r8469, %r8853;
	xor.b32  	%r8855, %r8850, %r8854;
	shf.l.wrap.b32 	%r8856, %r8855, %r8855, 8;
	add.s32 	%r8857, %r8851, %r8856;
	xor.b32  	%r8858, %r8853, %r8857;
	shf.l.wrap.b32 	%r8859, %r8858, %r8858, 7;
	add.s32 	%r8860, %r8854, %r8490;
	xor.b32  	%r8861, %r8509, %r8860;
	shf.l.wrap.b32 	%r8862, %r8861, %r8861, 16;
	add.s32 	%r8863, %r8499, %r8862;
	xor.b32  	%r8864, %r8490, %r8863;
	shf.l.wrap.b32 	%r8865, %r8864, %r8864, 12;
	add.s32 	%r8866, %r8860, %r8865;
	xor.b32  	%r8867, %r8862, %r8866;
	shf.l.wrap.b32 	%r8868, %r8867, %r8867, 8;
	add.s32 	%r8869, %r8863, %r8868;
	xor.b32  	%r8870, %r8865, %r8869;
	shf.l.wrap.b32 	%r8871, %r8870, %r8870, 7;
	xor.b32  	%r8872, %r8856, %r8525;
	shf.l.wrap.b32 	%r8873, %r8872, %r8872, 16;
	add.s32 	%r8874, %r8510, %r8873;
	xor.b32  	%r8875, %r8501, %r8874;
	shf.l.wrap.b32 	%r8876, %r8875, %r8875, 12;
	add.s32 	%r8877, %r8525, %r8876;
	xor.b32  	%r8878, %r8873, %r8877;
	shf.l.wrap.b32 	%r8879, %r8878, %r8878, 8;
	add.s32 	%r8880, %r8874, %r8879;
	xor.b32  	%r8881, %r8876, %r8880;
	shf.l.wrap.b32 	%r8882, %r8881, %r8881, 7;
	add.s32 	%r8883, %r8857, %r8539;
	xor.b32  	%r8884, %r8512, %r8883;
	shf.l.wrap.b32 	%r8885, %r8884, %r8884, 12;
	add.s32 	%r8886, %r8537, %r8885;
	xor.b32  	%r8887, %r8539, %r8886;
	shf.l.wrap.b32 	%r8888, %r8887, %r8887, 8;
	add.s32 	%r8889, %r8883, %r8888;
	xor.b32  	%r8890, %r8885, %r8889;
	shf.l.wrap.b32 	%r8891, %r8890, %r8890, 7;
	add.s32 	%r8892, %r8507, %r8859;
	xor.b32  	%r8893, %r8498, %r8892;
	shf.l.wrap.b32 	%r8894, %r8893, %r8893, 16;
	add.s32 	%r8895, %r8488, %r8894;
	xor.b32  	%r8896, %r8859, %r8895;
	shf.l.wrap.b32 	%r8897, %r8896, %r8896, 12;
	add.s32 	%r8898, %r8892, %r8897;
	xor.b32  	%r8899, %r8894, %r8898;
	shf.l.wrap.b32 	%r8900, %r8899, %r8899, 8;
	add.s32 	%r8901, %r8895, %r8900;
	xor.b32  	%r8902, %r8897, %r8901;
	shf.l.wrap.b32 	%r8903, %r8902, %r8902, 7;
	add.s32 	%r8904, %r8866, %r8903;
	xor.b32  	%r8905, %r8879, %r8904;
	shf.l.wrap.b32 	%r8906, %r8905, %r8905, 16;
	add.s32 	%r8907, %r8889, %r8906;
	xor.b32  	%r8908, %r8903, %r8907;
	shf.l.wrap.b32 	%r8909, %r8908, %r8908, 12;
	add.s32 	%r8910, %r8904, %r8909;
	xor.b32  	%r8911, %r8906, %r8910;
	shf.l.wrap.b32 	%r8912, %r8911, %r8911, 8;
	add.s32 	%r8913, %r8907, %r8912;
	xor.b32  	%r8914, %r8909, %r8913;
	shf.l.wrap.b32 	%r8915, %r8914, %r8914, 7;
	add.s32 	%r8916, %r8877, %r8871;
	xor.b32  	%r8917, %r8888, %r8916;
	shf.l.wrap.b32 	%r8918, %r8917, %r8917, 16;
	add.s32 	%r8919, %r8901, %r8918;
	xor.b32  	%r8920, %r8871, %r8919;
	shf.l.wrap.b32 	%r8921, %r8920, %r8920, 12;
	add.s32 	%r8922, %r8916, %r8921;
	xor.b32  	%r8923, %r8918, %r8922;
	shf.l.wrap.b32 	%r8924, %r8923, %r8923, 8;
	add.s32 	%r8925, %r8919, %r8924;
	xor.b32  	%r8926, %r8921, %r8925;
	shf.l.wrap.b32 	%r8927, %r8926, %r8926, 7;
	add.s32 	%r8928, %r8886, %r8882;
	xor.b32  	%r8929, %r8900, %r8928;
	shf.l.wrap.b32 	%r8930, %r8929, %r8929, 16;
	add.s32 	%r8931, %r8869, %r8930;
	xor.b32  	%r8932, %r8882, %r8931;
	shf.l.wrap.b32 	%r8933, %r8932, %r8932, 12;
	add.s32 	%r8934, %r8928, %r8933;
	xor.b32  	%r8935, %r8930, %r8934;
	shf.l.wrap.b32 	%r8936, %r8935, %r8935, 8;
	add.s32 	%r8937, %r8931, %r8936;
	xor.b32  	%r8938, %r8933, %r8937;
	shf.l.wrap.b32 	%r8939, %r8938, %r8938, 7;
	add.s32 	%r8940, %r8898, %r8891;
	xor.b32  	%r8941, %r8868, %r8940;
	shf.l.wrap.b32 	%r8942, %r8941, %r8941, 16;
	add.s32 	%r8943, %r8880, %r8942;
	xor.b32  	%r8944, %r8891, %r8943;
	shf.l.wrap.b32 	%r8945, %r8944, %r8944, 12;
	add.s32 	%r8946, %r8940, %r8945;
	xor.b32  	%r8947, %r8942, %r8946;
	shf.l.wrap.b32 	%r8948, %r8947, %r8947, 8;
	add.s32 	%r8949, %r8943, %r8948;
	xor.b32  	%r8950, %r8945, %r8949;
	shf.l.wrap.b32 	%r8951, %r8950, %r8950, 7;
	add.s32 	%r8952, %r8910, %r8927;
	xor.b32  	%r8953, %r8948, %r8952;
	shf.l.wrap.b32 	%r8954, %r8953, %r8953, 16;
	add.s32 	%r8955, %r8937, %r8954;
	xor.b32  	%r8956, %r8927, %r8955;
	shf.l.wrap.b32 	%r8957, %r8956, %r8956, 12;
	add.s32 	%r8958, %r8952, %r8957;
	xor.b32  	%r8959, %r8954, %r8958;
	shf.l.wrap.b32 	%r8960, %r8959, %r8959, 8;
	add.s32 	%r8961, %r8955, %r8960;
	xor.b32  	%r8962, %r8957, %r8961;
	shf.l.wrap.b32 	%r8963, %r8962, %r8962, 7;
	add.s32 	%r8964, %r8922, %r8939;
	xor.b32  	%r8965, %r8912, %r8964;
	shf.l.wrap.b32 	%r8966, %r8965, %r8965, 16;
	add.s32 	%r8967, %r8949, %r8966;
	xor.b32  	%r8968, %r8939, %r8967;
	shf.l.wrap.b32 	%r8969, %r8968, %r8968, 12;
	add.s32 	%r8970, %r8964, %r8969;
	xor.b32  	%r8971, %r8966, %r8970;
	shf.l.wrap.b32 	%r8972, %r8971, %r8971, 8;
	add.s32 	%r8973, %r8967, %r8972;
	xor.b32  	%r8974, %r8969, %r8973;
	shf.l.wrap.b32 	%r8975, %r8974, %r8974, 7;
	add.s32 	%r8976, %r8934, %r8951;
	xor.b32  	%r8977, %r8924, %r8976;
	shf.l.wrap.b32 	%r8978, %r8977, %r8977, 16;
	add.s32 	%r8979, %r8913, %r8978;
	xor.b32  	%r8980, %r8951, %r8979;
	shf.l.wrap.b32 	%r8981, %r8980, %r8980, 12;
	add.s32 	%r8982, %r8976, %r8981;
	xor.b32  	%r8983, %r8978, %r8982;
	shf.l.wrap.b32 	%r8984, %r8983, %r8983, 8;
	add.s32 	%r8985, %r8979, %r8984;
	xor.b32  	%r8986, %r8981, %r8985;
	shf.l.wrap.b32 	%r8987, %r8986, %r8986, 7;
	add.s32 	%r8988, %r8946, %r8915;
	xor.b32  	%r8989, %r8936, %r8988;
	shf.l.wrap.b32 	%r8990, %r8989, %r8989, 16;
	add.s32 	%r8991, %r8925, %r8990;
	xor.b32  	%r8992, %r8915, %r8991;
	shf.l.wrap.b32 	%r8993, %r8992, %r8992, 12;
	add.s32 	%r8994, %r8988, %r8993;
	xor.b32  	%r8995, %r8990, %r8994;
	shf.l.wrap.b32 	%r8996, %r8995, %r8995, 8;
	add.s32 	%r8997, %r8991, %r8996;
	xor.b32  	%r8998, %r8993, %r8997;
	shf.l.wrap.b32 	%r8999, %r8998, %r8998, 7;
	add.s32 	%r9000, %r8958, %r8999;
	xor.b32  	%r9001, %r8972, %r9000;
	shf.l.wrap.b32 	%r9002, %r9001, %r9001, 16;
	add.s32 	%r9003, %r8985, %r9002;
	xor.b32  	%r9004, %r8999, %r9003;
	shf.l.wrap.b32 	%r9005, %r9004, %r9004, 12;
	add.s32 	%r9006, %r9000, %r9005;
	xor.b32  	%r9007, %r9002, %r9006;
	shf.l.wrap.b32 	%r9008, %r9007, %r9007, 8;
	add.s32 	%r9009, %r9003, %r9008;
	xor.b32  	%r9010, %r9005, %r9009;
	shf.l.wrap.b32 	%r9011, %r9010, %r9010, 7;
	add.s32 	%r9012, %r8970, %r8963;
	xor.b32  	%r9013, %r8984, %r9012;
	shf.l.wrap.b32 	%r9014, %r9013, %r9013, 16;
	add.s32 	%r9015, %r8997, %r9014;
	xor.b32  	%r9016, %r8963, %r9015;
	shf.l.wrap.b32 	%r9017, %r9016, %r9016, 12;
	add.s32 	%r9018, %r9012, %r9017;
	xor.b32  	%r9019, %r9014, %r9018;
	shf.l.wrap.b32 	%r9020, %r9019, %r9019, 8;
	add.s32 	%r9021, %r9015, %r9020;
	xor.b32  	%r9022, %r9017, %r9021;
	shf.l.wrap.b32 	%r9023, %r9022, %r9022, 7;
	add.s32 	%r9024, %r8982, %r8975;
	xor.b32  	%r9025, %r8996, %r9024;
	shf.l.wrap.b32 	%r9026, %r9025, %r9025, 16;
	add.s32 	%r9027, %r8961, %r9026;
	xor.b32  	%r9028, %r8975, %r9027;
	shf.l.wrap.b32 	%r9029, %r9028, %r9028, 12;
	add.s32 	%r9030, %r9024, %r9029;
	xor.b32  	%r9031, %r9026, %r9030;
	shf.l.wrap.b32 	%r9032, %r9031, %r9031, 8;
	add.s32 	%r9033, %r9027, %r9032;
	xor.b32  	%r9034, %r9029, %r9033;
	shf.l.wrap.b32 	%r9035, %r9034, %r9034, 7;
	add.s32 	%r9036, %r8994, %r8987;
	xor.b32  	%r9037, %r8960, %r9036;
	shf.l.wrap.b32 	%r9038, %r9037, %r9037, 16;
	add.s32 	%r9039, %r8973, %r9038;
	xor.b32  	%r9040, %r8987, %r9039;
	shf.l.wrap.b32 	%r9041, %r9040, %r9040, 12;
	add.s32 	%r9042, %r9036, %r9041;
	xor.b32  	%r9043, %r9038, %r9042;
	shf.l.wrap.b32 	%r9044, %r9043, %r9043, 8;
	add.s32 	%r9045, %r9039, %r9044;
	xor.b32  	%r9046, %r9041, %r9045;
	shf.l.wrap.b32 	%r9047, %r9046, %r9046, 7;
	add.s32 	%r9048, %r9006, %r9023;
	xor.b32  	%r9049, %r9044, %r9048;
	shf.l.wrap.b32 	%r9050, %r9049, %r9049, 16;
	add.s32 	%r9051, %r9033, %r9050;
	xor.b32  	%r9052, %r9023, %r9051;
	shf.l.wrap.b32 	%r9053, %r9052, %r9052, 12;
	add.s32 	%r9054, %r9048, %r9053;
	xor.b32  	%r9055, %r9050, %r9054;
	shf.l.wrap.b32 	%r9056, %r9055, %r9055, 8;
	add.s32 	%r9057, %r9051, %r9056;
	xor.b32  	%r9058, %r9053, %r9057;
	shf.l.wrap.b32 	%r9059, %r9058, %r9058, 7;
	add.s32 	%r9060, %r9018, %r9035;
	xor.b32  	%r9061, %r9008, %r9060;
	shf.l.wrap.b32 	%r9062, %r9061, %r9061, 16;
	add.s32 	%r9063, %r9045, %r9062;
	xor.b32  	%r9064, %r9035, %r9063;
	shf.l.wrap.b32 	%r9065, %r9064, %r9064, 12;
	add.s32 	%r9066, %r9060, %r9065;
	xor.b32  	%r9067, %r9062, %r9066;
	shf.l.wrap.b32 	%r9068, %r9067, %r9067, 8;
	add.s32 	%r9069, %r9063, %r9068;
	xor.b32  	%r9070, %r9065, %r9069;
	shf.l.wrap.b32 	%r9071, %r9070, %r9070, 7;
	add.s32 	%r9072, %r9030, %r9047;
	xor.b32  	%r9073, %r9020, %r9072;
	shf.l.wrap.b32 	%r9074, %r9073, %r9073, 16;
	add.s32 	%r9075, %r9009, %r9074;
	xor.b32  	%r9076, %r9047, %r9075;
	shf.l.wrap.b32 	%r9077, %r9076, %r9076, 12;
	add.s32 	%r9078, %r9072, %r9077;
	xor.b32  	%r9079, %r9074, %r9078;
	shf.l.wrap.b32 	%r9080, %r9079, %r9079, 8;
	add.s32 	%r9081, %r9075, %r9080;
	xor.b32  	%r9082, %r9077, %r9081;
	shf.l.wrap.b32 	%r9083, %r9082, %r9082, 7;
	add.s32 	%r9084, %r9042, %r9011;
	xor.b32  	%r9085, %r9032, %r9084;
	shf.l.wrap.b32 	%r9086, %r9085, %r9085, 16;
	add.s32 	%r9087, %r9021, %r9086;
	xor.b32  	%r9088, %r9011, %r9087;
	shf.l.wrap.b32 	%r9089, %r9088, %r9088, 12;
	add.s32 	%r9090, %r9084, %r9089;
	xor.b32  	%r9091, %r9086, %r9090;
	shf.l.wrap.b32 	%r9092, %r9091, %r9091, 8;
	add.s32 	%r9093, %r9087, %r9092;
	xor.b32  	%r9094, %r9089, %r9093;
	shf.l.wrap.b32 	%r9095, %r9094, %r9094, 7;
	add.s32 	%r9096, %r9054, %r9095;
	xor.b32  	%r9097, %r9068, %r9096;
	shf.l.wrap.b32 	%r9098, %r9097, %r9097, 16;
	add.s32 	%r9099, %r9081, %r9098;
	xor.b32  	%r9100, %r9095, %r9099;
	shf.l.wrap.b32 	%r9101, %r9100, %r9100, 12;
	add.s32 	%r9102, %r9096, %r9101;
	xor.b32  	%r9103, %r9098, %r9102;
	shf.l.wrap.b32 	%r9104, %r9103, %r9103, 8;
	add.s32 	%r9105, %r9066, %r9059;
	xor.b32  	%r9106, %r9080, %r9105;
	shf.l.wrap.b32 	%r9107, %r9106, %r9106, 16;
	add.s32 	%r9108, %r9093, %r9107;
	xor.b32  	%r9109, %r9059, %r9108;
	shf.l.wrap.b32 	%r9110, %r9109, %r9109, 12;
	add.s32 	%r9111, %r9105, %r9110;
	xor.b32  	%r9112, %r9107, %r9111;
	shf.l.wrap.b32 	%r9113, %r9112, %r9112, 8;
	add.s32 	%r9114, %r9108, %r9113;
	xor.b32  	%r9115, %r9110, %r9114;
	shf.l.wrap.b32 	%r9116, %r9115, %r9115, 7;
	add.s32 	%r9117, %r9078, %r9071;
	xor.b32  	%r9118, %r9092, %r9117;
	shf.l.wrap.b32 	%r9119, %r9118, %r9118, 16;
	add.s32 	%r9120, %r9057, %r9119;
	xor.b32  	%r9121, %r9071, %r9120;
	shf.l.wrap.b32 	%r9122, %r9121, %r9121, 12;
	add.s32 	%r9123, %r9117, %r9122;
	xor.b32  	%r9124, %r9119, %r9123;
	shf.l.wrap.b32 	%r9125, %r9124, %r9124, 8;
	add.s32 	%r9126, %r9120, %r9125;
	xor.b32  	%r9127, %r9122, %r9126;
	shf.l.wrap.b32 	%r9128, %r9127, %r9127, 7;
	add.s32 	%r9129, %r9090, %r9083;
	xor.b32  	%r9130, %r9056, %r9129;
	shf.l.wrap.b32 	%r9131, %r9130, %r9130, 16;
	add.s32 	%r9132, %r9069, %r9131;
	xor.b32  	%r9133, %r9083, %r9132;
	shf.l.wrap.b32 	%r9134, %r9133, %r9133, 12;
	add.s32 	%r9135, %r9129, %r9134;
	xor.b32  	%r9136, %r9131, %r9135;
	shf.l.wrap.b32 	%r9137, %r9136, %r9136, 8;
	add.s32 	%r9138, %r9132, %r9137;
	add.s32 	%r9139, %r9102, %r9116;
	xor.b32  	%r9140, %r9137, %r9139;
	shf.l.wrap.b32 	%r9141, %r9140, %r9140, 16;
	add.s32 	%r9142, %r9126, %r9141;
	xor.b32  	%r9143, %r9116, %r9142;
	shr.u32 	%r9144, %r9143, 20;
	add.s32 	%r9145, %r9139, %r9144;
	add.s32 	%r9146, %r9111, %r9128;
	xor.b32  	%r9147, %r9104, %r9146;
	shf.l.wrap.b32 	%r9148, %r9147, %r9147, 16;
	add.s32 	%r9149, %r9138, %r9148;
	xor.b32  	%r9150, %r9128, %r9149;
	shr.u32 	%r9151, %r9150, 20;
	add.s32 	%r9152, %r9146, %r9151;
	add.s32 	%r9153, %r12, %r9145;
	add.s32 	%r9154, %r13, %r9152;
	not.b32 	%r9155, %r22102;
	add.s32 	%r9156, %r380, %r9155;
	mov.b32 	%r9157, 1;
	shl.b32 	%r9158, %r9157, %r9156;
	and.b32  	%r395, %r9158, %r11;
	setp.eq.s32 	%p55, %r395, 0;
	selp.b32 	%r9159, %r9153, %r9154, %p55;
	cvt.u16.u32 	%rs198, %r9159;
	and.b16  	%rs334, %rs198, 1;
	and.b16  	%rs199, %rs332, 255;
	setp.ne.s16 	%p56, %rs199, 1;
	@%p56 bra 	$L__BB2_51;
	setp.eq.s32 	%p57, %r395, 0;
	mul.wide.u32 	%rd38, %r22102, 16;
	add.s64 	%rd39, %rd1, %rd38;
	ld.global.u32 	%r9160, [%rd39+3924];
	selp.b32 	%r9161, %r22106, %r22107, %p57;
	xor.b32  	%r9162, %r9161, %r9160;
	selp.b32 	%r9163, %r22105, %r22108, %p57;
	selp.b32 	%r22106, %r9162, %r22106, %p57;
	selp.b32 	%r22107, %r22107, %r9162, %p57;
	ld.global.u32 	%r9164, [%rd39+3928];
	xor.b32  	%r9165, %r9163, %r9164;
	selp.b32 	%r9166, %r22104, %r22109, %p57;
	selp.b32 	%r22105, %r9165, %r22105, %p57;
	selp.b32 	%r22108, %r22108, %r9165, %p57;
	ld.global.u32 	%r9167, [%rd39+3932];
	xor.b32  	%r9168, %r9166, %r9167;
	selp.b32 	%r9169, %r22103, %r22110, %p57;
	selp.b32 	%r22104, %r9168, %r22104, %p57;
	selp.b32 	%r22109, %r22109, %r9168, %p57;
	ld.global.u32 	%r9170, [%rd39+3936];
	xor.b32  	%r9171, %r9169, %r9170;
	selp.b32 	%r9172, 420, 445, %p57;
	selp.b32 	%r22103, %r9171, %r22103, %p57;
	selp.b32 	%r22110, %r22110, %r9171, %p57;
	add.s32 	%r9173, %r9172, %r22102;
	cvt.u64.u32 	%rd40, %r9173;
	add.s64 	%rd41, %rd1, %rd40;
	ld.global.u8 	%rs200, [%rd41+3904];
	xor.b16  	%rs334, %rs200, %rs334;
$L__BB2_51:
	setp.eq.s32 	%p58, %r395, 0;
	selp.b32 	%r22114, %r22106, %r22107, %p58;
	selp.b32 	%r22113, %r22105, %r22108, %p58;
	selp.b32 	%r22112, %r22104, %r22109, %p58;
	selp.b32 	%r22111, %r22103, %r22110, %p58;
	add.s32 	%r416, %r22102, 1;
	setp.ne.s32 	%p59, %r22102, %r381;
	mov.u16 	%rs332, %rs334;
	mov.u32 	%r22102, %r416;
	@%p59 bra 	$L__BB2_49;
$L__BB2_52:
	st.shared.v4.u32 	[s_mem+49504], {%r22114, %r22113, %r22112, %r22111};
	st.shared.u8 	[s_mem+49520], %rs334;
	ld.global.v2.u8 	{%rs337, %rs66}, [%rd1+4408];
	ld.global.u32 	%r22131, [%rd1+4392];
	ld.global.u32 	%r22130, [%rd1+4396];
	ld.global.u32 	%r22129, [%rd1+4400];
	ld.global.u32 	%r22128, [%rd1+4404];
	setp.lt.u16 	%p60, %rs66, 12;
	@%p60 bra 	$L__BB2_57;
	cvt.u32.u16 	%r9175, %rs66;
	and.b32  	%r425, %r9175, 255;
	add.s32 	%r426, %r425, -12;
	mov.b32 	%r22119, 0;
	mov.u16 	%rs335, %rs337;
$L__BB2_54:
	.pragma "nounroll";
	add.s32 	%r9176, %r12, %r22131;
	shf.l.wrap.b32 	%r9177, %r9176, %r9176, 16;
	add.s32 	%r9178, %r22131, %r9177;
	xor.b32  	%r9179, %r22131, %r9178;
	shf.l.wrap.b32 	%r9180, %r9179, %r9179, 12;
	add.s32 	%r9181, %r9176, %r9180;
	xor.b32  	%r9182, %r9177, %r9181;
	shf.l.wrap.b32 	%r9183, %r9182, %r9182, 8;
	add.s32 	%r9184, %r9178, %r9183;
	xor.b32  	%r9185, %r9180, %r9184;
	shf.l.wrap.b32 	%r9186, %r9185, %r9185, 7;
	add.s32 	%r9187, %r13, %r22130;
	shf.l.wrap.b32 	%r9188, %r9187, %r9187, 16;
	add.s32 	%r9189, %r22130, %r9188;
	xor.b32  	%r9190, %r22130, %r9189;
	shf.l.wrap.b32 	%r9191, %r9190, %r9190, 12;
	add.s32 	%r9192, %r9187, %r9191;
	xor.b32  	%r9193, %r9188, %r9192;
	shf.l.wrap.b32 	%r9194, %r9193, %r9193, 8;
	add.s32 	%r9195, %r9189, %r9194;
	xor.b32  	%r9196, %r9191, %r9195;
	shf.l.wrap.b32 	%r9197, %r9196, %r9196, 7;
	add.s32 	%r9198, %r14, %r22129;
	shf.l.wrap.b32 	%r9199, %r9198, %r9198, 16;
	add.s32 	%r9200, %r22129, %r9199;
	xor.b32  	%r9201, %r22129, %r9200;
	shf.l.wrap.b32 	%r9202, %r9201, %r9201, 12;
	add.s32 	%r9203, %r9198, %r9202;
	xor.b32  	%r9204, %r9199, %r9203;
	shf.l.wrap.b32 	%r9205, %r9204, %r9204, 8;
	add.s32 	%r9206, %r9200, %r9205;
	xor.b32  	%r9207, %r9202, %r9206;
	shf.l.wrap.b32 	%r9208, %r9207, %r9207, 7;
	add.s32 	%r9209, %r15, %r22128;
	shf.l.wrap.b32 	%r9210, %r9209, %r9209, 16;
	add.s32 	%r9211, %r22128, %r9210;
	xor.b32  	%r9212, %r22128, %r9211;
	shf.l.wrap.b32 	%r9213, %r9212, %r9212, 12;
	add.s32 	%r9214, %r9209, %r9213;
	xor.b32  	%r9215, %r9210, %r9214;
	shf.l.wrap.b32 	%r9216, %r9215, %r9215, 8;
	add.s32 	%r9217, %r9211, %r9216;
	xor.b32  	%r9218, %r9213, %r9217;
	shf.l.wrap.b32 	%r9219, %r9218, %r9218, 7;
	add.s32 	%r9220, %r9181, %r9197;
	xor.b32  	%r9221, %r9216, %r9220;
	shf.l.wrap.b32 	%r9222, %r9221, %r9221, 16;
	add.s32 	%r9223, %r9206, %r9222;
	xor.b32  	%r9224, %r9197, %r9223;
	shf.l.wrap.b32 	%r9225, %r9224, %r9224, 12;
	add.s32 	%r9226, %r9220, %r9225;
	xor.b32  	%r9227, %r9222, %r9226;
	shf.l.wrap.b32 	%r9228, %r9227, %r9227, 8;
	add.s32 	%r9229, %r9223, %r9228;
	xor.b32  	%r9230, %r9225, %r9229;
	shf.l.wrap.b32 	%r9231, %r9230, %r9230, 7;
	add.s32 	%r9232, %r9192, %r9208;
	xor.b32  	%r9233, %r9183, %r9232;
	shf.l.wrap.b32 	%r9234, %r9233, %r9233, 16;
	add.s32 	%r9235, %r9217, %r9234;
	xor.b32  	%r9236, %r9208, %r9235;
	shf.l.wrap.b32 	%r9237, %r9236, %r9236, 12;
	add.s32 	%r9238, %r9232, %r9237;
	xor.b32  	%r9239, %r9234, %r9238;
	shf.l.wrap.b32 	%r9240, %r9239, %r9239, 8;
	add.s32 	%r9241, %r9235, %r9240;
	xor.b32  	%r9242, %r9237, %r9241;
	shf.l.wrap.b32 	%r9243, %r9242, %r9242, 7;
	add.s32 	%r9244, %r9203, %r9219;
	xor.b32  	%r9245, %r9194, %r9244;
	shf.l.wrap.b32 	%r9246, %r9245, %r9245, 16;
	add.s32 	%r9247, %r9184, %r9246;
	xor.b32  	%r9248, %r9219, %r9247;
	shf.l.wrap.b32 	%r9249, %r9248, %r9248, 12;
	add.s32 	%r9250, %r9244, %r9249;
	xor.b32  	%r9251, %r9246, %r9250;
	shf.l.wrap.b32 	%r9252, %r9251, %r9251, 8;
	add.s32 	%r9253, %r9247, %r9252;
	xor.b32  	%r9254, %r9249, %r9253;
	shf.l.wrap.b32 	%r9255, %r9254, %r9254, 7;
	add.s32 	%r9256, %r9214, %r9186;
	xor.b32  	%r9257, %r9205, %r9256;
	shf.l.wrap.b32 	%r9258, %r9257, %r9257, 16;
	add.s32 	%r9259, %r9195, %r9258;
	xor.b32  	%r9260, %r9186, %r9259;
	shf.l.wrap.b32 	%r9261, %r9260, %r9260, 12;
	add.s32 	%r9262, %r9256, %r9261;
	xor.b32  	%r9263, %r9258, %r9262;
	shf.l.wrap.b32 	%r9264, %r9263, %r9263, 8;
	add.s32 	%r9265, %r9259, %r9264;
	xor.b32  	%r9266, %r9261, %r9265;
	shf.l.wrap.b32 	%r9267, %r9266, %r9266, 7;
	add.s32 	%r9268, %r9226, %r9267;
	xor.b32  	%r9269, %r9240, %r9268;
	shf.l.wrap.b32 	%r9270, %r9269, %r9269, 16;
	add.s32 	%r9271, %r9253, %r9270;
	xor.b32  	%r9272, %r9267, %r9271;
	shf.l.wrap.b32 	%r9273, %r9272, %r9272, 12;
	add.s32 	%r9274, %r9268, %r9273;
	xor.b32  	%r9275, %r9270, %r9274;
	shf.l.wrap.b32 	%r9276, %r9275, %r9275, 8;
	add.s32 	%r9277, %r9271, %r9276;
	xor.b32  	%r9278, %r9273, %r9277;
	shf.l.wrap.b32 	%r9279, %r9278, %r9278, 7;
	add.s32 	%r9280, %r9238, %r9231;
	xor.b32  	%r9281, %r9252, %r9280;
	shf.l.wrap.b32 	%r9282, %r9281, %r9281, 16;
	add.s32 	%r9283, %r9265, %r9282;
	xor.b32  	%r9284, %r9231, %r9283;
	shf.l.wrap.b32 	%r9285, %r9284, %r9284, 12;
	add.s32 	%r9286, %r9280, %r9285;
	xor.b32  	%r9287, %r9282, %r9286;
	shf.l.wrap.b32 	%r9288, %r9287, %r9287, 8;
	add.s32 	%r9289, %r9283, %r9288;
	xor.b32  	%r9290, %r9285, %r9289;
	shf.l.wrap.b32 	%r9291, %r9290, %r9290, 7;
	add.s32 	%r9292, %r9250, %r9243;
	xor.b32  	%r9293, %r9264, %r9292;
	shf.l.wrap.b32 	%r9294, %r9293, %r9293, 16;
	add.s32 	%r9295, %r9229, %r9294;
	xor.b32  	%r9296, %r9243, %r9295;
	shf.l.wrap.b32 	%r9297, %r9296, %r9296, 12;
	add.s32 	%r9298, %r9292, %r9297;
	xor.b32  	%r9299, %r9294, %r9298;
	shf.l.wrap.b32 	%r9300, %r9299, %r9299, 8;
	add.s32 	%r9301, %r9295, %r9300;
	xor.b32  	%r9302, %r9297, %r9301;
	shf.l.wrap.b32 	%r9303, %r9302, %r9302, 7;
	add.s32 	%r9304, %r9262, %r9255;
	xor.b32  	%r9305, %r9228, %r9304;
	shf.l.wrap.b32 	%r9306, %r9305, %r9305, 16;
	add.s32 	%r9307, %r9241, %r9306;
	xor.b32  	%r9308, %r9255, %r9307;
	shf.l.wrap.b32 	%r9309, %r9308, %r9308, 12;
	add.s32 	%r9310, %r9304, %r9309;
	xor.b32  	%r9311, %r9306, %r9310;
	shf.l.wrap.b32 	%r9312, %r9311, %r9311, 8;
	add.s32 	%r9313, %r9307, %r9312;
	xor.b32  	%r9314, %r9309, %r9313;
	shf.l.wrap.b32 	%r9315, %r9314, %r9314, 7;
	add.s32 	%r9316, %r9274, %r9291;
	xor.b32  	%r9317, %r9312, %r9316;
	shf.l.wrap.b32 	%r9318, %r9317, %r9317, 16;
	add.s32 	%r9319, %r9301, %r9318;
	xor.b32  	%r9320, %r9291, %r9319;
	shf.l.wrap.b32 	%r9321, %r9320, %r9320, 12;
	add.s32 	%r9322, %r9316, %r9321;
	xor.b32  	%r9323, %r9318, %r9322;
	shf.l.wrap.b32 	%r9324, %r9323, %r9323, 8;
	add.s32 	%r9325, %r9319, %r9324;
	xor.b32  	%r9326, %r9321, %r9325;
	shf.l.wrap.b32 	%r9327, %r9326, %r9326, 7;
	add.s32 	%r9328, %r9286, %r9303;
	xor.b32  	%r9329, %r9276, %r9328;
	shf.l.wrap.b32 	%r9330, %r9329, %r9329, 16;
	add.s32 	%r9331, %r9313, %r9330;
	xor.b32  	%r9332, %r9303, %r9331;
	shf.l.wrap.b32 	%r9333, %r9332, %r9332, 12;
	add.s32 	%r9334, %r9328, %r9333;
	xor.b32  	%r9335, %r9330, %r9334;
	shf.l.wrap.b32 	%r9336, %r9335, %r9335, 8;
	add.s32 	%r9337, %r9331, %r9336;
	xor.b32  	%r9338, %r9333, %r9337;
	shf.l.wrap.b32 	%r9339, %r9338, %r9338, 7;
	add.s32 	%r9340, %r9298, %r9315;
	xor.b32  	%r9341, %r9288, %r9340;
	shf.l.wrap.b32 	%r9342, %r9341, %r9341, 16;
	add.s32 	%r9343, %r9277, %r9342;
	xor.b32  	%r9344, %r9315, %r9343;
	shf.l.wrap.b32 	%r9345, %r9344, %r9344, 12;
	add.s32 	%r9346, %r9340, %r9345;
	xor.b32  	%r9347, %r9342, %r9346;
	shf.l.wrap.b32 	%r9348, %r9347, %r9347, 8;
	add.s32 	%r9349, %r9343, %r9348;
	xor.b32  	%r9350, %r9345, %r9349;
	shf.l.wrap.b32 	%r9351, %r9350, %r9350, 7;
	add.s32 	%r9352, %r9310, %r9279;
	xor.b32  	%r9353, %r9300, %r9352;
	shf.l.wrap.b32 	%r9354, %r9353, %r9353, 16;
	add.s32 	%r9355, %r9289, %r9354;
	xor.b32  	%r9356, %r9279, %r9355;
	shf.l.wrap.b32 	%r9357, %r9356, %r9356, 12;
	add.s32 	%r9358, %r9352, %r9357;
	xor.b32  	%r9359, %r9354, %r9358;
	shf.l.wrap.b32 	%r9360, %r9359, %r9359, 8;
	add.s32 	%r9361, %r9355, %r9360;
	xor.b32  	%r9362, %r9357, %r9361;
	shf.l.wrap.b32 	%r9363, %r9362, %r9362, 7;
	add.s32 	%r9364, %r9322, %r9363;
	xor.b32  	%r9365, %r9336, %r9364;
	shf.l.wrap.b32 	%r9366, %r9365, %r9365, 16;
	add.s32 	%r9367, %r9349, %r9366;
	xor.b32  	%r9368, %r9363, %r9367;
	shf.l.wrap.b32 	%r9369, %r9368, %r9368, 12;
	add.s32 	%r9370, %r9364, %r9369;
	xor.b32  	%r9371, %r9366, %r9370;
	shf.l.wrap.b32 	%r9372, %r9371, %r9371, 8;
	add.s32 	%r9373, %r9367, %r9372;
	xor.b32  	%r9374, %r9369, %r9373;
	shf.l.wrap.b32 	%r9375, %r9374, %r9374, 7;
	add.s32 	%r9376, %r9334, %r9327;
	xor.b32  	%r9377, %r9348, %r9376;
	shf.l.wrap.b32 	%r9378, %r9377, %r9377, 16;
	add.s32 	%r9379, %r9361, %r9378;
	xor.b32  	%r9380, %r9327, %r9379;
	shf.l.wrap.b32 	%r9381, %r9380, %r9380, 12;
	add.s32 	%r9382, %r9376, %r9381;
	xor.b32  	%r9383, %r9378, %r9382;
	shf.l.wrap.b32 	%r9384, %r9383, %r9383, 8;
	add.s32 	%r9385, %r9379, %r9384;
	xor.b32  	%r9386, %r9381, %r9385;
	shf.l.wrap.b32 	%r9387, %r9386, %r9386, 7;
	add.s32 	%r9388, %r9346, %r9339;
	xor.b32  	%r9389, %r9360, %r9388;
	shf.l.wrap.b32 	%r9390, %r9389, %r9389, 16;
	add.s32 	%r9391, %r9325, %r9390;
	xor.b32  	%r9392, %r9339, %r9391;
	shf.l.wrap.b32 	%r9393, %r9392, %r9392, 12;
	add.s32 	%r9394, %r9388, %r9393;
	xor.b32  	%r9395, %r9390, %r9394;
	shf.l.wrap.b32 	%r9396, %r9395, %r9395, 8;
	add.s32 	%r9397, %r9391, %r9396;
	xor.b32  	%r9398, %r9393, %r9397;
	shf.l.wrap.b32 	%r9399, %r9398, %r9398, 7;
	add.s32 	%r9400, %r9358, %r9351;
	xor.b32  	%r9401, %r9324, %r9400;
	shf.l.wrap.b32 	%r9402, %r9401, %r9401, 16;
	add.s32 	%r9403, %r9337, %r9402;
	xor.b32  	%r9404, %r9351, %r9403;
	shf.l.wrap.b32 	%r9405, %r9404, %r9404, 12;
	add.s32 	%r9406, %r9400, %r9405;
	xor.b32  	%r9407, %r9402, %r9406;
	shf.l.wrap.b32 	%r9408, %r9407, %r9407, 8;
	add.s32 	%r9409, %r9403, %r9408;
	xor.b32  	%r9410, %r9405, %r9409;
	shf.l.wrap.b32 	%r9411, %r9410, %r9410, 7;
	add.s32 	%r9412, %r9370, %r9387;
	xor.b32  	%r9413, %r9408, %r9412;
	shf.l.wrap.b32 	%r9414, %r9413, %r9413, 16;
	add.s32 	%r9415, %r9397, %r9414;
	xor.b32  	%r9416, %r9387, %r9415;
	shf.l.wrap.b32 	%r9417, %r9416, %r9416, 12;
	add.s32 	%r9418, %r9412, %r9417;
	xor.b32  	%r9419, %r9414, %r9418;
	shf.l.wrap.b32 	%r9420, %r9419, %r9419, 8;
	add.s32 	%r9421, %r9415, %r9420;
	xor.b32  	%r9422, %r9417, %r9421;
	shf.l.wrap.b32 	%r9423, %r9422, %r9422, 7;
	add.s32 	%r9424, %r9382, %r9399;
	xor.b32  	%r9425, %r9372, %r9424;
	shf.l.wrap.b32 	%r9426, %r9425, %r9425, 16;
	add.s32 	%r9427, %r9409, %r9426;
	xor.b32  	%r9428, %r9399, %r9427;
	shf.l.wrap.b32 	%r9429, %r9428, %r9428, 12;
	add.s32 	%r9430, %r9424, %r9429;
	xor.b32  	%r9431, %r9426, %r9430;
	shf.l.wrap.b32 	%r9432, %r9431, %r9431, 8;
	add.s32 	%r9433, %r9427, %r9432;
	xor.b32  	%r9434, %r9429, %r9433;
	shf.l.wrap.b32 	%r9435, %r9434, %r9434, 7;
	add.s32 	%r9436, %r9394, %r9411;
	xor.b32  	%r9437, %r9384, %r9436;
	shf.l.wrap.b32 	%r9438, %r9437, %r9437, 16;
	add.s32 	%r9439, %r9373, %r9438;
	xor.b32  	%r9440, %r9411, %r9439;
	shf.l.wrap.b32 	%r9441, %r9440, %r9440, 12;
	add.s32 	%r9442, %r9436, %r9441;
	xor.b32  	%r9443, %r9438, %r9442;
	shf.l.wrap.b32 	%r9444, %r9443, %r9443, 8;
	add.s32 	%r9445, %r9439, %r9444;
	xor.b32  	%r9446, %r9441, %r9445;
	shf.l.wrap.b32 	%r9447, %r9446, %r9446, 7;
	add.s32 	%r9448, %r9406, %r9375;
	xor.b32  	%r9449, %r9396, %r9448;
	shf.l.wrap.b32 	%r9450, %r9449, %r9449, 16;
	add.s32 	%r9451, %r9385, %r9450;
	xor.b32  	%r9452, %r9375, %r9451;
	shf.l.wrap.b32 	%r9453, %r9452, %r9452, 12;
	add.s32 	%r9454, %r9448, %r9453;
	xor.b32  	%r9455, %r9450, %r9454;
	shf.l.wrap.b32 	%r9456, %r9455, %r9455, 8;
	add.s32 	%r9457, %r9451, %r9456;
	xor.b32  	%r9458, %r9453, %r9457;
	shf.l.wrap.b32 	%r9459, %r9458, %r9458, 7;
	add.s32 	%r9460, %r9418, %r9459;
	xor.b32  	%r9461, %r9432, %r9460;
	shf.l.wrap.b32 	%r9462, %r9461, %r9461, 16;
	add.s32 	%r9463, %r9445, %r9462;
	xor.b32  	%r9464, %r9459, %r9463;
	shf.l.wrap.b32 	%r9465, %r9464, %r9464, 12;
	add.s32 	%r9466, %r9460, %r9465;
	xor.b32  	%r9467, %r9462, %r9466;
	shf.l.wrap.b32 	%r9468, %r9467, %r9467, 8;
	add.s32 	%r9469, %r9463, %r9468;
	xor.b32  	%r9470, %r9465, %r9469;
	shf.l.wrap.b32 	%r9471, %r9470, %r9470, 7;
	add.s32 	%r9472, %r9430, %r9423;
	xor.b32  	%r9473, %r9444, %r9472;
	shf.l.wrap.b32 	%r9474, %r9473, %r9473, 16;
	add.s32 	%r9475, %r9457, %r9474;
	xor.b32  	%r9476, %r9423, %r9475;
	shf.l.wrap.b32 	%r9477, %r9476, %r9476, 12;
	add.s32 	%r9478, %r9472, %r9477;
	xor.b32  	%r9479, %r9474, %r9478;
	shf.l.wrap.b32 	%r9480, %r9479, %r9479, 8;
	add.s32 	%r9481, %r9475, %r9480;
	xor.b32  	%r9482, %r9477, %r9481;
	shf.l.wrap.b32 	%r9483, %r9482, %r9482, 7;
	add.s32 	%r9484, %r9442, %r9435;
	xor.b32  	%r9485, %r9456, %r9484;
	shf.l.wrap.b32 	%r9486, %r9485, %r9485, 16;
	add.s32 	%r9487, %r9421, %r9486;
	xor.b32  	%r9488, %r9435, %r9487;
	shf.l.wrap.b32 	%r9489, %r9488, %r9488, 12;
	add.s32 	%r9490, %r9484, %r9489;
	xor.b32  	%r9491, %r9486, %r9490;
	shf.l.wrap.b32 	%r9492, %r9491, %r9491, 8;
	add.s32 	%r9493, %r9487, %r9492;
	xor.b32  	%r9494, %r9489, %r9493;
	shf.l.wrap.b32 	%r9495, %r9494, %r9494, 7;
	add.s32 	%r9496, %r9454, %r9447;
	xor.b32  	%r9497, %r9420, %r9496;
	shf.l.wrap.b32 	%r9498, %r9497, %r9497, 16;
	add.s32 	%r9499, %r9433, %r9498;
	xor.b32  	%r9500, %r9447, %r9499;
	shf.l.wrap.b32 	%r9501, %r9500, %r9500, 12;
	add.s32 	%r9502, %r9496, %r9501;
	xor.b32  	%r9503, %r9498, %r9502;
	shf.l.wrap.b32 	%r9504, %r9503, %r9503, 8;
	add.s32 	%r9505, %r9499, %r9504;
	xor.b32  	%r9506, %r9501, %r9505;
	shf.l.wrap.b32 	%r9507, %r9506, %r9506, 7;
	add.s32 	%r9508, %r9466, %r9483;
	xor.b32  	%r9509, %r9504, %r9508;
	shf.l.wrap.b32 	%r9510, %r9509, %r9509, 16;
	add.s32 	%r9511, %r9493, %r9510;
	xor.b32  	%r9512, %r9483, %r9511;
	shf.l.wrap.b32 	%r9513, %r9512, %r9512, 12;
	add.s32 	%r9514, %r9508, %r9513;
	xor.b32  	%r9515, %r9510, %r9514;
	shf.l.wrap.b32 	%r9516, %r9515, %r9515, 8;
	add.s32 	%r9517, %r9511, %r9516;
	xor.b32  	%r9518, %r9513, %r9517;
	shf.l.wrap.b32 	%r9519, %r9518, %r9518, 7;
	add.s32 	%r9520, %r9478, %r9495;
	xor.b32  	%r9521, %r9468, %r9520;
	shf.l.wrap.b32 	%r9522, %r9521, %r9521, 16;
	add.s32 	%r9523, %r9505, %r9522;
	xor.b32  	%r9524, %r9495, %r9523;
	shf.l.wrap.b32 	%r9525, %r9524, %r9524, 12;
	add.s32 	%r9526, %r9520, %r9525;
	xor.b32  	%r9527, %r9522, %r9526;
	shf.l.wrap.b32 	%r9528, %r9527, %r9527, 8;
	add.s32 	%r9529, %r9523, %r9528;
	xor.b32  	%r9530, %r9525, %r9529;
	shf.l.wrap.b32 	%r9531, %r9530, %r9530, 7;
	add.s32 	%r9532, %r9490, %r9507;
	xor.b32  	%r9533, %r9480, %r9532;
	shf.l.wrap.b32 	%r9534, %r9533, %r9533, 16;
	add.s32 	%r9535, %r9469, %r9534;
	xor.b32  	%r9536, %r9507, %r9535;
	shf.l.wrap.b32 	%r9537, %r9536, %r9536, 12;
	add.s32 	%r9538, %r9532, %r9537;
	xor.b32  	%r9539, %r9534, %r9538;
	shf.l.wrap.b32 	%r9540, %r9539, %r9539, 8;
	add.s32 	%r9541, %r9535, %r9540;
	xor.b32  	%r9542, %r9537, %r9541;
	shf.l.wrap.b32 	%r9543, %r9542, %r9542, 7;
	add.s32 	%r9544, %r9502, %r9471;
	xor.b32  	%r9545, %r9492, %r9544;
	shf.l.wrap.b32 	%r9546, %r9545, %r9545, 16;
	add.s32 	%r9547, %r9481, %r9546;
	xor.b32  	%r9548, %r9471, %r9547;
	shf.l.wrap.b32 	%r9549, %r9548, %r9548, 12;
	add.s32 	%r9550, %r9544, %r9549;
	xor.b32  	%r9551, %r9546, %r9550;
	shf.l.wrap.b32 	%r9552, %r9551, %r9551, 8;
	add.s32 	%r9553, %r9547, %r9552;
	xor.b32  	%r9554, %r9549, %r9553;
	shf.l.wrap.b32 	%r9555, %r9554, %r9554, 7;
	add.s32 	%r22123, %r12, %r9514;
	add.s32 	%r22124, %r22131, %r9555;
	add.s32 	%r22122, %r13, %r9526;
	add.s32 	%r22125, %r22130, %r9519;
	add.s32 	%r22121, %r14, %r9538;
	add.s32 	%r22126, %r22129, %r9531;
	add.s32 	%r22120, %r15, %r9550;
	add.s32 	%r22127, %r22128, %r9543;
	xor.b32  	%r9556, %r9176, 1;
	shf.l.wrap.b32 	%r9557, %r9176, %r9556, 16;
	add.s32 	%r9558, %r22131, %r9557;
	xor.b32  	%r9559, %r22131, %r9558;
	shf.l.wrap.b32 	%r9560, %r9559, %r9559, 12;
	add.s32 	%r9561, %r9176, %r9560;
	xor.b32  	%r9562, %r9557, %r9561;
	shf.l.wrap.b32 	%r9563, %r9562, %r9562, 8;
	add.s32 	%r9564, %r9558, %r9563;
	xor.b32  	%r9565, %r9560, %r9564;
	shf.l.wrap.b32 	%r9566, %r9565, %r9565, 7;
	add.s32 	%r9567, %r9561, %r9197;
	xor.b32  	%r9568, %r9216, %r9567;
	shf.l.wrap.b32 	%r9569, %r9568, %r9568, 16;
	add.s32 	%r9570, %r9206, %r9569;
	xor.b32  	%r9571, %r9197, %r9570;
	shf.l.wrap.b32 	%r9572, %r9571, %r9571, 12;
	add.s32 	%r9573, %r9567, %r9572;
	xor.b32  	%r9574, %r9569, %r9573;
	shf.l.wrap.b32 	%r9575, %r9574, %r9574, 8;
	add.s32 	%r9576, %r9570, %r9575;
	xor.b32  	%r9577, %r9572, %r9576;
	shf.l.wrap.b32 	%r9578, %r9577, %r9577, 7;
	xor.b32  	%r9579, %r9563, %r9232;
	shf.l.wrap.b32 	%r9580, %r9579, %r9579, 16;
	add.s32 	%r9581, %r9217, %r9580;
	xor.b32  	%r9582, %r9208, %r9581;
	shf.l.wrap.b32 	%r9583, %r9582, %r9582, 12;
	add.s32 	%r9584, %r9232, %r9583;
	xor.b32  	%r9585, %r9580, %r9584;
	shf.l.wrap.b32 	%r9586, %r9585, %r9585, 8;
	add.s32 	%r9587, %r9581, %r9586;
	xor.b32  	%r9588, %r9583, %r9587;
	shf.l.wrap.b32 	%r9589, %r9588, %r9588, 7;
	add.s32 	%r9590, %r9564, %r9246;
	xor.b32  	%r9591, %r9219, %r9590;
	shf.l.wrap.b32 	%r9592, %r9591, %r9591, 12;
	add.s32 	%r9593, %r9244, %r9592;
	xor.b32  	%r9594, %r9246, %r9593;
	shf.l.wrap.b32 	%r9595, %r9594, %r9594, 8;
	add.s32 	%r9596, %r9590, %r9595;
	xor.b32  	%r9597, %r9592, %r9596;
	shf.l.wrap.b32 	%r9598, %r9597, %r9597, 7;
	add.s32 	%r9599, %r9214, %r9566;
	xor.b32  	%r9600, %r9205, %r9599;
	shf.l.wrap.b32 	%r9601, %r9600, %r9600, 16;
	add.s32 	%r9602, %r9195, %r9601;
	xor.b32  	%r9603, %r9566, %r9602;
	shf.l.wrap.b32 	%r9604, %r9603, %r9603, 12;
	add.s32 	%r9605, %r9599, %r9604;
	xor.b32  	%r9606, %r9601, %r9605;
	shf.l.wrap.b32 	%r9607, %r9606, %r9606, 8;
	add.s32 	%r9608, %r9602, %r9607;
	xor.b32  	%r9609, %r9604, %r9608;
	shf.l.wrap.b32 	%r9610, %r9609, %r9609, 7;
	add.s32 	%r9611, %r9573, %r9610;
	xor.b32  	%r9612, %r9586, %r9611;
	shf.l.wrap.b32 	%r9613, %r9612, %r9612, 16;
	add.s32 	%r9614, %r9596, %r9613;
	xor.b32  	%r9615, %r9610, %r9614;
	shf.l.wrap.b32 	%r9616, %r9615, %r9615, 12;
	add.s32 	%r9617, %r9611, %r9616;
	xor.b32  	%r9618, %r9613, %r9617;
	shf.l.wrap.b32 	%r9619, %r9618, %r9618, 8;
	add.s32 	%r9620, %r9614, %r9619;
	xor.b32  	%r9621, %r9616, %r9620;
	shf.l.wrap.b32 	%r9622, %r9621, %r9621, 7;
	add.s32 	%r9623, %r9584, %r9578;
	xor.b32  	%r9624, %r9595, %r9623;
	shf.l.wrap.b32 	%r9625, %r9624, %r9624, 16;
	add.s32 	%r9626, %r9608, %r9625;
	xor.b32  	%r9627, %r9578, %r9626;
	shf.l.wrap.b32 	%r9628, %r9627, %r9627, 12;
	add.s32 	%r9629, %r9623, %r9628;
	xor.b32  	%r9630, %r9625, %r9629;
	shf.l.wrap.b32 	%r9631, %r9630, %r9630, 8;
	add.s32 	%r9632, %r9626, %r9631;
	xor.b32  	%r9633, %r9628, %r9632;
	shf.l.wrap.b32 	%r9634, %r9633, %r9633, 7;
	add.s32 	%r9635, %r9593, %r9589;
	xor.b32  	%r9636, %r9607, %r9635;
	shf.l.wrap.b32 	%r9637, %r9636, %r9636, 16;
	add.s32 	%r9638, %r9576, %r9637;
	xor.b32  	%r9639, %r9589, %r9638;
	shf.l.wrap.b32 	%r9640, %r9639, %r9639, 12;
	add.s32 	%r9641, %r9635, %r9640;
	xor.b32  	%r9642, %r9637, %r9641;
	shf.l.wrap.b32 	%r9643, %r9642, %r9642, 8;
	add.s32 	%r9644, %r9638, %r9643;
	xor.b32  	%r9645, %r9640, %r9644;
	shf.l.wrap.b32 	%r9646, %r9645, %r9645, 7;
	add.s32 	%r9647, %r9605, %r9598;
	xor.b32  	%r9648, %r9575, %r9647;
	shf.l.wrap.b32 	%r9649, %r9648, %r9648, 16;
	add.s32 	%r9650, %r9587, %r9649;
	xor.b32  	%r9651, %r9598, %r9650;
	shf.l.wrap.b32 	%r9652, %r9651, %r9651, 12;
	add.s32 	%r9653, %r9647, %r9652;
	xor.b32  	%r9654, %r9649, %r9653;
	shf.l.wrap.b32 	%r9655, %r9654, %r9654, 8;
	add.s32 	%r9656, %r9650, %r9655;
	xor.b32  	%r9657, %r9652, %r9656;
	shf.l.wrap.b32 	%r9658, %r9657, %r9657, 7;
	add.s32 	%r9659, %r9617, %r9634;
	xor.b32  	%r9660, %r9655, %r9659;
	shf.l.wrap.b32 	%r9661, %r9660, %r9660, 16;
	add.s32 	%r9662, %r9644, %r9661;
	xor.b32  	%r9663, %r9634, %r9662;
	shf.l.wrap.b32 	%r9664, %r9663, %r9663, 12;
	add.s32 	%r9665, %r9659, %r9664;
	xor.b32  	%r9666, %r9661, %r9665;
	shf.l.wrap.b32 	%r9667, %r9666, %r9666, 8;
	add.s32 	%r9668, %r9662, %r9667;
	xor.b32  	%r9669, %r9664, %r9668;
	shf.l.wrap.b32 	%r9670, %r9669, %r9669, 7;
	add.s32 	%r9671, %r9629, %r9646;
	xor.b32  	%r9672, %r9619, %r9671;
	shf.l.wrap.b32 	%r9673, %r9672, %r9672, 16;
	add.s32 	%r9674, %r9656, %r9673;
	xor.b32  	%r9675, %r9646, %r9674;
	shf.l.wrap.b32 	%r9676, %r9675, %r9675, 12;
	add.s32 	%r9677, %r9671, %r9676;
	xor.b32  	%r9678, %r9673, %r9677;
	shf.l.wrap.b32 	%r9679, %r9678, %r9678, 8;
	add.s32 	%r9680, %r9674, %r9679;
	xor.b32  	%r9681, %r9676, %r9680;
	shf.l.wrap.b32 	%r9682, %r9681, %r9681, 7;
	add.s32 	%r9683, %r9641, %r9658;
	xor.b32  	%r9684, %r9631, %r9683;
	shf.l.wrap.b32 	%r9685, %r9684, %r9684, 16;
	add.s32 	%r9686, %r9620, %r9685;
	xor.b32  	%r9687, %r9658, %r9686;
	shf.l.wrap.b32 	%r9688, %r9687, %r9687, 12;
	add.s32 	%r9689, %r9683, %r9688;
	xor.b32  	%r9690, %r9685, %r9689;
	shf.l.wrap.b32 	%r9691, %r9690, %r9690, 8;
	add.s32 	%r9692, %r9686, %r9691;
	xor.b32  	%r9693, %r9688, %r9692;
	shf.l.wrap.b32 	%r9694, %r9693, %r9693, 7;
	add.s32 	%r9695, %r9653, %r9622;
	xor.b32  	%r9696, %r9643, %r9695;
	shf.l.wrap.b32 	%r9697, %r9696, %r9696, 16;
	add.s32 	%r9698, %r9632, %r9697;
	xor.b32  	%r9699, %r9622, %r9698;
	shf.l.wrap.b32 	%r9700, %r9699, %r9699, 12;
	add.s32 	%r9701, %r9695, %r9700;
	xor.b32  	%r9702, %r9697, %r9701;
	shf.l.wrap.b32 	%r9703, %r9702, %r9702, 8;
	add.s32 	%r9704, %r9698, %r9703;
	xor.b32  	%r9705, %r9700, %r9704;
	shf.l.wrap.b32 	%r9706, %r9705, %r9705, 7;
	add.s32 	%r9707, %r9665, %r9706;
	xor.b32  	%r9708, %r9679, %r9707;
	shf.l.wrap.b32 	%r9709, %r9708, %r9708, 16;
	add.s32 	%r9710, %r9692, %r9709;
	xor.b32  	%r9711, %r9706, %r9710;
	shf.l.wrap.b32 	%r9712, %r9711, %r9711, 12;
	add.s32 	%r9713, %r9707, %r9712;
	xor.b32  	%r9714, %r9709, %r9713;
	shf.l.wrap.b32 	%r9715, %r9714, %r9714, 8;
	add.s32 	%r9716, %r9710, %r9715;
	xor.b32  	%r9717, %r9712, %r9716;
	shf.l.wrap.b32 	%r9718, %r9717, %r9717, 7;
	add.s32 	%r9719, %r9677, %r9670;
	xor.b32  	%r9720, %r9691, %r9719;
	shf.l.wrap.b32 	%r9721, %r9720, %r9720, 16;
	add.s32 	%r9722, %r9704, %r9721;
	xor.b32  	%r9723, %r9670, %r9722;
	shf.l.wrap.b32 	%r9724, %r9723, %r9723, 12;
	add.s32 	%r9725, %r9719, %r9724;
	xor.b32  	%r9726, %r9721, %r9725;
	shf.l.wrap.b32 	%r9727, %r9726, %r9726, 8;
	add.s32 	%r9728, %r9722, %r9727;
	xor.b32  	%r9729, %r9724, %r9728;
	shf.l.wrap.b32 	%r9730, %r9729, %r9729, 7;
	add.s32 	%r9731, %r9689, %r9682;
	xor.b32  	%r9732, %r9703, %r9731;
	shf.l.wrap.b32 	%r9733, %r9732, %r9732, 16;
	add.s32 	%r9734, %r9668, %r9733;
	xor.b32  	%r9735, %r9682, %r9734;
	shf.l.wrap.b32 	%r9736, %r9735, %r9735, 12;
	add.s32 	%r9737, %r9731, %r9736;
	xor.b32  	%r9738, %r9733, %r9737;
	shf.l.wrap.b32 	%r9739, %r9738, %r9738, 8;
	add.s32 	%r9740, %r9734, %r9739;
	xor.b32  	%r9741, %r9736, %r9740;
	shf.l.wrap.b32 	%r9742, %r9741, %r9741, 7;
	add.s32 	%r9743, %r9701, %r9694;
	xor.b32  	%r9744, %r9667, %r9743;
	shf.l.wrap.b32 	%r9745, %r9744, %r9744, 16;
	add.s32 	%r9746, %r9680, %r9745;
	xor.b32  	%r9747, %r9694, %r9746;
	shf.l.wrap.b32 	%r9748, %r9747, %r9747, 12;
	add.s32 	%r9749, %r9743, %r9748;
	xor.b32  	%r9750, %r9745, %r9749;
	shf.l.wrap.b32 	%r9751, %r9750, %r9750, 8;
	add.s32 	%r9752, %r9746, %r9751;
	xor.b32  	%r9753, %r9748, %r9752;
	shf.l.wrap.b32 	%r9754, %r9753, %r9753, 7;
	add.s32 	%r9755, %r9713, %r9730;
	xor.b32  	%r9756, %r9751, %r9755;
	shf.l.wrap.b32 	%r9757, %r9756, %r9756, 16;
	add.s32 	%r9758, %r9740, %r9757;
	xor.b32  	%r9759, %r9730, %r9758;
	shf.l.wrap.b32 	%r9760, %r9759, %r9759, 12;
	add.s32 	%r9761, %r9755, %r9760;
	xor.b32  	%r9762, %r9757, %r9761;
	shf.l.wrap.b32 	%r9763, %r9762, %r9762, 8;
	add.s32 	%r9764, %r9758, %r9763;
	xor.b32  	%r9765, %r9760, %r9764;
	shf.l.wrap.b32 	%r9766, %r9765, %r9765, 7;
	add.s32 	%r9767, %r9725, %r9742;
	xor.b32  	%r9768, %r9715, %r9767;
	shf.l.wrap.b32 	%r9769, %r9768, %r9768, 16;
	add.s32 	%r9770, %r9752, %r9769;
	xor.b32  	%r9771, %r9742, %r9770;
	shf.l.wrap.b32 	%r9772, %r9771, %r9771, 12;
	add.s32 	%r9773, %r9767, %r9772;
	xor.b32  	%r9774, %r9769, %r9773;
	shf.l.wrap.b32 	%r9775, %r9774, %r9774, 8;
	add.s32 	%r9776, %r9770, %r9775;
	xor.b32  	%r9777, %r9772, %r9776;
	shf.l.wrap.b32 	%r9778, %r9777, %r9777, 7;
	add.s32 	%r9779, %r9737, %r9754;
	xor.b32  	%r9780, %r9727, %r9779;
	shf.l.wrap.b32 	%r9781, %r9780, %r9780, 16;
	add.s32 	%r9782, %r9716, %r9781;
	xor.b32  	%r9783, %r9754, %r9782;
	shf.l.wrap.b32 	%r9784, %r9783, %r9783, 12;
	add.s32 	%r9785, %r9779, %r9784;
	xor.b32  	%r9786, %r9781, %r9785;
	shf.l.wrap.b32 	%r9787, %r9786, %r9786, 8;
	add.s32 	%r9788, %r9782, %r9787;
	xor.b32  	%r9789, %r9784, %r9788;
	shf.l.wrap.b32 	%r9790, %r9789, %r9789, 7;
	add.s32 	%r9791, %r9749, %r9718;
	xor.b32  	%r9792, %r9739, %r9791;
	shf.l.wrap.b32 	%r9793, %r9792, %r9792, 16;
	add.s32 	%r9794, %r9728, %r9793;
	xor.b32  	%r9795, %r9718, %r9794;
	shf.l.wrap.b32 	%r9796, %r9795, %r9795, 12;
	add.s32 	%r9797, %r9791, %r9796;
	xor.b32  	%r9798, %r9793, %r9797;
	shf.l.wrap.b32 	%r9799, %r9798, %r9798, 8;
	add.s32 	%r9800, %r9794, %r9799;
	xor.b32  	%r9801, %r9796, %r9800;
	shf.l.wrap.b32 	%r9802, %r9801, %r9801, 7;
	add.s32 	%r9803, %r9761, %r9802;
	xor.b32  	%r9804, %r9775, %r9803;
	shf.l.wrap.b32 	%r9805, %r9804, %r9804, 16;
	add.s32 	%r9806, %r9788, %r9805;
	xor.b32  	%r9807, %r9802, %r9806;
	shf.l.wrap.b32 	%r9808, %r9807, %r9807, 12;
	add.s32 	%r9809, %r9803, %r9808;
	xor.b32  	%r9810, %r9805, %r9809;
	shf.l.wrap.b32 	%r9811, %r9810, %r9810, 8;
	add.s32 	%r9812, %r9773, %r9766;
	xor.b32  	%r9813, %r9787, %r9812;
	shf.l.wrap.b32 	%r9814, %r9813, %r9813, 16;
	add.s32 	%r9815, %r9800, %r9814;
	xor.b32  	%r9816, %r9766, %r9815;
	shf.l.wrap.b32 	%r9817, %r9816, %r9816, 12;
	add.s32 	%r9818, %r9812, %r9817;
	xor.b32  	%r9819, %r9814, %r9818;
	shf.l.wrap.b32 	%r9820, %r9819, %r9819, 8;
	add.s32 	%r9821, %r9815, %r9820;
	xor.b32  	%r9822, %r9817, %r9821;
	shf.l.wrap.b32 	%r9823, %r9822, %r9822, 7;
	add.s32 	%r9824, %r9785, %r9778;
	xor.b32  	%r9825, %r9799, %r9824;
	shf.l.wrap.b32 	%r9826, %r9825, %r9825, 16;
	add.s32 	%r9827, %r9764, %r9826;
	xor.b32  	%r9828, %r9778, %r9827;
	shf.l.wrap.b32 	%r9829, %r9828, %r9828, 12;
	add.s32 	%r9830, %r9824, %r9829;
	xor.b32  	%r9831, %r9826, %r9830;
	shf.l.wrap.b32 	%r9832, %r9831, %r9831, 8;
	add.s32 	%r9833, %r9827, %r9832;
	xor.b32  	%r9834, %r9829, %r9833;
	shf.l.wrap.b32 	%r9835, %r9834, %r9834, 7;
	add.s32 	%r9836, %r9797, %r9790;
	xor.b32  	%r9837, %r9763, %r9836;
	shf.l.wrap.b32 	%r9838, %r9837, %r9837, 16;
	add.s32 	%r9839, %r9776, %r9838;
	xor.b32  	%r9840, %r9790, %r9839;
	shf.l.wrap.b32 	%r9841, %r9840, %r9840, 12;
	add.s32 	%r9842, %r9836, %r9841;
	xor.b32  	%r9843, %r9838, %r9842;
	shf.l.wrap.b32 	%r9844, %r9843, %r9843, 8;
	add.s32 	%r9845, %r9839, %r9844;
	add.s32 	%r9846, %r9809, %r9823;
	xor.b32  	%r9847, %r9844, %r9846;
	shf.l.wrap.b32 	%r9848, %r9847, %r9847, 16;
	add.s32 	%r9849, %r9833, %r9848;
	xor.b32  	%r9850, %r9823, %r9849;
	shr.u32 	%r9851, %r9850, 20;
	add.s32 	%r9852, %r9846, %r9851;
	add.s32 	%r9853, %r9818, %r9835;
	xor.b32  	%r9854, %r9811, %r9853;
	shf.l.wrap.b32 	%r9855, %r9854, %r9854, 16;
	add.s32 	%r9856, %r9845, %r9855;
	xor.b32  	%r9857, %r9835, %r9856;
	shr.u32 	%r9858, %r9857, 20;
	add.s32 	%r9859, %r9853, %r9858;
	add.s32 	%r9860, %r12, %r9852;
	add.s32 	%r9861, %r13, %r9859;
	not.b32 	%r9862, %r22119;
	add.s32 	%r9863, %r425, %r9862;
	mov.b32 	%r9864, 1;
	shl.b32 	%r9865, %r9864, %r9863;
	and.b32  	%r440, %r9865, %r11;
	setp.eq.s32 	%p61, %r440, 0;
	selp.b32 	%r9866, %r9860, %r9861, %p61;
	cvt.u16.u32 	%rs201, %r9866;
	and.b16  	%rs337, %rs201, 1;
	and.b16  	%rs202, %rs335, 255;
	setp.ne.s16 	%p62, %rs202, 1;
	@%p62 bra 	$L__BB2_56;
	setp.eq.s32 	%p63, %r440, 0;
	mul.wide.u32 	%rd42, %r22119, 16;
	add.s64 	%rd43, %rd1, %rd42;
	ld.global.u32 	%r9867, [%rd43+4412];
	selp.b32 	%r9868, %r22123, %r22124, %p63;
	xor.b32  	%r9869, %r9868, %r9867;
	selp.b32 	%r9870, %r22122, %r22125, %p63;
	selp.b32 	%r22123, %r9869, %r22123, %p63;
	selp.b32 	%r22124, %r22124, %r9869, %p63;
	ld.global.u32 	%r9871, [%rd43+4416];
	xor.b32  	%r9872, %r9870, %r9871;
	selp.b32 	%r9873, %r22121, %r22126, %p63;
	selp.b32 	%r22122, %r9872, %r22122, %p63;
	selp.b32 	%r22125, %r22125, %r9872, %p63;
	ld.global.u32 	%r9874, [%rd43+4420];
	xor.b32  	%r9875, %r9873, %r9874;
	selp.b32 	%r9876, %r22120, %r22127, %p63;
	selp.b32 	%r22121, %r9875, %r22121, %p63;
	selp.b32 	%r22126, %r22126, %r9875, %p63;
	ld.global.u32 	%r9877, [%rd43+4424];
	xor.b32  	%r9878, %r9876, %r9877;
	selp.b32 	%r9879, 420, 445, %p63;
	selp.b32 	%r22120, %r9878, %r22120, %p63;
	selp.b32 	%r22127, %r22127, %r9878, %p63;
	add.s32 	%r9880, %r9879, %r22119;
	cvt.u64.u32 	%rd44, %r9880;
	add.s64 	%rd45, %rd1, %rd44;
	ld.global.u8 	%rs203, [%rd45+4392];
	xor.b16  	%rs337, %rs203, %rs337;
$L__BB2_56:
	setp.eq.s32 	%p64, %r440, 0;
	selp.b32 	%r22131, %r22123, %r22124, %p64;
	selp.b32 	%r22130, %r22122, %r22125, %p64;
	selp.b32 	%r22129, %r22121, %r22126, %p64;
	selp.b32 	%r22128, %r22120, %r22127, %p64;
	add.s32 	%r461, %r22119, 1;
	setp.ne.s32 	%p65, %r22119, %r426;
	mov.u16 	%rs335, %rs337;
	mov.u32 	%r22119, %r461;
	@%p65 bra 	$L__BB2_54;
$L__BB2_57:
	st.shared.u32 	[s_mem+49524], %r22131;
	st.shared.v2.u32 	[s_mem+49528], {%r22130, %r22129};
	st.shared.u32 	[s_mem+49536], %r22128;
	st.shared.u8 	[s_mem+49540], %rs337;
	ld.global.v2.u8 	{%rs340, %rs73}, [%rd1+4896];
	ld.global.u32 	%r22148, [%rd1+4880];
	ld.global.u32 	%r22147, [%rd1+4884];
	ld.global.u32 	%r22146, [%rd1+4888];
	ld.global.u32 	%r22145, [%rd1+4892];
	setp.lt.u16 	%p66, %rs73, 12;
	@%p66 bra 	$L__BB2_62;
	cvt.u32.u16 	%r9882, %rs73;
	and.b32  	%r470, %r9882, 255;
	add.s32 	%r471, %r470, -12;
	mov.b32 	%r22136, 0;
	mov.u16 	%rs338, %rs340;
$L__BB2_59:
	.pragma "nounroll";
	add.s32 	%r9883, %r12, %r22148;
	shf.l.wrap.b32 	%r9884, %r9883, %r9883, 16;
	add.s32 	%r9885, %r22148, %r9884;
	xor.b32  	%r9886, %r22148, %r9885;
	shf.l.wrap.b32 	%r9887, %r9886, %r9886, 12;
	add.s32 	%r9888, %r9883, %r9887;
	xor.b32  	%r9889, %r9884, %r9888;
	shf.l.wrap.b32 	%r9890, %r9889, %r9889, 8;
	add.s32 	%r9891, %r9885, %r9890;
	xor.b32  	%r9892, %r9887, %r9891;
	shf.l.wrap.b32 	%r9893, %r9892, %r9892, 7;
	add.s32 	%r9894, %r13, %r22147;
	shf.l.wrap.b32 	%r9895, %r9894, %r9894, 16;
	add.s32 	%r9896, %r22147, %r9895;
	xor.b32  	%r9897, %r22147, %r9896;
	shf.l.wrap.b32 	%r9898, %r9897, %r9897, 12;
	add.s32 	%r9899, %r9894, %r9898;
	xor.b32  	%r9900, %r9895, %r9899;
	shf.l.wrap.b32 	%r9901, %r9900, %r9900, 8;
	add.s32 	%r9902, %r9896, %r9901;
	xor.b32  	%r9903, %r9898, %r9902;
	shf.l.wrap.b32 	%r9904, %r9903, %r9903, 7;
	add.s32 	%r9905, %r14, %r22146;
	shf.l.wrap.b32 	%r9906, %r9905, %r9905, 16;
	add.s32 	%r9907, %r22146, %r9906;
	xor.b32  	%r9908, %r22146, %r9907;
	shf.l.wrap.b32 	%r9909, %r9908, %r9908, 12;
	add.s32 	%r9910, %r9905, %r9909;
	xor.b32  	%r9911, %r9906, %r9910;
	shf.l.wrap.b32 	%r9912, %r9911, %r9911, 8;
	add.s32 	%r9913, %r9907, %r9912;
	xor.b32  	%r9914, %r9909, %r9913;
	shf.l.wrap.b32 	%r9915, %r9914, %r9914, 7;
	add.s32 	%r9916, %r15, %r22145;
	shf.l.wrap.b32 	%r9917, %r9916, %r9916, 16;
	add.s32 	%r9918, %r22145, %r9917;
	xor.b32  	%r9919, %r22145, %r9918;
	shf.l.wrap.b32 	%r9920, %r9919, %r9919, 12;
	add.s32 	%r9921, %r9916, %r9920;
	xor.b32  	%r9922, %r9917, %r9921;
	shf.l.wrap.b32 	%r9923, %r9922, %r9922, 8;
	add.s32 	%r9924, %r9918, %r9923;
	xor.b32  	%r9925, %r9920, %r9924;
	shf.l.wrap.b32 	%r9926, %r9925, %r9925, 7;
	add.s32 	%r9927, %r9888, %r9904;
	xor.b32  	%r9928, %r9923, %r9927;
	shf.l.wrap.b32 	%r9929, %r9928, %r9928, 16;
	add.s32 	%r9930, %r9913, %r9929;
	xor.b32  	%r9931, %r9904, %r9930;
	shf.l.wrap.b32 	%r9932, %r9931, %r9931, 12;
	add.s32 	%r9933, %r9927, %r9932;
	xor.b32  	%r9934, %r9929, %r9933;
	shf.l.wrap.b32 	%r9935, %r9934, %r9934, 8;
	add.s32 	%r9936, %r9930, %r9935;
	xor.b32  	%r9937, %r9932, %r9936;
	shf.l.wrap.b32 	%r9938, %r9937, %r9937, 7;
	add.s32 	%r9939, %r9899, %r9915;
	xor.b32  	%r9940, %r9890, %r9939;
	shf.l.wrap.b32 	%r9941, %r9940, %r9940, 16;
	add.s32 	%r9942, %r9924, %r9941;
	xor.b32  	%r9943, %r9915, %r9942;
	shf.l.wrap.b32 	%r9944, %r9943, %r9943, 12;
	add.s32 	%r9945, %r9939, %r9944;
	xor.b32  	%r9946, %r9941, %r9945;
	shf.l.wrap.b32 	%r9947, %r9946, %r9946, 8;
	add.s32 	%r9948, %r9942, %r9947;
	xor.b32  	%r9949, %r9944, %r9948;
	shf.l.wrap.b32 	%r9950, %r9949, %r9949, 7;
	add.s32 	%r9951, %r9910, %r9926;
	xor.b32  	%r9952, %r9901, %r9951;
	shf.l.wrap.b32 	%r9953, %r9952, %r9952, 16;
	add.s32 	%r9954, %r9891, %r9953;
	xor.b32  	%r9955, %r9926, %r9954;
	shf.l.wrap.b32 	%r9956, %r9955, %r9955, 12;
	add.s32 	%r9957, %r9951, %r9956;
	xor.b32  	%r9958, %r9953, %r9957;
	shf.l.wrap.b32 	%r9959, %r9958, %r9958, 8;
	add.s32 	%r9960, %r9954, %r9959;
	xor.b32  	%r9961, %r9956, %r9960;
	shf.l.wrap.b32 	%r9962, %r9961, %r9961, 7;
	add.s32 	%r9963, %r9921, %r9893;
	xor.b32  	%r9964, %r9912, %r9963;
	shf.l.wrap.b32 	%r9965, %r9964, %r9964, 16;
	add.s32 	%r9966, %r9902, %r9965;
	xor.b32  	%r9967, %r9893, %r9966;
	shf.l.wrap.b32 	%r9968, %r9967, %r9967, 12;
	add.s32 	%r9969, %r9963, %r9968;
	xor.b32  	%r9970, %r9965, %r9969;
	shf.l.wrap.b32 	%r9971, %r9970, %r9970, 8;
	add.s32 	%r9972, %r9966, %r9971;
	xor.b32  	%r9973, %r9968, %r9972;
	shf.l.wrap.b32 	%r9974, %r9973, %r9973, 7;
	add.s32 	%r9975, %r9933, %r9974;
	xor.b32  	%r9976, %r9947, %r9975;
	shf.l.wrap.b32 	%r9977, %r9976, %r9976, 16;
	add.s32 	%r9978, %r9960, %r9977;
	xor.b32  	%r9979, %r9974, %r9978;
	shf.l.wrap.b32 	%r9980, %r9979, %r9979, 12;
	add.s32 	%r9981, %r9975, %r9980;
	xor.b32  	%r9982, %r9977, %r9981;
	shf.l.wrap.b32 	%r9983, %r9982, %r9982, 8;
	add.s32 	%r9984, %r9978, %r9983;
	xor.b32  	%r9985, %r9980, %r9984;
	shf.l.wrap.b32 	%r9986, %r9985, %r9985, 7;
	add.s32 	%r9987, %r9945, %r9938;
	xor.b32  	%r9988, %r9959, %r9987;
	shf.l.wrap.b32 	%r9989, %r9988, %r9988, 16;
	add.s32 	%r9990, %r9972, %r9989;
	xor.b32  	%r9991, %r9938, %r9990;
	shf.l.wrap.b32 	%r9992, %r9991, %r9991, 12;
	add.s32 	%r9993, %r9987, %r9992;
	xor.b32  	%r9994, %r9989, %r9993;
	shf.l.wrap.b32 	%r9995, %r9994, %r9994, 8;
	add.s32 	%r9996, %r9990, %r9995;
	xor.b32  	%r9997, %r9992, %r9996;
	shf.l.wrap.b32 	%r9998, %r9997, %r9997, 7;
	add.s32 	%r9999, %r9957, %r9950;
	xor.b32  	%r10000, %r9971, %r9999;
	shf.l.wrap.b32 	%r10001, %r10000, %r10000, 16;
	add.s32 	%r10002, %r9936, %r10001;
	xor.b32  	%r10003, %r9950, %r10002;
	shf.l.wrap.b32 	%r10004, %r10003, %r10003, 12;
	add.s32 	%r10005, %r9999, %r10004;
	xor.b32  	%r10006, %r10001, %r10005;
	shf.l.wrap.b32 	%r10007, %r10006, %r10006, 8;
	add.s32 	%r10008, %r10002, %r10007;
	xor.b32  	%r10009, %r10004, %r10008;
	shf.l.wrap.b32 	%r10010, %r10009, %r10009, 7;
	add.s32 	%r10011, %r9969, %r9962;
	xor.b32  	%r10012, %r9935, %r10011;
	shf.l.wrap.b32 	%r10013, %r10012, %r10012, 16;
	add.s32 	%r10014, %r9948, %r10013;
	xor.b32  	%r10015, %r9962, %r10014;
	shf.l.wrap.b32 	%r10016, %r10015, %r10015, 12;
	add.s32 	%r10017, %r10011, %r10016;
	xor.b32  	%r10018, %r10013, %r10017;
	shf.l.wrap.b32 	%r10019, %r10018, %r10018, 8;
	add.s32 	%r10020, %r10014, %r10019;
	xor.b32  	%r10021, %r10016, %r10020;
	shf.l.wrap.b32 	%r10022, %r10021, %r10021, 7;
	add.s32 	%r10023, %r9981, %r9998;
	xor.b32  	%r10024, %r10019, %r10023;
	shf.l.wrap.b32 	%r10025, %r10024, %r10024, 16;
	add.s32 	%r10026, %r10008, %r10025;
	xor.b32  	%r10027, %r9998, %r10026;
	shf.l.wrap.b32 	%r10028, %r10027, %r10027, 12;
	add.s32 	%r10029, %r10023, %r10028;
	xor.b32  	%r10030, %r10025, %r10029;
	shf.l.wrap.b32 	%r10031, %r10030, %r10030, 8;
	add.s32 	%r10032, %r10026, %r10031;
	xor.b32  	%r10033, %r10028, %r10032;
	shf.l.wrap.b32 	%r10034, %r10033, %r10033, 7;
	add.s32 	%r10035, %r9993, %r10010;
	xor.b32  	%r10036, %r9983, %r10035;
	shf.l.wrap.b32 	%r10037, %r10036, %r10036, 16;
	add.s32 	%r10038, %r10020, %r10037;
	xor.b32  	%r10039, %r10010, %r10038;
	shf.l.wrap.b32 	%r10040, %r10039, %r10039, 12;
	add.s32 	%r10041, %r10035, %r10040;
	xor.b32  	%r10042, %r10037, %r10041;
	shf.l.wrap.b32 	%r10043, %r10042, %r10042, 8;
	add.s32 	%r10044, %r10038, %r10043;
	xor.b32  	%r10045, %r10040, %r10044;
	shf.l.wrap.b32 	%r10046, %r10045, %r10045, 7;
	add.s32 	%r10047, %r10005, %r10022;
	xor.b32  	%r10048, %r9995, %r10047;
	shf.l.wrap.b32 	%r10049, %r10048, %r10048, 16;
	add.s32 	%r10050, %r9984, %r10049;
	xor.b32  	%r10051, %r10022, %r10050;
	shf.l.wrap.b32 	%r10052, %r10051, %r10051, 12;
	add.s32 	%r10053, %r10047, %r10052;
	xor.b32  	%r10054, %r10049, %r10053;
	shf.l.wrap.b32 	%r10055, %r10054, %r10054, 8;
	add.s32 	%r10056, %r10050, %r10055;
	xor.b32  	%r10057, %r10052, %r10056;
	shf.l.wrap.b32 	%r10058, %r10057, %r10057, 7;
	add.s32 	%r10059, %r10017, %r9986;
	xor.b32  	%r10060, %r10007, %r10059;
	shf.l.wrap.b32 	%r10061, %r10060, %r10060, 16;
	add.s32 	%r10062, %r9996, %r10061;
	xor.b32  	%r10063, %r9986, %r10062;
	shf.l.wrap.b32 	%r10064, %r10063, %r10063, 12;
	add.s32 	%r10065, %r10059, %r10064;
	xor.b32  	%r10066, %r10061, %r10065;
	shf.l.wrap.b32 	%r10067, %r10066, %r10066, 8;
	add.s32 	%r10068, %r10062, %r10067;
	xor.b32  	%r10069, %r10064, %r10068;
	shf.l.wrap.b32 	%r10070, %r10069, %r10069, 7;
	add.s32 	%r10071, %r10029, %r10070;
	xor.b32  	%r10072, %r10043, %r10071;
	shf.l.wrap.b32 	%r10073, %r10072, %r10072, 16;
	add.s32 	%r10074, %r10056, %r10073;
	xor.b32  	%r10075, %r10070, %r10074;
	shf.l.wrap.b32 	%r10076, %r10075, %r10075, 12;
	add.s32 	%r10077, %r10071, %r10076;
	xor.b32  	%r10078, %r10073, %r10077;
	shf.l.wrap.b32 	%r10079, %r10078, %r10078, 8;
	add.s32 	%r10080, %r10074, %r10079;
	xor.b32  	%r10081, %r10076, %r10080;
	shf.l.wrap.b32 	%r10082, %r10081, %r10081, 7;
	add.s32 	%r10083, %r10041, %r10034;
	xor.b32  	%r10084, %r10055, %r10083;
	shf.l.wrap.b32 	%r10085, %r10084, %r10084, 16;
	add.s32 	%r10086, %r10068, %r10085;
	xor.b32  	%r10087, %r10034, %r10086;
	shf.l.wrap.b32 	%r10088, %r10087, %r10087, 12;
	add.s32 	%r10089, %r10083, %r10088;
	xor.b32  	%r10090, %r10085, %r10089;
	shf.l.wrap.b32 	%r10091, %r10090, %r10090, 8;
	add.s32 	%r10092, %r10086, %r10091;
	xor.b32  	%r10093, %r10088, %r10092;
	shf.l.wrap.b32 	%r10094, %r10093, %r10093, 7;
	add.s32 	%r10095, %r10053, %r10046;
	xor.b32  	%r10096, %r10067, %r10095;
	shf.l.wrap.b32 	%r10097, %r10096, %r10096, 16;
	add.s32 	%r10098, %r10032, %r10097;
	xor.b32  	%r10099, %r10046, %r10098;
	shf.l.wrap.b32 	%r10100, %r10099, %r10099, 12;
	add.s32 	%r10101, %r10095, %r10100;
	xor.b32  	%r10102, %r10097, %r10101;
	shf.l.wrap.b32 	%r10103, %r10102, %r10102, 8;
	add.s32 	%r10104, %r10098, %r10103;
	xor.b32  	%r10105, %r10100, %r10104;
	shf.l.wrap.b32 	%r10106, %r10105, %r10105, 7;
	add.s32 	%r10107, %r10065, %r10058;
	xor.b32  	%r10108, %r10031, %r10107;
	shf.l.wrap.b32 	%r10109, %r10108, %r10108, 16;
	add.s32 	%r10110, %r10044, %r10109;
	xor.b32  	%r10111, %r10058, %r10110;
	shf.l.wrap.b32 	%r10112, %r10111, %r10111, 12;
	add.s32 	%r10113, %r10107, %r10112;
	xor.b32  	%r10114, %r10109, %r10113;
	shf.l.wrap.b32 	%r10115, %r10114, %r10114, 8;
	add.s32 	%r10116, %r10110, %r10115;
	xor.b32  	%r10117, %r10112, %r10116;
	shf.l.wrap.b32 	%r10118, %r10117, %r10117, 7;
	add.s32 	%r10119, %r10077, %r10094;
	xor.b32  	%r10120, %r10115, %r10119;
	shf.l.wrap.b32 	%r10121, %r10120, %r10120, 16;
	add.s32 	%r10122, %r10104, %r10121;
	xor.b32  	%r10123, %r10094, %r10122;
	shf.l.wrap.b32 	%r10124, %r10123, %r10123, 12;
	add.s32 	%r10125, %r10119, %r10124;
	xor.b32  	%r10126, %r10121, %r10125;
	shf.l.wrap.b32 	%r10127, %r10126, %r10126, 8;
	add.s32 	%r10128, %r10122, %r10127;
	xor.b32  	%r10129, %r10124, %r10128;
	shf.l.wrap.b32 	%r10130, %r10129, %r10129, 7;
	add.s32 	%r10131, %r10089, %r10106;
	xor.b32  	%r10132, %r10079, %r10131;
	shf.l.wrap.b32 	%r10133, %r10132, %r10132, 16;
	add.s32 	%r10134, %r10116, %r10133;
	xor.b32  	%r10135, %r10106, %r10134;
	shf.l.wrap.b32 	%r10136, %r10135, %r10135, 12;
	add.s32 	%r10137, %r10131, %r10136;
	xor.b32  	%r10138, %r10133, %r10137;
	shf.l.wrap.b32 	%r10139, %r10138, %r10138, 8;
	add.s32 	%r10140, %r10134, %r10139;
	xor.b32  	%r10141, %r10136, %r10140;
	shf.l.wrap.b32 	%r10142, %r10141, %r10141, 7;
	add.s32 	%r10143, %r10101, %r10118;
	xor.b32  	%r10144, %r10091, %r10143;
	shf.l.wrap.b32 	%r10145, %r10144, %r10144, 16;
	add.s32 	%r10146, %r10080, %r10145;
	xor.b32  	%r10147, %r10118, %r10146;
	shf.l.wrap.b32 	%r10148, %r10147, %r10147, 12;
	add.s32 	%r10149, %r10143, %r10148;
	xor.b32  	%r10150, %r10145, %r10149;
	shf.l.wrap.b32 	%r10151, %r10150, %r10150, 8;
	add.s32 	%r10152, %r10146, %r10151;
	xor.b32  	%r10153, %r10148, %r10152;
	shf.l.wrap.b32 	%r10154, %r10153, %r10153, 7;
	add.s32 	%r10155, %r10113, %r10082;
	xor.b32  	%r10156, %r10103, %r10155;
	shf.l.wrap.b32 	%r10157, %r10156, %r10156, 16;
	add.s32 	%r10158, %r10092, %r10157;
	xor.b32  	%r10159, %r10082, %r10158;
	shf.l.wrap.b32 	%r10160, %r10159, %r10159, 12;
	add.s32 	%r10161, %r10155, %r10160;
	xor.b32  	%r10162, %r10157, %r10161;
	shf.l.wrap.b32 	%r10163, %r10162, %r10162, 8;
	add.s32 	%r10164, %r10158, %r10163;
	xor.b32  	%r10165, %r10160, %r10164;
	shf.l.wrap.b32 	%r10166, %r10165, %r10165, 7;
	add.s32 	%r10167, %r10125, %r10166;
	xor.b32  	%r10168, %r10139, %r10167;
	shf.l.wrap.b32 	%r10169, %r10168, %r10168, 16;
	add.s32 	%r10170, %r10152, %r10169;
	xor.b32  	%r10171, %r10166, %r10170;
	shf.l.wrap.b32 	%r10172, %r10171, %r10171, 12;
	add.s32 	%r10173, %r10167, %r10172;
	xor.b32  	%r10174, %r10169, %r10173;
	shf.l.wrap.b32 	%r10175, %r10174, %r10174, 8;
	add.s32 	%r10176, %r10170, %r10175;
	xor.b32  	%r10177, %r10172, %r10176;
	shf.l.wrap.b32 	%r10178, %r10177, %r10177, 7;
	add.s32 	%r10179, %r10137, %r10130;
	xor.b32  	%r10180, %r10151, %r10179;
	shf.l.wrap.b32 	%r10181, %r10180, %r10180, 16;
	add.s32 	%r10182, %r10164, %r10181;
	xor.b32  	%r10183, %r10130, %r10182;
	shf.l.wrap.b32 	%r10184, %r10183, %r10183, 12;
	add.s32 	%r10185, %r10179, %r10184;
	xor.b32  	%r10186, %r10181, %r10185;
	shf.l.wrap.b32 	%r10187, %r10186, %r10186, 8;
	add.s32 	%r10188, %r10182, %r10187;
	xor.b32  	%r10189, %r10184, %r10188;
	shf.l.wrap.b32 	%r10190, %r10189, %r10189, 7;
	add.s32 	%r10191, %r10149, %r10142;
	xor.b32  	%r10192, %r10163, %r10191;
	shf.l.wrap.b32 	%r10193, %r10192, %r10192, 16;
	add.s32 	%r10194, %r10128, %r10193;
	xor.b32  	%r10195, %r10142, %r10194;
	shf.l.wrap.b32 	%r10196, %r10195, %r10195, 12;
	add.s32 	%r10197, %r10191, %r10196;
	xor.b32  	%r10198, %r10193, %r10197;
	shf.l.wrap.b32 	%r10199, %r10198, %r10198, 8;
	add.s32 	%r10200, %r10194, %r10199;
	xor.b32  	%r10201, %r10196, %r10200;
	shf.l.wrap.b32 	%r10202, %r10201, %r10201, 7;
	add.s32 	%r10203, %r10161, %r10154;
	xor.b32  	%r10204, %r10127, %r10203;
	shf.l.wrap.b32 	%r10205, %r10204, %r10204, 16;
	add.s32 	%r10206, %r10140, %r10205;
	xor.b32  	%r10207, %r10154, %r10206;
	shf.l.wrap.b32 	%r10208, %r10207, %r10207, 12;
	add.s32 	%r10209, %r10203, %r10208;
	xor.b32  	%r10210, %r10205, %r10209;
	shf.l.wrap.b32 	%r10211, %r10210, %r10210, 8;
	add.s32 	%r10212, %r10206, %r10211;
	xor.b32  	%r10213, %r10208, %r10212;
	shf.l.wrap.b32 	%r10214, %r10213, %r10213, 7;
	add.s32 	%r10215, %r10173, %r10190;
	xor.b32  	%r10216, %r10211, %r10215;
	shf.l.wrap.b32 	%r10217, %r10216, %r10216, 16;
	add.s32 	%r10218, %r10200, %r10217;
	xor.b32  	%r10219, %r10190, %r10218;
	shf.l.wrap.b32 	%r10220, %r10219, %r10219, 12;
	add.s32 	%r10221, %r10215, %r10220;
	xor.b32  	%r10222, %r10217, %r10221;
	shf.l.wrap.b32 	%r10223, %r10222, %r10222, 8;
	add.s32 	%r10224, %r10218, %r10223;
	xor.b32  	%r10225, %r10220, %r10224;
	shf.l.wrap.b32 	%r10226, %r10225, %r10225, 7;
	add.s32 	%r10227, %r10185, %r10202;
	xor.b32  	%r10228, %r10175, %r10227;
	shf.l.wrap.b32 	%r10229, %r10228, %r10228, 16;
	add.s32 	%r10230, %r10212, %r10229;
	xor.b32  	%r10231, %r10202, %r10230;
	shf.l.wrap.b32 	%r10232, %r10231, %r10231, 12;
	add.s32 	%r10233, %r10227, %r10232;
	xor.b32  	%r10234, %r10229, %r10233;
	shf.l.wrap.b32 	%r10235, %r10234, %r10234, 8;
	add.s32 	%r10236, %r10230, %r10235;
	xor.b32  	%r10237, %r10232, %r10236;
	shf.l.wrap.b32 	%r10238, %r10237, %r10237, 7;
	add.s32 	%r10239, %r10197, %r10214;
	xor.b32  	%r10240, %r10187, %r10239;
	shf.l.wrap.b32 	%r10241, %r10240, %r10240, 16;
	add.s32 	%r10242, %r10176, %r10241;
	xor.b32  	%r10243, %r10214, %r10242;
	shf.l.wrap.b32 	%r10244, %r10243, %r10243, 12;
	add.s32 	%r10245, %r10239, %r10244;
	xor.b32  	%r10246, %r10241, %r10245;
	shf.l.wrap.b32 	%r10247, %r10246, %r10246, 8;
	add.s32 	%r10248, %r10242, %r10247;
	xor.b32  	%r10249, %r10244, %r10248;
	shf.l.wrap.b32 	%r10250, %r10249, %r10249, 7;
	add.s32 	%r10251, %r10209, %r10178;
	xor.b32  	%r10252, %r10199, %r10251;
	shf.l.wrap.b32 	%r10253, %r10252, %r10252, 16;
	add.s32 	%r10254, %r10188, %r10253;
	xor.b32  	%r10255, %r10178, %r10254;
	shf.l.wrap.b32 	%r10256, %r10255, %r10255, 12;
	add.s32 	%r10257, %r10251, %r10256;
	xor.b32  	%r10258, %r10253, %r10257;
	shf.l.wrap.b32 	%r10259, %r10258, %r10258, 8;
	add.s32 	%r10260, %r10254, %r10259;
	xor.b32  	%r10261, %r10256, %r10260;
	shf.l.wrap.b32 	%r10262, %r10261, %r10261, 7;
	add.s32 	%r22140, %r12, %r10221;
	add.s32 	%r22141, %r22148, %r10262;
	add.s32 	%r22139, %r13, %r10233;
	add.s32 	%r22142, %r22147, %r10226;
	add.s32 	%r22138, %r14, %r10245;
	add.s32 	%r22143, %r22146, %r10238;
	add.s32 	%r22137, %r15, %r10257;
	add.s32 	%r22144, %r22145, %r10250;
	xor.b32  	%r10263, %r9883, 1;
	shf.l.wrap.b32 	%r10264, %r9883, %r10263, 16;
	add.s32 	%r10265, %r22148, %r10264;
	xor.b32  	%r10266, %r22148, %r10265;
	shf.l.wrap.b32 	%r10267, %r10266, %r10266, 12;
	add.s32 	%r10268, %r9883, %r10267;
	xor.b32  	%r10269, %r10264, %r10268;
	shf.l.wrap.b32 	%r10270, %r10269, %r10269, 8;
	add.s32 	%r10271, %r10265, %r10270;
	xor.b32  	%r10272, %r10267, %r10271;
	shf.l.wrap.b32 	%r10273, %r10272, %r10272, 7;
	add.s32 	%r10274, %r10268, %r9904;
	xor.b32  	%r10275, %r9923, %r10274;
	shf.l.wrap.b32 	%r10276, %r10275, %r10275, 16;
	add.s32 	%r10277, %r9913, %r10276;
	xor.b32  	%r10278, %r9904, %r10277;
	shf.l.wrap.b32 	%r10279, %r10278, %r10278, 12;
	add.s32 	%r10280, %r10274, %r10279;
	xor.b32  	%r10281, %r10276, %r10280;
	shf.l.wrap.b32 	%r10282, %r10281, %r10281, 8;
	add.s32 	%r10283, %r10277, %r10282;
	xor.b32  	%r10284, %r10279, %r10283;
	shf.l.wrap.b32 	%r10285, %r10284, %r10284, 7;
	xor.b32  	%r10286, %r10270, %r9939;
	shf.l.wrap.b32 	%r10287, %r10286, %r10286, 16;
	add.s32 	%r10288, %r9924, %r10287;
	xor.b32  	%r10289, %r9915, %r10288;
	shf.l.wrap.b32 	%r10290, %r10289, %r10289, 12;
	add.s32 	%r10291, %r9939, %r10290;
	xor.b32  	%r10292, %r10287, %r10291;
	shf.l.wrap.b32 	%r10293, %r10292, %r10292, 8;
	add.s32 	%r10294, %r10288, %r10293;
	xor.b32  	%r10295, %r10290, %r10294;
	shf.l.wrap.b32 	%r10296, %r10295, %r10295, 7;
	add.s32 	%r10297, %r10271, %r9953;
	xor.b32  	%r10298, %r9926, %r10297;
	shf.l.wrap.b32 	%r10299, %r10298, %r10298, 12;
	add.s32 	%r10300, %r9951, %r10299;
	xor.b32  	%r10301, %r9953, %r10300;
	shf.l.wrap.b32 	%r10302, %r10301, %r10301, 8;
	add.s32 	%r10303, %r10297, %r10302;
	xor.b32  	%r10304, %r10299, %r10303;
	shf.l.wrap.b32 	%r10305, %r10304, %r10304, 7;
	add.s32 	%r10306, %r9921, %r10273;
	xor.b32  	%r10307, %r9912, %r10306;
	shf.l.wrap.b32 	%r10308, %r10307, %r10307, 16;
	add.s32 	%r10309, %r9902, %r10308;
	xor.b32  	%r10310, %r10273, %r10309;
	shf.l.wrap.b32 	%r10311, %r10310, %r10310, 12;
	add.s32 	%r10312, %r10306, %r10311;
	xor.b32  	%r10313, %r10308, %r10312;
	shf.l.wrap.b32 	%r10314, %r10313, %r10313, 8;
	add.s32 	%r10315, %r10309, %r10314;
	xor.b32  	%r10316, %r10311, %r10315;
	shf.l.wrap.b32 	%r10317, %r10316, %r10316, 7;
	add.s32 	%r10318, %r10280, %r10317;
	xor.b32  	%r10319, %r10293, %r10318;
	shf.l.wrap.b32 	%r10320, %r10319, %r10319, 16;
	add.s32 	%r10321, %r10303, %r10320;
	xor.b32  	%r10322, %r10317, %r10321;
	shf.l.wrap.b32 	%r10323, %r10322, %r10322, 12;
	add.s32 	%r10324, %r10318, %r10323;
	xor.b32  	%r10325, %r10320, %r10324;
	shf.l.wrap.b32 	%r10326, %r10325, %r10325, 8;
	add.s32 	%r10327, %r10321, %r10326;
	xor.b32  	%r10328, %r10323, %r10327;
	shf.l.wrap.b32 	%r10329, %r10328, %r10328, 7;
	add.s32 	%r10330, %r10291, %r10285;
	xor.b32  	%r10331, %r10302, %r10330;
	shf.l.wrap.b32 	%r10332, %r10331, %r10331, 16;
	add.s32 	%r10333, %r10315, %r10332;
	xor.b32  	%r10334, %r10285, %r10333;
	shf.l.wrap.b32 	%r10335, %r10334, %r10334, 12;
	add.s32 	%r10336, %r10330, %r10335;
	xor.b32  	%r10337, %r10332, %r10336;
	shf.l.wrap.b32 	%r10338, %r10337, %r10337, 8;
	add.s32 	%r10339, %r10333, %r10338;
	xor.b32  	%r10340, %r10335, %r10339;
	shf.l.wrap.b32 	%r10341, %r10340, %r10340, 7;
	add.s32 	%r10342, %r10300, %r10296;
	xor.b32  	%r10343, %r10314, %r10342;
	shf.l.wrap.b32 	%r10344, %r10343, %r10343, 16;
	add.s32 	%r10345, %r10283, %r10344;
	xor.b32  	%r10346, %r10296, %r10345;
	shf.l.wrap.b32 	%r10347, %r10346, %r10346, 12;
	add.s32 	%r10348, %r10342, %r10347;
	xor.b32  	%r10349, %r10344, %r10348;
	shf.l.wrap.b32 	%r10350, %r10349, %r10349, 8;
	add.s32 	%r10351, %r10345, %r10350;
	xor.b32  	%r10352, %r10347, %r10351;
	shf.l.wrap.b32 	%r10353, %r10352, %r10352, 7;
	add.s32 	%r10354, %r10312, %r10305;
	xor.b32  	%r10355, %r10282, %r10354;
	shf.l.wrap.b32 	%r10356, %r10355, %r10355, 16;
	add.s32 	%r10357, %r10294, %r10356;
	xor.b32  	%r10358, %r10305, %r10357;
	shf.l.wrap.b32 	%r10359, %r10358, %r10358, 12;
	add.s32 	%r10360, %r10354, %r10359;
	xor.b32  	%r10361, %r10356, %r10360;
	shf.l.wrap.b32 	%r10362, %r10361, %r10361, 8;
	add.s32 	%r10363, %r10357, %r10362;
	xor.b32  	%r10364, %r10359, %r10363;
	shf.l.wrap.b32 	%r10365, %r10364, %r10364, 7;
	add.s32 	%r10366, %r10324, %r10341;
	xor.b32  	%r10367, %r10362, %r10366;
	shf.l.wrap.b32 	%r10368, %r10367, %r10367, 16;
	add.s32 	%r10369, %r10351, %r10368;
	xor.b32  	%r10370, %r10341, %r10369;
	shf.l.wrap.b32 	%r10371, %r10370, %r10370, 12;
	add.s32 	%r10372, %r10366, %r10371;
	xor.b32  	%r10373, %r10368, %r10372;
	shf.l.wrap.b32 	%r10374, %r10373, %r10373, 8;
	add.s32 	%r10375, %r10369, %r10374;
	xor.b32  	%r10376, %r10371, %r10375;
	shf.l.wrap.b32 	%r10377, %r10376, %r10376, 7;
	add.s32 	%r10378, %r10336, %r10353;
	xor.b32  	%r10379, %r10326, %r10378;
	shf.l.wrap.b32 	%r10380, %r10379, %r10379, 16;
	add.s32 	%r10381, %r10363, %r10380;
	xor.b32  	%r10382, %r10353, %r10381;
	shf.l.wrap.b32 	%r10383, %r10382, %r10382, 12;
	add.s32 	%r10384, %r10378, %r10383;
	xor.b32  	%r10385, %r10380, %r10384;
	shf.l.wrap.b32 	%r10386, %r10385, %r10385, 8;
	add.s32 	%r10387, %r10381, %r10386;
	xor.b32  	%r10388, %r10383, %r10387;
	shf.l.wrap.b32 	%r10389, %r10388, %r10388, 7;
	add.s32 	%r10390, %r10348, %r10365;
	xor.b32  	%r10391, %r10338, %r10390;
	shf.l.wrap.b32 	%r10392, %r10391, %r10391, 16;
	add.s32 	%r10393, %r10327, %r10392;
	xor.b32  	%r10394, %r10365, %r10393;
	shf.l.wrap.b32 	%r10395, %r10394, %r10394, 12;
	add.s32 	%r10396, %r10390, %r10395;
	xor.b32  	%r10397, %r10392, %r10396;
	shf.l.wrap.b32 	%r10398, %r10397, %r10397, 8;
	add.s32 	%r10399, %r10393, %r10398;
	xor.b32  	%r10400, %r10395, %r10399;
	shf.l.wrap.b32 	%r10401, %r10400, %r10400, 7;
	add.s32 	%r10402, %r10360, %r10329;
	xor.b32  	%r10403, %r10350, %r10402;
	shf.l.wrap.b32 	%r10404, %r10403, %r10403, 16;
	add.s32 	%r10405, %r10339, %r10404;
	xor.b32  	%r10406, %r10329, %r10405;
	shf.l.wrap.b32 	%r10407, %r10406, %r10406, 12;
	add.s32 	%r10408, %r10402, %r10407;
	xor.b32  	%r10409, %r10404, %r10408;
	shf.l.wrap.b32 	%r10410, %r10409, %r10409, 8;
	add.s32 	%r10411, %r10405, %r10410;
	xor.b32  	%r10412, %r10407, %r10411;
	shf.l.wrap.b32 	%r10413, %r10412, %r10412, 7;
	add.s32 	%r10414, %r10372, %r10413;
	xor.b32  	%r10415, %r10386, %r10414;
	shf.l.wrap.b32 	%r10416, %r10415, %r10415, 16;
	add.s32 	%r10417, %r10399, %r10416;
	xor.b32  	%r10418, %r10413, %r10417;
	shf.l.wrap.b32 	%r10419, %r10418, %r10418, 12;
	add.s32 	%r10420, %r10414, %r10419;
	xor.b32  	%r10421, %r10416, %r10420;
	shf.l.wrap.b32 	%r10422, %r10421, %r10421, 8;
	add.s32 	%r10423, %r10417, %r10422;
	xor.b32  	%r10424, %r10419, %r10423;
	shf.l.wrap.b32 	%r10425, %r10424, %r10424, 7;
	add.s32 	%r10426, %r10384, %r10377;
	xor.b32  	%r10427, %r10398, %r10426;
	shf.l.wrap.b32 	%r10428, %r10427, %r10427, 16;
	add.s32 	%r10429, %r10411, %r10428;
	xor.b32  	%r10430, %r10377, %r10429;
	shf.l.wrap.b32 	%r10431, %r10430, %r10430, 12;
	add.s32 	%r10432, %r10426, %r10431;
	xor.b32  	%r10433, %r10428, %r10432;
	shf.l.wrap.b32 	%r10434, %r10433, %r10433, 8;
	add.s32 	%r10435, %r10429, %r10434;
	xor.b32  	%r10436, %r10431, %r10435;
	shf.l.wrap.b32 	%r10437, %r10436, %r10436, 7;
	add.s32 	%r10438, %r10396, %r10389;
	xor.b32  	%r10439, %r10410, %r10438;
	shf.l.wrap.b32 	%r10440, %r10439, %r10439, 16;
	add.s32 	%r10441, %r10375, %r10440;
	xor.b32  	%r10442, %r10389, %r10441;
	shf.l.wrap.b32 	%r10443, %r10442, %r10442, 12;
	add.s32 	%r10444, %r10438, %r10443;
	xor.b32  	%r10445, %r10440, %r10444;
	shf.l.wrap.b32 	%r10446, %r10445, %r10445, 8;
	add.s32 	%r10447, %r10441, %r10446;
	xor.b32  	%r10448, %r10443, %r10447;
	shf.l.wrap.b32 	%r10449, %r10448, %r10448, 7;
	add.s32 	%r10450, %r10408, %r10401;
	xor.b32  	%r10451, %r10374, %r10450;
	shf.l.wrap.b32 	%r10452, %r10451, %r10451, 16;
	add.s32 	%r10453, %r10387, %r10452;
	xor.b32  	%r10454, %r10401, %r10453;
	shf.l.wrap.b32 	%r10455, %r10454, %r10454, 12;
	add.s32 	%r10456, %r10450, %r10455;
	xor.b32  	%r10457, %r10452, %r10456;
	shf.l.wrap.b32 	%r10458, %r10457, %r10457, 8;
	add.s32 	%r10459, %r10453, %r10458;
	xor.b32  	%r10460, %r10455, %r10459;
	shf.l.wrap.b32 	%r10461, %r10460, %r10460, 7;
	add.s32 	%r10462, %r10420, %r10437;
	xor.b32  	%r10463, %r10458, %r10462;
	shf.l.wrap.b32 	%r10464, %r10463, %r10463, 16;
	add.s32 	%r10465, %r10447, %r10464;
	xor.b32  	%r10466, %r10437, %r10465;
	shf.l.wrap.b32 	%r10467, %r10466, %r10466, 12;
	add.s32 	%r10468, %r10462, %r10467;
	xor.b32  	%r10469, %r10464, %r10468;
	shf.l.wrap.b32 	%r10470, %r10469, %r10469, 8;
	add.s32 	%r10471, %r10465, %r10470;
	xor.b32  	%r10472, %r10467, %r10471;
	shf.l.wrap.b32 	%r10473, %r10472, %r10472, 7;
	add.s32 	%r10474, %r10432, %r10449;
	xor.b32  	%r10475, %r10422, %r10474;
	shf.l.wrap.b32 	%r10476, %r10475, %r10475, 16;
	add.s32 	%r10477, %r10459, %r10476;
	xor.b32  	%r10478, %r10449, %r10477;
	shf.l.wrap.b32 	%r10479, %r10478, %r10478, 12;
	add.s32 	%r10480, %r10474, %r10479;
	xor.b32  	%r10481, %r10476, %r10480;
	shf.l.wrap.b32 	%r10482, %r10481, %r10481, 8;
	add.s32 	%r10483, %r10477, %r10482;
	xor.b32  	%r10484, %r10479, %r10483;
	shf.l.wrap.b32 	%r10485, %r10484, %r10484, 7;
	add.s32 	%r10486, %r10444, %r10461;
	xor.b32  	%r10487, %r10434, %r10486;
	shf.l.wrap.b32 	%r10488, %r10487, %r10487, 16;
	add.s32 	%r10489, %r10423, %r10488;
	xor.b32  	%r10490, %r10461, %r10489;
	shf.l.wrap.b32 	%r10491, %r10490, %r10490, 12;
	add.s32 	%r10492, %r10486, %r10491;
	xor.b32  	%r10493, %r10488, %r10492;
	shf.l.wrap.b32 	%r10494, %r10493, %r10493, 8;
	add.s32 	%r10495, %r10489, %r10494;
	xor.b32  	%r10496, %r10491, %r10495;
	shf.l.wrap.b32 	%r10497, %r10496, %r10496, 7;
	add.s32 	%r10498, %r10456, %r10425;
	xor.b32  	%r10499, %r10446, %r10498;
	shf.l.wrap.b32 	%r10500, %r10499, %r10499, 16;
	add.s32 	%r10501, %r10435, %r10500;
	xor.b32  	%r10502, %r10425, %r10501;
	shf.l.wrap.b32 	%r10503, %r10502, %r10502, 12;
	add.s32 	%r10504, %r10498, %r10503;
	xor.b32  	%r10505, %r10500, %r10504;
	shf.l.wrap.b32 	%r10506, %r10505, %r10505, 8;
	add.s32 	%r10507, %r10501, %r10506;
	xor.b32  	%r10508, %r10503, %r10507;
	shf.l.wrap.b32 	%r10509, %r10508, %r10508, 7;
	add.s32 	%r10510, %r10468, %r10509;
	xor.b32  	%r10511, %r10482, %r10510;
	shf.l.wrap.b32 	%r10512, %r10511, %r10511, 16;
	add.s32 	%r10513, %r10495, %r10512;
	xor.b32  	%r10514, %r10509, %r10513;
	shf.l.wrap.b32 	%r10515, %r10514, %r10514, 12;
	add.s32 	%r10516, %r10510, %r10515;
	xor.b32  	%r10517, %r10512, %r10516;
	shf.l.wrap.b32 	%r10518, %r10517, %r10517, 8;
	add.s32 	%r10519, %r10480, %r10473;
	xor.b32  	%r10520, %r10494, %r10519;
	shf.l.wrap.b32 	%r10521, %r10520, %r10520, 16;
	add.s32 	%r10522, %r10507, %r10521;
	xor.b32  	%r10523, %r10473, %r10522;
	shf.l.wrap.b32 	%r10524, %r10523, %r10523, 12;
	add.s32 	%r10525, %r10519, %r10524;
	xor.b32  	%r10526, %r10521, %r10525;
	shf.l.wrap.b32 	%r10527, %r10526, %r10526, 8;
	add.s32 	%r10528, %r10522, %r10527;
	xor.b32  	%r10529, %r10524, %r10528;
	shf.l.wrap.b32 	%r10530, %r10529, %r10529, 7;
	add.s32 	%r10531, %r10492, %r10485;
	xor.b32  	%r10532, %r10506, %r10531;
	shf.l.wrap.b32 	%r10533, %r10532, %r10532, 16;
	add.s32 	%r10534, %r10471, %r10533;
	xor.b32  	%r10535, %r10485, %r10534;
	shf.l.wrap.b32 	%r10536, %r10535, %r10535, 12;
	add.s32 	%r10537, %r10531, %r10536;
	xor.b32  	%r10538, %r10533, %r10537;
	shf.l.wrap.b32 	%r10539, %r10538, %r10538, 8;
	add.s32 	%r10540, %r10534, %r10539;
	xor.b32  	%r10541, %r10536, %r10540;
	shf.l.wrap.b32 	%r10542, %r10541, %r10541, 7;
	add.s32 	%r10543, %r10504, %r10497;
	xor.b32  	%r10544, %r10470, %r10543;
	shf.l.wrap.b32 	%r10545, %r10544, %r10544, 16;
	add.s32 	%r10546, %r10483, %r10545;
	xor.b32  	%r10547, %r10497, %r10546;
	shf.l.wrap.b32 	%r10548, %r10547, %r10547, 12;
	add.s32 	%r10549, %r10543, %r10548;
	xor.b32  	%r10550, %r10545, %r10549;
	shf.l.wrap.b32 	%r10551, %r10550, %r10550, 8;
	add.s32 	%r10552, %r10546, %r10551;
	add.s32 	%r10553, %r10516, %r10530;
	xor.b32  	%r10554, %r10551, %r10553;
	shf.l.wrap.b32 	%r10555, %r10554, %r10554, 16;
	add.s32 	%r10556, %r10540, %r10555;
	xor.b32  	%r10557, %r10530, %r10556;
	shr.u32 	%r10558, %r10557, 20;
	add.s32 	%r10559, %r10553, %r10558;
	add.s32 	%r10560, %r10525, %r10542;
	xor.b32  	%r10561, %r10518, %r10560;
	shf.l.wrap.b32 	%r10562, %r10561, %r10561, 16;
	add.s32 	%r10563, %r10552, %r10562;
	xor.b32  	%r10564, %r10542, %r10563;
	shr.u32 	%r10565, %r10564, 20;
	add.s32 	%r10566, %r10560, %r10565;
	add.s32 	%r10567, %r12, %r10559;
	add.s32 	%r10568, %r13, %r10566;
	not.b32 	%r10569, %r22136;
	add.s32 	%r10570, %r470, %r10569;
	mov.b32 	%r10571, 1;
	shl.b32 	%r10572, %r10571, %r10570;
	and.b32  	%r485, %r10572, %r11;
	setp.eq.s32 	%p67, %r485, 0;
	selp.b32 	%r10573, %r10567, %r10568, %p67;
	cvt.u16.u32 	%rs204, %r10573;
	and.b16  	%rs340, %rs204, 1;
	and.b16  	%rs205, %rs338, 255;
	setp.ne.s16 	%p68, %rs205, 1;
	@%p68 bra 	$L__BB2_61;
	setp.eq.s32 	%p69, %r485, 0;
	mul.wide.u32 	%rd46, %r22136, 16;
	add.s64 	%rd47, %rd1, %rd46;
	ld.global.u32 	%r10574, [%rd47+4900];
	selp.b32 	%r10575, %r22140, %r22141, %p69;
	xor.b32  	%r10576, %r10575, %r10574;
	selp.b32 	%r10577, %r22139, %r22142, %p69;
	selp.b32 	%r22140, %r10576, %r22140, %p69;
	selp.b32 	%r22141, %r22141, %r10576, %p69;
	ld.global.u32 	%r10578, [%rd47+4904];
	xor.b32  	%r10579, %r10577, %r10578;
	selp.b32 	%r10580, %r22138, %r22143, %p69;
	selp.b32 	%r22139, %r10579, %r22139, %p69;
	selp.b32 	%r22142, %r22142, %r10579, %p69;
	ld.global.u32 	%r10581, [%rd47+4908];
	xor.b32  	%r10582, %r10580, %r10581;
	selp.b32 	%r10583, %r22137, %r22144, %p69;
	selp.b32 	%r22138, %r10582, %r22138, %p69;
	selp.b32 	%r22143, %r22143, %r10582, %p69;
	ld.global.u32 	%r10584, [%rd47+4912];
	xor.b32  	%r10585, %r10583, %r10584;
	selp.b32 	%r10586, 420, 445, %p69;
	selp.b32 	%r22137, %r10585, %r22137, %p69;
	selp.b32 	%r22144, %r22144, %r10585, %p69;
	add.s32 	%r10587, %r10586, %r22136;
	cvt.u64.u32 	%rd48, %r10587;
	add.s64 	%rd49, %rd1, %rd48;
	ld.global.u8 	%rs206, [%rd49+4880];
	xor.b16  	%rs340, %rs206, %rs340;
$L__BB2_61:
	setp.eq.s32 	%p70, %r485, 0;
	selp.b32 	%r22148, %r22140, %r22141, %p70;
	selp.b32 	%r22147, %r22139, %r22142, %p70;
	selp.b32 	%r22146, %r22138, %r22143, %p70;
	selp.b32 	%r22145, %r22137, %r22144, %p70;
	add.s32 	%r506, %r22136, 1;
	setp.ne.s32 	%p71, %r22136, %r471;
	mov.u16 	%rs338, %rs340;
	mov.u32 	%r22136, %r506;
	@%p71 bra 	$L__BB2_59;
$L__BB2_62:
	st.shared.v2.u32 	[s_mem+49544], {%r22148, %r22147};
	st.shared.v2.u32 	[s_mem+49552], {%r22146, %r22145};
	st.shared.u8 	[s_mem+49560], %rs340;
	ld.global.v2.u8 	{%rs343, %rs80}, [%rd1+5384];
	ld.global.u32 	%r22165, [%rd1+5368];
	ld.global.u32 	%r22164, [%rd1+5372];
	ld.global.u32 	%r22163, [%rd1+5376];
	ld.global.u32 	%r22162, [%rd1+5380];
	setp.lt.u16 	%p72, %rs80, 12;
	@%p72 bra 	$L__BB2_67;
	cvt.u32.u16 	%r10589, %rs80;
	and.b32  	%r515, %r10589, 255;
	add.s32 	%r516, %r515, -12;
	mov.b32 	%r22153, 0;
	mov.u16 	%rs341, %rs343;
$L__BB2_64:
	.pragma "nounroll";
	add.s32 	%r10590, %r12, %r22165;
	shf.l.wrap.b32 	%r10591, %r10590, %r10590, 16;
	add.s32 	%r10592, %r22165, %r10591;
	xor.b32  	%r10593, %r22165, %r10592;
	shf.l.wrap.b32 	%r10594, %r10593, %r10593, 12;
	add.s32 	%r10595, %r10590, %r10594;
	xor.b32  	%r10596, %r10591, %r10595;
	shf.l.wrap.b32 	%r10597, %r10596, %r10596, 8;
	add.s32 	%r10598, %r10592, %r10597;
	xor.b32  	%r10599, %r10594, %r10598;
	shf.l.wrap.b32 	%r10600, %r10599, %r10599, 7;
	add.s32 	%r10601, %r13, %r22164;
	shf.l.wrap.b32 	%r10602, %r10601, %r10601, 16;
	add.s32 	%r10603, %r22164, %r10602;
	xor.b32  	%r10604, %r22164, %r10603;
	shf.l.wrap.b32 	%r10605, %r10604, %r10604, 12;
	add.s32 	%r10606, %r10601, %r10605;
	xor.b32  	%r10607, %r10602, %r10606;
	shf.l.wrap.b32 	%r10608, %r10607, %r10607, 8;
	add.s32 	%r10609, %r10603, %r10608;
	xor.b32  	%r10610, %r10605, %r10609;
	shf.l.wrap.b32 	%r10611, %r10610, %r10610, 7;
	add.s32 	%r10612, %r14, %r22163;
	shf.l.wrap.b32 	%r10613, %r10612, %r10612, 16;
	add.s32 	%r10614, %r22163, %r10613;
	xor.b32  	%r10615, %r22163, %r10614;
	shf.l.wrap.b32 	%r10616, %r10615, %r10615, 12;
	add.s32 	%r10617, %r10612, %r10616;
	xor.b32  	%r10618, %r10613, %r10617;
	shf.l.wrap.b32 	%r10619, %r10618, %r10618, 8;
	add.s32 	%r10620, %r10614, %r10619;
	xor.b32  	%r10621, %r10616, %r10620;
	shf.l.wrap.b32 	%r10622, %r10621, %r10621, 7;
	add.s32 	%r10623, %r15, %r22162;
	shf.l.wrap.b32 	%r10624, %r10623, %r10623, 16;
	add.s32 	%r10625, %r22162, %r10624;
	xor.b32  	%r10626, %r22162, %r10625;
	shf.l.wrap.b32 	%r10627, %r10626, %r10626, 12;
	add.s32 	%r10628, %r10623, %r10627;
	xor.b32  	%r10629, %r10624, %r10628;
	shf.l.wrap.b32 	%r10630, %r10629, %r10629, 8;
	add.s32 	%r10631, %r10625, %r10630;
	xor.b32  	%r10632, %r10627, %r10631;
	shf.l.wrap.b32 	%r10633, %r10632, %r10632, 7;
	add.s32 	%r10634, %r10595, %r10611;
	xor.b32  	%r10635, %r10630, %r10634;
	shf.l.wrap.b32 	%r10636, %r10635, %r10635, 16;
	add.s32 	%r10637, %r10620, %r10636;
	xor.b32  	%r10638, %r10611, %r10637;
	shf.l.wrap.b32 	%r10639, %r10638, %r10638, 12;
	add.s32 	%r10640, %r10634, %r10639;
	xor.b32  	%r10641, %r10636, %r10640;
	shf.l.wrap.b32 	%r10642, %r10641, %r10641, 8;
	add.s32 	%r10643, %r10637, %r10642;
	xor.b32  	%r10644, %r10639, %r10643;
	shf.l.wrap.b32 	%r10645, %r10644, %r10644, 7;
	add.s32 	%r10646, %r10606, %r10622;
	xor.b32  	%r10647, %r10597, %r10646;
	shf.l.wrap.b32 	%r10648, %r10647, %r10647, 16;
	add.s32 	%r10649, %r10631, %r10648;
	xor.b32  	%r10650, %r10622, %r10649;
	shf.l.wrap.b32 	%r10651, %r10650, %r10650, 12;
	add.s32 	%r10652, %r10646, %r10651;
	xor.b32  	%r10653, %r10648, %r10652;
	shf.l.wrap.b32 	%r10654, %r10653, %r10653, 8;
	add.s32 	%r10655, %r10649, %r10654;
	xor.b32  	%r10656, %r10651, %r10655;
	shf.l.wrap.b32 	%r10657, %r10656, %r10656, 7;
	add.s32 	%r10658, %r10617, %r10633;
	xor.b32  	%r10659, %r10608, %r10658;
	shf.l.wrap.b32 	%r10660, %r10659, %r10659, 16;
	add.s32 	%r10661, %r10598, %r10660;
	xor.b32  	%r10662, %r10633, %r10661;
	shf.l.wrap.b32 	%r10663, %r10662, %r10662, 12;
	add.s32 	%r10664, %r10658, %r10663;
	xor.b32  	%r10665, %r10660, %r10664;
	shf.l.wrap.b32 	%r10666, %r10665, %r10665, 8;
	add.s32 	%r10667, %r10661, %r10666;
	xor.b32  	%r10668, %r10663, %r10667;
	shf.l.wrap.b32 	%r10669, %r10668, %r10668, 7;
	add.s32 	%r10670, %r10628, %r10600;
	xor.b32  	%r10671, %r10619, %r10670;
	shf.l.wrap.b32 	%r10672, %r10671, %r10671, 16;
	add.s32 	%r10673, %r10609, %r10672;
	xor.b32  	%r10674, %r10600, %r10673;
	shf.l.wrap.b32 	%r10675, %r10674, %r10674, 12;
	add.s32 	%r10676, %r10670, %r10675;
	xor.b32  	%r10677, %r10672, %r10676;
	shf.l.wrap.b32 	%r10678, %r10677, %r10677, 8;
	add.s32 	%r10679, %r10673, %r10678;
	xor.b32  	%r10680, %r10675, %r10679;
	shf.l.wrap.b32 	%r10681, %r10680, %r10680, 7;
	add.s32 	%r10682, %r10640, %r10681;
	xor.b32  	%r10683, %r10654, %r10682;
	shf.l.wrap.b32 	%r10684, %r10683, %r10683, 16;
	add.s32 	%r10685, %r10667, %r10684;
	xor.b32  	%r10686, %r10681, %r10685;
	shf.l.wrap.b32 	%r10687, %r10686, %r10686, 12;
	add.s32 	%r10688, %r10682, %r10687;
	xor.b32  	%r10689, %r10684, %r10688;
	shf.l.wrap.b32 	%r10690, %r10689, %r10689, 8;
	add.s32 	%r10691, %r10685, %r10690;
	xor.b32  	%r10692, %r10687, %r10691;
	shf.l.wrap.b32 	%r10693, %r10692, %r10692, 7;
	add.s32 	%r10694, %r10652, %r10645;
	xor.b32  	%r10695, %r10666, %r10694;
	shf.l.wrap.b32 	%r10696, %r10695, %r10695, 16;
	add.s32 	%r10697, %r10679, %r10696;
	xor.b32  	%r10698, %r10645, %r10697;
	shf.l.wrap.b32 	%r10699, %r10698, %r10698, 12;
	add.s32 	%r10700, %r10694, %r10699;
	xor.b32  	%r10701, %r10696, %r10700;
	shf.l.wrap.b32 	%r10702, %r10701, %r10701, 8;
	add.s32 	%r10703, %r10697, %r10702;
	xor.b32  	%r10704, %r10699, %r10703;
	shf.l.wrap.b32 	%r10705, %r10704, %r10704, 7;
	add.s32 	%r10706, %r10664, %r10657;
	xor.b32  	%r10707, %r10678, %r10706;
	shf.l.wrap.b32 	%r10708, %r10707, %r10707, 16;
	add.s32 	%r10709, %r10643, %r10708;
	xor.b32  	%r10710, %r10657, %r10709;
	shf.l.wrap.b32 	%r10711, %r10710, %r10710, 12;
	add.s32 	%r10712, %r10706, %r10711;
	xor.b32  	%r10713, %r10708, %r10712;
	shf.l.wrap.b32 	%r10714, %r10713, %r10713, 8;
	add.s32 	%r10715, %r10709, %r10714;
	xor.b32  	%r10716, %r10711, %r10715;
	shf.l.wrap.b32 	%r10717, %r10716, %r10716, 7;
	add.s32 	%r10718, %r10676, %r10669;
	xor.b32  	%r10719, %r10642, %r10718;
	shf.l.wrap.b32 	%r10720, %r10719, %r10719, 16;
	add.s32 	%r10721, %r10655, %r10720;
	xor.b32  	%r10722, %r10669, %r10721;
	shf.l.wrap.b32 	%r10723, %r10722, %r10722, 12;
	add.s32 	%r10724, %r10718, %r10723;
	xor.b32  	%r10725, %r10720, %r10724;
	shf.l.wrap.b32 	%r10726, %r10725, %r10725, 8;
	add.s32 	%r10727, %r10721, %r10726;
	xor.b32  	%r10728, %r10723, %r10727;
	shf.l.wrap.b32 	%r10729, %r10728, %r10728, 7;
	add.s32 	%r10730, %r10688, %r10705;
	xor.b32  	%r10731, %r10726, %r10730;
	shf.l.wrap.b32 	%r10732, %r10731, %r10731, 16;
	add.s32 	%r10733, %r10715, %r10732;
	xor.b32  	%r10734, %r10705, %r10733;
	shf.l.wrap.b32 	%r10735, %r10734, %r10734, 12;
	add.s32 	%r10736, %r10730, %r10735;
	xor.b32  	%r10737, %r10732, %r10736;
	shf.l.wrap.b32 	%r10738, %r10737, %r10737, 8;
	add.s32 	%r10739, %r10733, %r10738;
	xor.b32  	%r10740, %r10735, %r10739;
	shf.l.wrap.b32 	%r10741, %r10740, %r10740, 7;
	add.s32 	%r10742, %r10700, %r10717;
	xor.b32  	%r10743, %r10690, %r10742;
	shf.l.wrap.b32 	%r10744, %r10743, %r10743, 16;
	add.s32 	%r10745, %r10727, %r10744;
	xor.b32  	%r10746, %r10717, %r10745;
	shf.l.wrap.b32 	%r10747, %r10746, %r10746, 12;
	add.s32 	%r10748, %r10742, %r10747;
	xor.b32  	%r10749, %r10744, %r10748;
	shf.l.wrap.b32 	%r10750, %r10749, %r10749, 8;
	add.s32 	%r10751, %r10745, %r10750;
	xor.b32  	%r10752, %r10747, %r10751;
	shf.l.wrap.b32 	%r10753, %r10752, %r10752, 7;
	add.s32 	%r10754, %r10712, %r10729;
	xor.b32  	%r10755, %r10702, %r10754;
	shf.l.wrap.b32 	%r10756, %r10755, %r10755, 16;
	add.s32 	%r10757, %r10691, %r10756;
	xor.b32  	%r10758, %r10729, %r10757;
	shf.l.wrap.b32 	%r10759, %r10758, %r10758, 12;
	add.s32 	%r10760, %r10754, %r10759;
	xor.b32  	%r10761, %r10756, %r10760;
	shf.l.wrap.b32 	%r10762, %r10761, %r10761, 8;
	add.s32 	%r10763, %r10757, %r10762;
	xor.b32  	%r10764, %r10759, %r10763;
	shf.l.wrap.b32 	%r10765, %r10764, %r10764, 7;
	add.s32 	%r10766, %r10724, %r10693;
	xor.b32  	%r10767, %r10714, %r10766;
	shf.l.wrap.b32 	%r10768, %r10767, %r10767, 16;
	add.s32 	%r10769, %r10703, %r10768;
	xor.b32  	%r10770, %r10693, %r10769;
	shf.l.wrap.b32 	%r10771, %r10770, %r10770, 12;
	add.s32 	%r10772, %r10766, %r10771;
	xor.b32  	%r10773, %r10768, %r10772;
	shf.l.wrap.b32 	%r10774, %r10773, %r10773, 8;
	add.s32 	%r10775, %r10769, %r10774;
	xor.b32  	%r10776, %r10771, %r10775;
	shf.l.wrap.b32 	%r10777, %r10776, %r10776, 7;
	add.s32 	%r10778, %r10736, %r10777;
	xor.b32  	%r10779, %r10750, %r10778;
	shf.l.wrap.b32 	%r10780, %r10779, %r10779, 16;
	add.s32 	%r10781, %r10763, %r10780;
	xor.b32  	%r10782, %r10777, %r10781;
	shf.l.wrap.b32 	%r10783, %r10782, %r10782, 12;
	add.s32 	%r10784, %r10778, %r10783;
	xor.b32  	%r10785, %r10780, %r10784;
	shf.l.wrap.b32 	%r10786, %r10785, %r10785, 8;
	add.s32 	%r10787, %r10781, %r10786;
	xor.b32  	%r10788, %r10783, %r10787;
	shf.l.wrap.b32 	%r10789, %r10788, %r10788, 7;
	add.s32 	%r10790, %r10748, %r10741;
	xor.b32  	%r10791, %r10762, %r10790;
	shf.l.wrap.b32 	%r10792, %r10791, %r10791, 16;
	add.s32 	%r10793, %r10775, %r10792;
	xor.b32  	%r10794, %r10741, %r10793;
	shf.l.wrap.b32 	%r10795, %r10794, %r10794, 12;
	add.s32 	%r10796, %r10790, %r10795;
	xor.b32  	%r10797, %r10792, %r10796;
	shf.l.wrap.b32 	%r10798, %r10797, %r10797, 8;
	add.s32 	%r10799, %r10793, %r10798;
	xor.b32  	%r10800, %r10795, %r10799;
	shf.l.wrap.b32 	%r10801, %r10800, %r10800, 7;
	add.s32 	%r10802, %r10760, %r10753;
	xor.b32  	%r10803, %r10774, %r10802;
	shf.l.wrap.b32 	%r10804, %r10803, %r10803, 16;
	add.s32 	%r10805, %r10739, %r10804;
	xor.b32  	%r10806, %r10753, %r10805;
	shf.l.wrap.b32 	%r10807, %r10806, %r10806, 12;
	add.s32 	%r10808, %r10802, %r10807;
	xor.b32  	%r10809, %r10804, %r10808;
	shf.l.wrap.b32 	%r10810, %r10809, %r10809, 8;
	add.s32 	%r10811, %r10805, %r10810;
	xor.b32  	%r10812, %r10807, %r10811;
	shf.l.wrap.b32 	%r10813, %r10812, %r10812, 7;
	add.s32 	%r10814, %r10772, %r10765;
	xor.b32  	%r10815, %r10738, %r10814;
	shf.l.wrap.b32 	%r10816, %r10815, %r10815, 16;
	add.s32 	%r10817, %r10751, %r10816;
	xor.b32  	%r10818, %r10765, %r10817;
	shf.l.wrap.b32 	%r10819, %r10818, %r10818, 12;
	add.s32 	%r10820, %r10814, %r10819;
	xor.b32  	%r10821, %r10816, %r10820;
	shf.l.wrap.b32 	%r10822, %r10821, %r10821, 8;
	add.s32 	%r10823, %r10817, %r10822;
	xor.b32  	%r10824, %r10819, %r10823;
	shf.l.wrap.b32 	%r10825, %r10824, %r10824, 7;
	add.s32 	%r10826, %r10784, %r10801;
	xor.b32  	%r10827, %r10822, %r10826;
	shf.l.wrap.b32 	%r10828, %r10827, %r10827, 16;
	add.s32 	%r10829, %r10811, %r10828;
	xor.b32  	%r10830, %r10801, %r10829;
	shf.l.wrap.b32 	%r10831, %r10830, %r10830, 12;
	add.s32 	%r10832, %r10826, %r10831;
	xor.b32  	%r10833, %r10828, %r10832;
	shf.l.wrap.b32 	%r10834, %r10833, %r10833, 8;
	add.s32 	%r10835, %r10829, %r10834;
	xor.b32  	%r10836, %r10831, %r10835;
	shf.l.wrap.b32 	%r10837, %r10836, %r10836, 7;
	add.s32 	%r10838, %r10796, %r10813;
	xor.b32  	%r10839, %r10786, %r10838;
	shf.l.wrap.b32 	%r10840, %r10839, %r10839, 16;
	add.s32 	%r10841, %r10823, %r10840;
	xor.b32  	%r10842, %r10813, %r10841;
	shf.l.wrap.b32 	%r10843, %r10842, %r10842, 12;
	add.s32 	%r10844, %r10838, %r10843;
	xor.b32  	%r10845, %r10840, %r10844;
	shf.l.wrap.b32 	%r10846, %r10845, %r10845, 8;
	add.s32 	%r10847, %r10841, %r10846;
	xor.b32  	%r10848, %r10843, %r10847;
	shf.l.wrap.b32 	%r10849, %r10848, %r10848, 7;
	add.s32 	%r10850, %r10808, %r10825;
	xor.b32  	%r10851, %r10798, %r10850;
	shf.l.wrap.b32 	%r10852, %r10851, %r10851, 16;
	add.s32 	%r10853, %r10787, %r10852;
	xor.b32  	%r10854, %r10825, %r10853;
	shf.l.wrap.b32 	%r10855, %r10854, %r10854, 12;
	add.s32 	%r10856, %r10850, %r10855;
	xor.b32  	%r10857, %r10852, %r10856;
	shf.l.wrap.b32 	%r10858, %r10857, %r10857, 8;
	add.s32 	%r10859, %r10853, %r10858;
	xor.b32  	%r10860, %r10855, %r10859;
	shf.l.wrap.b32 	%r10861, %r10860, %r10860, 7;
	add.s32 	%r10862, %r10820, %r10789;
	xor.b32  	%r10863, %r10810, %r10862;
	shf.l.wrap.b32 	%r10864, %r10863, %r10863, 16;
	add.s32 	%r10865, %r10799, %r10864;
	xor.b32  	%r10866, %r10789, %r10865;
	shf.l.wrap.b32 	%r10867, %r10866, %r10866, 12;
	add.s32 	%r10868, %r10862, %r10867;
	xor.b32  	%r10869, %r10864, %r10868;
	shf.l.wrap.b32 	%r10870, %r10869, %r10869, 8;
	add.s32 	%r10871, %r10865, %r10870;
	xor.b32  	%r10872, %r10867, %r10871;
	shf.l.wrap.b32 	%r10873, %r10872, %r10872, 7;
	add.s32 	%r10874, %r10832, %r10873;
	xor.b32  	%r10875, %r10846, %r10874;
	shf.l.wrap.b32 	%r10876, %r10875, %r10875, 16;
	add.s32 	%r10877, %r10859, %r10876;
	xor.b32  	%r10878, %r10873, %r10877;
	shf.l.wrap.b32 	%r10879, %r10878, %r10878, 12;
	add.s32 	%r10880, %r10874, %r10879;
	xor.b32  	%r10881, %r10876, %r10880;
	shf.l.wrap.b32 	%r10882, %r10881, %r10881, 8;
	add.s32 	%r10883, %r10877, %r10882;
	xor.b32  	%r10884, %r10879, %r10883;
	shf.l.wrap.b32 	%r10885, %r10884, %r10884, 7;
	add.s32 	%r10886, %r10844, %r10837;
	xor.b32  	%r10887, %r10858, %r10886;
	shf.l.wrap.b32 	%r10888, %r10887, %r10887, 16;
	add.s32 	%r10889, %r10871, %r10888;
	xor.b32  	%r10890, %r10837, %r10889;
	shf.l.wrap.b32 	%r10891, %r10890, %r10890, 12;
	add.s32 	%r10892, %r10886, %r10891;
	xor.b32  	%r10893, %r10888, %r10892;
	shf.l.wrap.b32 	%r10894, %r10893, %r10893, 8;
	add.s32 	%r10895, %r10889, %r10894;
	xor.b32  	%r10896, %r10891, %r10895;
	shf.l.wrap.b32 	%r10897, %r10896, %r10896, 7;
	add.s32 	%r10898, %r10856, %r10849;
	xor.b32  	%r10899, %r10870, %r10898;
	shf.l.wrap.b32 	%r10900, %r10899, %r10899, 16;
	add.s32 	%r10901, %r10835, %r10900;
	xor.b32  	%r10902, %r10849, %r10901;
	shf.l.wrap.b32 	%r10903, %r10902, %r10902, 12;
	add.s32 	%r10904, %r10898, %r10903;
	xor.b32  	%r10905, %r10900, %r10904;
	shf.l.wrap.b32 	%r10906, %r10905, %r10905, 8;
	add.s32 	%r10907, %r10901, %r10906;
	xor.b32  	%r10908, %r10903, %r10907;
	shf.l.wrap.b32 	%r10909, %r10908, %r10908, 7;
	add.s32 	%r10910, %r10868, %r10861;
	xor.b32  	%r10911, %r10834, %r10910;
	shf.l.wrap.b32 	%r10912, %r10911, %r10911, 16;
	add.s32 	%r10913, %r10847, %r10912;
	xor.b32  	%r10914, %r10861, %r10913;
	shf.l.wrap.b32 	%r10915, %r10914, %r10914, 12;
	add.s32 	%r10916, %r10910, %r10915;
	xor.b32  	%r10917, %r10912, %r10916;
	shf.l.wrap.b32 	%r10918, %r10917, %r10917, 8;
	add.s32 	%r10919, %r10913, %r10918;
	xor.b32  	%r10920, %r10915, %r10919;
	shf.l.wrap.b32 	%r10921, %r10920, %r10920, 7;
	add.s32 	%r10922, %r10880, %r10897;
	xor.b32  	%r10923, %r10918, %r10922;
	shf.l.wrap.b32 	%r10924, %r10923, %r10923, 16;
	add.s32 	%r10925, %r10907, %r10924;
	xor.b32  	%r10926, %r10897, %r10925;
	shf.l.wrap.b32 	%r10927, %r10926, %r10926, 12;
	add.s32 	%r10928, %r10922, %r10927;
	xor.b32  	%r10929, %r10924, %r10928;
	shf.l.wrap.b32 	%r10930, %r10929, %r10929, 8;
	add.s32 	%r10931, %r10925, %r10930;
	xor.b32  	%r10932, %r10927, %r10931;
	shf.l.wrap.b32 	%r10933, %r10932, %r10932, 7;
	add.s32 	%r10934, %r10892, %r10909;
	xor.b32  	%r10935, %r10882, %r10934;
	shf.l.wrap.b32 	%r10936, %r10935, %r10935, 16;
	add.s32 	%r10937, %r10919, %r10936;
	xor.b32  	%r10938, %r10909, %r10937;
	shf.l.wrap.b32 	%r10939, %r10938, %r10938, 12;
	add.s32 	%r10940, %r10934, %r10939;
	xor.b32  	%r10941, %r10936, %r10940;
	shf.l.wrap.b32 	%r10942, %r10941, %r10941, 8;
	add.s32 	%r10943, %r10937, %r10942;
	xor.b32  	%r10944, %r10939, %r10943;
	shf.l.wrap.b32 	%r10945, %r10944, %r10944, 7;
	add.s32 	%r10946, %r10904, %r10921;
	xor.b32  	%r10947, %r10894, %r10946;
	shf.l.wrap.b32 	%r10948, %r10947, %r10947, 16;
	add.s32 	%r10949, %r10883, %r10948;
	xor.b32  	%r10950, %r10921, %r10949;
	shf.l.wrap.b32 	%r10951, %r10950, %r10950, 12;
	add.s32 	%r10952, %r10946, %r10951;
	xor.b32  	%r10953, %r10948, %r10952;
	shf.l.wrap.b32 	%r10954, %r10953, %r10953, 8;
	add.s32 	%r10955, %r10949, %r10954;
	xor.b32  	%r10956, %r10951, %r10955;
	shf.l.wrap.b32 	%r10957, %r10956, %r10956, 7;
	add.s32 	%r10958, %r10916, %r10885;
	xor.b32  	%r10959, %r10906, %r10958;
	shf.l.wrap.b32 	%r10960, %r10959, %r10959, 16;
	add.s32 	%r10961, %r10895, %r10960;
	xor.b32  	%r10962, %r10885, %r10961;
	shf.l.wrap.b32 	%r10963, %r10962, %r10962, 12;
	add.s32 	%r10964, %r10958, %r10963;
	xor.b32  	%r10965, %r10960, %r10964;
	shf.l.wrap.b32 	%r10966, %r10965, %r10965, 8;
	add.s32 	%r10967, %r10961, %r10966;
	xor.b32  	%r10968, %r10963, %r10967;
	shf.l.wrap.b32 	%r10969, %r10968, %r10968, 7;
	add.s32 	%r22157, %r12, %r10928;
	add.s32 	%r22158, %r22165, %r10969;
	add.s32 	%r22156, %r13, %r10940;
	add.s32 	%r22159, %r22164, %r10933;
	add.s32 	%r22155, %r14, %r10952;
	add.s32 	%r22160, %r22163, %r10945;
	add.s32 	%r22154, %r15, %r10964;
	add.s32 	%r22161, %r22162, %r10957;
	xor.b32  	%r10970, %r10590, 1;
	shf.l.wrap.b32 	%r10971, %r10590, %r10970, 16;
	add.s32 	%r10972, %r22165, %r10971;
	xor.b32  	%r10973, %r22165, %r10972;
	shf.l.wrap.b32 	%r10974, %r10973, %r10973, 12;
	add.s32 	%r10975, %r10590, %r10974;
	xor.b32  	%r10976, %r10971, %r10975;
	shf.l.wrap.b32 	%r10977, %r10976, %r10976, 8;
	add.s32 	%r10978, %r10972, %r10977;
	xor.b32  	%r10979, %r10974, %r10978;
	shf.l.wrap.b32 	%r10980, %r10979, %r10979, 7;
	add.s32 	%r10981, %r10975, %r10611;
	xor.b32  	%r10982, %r10630, %r10981;
	shf.l.wrap.b32 	%r10983, %r10982, %r10982, 16;
	add.s32 	%r10984, %r10620, %r10983;
	xor.b32  	%r10985, %r10611, %r10984;
	shf.l.wrap.b32 	%r10986, %r10985, %r10985, 12;
	add.s32 	%r10987, %r10981, %r10986;
	xor.b32  	%r10988, %r10983, %r10987;
	shf.l.wrap.b32 	%r10989, %r10988, %r10988, 8;
	add.s32 	%r10990, %r10984, %r10989;
	xor.b32  	%r10991, %r10986, %r10990;
	shf.l.wrap.b32 	%r10992, %r10991, %r10991, 7;
	xor.b32  	%r10993, %r10977, %r10646;
	shf.l.wrap.b32 	%r10994, %r10993, %r10993, 16;
	add.s32 	%r10995, %r10631, %r10994;
	xor.b32  	%r10996, %r10622, %r10995;
	shf.l.wrap.b32 	%r10997, %r10996, %r10996, 12;
	add.s32 	%r10998, %r10646, %r10997;
	xor.b32  	%r10999, %r10994, %r10998;
	shf.l.wrap.b32 	%r11000, %r10999, %r10999, 8;
	add.s32 	%r11001, %r10995, %r11000;
	xor.b32  	%r11002, %r10997, %r11001;
	shf.l.wrap.b32 	%r11003, %r11002, %r11002, 7;
	add.s32 	%r11004, %r10978, %r10660;
	xor.b32  	%r11005, %r10633, %r11004;
	shf.l.wrap.b32 	%r11006, %r11005, %r11005, 12;
	add.s32 	%r11007, %r10658, %r11006;
	xor.b32  	%r11008, %r10660, %r11007;
	shf.l.wrap.b32 	%r11009, %r11008, %r11008, 8;
	add.s32 	%r11010, %r11004, %r11009;
	xor.b32  	%r11011, %r11006, %r11010;
	shf.l.wrap.b32 	%r11012, %r11011, %r11011, 7;
	add.s32 	%r11013, %r10628, %r10980;
	xor.b32  	%r11014, %r10619, %r11013;
	shf.l.wrap.b32 	%r11015, %r11014, %r11014, 16;
	add.s32 	%r11016, %r10609, %r11015;
	xor.b32  	%r11017, %r10980, %r11016;
	shf.l.wrap.b32 	%r11018, %r11017, %r11017, 12;
	add.s32 	%r11019, %r11013, %r11018;
	xor.b32  	%r11020, %r11015, %r11019;
	shf.l.wrap.b32 	%r11021, %r11020, %r11020, 8;
	add.s32 	%r11022, %r11016, %r11021;
	xor.b32  	%r11023, %r11018, %r11022;
	shf.l.wrap.b32 	%r11024, %r11023, %r11023, 7;
	add.s32 	%r11025, %r10987, %r11024;
	xor.b32  	%r11026, %r11000, %r11025;
	shf.l.wrap.b32 	%r11027, %r11026, %r11026, 16;
	add.s32 	%r11028, %r11010, %r11027;
	xor.b32  	%r11029, %r11024, %r11028;
	shf.l.wrap.b32 	%r11030, %r11029, %r11029, 12;
	add.s32 	%r11031, %r11025, %r11030;
	xor.b32  	%r11032, %r11027, %r11031;
	shf.l.wrap.b32 	%r11033, %r11032, %r11032, 8;
	add.s32 	%r11034, %r11028, %r11033;
	xor.b32  	%r11035, %r11030, %r11034;
	shf.l.wrap.b32 	%r11036, %r11035, %r11035, 7;
	add.s32 	%r11037, %r10998, %r10992;
	xor.b32  	%r11038, %r11009, %r11037;
	shf.l.wrap.b32 	%r11039, %r11038, %r11038, 16;
	add.s32 	%r11040, %r11022, %r11039;
	xor.b32  	%r11041, %r10992, %r11040;
	shf.l.wrap.b32 	%r11042, %r11041, %r11041, 12;
	add.s32 	%r11043, %r11037, %r11042;
	xor.b32  	%r11044, %r11039, %r11043;
	shf.l.wrap.b32 	%r11045, %r11044, %r11044, 8;
	add.s32 	%r11046, %r11040, %r11045;
	xor.b32  	%r11047, %r11042, %r11046;
	shf.l.wrap.b32 	%r11048, %r11047, %r11047, 7;
	add.s32 	%r11049, %r11007, %r11003;
	xor.b32  	%r11050, %r11021, %r11049;
	shf.l.wrap.b32 	%r11051, %r11050, %r11050, 16;
	add.s32 	%r11052, %r10990, %r11051;
	xor.b32  	%r11053, %r11003, %r11052;
	shf.l.wrap.b32 	%r11054, %r11053, %r11053, 12;
	add.s32 	%r11055, %r11049, %r11054;
	xor.b32  	%r11056, %r11051, %r11055;
	shf.l.wrap.b32 	%r11057, %r11056, %r11056, 8;
	add.s32 	%r11058, %r11052, %r11057;
	xor.b32  	%r11059, %r11054, %r11058;
	shf.l.wrap.b32 	%r11060, %r11059, %r11059, 7;
	add.s32 	%r11061, %r11019, %r11012;
	xor.b32  	%r11062, %r10989, %r11061;
	shf.l.wrap.b32 	%r11063, %r11062, %r11062, 16;
	add.s32 	%r11064, %r11001, %r11063;
	xor.b32  	%r11065, %r11012, %r11064;
	shf.l.wrap.b32 	%r11066, %r11065, %r11065, 12;
	add.s32 	%r11067, %r11061, %r11066;
	xor.b32  	%r11068, %r11063, %r11067;
	shf.l.wrap.b32 	%r11069, %r11068, %r11068, 8;
	add.s32 	%r11070, %r11064, %r11069;
	xor.b32  	%r11071, %r11066, %r11070;
	shf.l.wrap.b32 	%r11072, %r11071, %r11071, 7;
	add.s32 	%r11073, %r11031, %r11048;
	xor.b32  	%r11074, %r11069, %r11073;
	shf.l.wrap.b32 	%r11075, %r11074, %r11074, 16;
	add.s32 	%r11076, %r11058, %r11075;
	xor.b32  	%r11077, %r11048, %r11076;
	shf.l.wrap.b32 	%r11078, %r11077, %r11077, 12;
	add.s32 	%r11079, %r11073, %r11078;
	xor.b32  	%r11080, %r11075, %r11079;
	shf.l.wrap.b32 	%r11081, %r11080, %r11080, 8;
	add.s32 	%r11082, %r11076, %r11081;
	xor.b32  	%r11083, %r11078, %r11082;
	shf.l.wrap.b32 	%r11084, %r11083, %r11083, 7;
	add.s32 	%r11085, %r11043, %r11060;
	xor.b32  	%r11086, %r11033, %r11085;
	shf.l.wrap.b32 	%r11087, %r11086, %r11086, 16;
	add.s32 	%r11088, %r11070, %r11087;
	xor.b32  	%r11089, %r11060, %r11088;
	shf.l.wrap.b32 	%r11090, %r11089, %r11089, 12;
	add.s32 	%r11091, %r11085, %r11090;
	xor.b32  	%r11092, %r11087, %r11091;
	shf.l.wrap.b32 	%r11093, %r11092, %r11092, 8;
	add.s32 	%r11094, %r11088, %r11093;
	xor.b32  	%r11095, %r11090, %r11094;
	shf.l.wrap.b32 	%r11096, %r11095, %r11095, 7;
	add.s32 	%r11097, %r11055, %r11072;
	xor.b32  	%r11098, %r11045, %r11097;
	shf.l.wrap.b32 	%r11099, %r11098, %r11098, 16;
	add.s32 	%r11100, %r11034, %r11099;
	xor.b32  	%r11101, %r11072, %r11100;
	shf.l.wrap.b32 	%r11102, %r11101, %r11101, 12;
	add.s32 	%r11103, %r11097, %r11102;
	xor.b32  	%r11104, %r11099, %r11103;
	shf.l.wrap.b32 	%r11105, %r11104, %r11104, 8;
	add.s32 	%r11106, %r11100, %r11105;
	xor.b32  	%r11107, %r11102, %r11106;
	shf.l.wrap.b32 	%r11108, %r11107, %r11107, 7;
	add.s32 	%r11109, %r11067, %r11036;
	xor.b32  	%r11110, %r11057, %r11109;
	shf.l.wrap.b32 	%r11111, %r11110, %r11110, 16;
	add.s32 	%r11112, %r11046, %r11111;
	xor.b32  	%r11113, %r11036, %r11112;
	shf.l.wrap.b32 	%r11114, %r11113, %r11113, 12;
	add.s32 	%r11115, %r11109, %r11114;
	xor.b32  	%r11116, %r11111, %r11115;
	shf.l.wrap.b32 	%r11117, %r11116, %r11116, 8;
	add.s32 	%r11118, %r11112, %r11117;
	xor.b32  	%r11119, %r11114, %r11118;
	shf.l.wrap.b32 	%r11120, %r11119, %r11119, 7;
	add.s32 	%r11121, %r11079, %r11120;
	xor.b32  	%r11122, %r11093, %r11121;
	shf.l.wrap.b32 	%r11123, %r11122, %r11122, 16;
	add.s32 	%r11124, %r11106, %r11123;
	xor.b32  	%r11125, %r11120, %r11124;
	shf.l.wrap.b32 	%r11126, %r11125, %r11125, 12;
	add.s32 	%r11127, %r11121, %r11126;
	xor.b32  	%r11128, %r11123, %r11127;
	shf.l.wrap.b32 	%r11129, %r11128, %r11128, 8;
	add.s32 	%r11130, %r11124, %r11129;
	xor.b32  	%r11131, %r11126, %r11130;
	shf.l.wrap.b32 	%r11132, %r11131, %r11131, 7;
	add.s32 	%r11133, %r11091, %r11084;
	xor.b32  	%r11134, %r11105, %r11133;
	shf.l.wrap.b32 	%r11135, %r11134, %r11134, 16;
	add.s32 	%r11136, %r11118, %r11135;
	xor.b32  	%r11137, %r11084, %r11136;
	shf.l.wrap.b32 	%r11138, %r11137, %r11137, 12;
	add.s32 	%r11139, %r11133, %r11138;
	xor.b32  	%r11140, %r11135, %r11139;
	shf.l.wrap.b32 	%r11141, %r11140, %r11140, 8;
	add.s32 	%r11142, %r11136, %r11141;
	xor.b32  	%r11143, %r11138, %r11142;
	shf.l.wrap.b32 	%r11144, %r11143, %r11143, 7;
	add.s32 	%r11145, %r11103, %r11096;
	xor.b32  	%r11146, %r11117, %r11145;
	shf.l.wrap.b32 	%r11147, %r11146, %r11146, 16;
	add.s32 	%r11148, %r11082, %r11147;
	xor.b32  	%r11149, %r11096, %r11148;
	shf.l.wrap.b32 	%r11150, %r11149, %r11149, 12;
	add.s32 	%r11151, %r11145, %r11150;
	xor.b32  	%r11152, %r11147, %r11151;
	shf.l.wrap.b32 	%r11153, %r11152, %r11152, 8;
	add.s32 	%r11154, %r11148, %r11153;
	xor.b32  	%r11155, %r11150, %r11154;
	shf.l.wrap.b32 	%r11156, %r11155, %r11155, 7;
	add.s32 	%r11157, %r11115, %r11108;
	xor.b32  	%r11158, %r11081, %r11157;
	shf.l.wrap.b32 	%r11159, %r11158, %r11158, 16;
	add.s32 	%r11160, %r11094, %r11159;
	xor.b32  	%r11161, %r11108, %r11160;
	shf.l.wrap.b32 	%r11162, %r11161, %r11161, 12;
	add.s32 	%r11163, %r11157, %r11162;
	xor.b32  	%r11164, %r11159, %r11163;
	shf.l.wrap.b32 	%r11165, %r11164, %r11164, 8;
	add.s32 	%r11166, %r11160, %r11165;
	xor.b32  	%r11167, %r11162, %r11166;
	shf.l.wrap.b32 	%r11168, %r11167, %r11167, 7;
	add.s32 	%r11169, %r11127, %r11144;
	xor.b32  	%r11170, %r11165, %r11169;
	shf.l.wrap.b32 	%r11171, %r11170, %r11170, 16;
	add.s32 	%r11172, %r11154, %r11171;
	xor.b32  	%r11173, %r11144, %r11172;
	shf.l.wrap.b32 	%r11174, %r11173, %r11173, 12;
	add.s32 	%r11175, %r11169, %r11174;
	xor.b32  	%r11176, %r11171, %r11175;
	shf.l.wrap.b32 	%r11177, %r11176, %r11176, 8;
	add.s32 	%r11178, %r11172, %r11177;
	xor.b32  	%r11179, %r11174, %r11178;
	shf.l.wrap.b32 	%r11180, %r11179, %r11179, 7;
	add.s32 	%r11181, %r11139, %r11156;
	xor.b32  	%r11182, %r11129, %r11181;
	shf.l.wrap.b32 	%r11183, %r11182, %r11182, 16;
	add.s32 	%r11184, %r11166, %r11183;
	xor.b32  	%r11185, %r11156, %r11184;
	shf.l.wrap.b32 	%r11186, %r11185, %r11185, 12;
	add.s32 	%r11187, %r11181, %r11186;
	xor.b32  	%r11188, %r11183, %r11187;
	shf.l.wrap.b32 	%r11189, %r11188, %r11188, 8;
	add.s32 	%r11190, %r11184, %r11189;
	xor.b32  	%r11191, %r11186, %r11190;
	shf.l.wrap.b32 	%r11192, %r11191, %r11191, 7;
	add.s32 	%r11193, %r11151, %r11168;
	xor.b32  	%r11194, %r11141, %r11193;
	shf.l.wrap.b32 	%r11195, %r11194, %r11194, 16;
	add.s32 	%r11196, %r11130, %r11195;
	xor.b32  	%r11197, %r11168, %r11196;
	shf.l.wrap.b32 	%r11198, %r11197, %r11197, 12;
	add.s32 	%r11199, %r11193, %r11198;
	xor.b32  	%r11200, %r11195, %r11199;
	shf.l.wrap.b32 	%r11201, %r11200, %r11200, 8;
	add.s32 	%r11202, %r11196, %r11201;
	xor.b32  	%r11203, %r11198, %r11202;
	shf.l.wrap.b32 	%r11204, %r11203, %r11203, 7;
	add.s32 	%r11205, %r11163, %r11132;
	xor.b32  	%r11206, %r11153, %r11205;
	shf.l.wrap.b32 	%r11207, %r11206, %r11206, 16;
	add.s32 	%r11208, %r11142, %r11207;
	xor.b32  	%r11209, %r11132, %r11208;
	shf.l.wrap.b32 	%r11210, %r11209, %r11209, 12;
	add.s32 	%r11211, %r11205, %r11210;
	xor.b32  	%r11212, %r11207, %r11211;
	shf.l.wrap.b32 	%r11213, %r11212, %r11212, 8;
	add.s32 	%r11214, %r11208, %r11213;
	xor.b32  	%r11215, %r11210, %r11214;
	shf.l.wrap.b32 	%r11216, %r11215, %r11215, 7;
	add.s32 	%r11217, %r11175, %r11216;
	xor.b32  	%r11218, %r11189, %r11217;
	shf.l.wrap.b32 	%r11219, %r11218, %r11218, 16;
	add.s32 	%r11220, %r11202, %r11219;
	xor.b32  	%r11221, %r11216, %r11220;
	shf.l.wrap.b32 	%r11222, %r11221, %r11221, 12;
	add.s32 	%r11223, %r11217, %r11222;
	xor.b32  	%r11224, %r11219, %r11223;
	shf.l.wrap.b32 	%r11225, %r11224, %r11224, 8;
	add.s32 	%r11226, %r11187, %r11180;
	xor.b32  	%r11227, %r11201, %r11226;
	shf.l.wrap.b32 	%r11228, %r11227, %r11227, 16;
	add.s32 	%r11229, %r11214, %r11228;
	xor.b32  	%r11230, %r11180, %r11229;
	shf.l.wrap.b32 	%r11231, %r11230, %r11230, 12;
	add.s32 	%r11232, %r11226, %r11231;
	xor.b32  	%r11233, %r11228, %r11232;
	shf.l.wrap.b32 	%r11234, %r11233, %r11233, 8;
	add.s32 	%r11235, %r11229, %r11234;
	xor.b32  	%r11236, %r11231, %r11235;
	shf.l.wrap.b32 	%r11237, %r11236, %r11236, 7;
	add.s32 	%r11238, %r11199, %r11192;
	xor.b32  	%r11239, %r11213, %r11238;
	shf.l.wrap.b32 	%r11240, %r11239, %r11239, 16;
	add.s32 	%r11241, %r11178, %r11240;
	xor.b32  	%r11242, %r11192, %r11241;
	shf.l.wrap.b32 	%r11243, %r11242, %r11242, 12;
	add.s32 	%r11244, %r11238, %r11243;
	xor.b32  	%r11245, %r11240, %r11244;
	shf.l.wrap.b32 	%r11246, %r11245, %r11245, 8;
	add.s32 	%r11247, %r11241, %r11246;
	xor.b32  	%r11248, %r11243, %r11247;
	shf.l.wrap.b32 	%r11249, %r11248, %r11248, 7;
	add.s32 	%r11250, %r11211, %r11204;
	xor.b32  	%r11251, %r11177, %r11250;
	shf.l.wrap.b32 	%r11252, %r11251, %r11251, 16;
	add.s32 	%r11253, %r11190, %r11252;
	xor.b32  	%r11254, %r11204, %r11253;
	shf.l.wrap.b32 	%r11255, %r11254, %r11254, 12;
	add.s32 	%r11256, %r11250, %r11255;
	xor.b32  	%r11257, %r11252, %r11256;
	shf.l.wrap.b32 	%r11258, %r11257, %r11257, 8;
	add.s32 	%r11259, %r11253, %r11258;
	add.s32 	%r11260, %r11223, %r11237;
	xor.b32  	%r11261, %r11258, %r11260;
	shf.l.wrap.b32 	%r11262, %r11261, %r11261, 16;
	add.s32 	%r11263, %r11247, %r11262;
	xor.b32  	%r11264, %r11237, %r11263;
	shr.u32 	%r11265, %r11264, 20;
	add.s32 	%r11266, %r11260, %r11265;
	add.s32 	%r11267, %r11232, %r11249;
	xor.b32  	%r11268, %r11225, %r11267;
	shf.l.wrap.b32 	%r11269, %r11268, %r11268, 16;
	add.s32 	%r11270, %r11259, %r11269;
	xor.b32  	%r11271, %r11249, %r11270;
	shr.u32 	%r11272, %r11271, 20;
	add.s32 	%r11273, %r11267, %r11272;
	add.s32 	%r11274, %r12, %r11266;
	add.s32 	%r11275, %r13, %r11273;
	not.b32 	%r11276, %r22153;
	add.s32 	%r11277, %r515, %r11276;
	mov.b32 	%r11278, 1;
	shl.b32 	%r11279, %r11278, %r11277;
	and.b32  	%r530, %r11279, %r11;
	setp.eq.s32 	%p73, %r530, 0;
	selp.b32 	%r11280, %r11274, %r11275, %p73;
	cvt.u16.u32 	%rs207, %r11280;
	and.b16  	%rs343, %rs207, 1;
	and.b16  	%rs208, %rs341, 255;
	setp.ne.s16 	%p74, %rs208, 1;
	@%p74 bra 	$L__BB2_66;
	setp.eq.s32 	%p75, %r530, 0;
	mul.wide.u32 	%rd50, %r22153, 16;
	add.s64 	%rd51, %rd1, %rd50;
	ld.global.u32 	%r11281, [%rd51+5388];
	selp.b32 	%r11282, %r22157, %r22158, %p75;
	xor.b32  	%r11283, %r11282, %r11281;
	selp.b32 	%r11284, %r22156, %r22159, %p75;
	selp.b32 	%r22157, %r11283, %r22157, %p75;
	selp.b32 	%r22158, %r22158, %r11283, %p75;
	ld.global.u32 	%r11285, [%rd51+5392];
	xor.b32  	%r11286, %r11284, %r11285;
	selp.b32 	%r11287, %r22155, %r22160, %p75;
	selp.b32 	%r22156, %r11286, %r22156, %p75;
	selp.b32 	%r22159, %r22159, %r11286, %p75;
	ld.global.u32 	%r11288, [%rd51+5396];
	xor.b32  	%r11289, %r11287, %r11288;
	selp.b32 	%r11290, %r22154, %r22161, %p75;
	selp.b32 	%r22155, %r11289, %r22155, %p75;
	selp.b32 	%r22160, %r22160, %r11289, %p75;
	ld.global.u32 	%r11291, [%rd51+5400];
	xor.b32  	%r11292, %r11290, %r11291;
	selp.b32 	%r11293, 420, 445, %p75;
	selp.b32 	%r22154, %r11292, %r22154, %p75;
	selp.b32 	%r22161, %r22161, %r11292, %p75;
	add.s32 	%r11294, %r11293, %r22153;
	cvt.u64.u32 	%rd52, %r11294;
	add.s64 	%rd53, %rd1, %rd52;
	ld.global.u8 	%rs209, [%rd53+5368];
	xor.b16  	%rs343, %rs209, %rs343;
$L__BB2_66:
	setp.eq.s32 	%p76, %r530, 0;
	selp.b32 	%r22165, %r22157, %r22158, %p76;
	selp.b32 	%r22164, %r22156, %r22159, %p76;
	selp.b32 	%r22163, %r22155, %r22160, %p76;
	selp.b32 	%r22162, %r22154, %r22161, %p76;
	add.s32 	%r551, %r22153, 1;
	setp.ne.s32 	%p77, %r22153, %r516;
	mov.u16 	%rs341, %rs343;
	mov.u32 	%r22153, %r551;
	@%p77 bra 	$L__BB2_64;
$L__BB2_67:
	st.shared.u32 	[s_mem+49564], %r22165;
	st.shared.v2.u32 	[s_mem+49568], {%r22164, %r22163};
	st.shared.u32 	[s_mem+49576], %r22162;
	st.shared.u8 	[s_mem+49580], %rs343;
$L__BB2_68:
	bar.sync 	0;
	mov.b32 	%r23224, 0;
	mov.u32 	%r11297, %tid.x;
	shl.b32 	%r11298, %r11297, 3;
	and.b32  	%r11299, %r11298, 7936;
	and.b32  	%r11301, %r11297, 31;
	or.b32  	%r11304, %r11, %r11301;
	mov.u32 	%r23225, %r23224;
	mov.u32 	%r23226, %r23224;
	mov.u32 	%r23227, %r23224;
	mov.u32 	%r23228, %r23224;
	mov.u32 	%r23229, %r23224;
	mov.u32 	%r23230, %r23224;
	mov.u32 	%r23231, %r23224;
	mov.u32 	%r23232, %r23224;
	mov.u32 	%r23233, %r23224;
	mov.u32 	%r23234, %r23224;
	mov.u32 	%r23235, %r23224;
	mov.u32 	%r23236, %r23224;
	mov.u32 	%r23237, %r23224;
	mov.u32 	%r23238, %r23224;
	mov.u32 	%r23239, %r23224;
	mov.u32 	%r23240, %r23224;
	mov.u32 	%r23241, %r23224;
	mov.u32 	%r23242, %r23224;
	mov.u32 	%r23243, %r23224;
	mov.u32 	%r23244, %r23224;
	mov.u32 	%r23245, %r23224;
	mov.u32 	%r23246, %r23224;
	mov.u32 	%r23247, %r23224;
	mov.u32 	%r23248, %r23224;
	mov.u32 	%r23249, %r23224;
	mov.u32 	%r23250, %r23224;
	mov.u32 	%r23251, %r23224;
	mov.u32 	%r23252, %r23224;
	mov.u32 	%r23253, %r23224;
	mov.u32 	%r23254, %r23224;
	mov.u32 	%r23255, %r23224;
	mov.u32 	%r23256, %r23224;
	mov.u32 	%r23257, %r23224;
	mov.u32 	%r23258, %r23224;
	mov.u32 	%r23259, %r23224;
	mov.u32 	%r23260, %r23224;
	mov.u32 	%r23261, %r23224;
	mov.u32 	%r23262, %r23224;
	mov.u32 	%r23263, %r23224;
	mov.u32 	%r23264, %r23224;
	mov.u32 	%r23265, %r23224;
	mov.u32 	%r23266, %r23224;
	mov.u32 	%r23267, %r23224;
	mov.u32 	%r23268, %r23224;
	mov.u32 	%r23269, %r23224;
	mov.u32 	%r23270, %r23224;
	mov.u32 	%r23271, %r23224;
	mov.u32 	%r23272, %r23224;
	mov.u32 	%r23273, %r23224;
	mov.u32 	%r23274, %r23224;
	mov.u32 	%r23275, %r23224;
	mov.u32 	%r23276, %r23224;
	mov.u32 	%r23277, %r23224;
	mov.u32 	%r23278, %r23224;
	mov.u32 	%r23279, %r23224;
	mov.u32 	%r23280, %r23224;
	mov.u32 	%r23281, %r23224;
	mov.u32 	%r23282, %r23224;
	mov.u32 	%r23283, %r23224;
	mov.u32 	%r23284, %r23224;
	mov.u32 	%r23285, %r23224;
	mov.u32 	%r23286, %r23224;
	mov.u32 	%r23287, %r23224;
	mov.u32 	%r23288, %r23224;
	mov.u32 	%r23289, %r23224;
	mov.u32 	%r23290, %r23224;
	mov.u32 	%r23291, %r23224;
	mov.u32 	%r23292, %r23224;
	mov.u32 	%r23293, %r23224;
	mov.u32 	%r23294, %r23224;
	mov.u32 	%r23295, %r23224;
	mov.u32 	%r23296, %r23224;
	mov.u32 	%r23297, %r23224;
	mov.u32 	%r23298, %r23224;
	mov.u32 	%r23299, %r23224;
	mov.u32 	%r23300, %r23224;
	mov.u32 	%r23301, %r23224;
	mov.u32 	%r23302, %r23224;
	mov.u32 	%r23303, %r23224;
	mov.u32 	%r23304, %r23224;
	mov.u32 	%r23305, %r23224;
	mov.u32 	%r23306, %r23224;
	mov.u32 	%r23307, %r23224;
	mov.u32 	%r23308, %r23224;
	mov.u32 	%r23309, %r23224;
	mov.u32 	%r23310, %r23224;
	mov.u32 	%r23311, %r23224;
	mov.u32 	%r23312, %r23224;
	mov.u32 	%r23313, %r23224;
	mov.u32 	%r23314, %r23224;
	mov.u32 	%r23315, %r23224;
	mov.u32 	%r23316, %r23224;
	mov.u32 	%r23317, %r23224;
	mov.u32 	%r23318, %r23224;
	mov.u32 	%r23319, %r23224;
	mov.u32 	%r23320, %r23224;
	mov.u32 	%r23321, %r23224;
	mov.u32 	%r23322, %r23224;
	mov.u32 	%r23323, %r23224;
	mov.u32 	%r23324, %r23224;
	mov.u32 	%r23325, %r23224;
	mov.u32 	%r23326, %r23224;
	mov.u32 	%r23327, %r23224;
	mov.u32 	%r23328, %r23224;
	mov.u32 	%r23329, %r23224;
	mov.u32 	%r23330, %r23224;
	mov.u32 	%r23331, %r23224;
	mov.u32 	%r23332, %r23224;
	mov.u32 	%r23333, %r23224;
	mov.u32 	%r23334, %r23224;
	mov.u32 	%r23335, %r23224;
	mov.u32 	%r23336, %r23224;
	mov.u32 	%r23337, %r23224;
	mov.u32 	%r23338, %r23224;
	mov.u32 	%r23339, %r23224;
	mov.u32 	%r23340, %r23224;
	mov.u32 	%r23341, %r23224;
	mov.u32 	%r23342, %r23224;
	mov.u32 	%r23343, %r23224;
	mov.u32 	%r23344, %r23224;
	mov.u32 	%r23345, %r23224;
	mov.u32 	%r23346, %r23224;
	mov.u32 	%r23347, %r23224;
	mov.u32 	%r23348, %r23224;
	mov.u32 	%r23349, %r23224;
	mov.u32 	%r23350, %r23224;
	mov.u32 	%r23351, %r23224;
	mov.u32 	%r23352, %r23224;
	mov.u32 	%r23353, %r23224;
	mov.u32 	%r23354, %r23224;
	mov.u32 	%r23355, %r23224;
	mov.u32 	%r23356, %r23224;
	mov.u32 	%r23357, %r23224;
	mov.u32 	%r23358, %r23224;
	mov.u32 	%r23359, %r23224;
	mov.u32 	%r23360, %r23224;
	mov.u32 	%r23361, %r23224;
	mov.u32 	%r23362, %r23224;
	mov.u32 	%r23363, %r23224;
	mov.u32 	%r23364, %r23224;
	mov.u32 	%r23365, %r23224;
	mov.u32 	%r23366, %r23224;
	mov.u32 	%r23367, %r23224;
	mov.u32 	%r23368, %r23224;
	mov.u32 	%r23369, %r23224;
	mov.u32 	%r23370, %r23224;
	mov.u32 	%r23371, %r23224;
	mov.u32 	%r23372, %r23224;
	mov.u32 	%r23373, %r23224;
	mov.u32 	%r23374, %r23224;
	mov.u32 	%r23375, %r23224;
	mov.u32 	%r23376, %r23224;
	mov.u32 	%r23377, %r23224;
	mov.u32 	%r23378, %r23224;
	mov.u32 	%r23379, %r23224;
	mov.u32 	%r23380, %r23224;
	mov.u32 	%r23381, %r23224;
	mov.u32 	%r23382, %r23224;
	mov.u32 	%r23383, %r23224;
	mov.u32 	%r23384, %r23224;
	mov.u32 	%r23385, %r23224;
	mov.u32 	%r23386, %r23224;
	mov.u32 	%r23387, %r23224;
	mov.u32 	%r23388, %r23224;
	mov.u32 	%r23389, %r23224;
	mov.u32 	%r23390, %r23224;
	mov.u32 	%r23391, %r23224;
	mov.u32 	%r23392, %r23224;
	mov.u32 	%r23393, %r23224;
	mov.u32 	%r23394, %r23224;
	mov.u32 	%r23395, %r23224;
	mov.u32 	%r23396, %r23224;
	mov.u32 	%r23397, %r23224;
	mov.u32 	%r23398, %r23224;
	mov.u32 	%r23399, %r23224;
	mov.u32 	%r23400, %r23224;
	mov.u32 	%r23401, %r23224;
	mov.u32 	%r23402, %r23224;
	mov.u32 	%r23403, %r23224;
	mov.u32 	%r23404, %r23224;
	mov.u32 	%r23405, %r23224;
	mov.u32 	%r23406, %r23224;
	mov.u32 	%r23407, %r23224;
	mov.u32 	%r23408, %r23224;
	mov.u32 	%r23409, %r23224;
	mov.u32 	%r23410, %r23224;
	mov.u32 	%r23411, %r23224;
	mov.u32 	%r23412, %r23224;
	mov.u32 	%r23413, %r23224;
	mov.u32 	%r23414, %r23224;
	mov.u32 	%r23415, %r23224;
	mov.u32 	%r23416, %r23224;
	mov.u32 	%r23417, %r23224;
	mov.u32 	%r23418, %r23224;
	mov.u32 	%r23419, %r23224;
	mov.u32 	%r23420, %r23224;
	mov.u32 	%r23421, %r23224;
	mov.u32 	%r23422, %r23224;
	mov.u32 	%r23423, %r23224;
	mov.u32 	%r23424, %r23224;
	mov.u32 	%r23425, %r23224;
	mov.u32 	%r23426, %r23224;
	mov.u32 	%r23427, %r23224;
	mov.u32 	%r23428, %r23224;
	mov.u32 	%r23429, %r23224;
	mov.u32 	%r23430, %r23224;
	mov.u32 	%r23431, %r23224;
	mov.u32 	%r23432, %r23224;
	mov.u32 	%r23433, %r23224;
	mov.u32 	%r23434, %r23224;
	mov.u32 	%r23435, %r23224;
	mov.u32 	%r23436, %r23224;
	mov.u32 	%r23437, %r23224;
	mov.u32 	%r23438, %r23224;
	mov.u32 	%r23439, %r23224;
	mov.u32 	%r23440, %r23224;
	mov.u32 	%r23441, %r23224;
	mov.u32 	%r23442, %r23224;
	mov.u32 	%r23443, %r23224;
	mov.u32 	%r23444, %r23224;
	mov.u32 	%r23445, %r23224;
	mov.u32 	%r23446, %r23224;
	mov.u32 	%r23447, %r23224;
	mov.u32 	%r23448, %r23224;
	mov.u32 	%r23449, %r23224;
	mov.u32 	%r23450, %r23224;
	mov.u32 	%r23451, %r23224;
	mov.u32 	%r23452, %r23224;
	mov.u32 	%r23453, %r23224;
	mov.u32 	%r23454, %r23224;
	mov.u32 	%r23455, %r23224;
	mov.u32 	%r23456, %r23224;
	mov.u32 	%r23457, %r23224;
	mov.u32 	%r23458, %r23224;
	mov.u32 	%r23459, %r23224;
	mov.u32 	%r23460, %r23224;
	mov.u32 	%r23461, %r23224;
	mov.u32 	%r23462, %r23224;
	mov.u32 	%r23463, %r23224;
	mov.u32 	%r23464, %r23224;
	mov.u32 	%r23465, %r23224;
	mov.u32 	%r23466, %r23224;
	mov.u32 	%r23467, %r23224;
	mov.u32 	%r23468, %r23224;
	mov.u32 	%r23469, %r23224;
	mov.u32 	%r23470, %r23224;
	mov.u32 	%r23471, %r23224;
	mov.u32 	%r23472, %r23224;
	mov.u32 	%r23473, %r23224;
	mov.u32 	%r23474, %r23224;
	mov.u32 	%r23475, %r23224;
	mov.u32 	%r23476, %r23224;
	mov.u32 	%r23477, %r23224;
	mov.u32 	%r23478, %r23224;
	mov.u32 	%r23479, %r23224;
	mov.u32 	%r23480, %r23224;
	mov.u32 	%r23481, %r23224;
	mov.u32 	%r23482, %r23224;
	mov.u32 	%r23483, %r23224;
	mov.u32 	%r23484, %r23224;
	mov.u32 	%r23485, %r23224;
	mov.u32 	%r23486, %r23224;
	mov.u32 	%r23487, %r23224;
	mov.u32 	%r23488, %r23224;
	mov.u32 	%r23489, %r23224;
	mov.u32 	%r23490, %r23224;
	mov.u32 	%r23491, %r23224;
	mov.u32 	%r23492, %r23224;
	mov.u32 	%r23493, %r23224;
	mov.u32 	%r23494, %r23224;
	mov.u32 	%r23495, %r23224;
	mov.u32 	%r23496, %r23224;
	mov.u32 	%r23497, %r23224;
	mov.u32 	%r23498, %r23224;
	mov.u32 	%r23499, %r23224;
	mov.u32 	%r23500, %r23224;
	mov.u32 	%r23501, %r23224;
	mov.u32 	%r23502, %r23224;
	mov.u32 	%r23503, %r23224;
	mov.u32 	%r23504, %r23224;
	mov.u32 	%r23505, %r23224;
	mov.u32 	%r23506, %r23224;
	mov.u32 	%r23507, %r23224;
	mov.u32 	%r23508, %r23224;
	mov.u32 	%r23509, %r23224;
	mov.u32 	%r23510, %r23224;
	mov.u32 	%r23511, %r23224;
	mov.u32 	%r23512, %r23224;
	mov.u32 	%r23513, %r23224;
	mov.u32 	%r23514, %r23224;
	mov.u32 	%r23515, %r23224;
	mov.u32 	%r23516, %r23224;
	mov.u32 	%r23517, %r23224;
	mov.u32 	%r23518, %r23224;
	mov.u32 	%r23519, %r23224;
	mov.u32 	%r23520, %r23224;
	mov.u32 	%r23521, %r23224;
	mov.u32 	%r23522, %r23224;
	mov.u32 	%r23523, %r23224;
	mov.u32 	%r23524, %r23224;
	mov.u32 	%r23525, %r23224;
	mov.u32 	%r23526, %r23224;
	mov.u32 	%r23527, %r23224;
	mov.u32 	%r23528, %r23224;
	mov.u32 	%r23529, %r23224;
	mov.u32 	%r23530, %r23224;
	mov.u32 	%r23531, %r23224;
	mov.u32 	%r23532, %r23224;
	mov.u32 	%r23533, %r23224;
	mov.u32 	%r23534, %r23224;
	mov.u32 	%r23535, %r23224;
	mov.u32 	%r23536, %r23224;
	mov.u32 	%r23537, %r23224;
	mov.u32 	%r23538, %r23224;
	mov.u32 	%r23539, %r23224;
	mov.u32 	%r23540, %r23224;
	mov.u32 	%r23541, %r23224;
	mov.u32 	%r23542, %r23224;
	mov.u32 	%r23543, %r23224;
	mov.u32 	%r23544, %r23224;
	mov.u32 	%r23545, %r23224;
	mov.u32 	%r23546, %r23224;
	mov.u32 	%r23547, %r23224;
	mov.u32 	%r23548, %r23224;
	mov.u32 	%r23549, %r23224;
	mov.u32 	%r23550, %r23224;
	mov.u32 	%r23551, %r23224;
	mov.u32 	%r23552, %r23224;
	mov.u32 	%r23553, %r23224;
	mov.u32 	%r23554, %r23224;
	mov.u32 	%r23555, %r23224;
	mov.u32 	%r23556, %r23224;
	mov.u32 	%r23557, %r23224;
	mov.u32 	%r23558, %r23224;
	mov.u32 	%r23559, %r23224;
	mov.u32 	%r23560, %r23224;
	mov.u32 	%r23561, %r23224;
	mov.u32 	%r23562, %r23224;
	mov.u32 	%r23563, %r23224;
	mov.u32 	%r23564, %r23224;
	mov.u32 	%r23565, %r23224;
	mov.u32 	%r23566, %r23224;
	mov.u32 	%r23567, %r23224;
	mov.u32 	%r23568, %r23224;
	mov.u32 	%r23569, %r23224;
	mov.u32 	%r23570, %r23224;
	mov.u32 	%r23571, %r23224;
	mov.u32 	%r23572, %r23224;
	mov.u32 	%r23573, %r23224;
	mov.u32 	%r23574, %r23224;
	mov.u32 	%r23575, %r23224;
	mov.u32 	%r23576, %r23224;
	mov.u32 	%r23577, %r23224;
	mov.u32 	%r23578, %r23224;
	mov.u32 	%r23579, %r23224;
	mov.u32 	%r23580, %r23224;
	mov.u32 	%r23581, %r23224;
	mov.u32 	%r23582, %r23224;
	mov.u32 	%r23583, %r23224;
	mov.u32 	%r23584, %r23224;
	mov.u32 	%r23585, %r23224;
	mov.u32 	%r23586, %r23224;
	mov.u32 	%r23587, %r23224;
	mov.u32 	%r23588, %r23224;
	mov.u32 	%r23589, %r23224;
	mov.u32 	%r23590, %r23224;
	mov.u32 	%r23591, %r23224;
	mov.u32 	%r23592, %r23224;
	mov.u32 	%r23593, %r23224;
	mov.u32 	%r23594, %r23224;
	mov.u32 	%r23595, %r23224;
	mov.u32 	%r23596, %r23224;
	mov.u32 	%r23597, %r23224;
	mov.u32 	%r23598, %r23224;
	mov.u32 	%r23599, %r23224;
	mov.u32 	%r23600, %r23224;
	mov.u32 	%r23601, %r23224;
	mov.u32 	%r23602, %r23224;
	mov.u32 	%r23603, %r23224;
	mov.u32 	%r23604, %r23224;
	mov.u32 	%r23605, %r23224;
	mov.u32 	%r23606, %r23224;
	mov.u32 	%r23607, %r23224;
	mov.u32 	%r22550, %r23224;
$L__BB2_69:
	ld.param.u32 	%r21945, [fused_batch_pir_kernel_optimized_4_param_4];
	add.s32 	%r11300, %r22550, %r11299;
	add.s32 	%r11305, %r11304, %r11300;
	setp.ge.s32 	%p78, %r11305, %r21945;
	mov.b32 	%r22555, 0;
	mov.u32 	%r22556, %r22555;
	mov.u32 	%r22557, %r22555;
	mov.u32 	%r22558, %r22555;
	@%p78 bra 	$L__BB2_83;
	ld.param.u64 	%rd245, [fused_batch_pir_kernel_optimized_4_param_1];
	cvta.to.global.u64 	%rd54, %rd245;
	ld.global.u8 	%rs210, [%rd54+17];
	max.u16 	%rs86, %rs210, 11;
	cvt.u32.u16 	%r11306, %rs86;
	ld.shared.v4.u32 	{%r22558, %r22557, %r22556, %r22555}, [s_mem+49344];
	ld.shared.u8 	%rs344, [s_mem+49360];
	cvt.u32.u16 	%r945, %rs210;
	sub.s32 	%r11307, %r945, %r11306;
	add.s32 	%r11308, %r11307, 11;
	setp.lt.s32 	%p79, %r11308, 1;
	@%p79 bra 	$L__BB2_75;
	mov.b32 	%r22559, 0;
	cvt.u64.u16 	%rd56, %rs86;
	mov.u16 	%rs345, %rs344;
$L__BB2_72:
	.pragma "nounroll";
	ld.const.u32 	%r11310, [CHACHA_CONSTANTS];
	add.s32 	%r11311, %r11310, %r22558;
	shf.l.wrap.b32 	%r11312, %r11311, %r11311, 16;
	add.s32 	%r11313, %r22558, %r11312;
	xor.b32  	%r11314, %r22558, %r11313;
	shf.l.wrap.b32 	%r11315, %r11314, %r11314, 12;
	add.s32 	%r11316, %r11311, %r11315;
	xor.b32  	%r11317, %r11312, %r11316;
	shf.l.wrap.b32 	%r11318, %r11317, %r11317, 8;
	add.s32 	%r11319, %r11313, %r11318;
	xor.b32  	%r11320, %r11315, %r11319;
	shf.l.wrap.b32 	%r11321, %r11320, %r11320, 7;
	ld.const.u32 	%r11322, [CHACHA_CONSTANTS+4];
	add.s32 	%r11323, %r11322, %r22557;
	shf.l.wrap.b32 	%r11324, %r11323, %r11323, 16;
	add.s32 	%r11325, %r22557, %r11324;
	xor.b32  	%r11326, %r22557, %r11325;
	shf.l.wrap.b32 	%r11327, %r11326, %r11326, 12;
	add.s32 	%r11328, %r11323, %r11327;
	xor.b32  	%r11329, %r11324, %r11328;
	shf.l.wrap.b32 	%r11330, %r11329, %r11329, 8;
	add.s32 	%r11331, %r11325, %r11330;
	xor.b32  	%r11332, %r11327, %r11331;
	shf.l.wrap.b32 	%r11333, %r11332, %r11332, 7;
	ld.const.u32 	%r11334, [CHACHA_CONSTANTS+8];
	add.s32 	%r11335, %r11334, %r22556;
	shf.l.wrap.b32 	%r11336, %r11335, %r11335, 16;
	add.s32 	%r11337, %r22556, %r11336;
	xor.b32  	%r11338, %r22556, %r11337;
	shf.l.wrap.b32 	%r11339, %r11338, %r11338, 12;
	add.s32 	%r11340, %r11335, %r11339;
	xor.b32  	%r11341, %r11336, %r11340;
	shf.l.wrap.b32 	%r11342, %r11341, %r11341, 8;
	add.s32 	%r11343, %r11337, %r11342;
	xor.b32  	%r11344, %r11339, %r11343;
	shf.l.wrap.b32 	%r11345, %r11344, %r11344, 7;
	ld.const.u32 	%r11346, [CHACHA_CONSTANTS+12];
	add.s32 	%r11347, %r11346, %r22555;
	shf.l.wrap.b32 	%r11348, %r11347, %r11347, 16;
	add.s32 	%r11349, %r22555, %r11348;
	xor.b32  	%r11350, %r22555, %r11349;
	shf.l.wrap.b32 	%r11351, %r11350, %r11350, 12;
	add.s32 	%r11352, %r11347, %r11351;
	xor.b32  	%r11353, %r11348, %r11352;
	shf.l.wrap.b32 	%r11354, %r11353, %r11353, 8;
	add.s32 	%r11355, %r11349, %r11354;
	xor.b32  	%r11356, %r11351, %r11355;
	shf.l.wrap.b32 	%r11357, %r11356, %r11356, 7;
	add.s32 	%r11358, %r11316, %r11333;
	xor.b32  	%r11359, %r11354, %r11358;
	shf.l.wrap.b32 	%r11360, %r11359, %r11359, 16;
	add.s32 	%r11361, %r11343, %r11360;
	xor.b32  	%r11362, %r11333, %r11361;
	shf.l.wrap.b32 	%r11363, %r11362, %r11362, 12;
	add.s32 	%r11364, %r11358, %r11363;
	xor.b32  	%r11365, %r11360, %r11364;
	shf.l.wrap.b32 	%r11366, %r11365, %r11365, 8;
	add.s32 	%r11367, %r11361, %r11366;
	xor.b32  	%r11368, %r11363, %r11367;
	shf.l.wrap.b32 	%r11369, %r11368, %r11368, 7;
	add.s32 	%r11370, %r11328, %r11345;
	xor.b32  	%r11371, %r11318, %r11370;
	shf.l.wrap.b32 	%r11372, %r11371, %r11371, 16;
	add.s32 	%r11373, %r11355, %r11372;
	xor.b32  	%r11374, %r11345, %r11373;
	shf.l.wrap.b32 	%r11375, %r11374, %r11374, 12;
	add.s32 	%r11376, %r11370, %r11375;
	xor.b32  	%r11377, %r11372, %r11376;
	shf.l.wrap.b32 	%r11378, %r11377, %r11377, 8;
	add.s32 	%r11379, %r11373, %r11378;
	xor.b32  	%r11380, %r11375, %r11379;
	shf.l.wrap.b32 	%r11381, %r11380, %r11380, 7;
	add.s32 	%r11382, %r11340, %r11357;
	xor.b32  	%r11383, %r11330, %r11382;
	shf.l.wrap.b32 	%r11384, %r11383, %r11383, 16;
	add.s32 	%r11385, %r11319, %r11384;
	xor.b32  	%r11386, %r11357, %r11385;
	shf.l.wrap.b32 	%r11387, %r11386, %r11386, 12;
	add.s32 	%r11388, %r11382, %r11387;
	xor.b32  	%r11389, %r11384, %r11388;
	shf.l.wrap.b32 	%r11390, %r11389, %r11389, 8;
	add.s32 	%r11391, %r11385, %r11390;
	xor.b32  	%r11392, %r11387, %r11391;
	shf.l.wrap.b32 	%r11393, %r11392, %r11392, 7;
	add.s32 	%r11394, %r11352, %r11321;
	xor.b32  	%r11395, %r11342, %r11394;
	shf.l.wrap.b32 	%r11396, %r11395, %r11395, 16;
	add.s32 	%r11397, %r11331, %r11396;
	xor.b32  	%r11398, %r11321, %r11397;
	shf.l.wrap.b32 	%r11399, %r11398, %r11398, 12;
	add.s32 	%r11400, %r11394, %r11399;
	xor.b32  	%r11401, %r11396, %r11400;
	shf.l.wrap.b32 	%r11402, %r11401, %r11401, 8;
	add.s32 	%r11403, %r11397, %r11402;
	xor.b32  	%r11404, %r11399, %r11403;
	shf.l.wrap.b32 	%r11405, %r11404, %r11404, 7;
	add.s32 	%r11406, %r11364, %r11405;
	xor.b32  	%r11407, %r11378, %r11406;
	shf.l.wrap.b32 	%r11408, %r11407, %r11407, 16;
	add.s32 	%r11409, %r11391, %r11408;
	xor.b32  	%r11410, %r11405, %r11409;
	shf.l.wrap.b32 	%r11411, %r11410, %r11410, 12;
	add.s32 	%r11412, %r11406, %r11411;
	xor.b32  	%r11413, %r11408, %r11412;
	shf.l.wrap.b32 	%r11414, %r11413, %r11413, 8;
	add.s32 	%r11415, %r11409, %r11414;
	xor.b32  	%r11416, %r11411, %r11415;
	shf.l.wrap.b32 	%r11417, %r11416, %r11416, 7;
	add.s32 	%r11418, %r11376, %r11369;
	xor.b32  	%r11419, %r11390, %r11418;
	shf.l.wrap.b32 	%r11420, %r11419, %r11419, 16;
	add.s32 	%r11421, %r11403, %r11420;
	xor.b32  	%r11422, %r11369, %r11421;
	shf.l.wrap.b32 	%r11423, %r11422, %r11422, 12;
	add.s32 	%r11424, %r11418, %r11423;
	xor.b32  	%r11425, %r11420, %r11424;
	shf.l.wrap.b32 	%r11426, %r11425, %r11425, 8;
	add.s32 	%r11427, %r11421, %r11426;
	xor.b32  	%r11428, %r11423, %r11427;
	shf.l.wrap.b32 	%r11429, %r11428, %r11428, 7;
	add.s32 	%r11430, %r11388, %r11381;
	xor.b32  	%r11431, %r11402, %r11430;
	shf.l.wrap.b32 	%r11432, %r11431, %r11431, 16;
	add.s32 	%r11433, %r11367, %r11432;
	xor.b32  	%r11434, %r11381, %r11433;
	shf.l.wrap.b32 	%r11435, %r11434, %r11434, 12;
	add.s32 	%r11436, %r11430, %r11435;
	xor.b32  	%r11437, %r11432, %r11436;
	shf.l.wrap.b32 	%r11438, %r11437, %r11437, 8;
	add.s32 	%r11439, %r11433, %r11438;
	xor.b32  	%r11440, %r11435, %r11439;
	shf.l.wrap.b32 	%r11441, %r11440, %r11440, 7;
	add.s32 	%r11442, %r11400, %r11393;
	xor.b32  	%r11443, %r11366, %r11442;
	shf.l.wrap.b32 	%r11444, %r11443, %r11443, 16;
	add.s32 	%r11445, %r11379, %r11444;
	xor.b32  	%r11446, %r11393, %r11445;
	shf.l.wrap.b32 	%r11447, %r11446, %r11446, 12;
	add.s32 	%r11448, %r11442, %r11447;
	xor.b32  	%r11449, %r11444, %r11448;
	shf.l.wrap.b32 	%r11450, %r11449, %r11449, 8;
	add.s32 	%r11451, %r11445, %r11450;
	xor.b32  	%r11452, %r11447, %r11451;
	shf.l.wrap.b32 	%r11453, %r11452, %r11452, 7;
	add.s32 	%r11454, %r11412, %r11429;
	xor.b32  	%r11455, %r11450, %r11454;
	shf.l.wrap.b32 	%r11456, %r11455, %r11455, 16;
	add.s32 	%r11457, %r11439, %r11456;
	xor.b32  	%r11458, %r11429, %r11457;
	shf.l.wrap.b32 	%r11459, %r11458, %r11458, 12;
	add.s32 	%r11460, %r11454, %r11459;
	xor.b32  	%r11461, %r11456, %r11460;
	shf.l.wrap.b32 	%r11462, %r11461, %r11461, 8;
	add.s32 	%r11463, %r11457, %r11462;
	xor.b32  	%r11464, %r11459, %r11463;
	shf.l.wrap.b32 	%r11465, %r11464, %r11464, 7;
	add.s32 	%r11466, %r11424, %r11441;
	xor.b32  	%r11467, %r11414, %r11466;
	shf.l.wrap.b32 	%r11468, %r11467, %r11467, 16;
	add.s32 	%r11469, %r11451, %r11468;
	xor.b32  	%r11470, %r11441, %r11469;
	shf.l.wrap.b32 	%r11471, %r11470, %r11470, 12;
	add.s32 	%r11472, %r11466, %r11471;
	xor.b32  	%r11473, %r11468, %r11472;
	shf.l.wrap.b32 	%r11474, %r11473, %r11473, 8;
	add.s32 	%r11475, %r11469, %r11474;
	xor.b32  	%r11476, %r11471, %r11475;
	shf.l.wrap.b32 	%r11477, %r11476, %r11476, 7;
	add.s32 	%r11478, %r11436, %r11453;
	xor.b32  	%r11479, %r11426, %r11478;
	shf.l.wrap.b32 	%r11480, %r11479, %r11479, 16;
	add.s32 	%r11481, %r11415, %r11480;
	xor.b32  	%r11482, %r11453, %r11481;
	shf.l.wrap.b32 	%r11483, %r11482, %r11482, 12;
	add.s32 	%r11484, %r11478, %r11483;
	xor.b32  	%r11485, %r11480, %r11484;
	shf.l.wrap.b32 	%r11486, %r11485, %r11485, 8;
	add.s32 	%r11487, %r11481, %r11486;
	xor.b32  	%r11488, %r11483, %r11487;
	shf.l.wrap.b32 	%r11489, %r11488, %r11488, 7;
	add.s32 	%r11490, %r11448, %r11417;
	xor.b32  	%r11491, %r11438, %r11490;
	shf.l.wrap.b32 	%r11492, %r11491, %r11491, 16;
	add.s32 	%r11493, %r11427, %r11492;
	xor.b32  	%r11494, %r11417, %r11493;
	shf.l.wrap.b32 	%r11495, %r11494, %r11494, 12;
	add.s32 	%r11496, %r11490, %r11495;
	xor.b32  	%r11497, %r11492, %r11496;
	shf.l.wrap.b32 	%r11498, %r11497, %r11497, 8;
	add.s32 	%r11499, %r11493, %r11498;
	xor.b32  	%r11500, %r11495, %r11499;
	shf.l.wrap.b32 	%r11501, %r11500, %r11500, 7;
	add.s32 	%r11502, %r11460, %r11501;
	xor.b32  	%r11503, %r11474, %r11502;
	shf.l.wrap.b32 	%r11504, %r11503, %r11503, 16;
	add.s32 	%r11505, %r11487, %r11504;
	xor.b32  	%r11506, %r11501, %r11505;
	shf.l.wrap.b32 	%r11507, %r11506, %r11506, 12;
	add.s32 	%r11508, %r11502, %r11507;
	xor.b32  	%r11509, %r11504, %r11508;
	shf.l.wrap.b32 	%r11510, %r11509, %r11509, 8;
	add.s32 	%r11511, %r11505, %r11510;
	xor.b32  	%r11512, %r11507, %r11511;
	shf.l.wrap.b32 	%r11513, %r11512, %r11512, 7;
	add.s32 	%r11514, %r11472, %r11465;
	xor.b32  	%r11515, %r11486, %r11514;
	shf.l.wrap.b32 	%r11516, %r11515, %r11515, 16;
	add.s32 	%r11517, %r11499, %r11516;
	xor.b32  	%r11518, %r11465, %r11517;
	shf.l.wrap.b32 	%r11519, %r11518, %r11518, 12;
	add.s32 	%r11520, %r11514, %r11519;
	xor.b32  	%r11521, %r11516, %r11520;
	shf.l.wrap.b32 	%r11522, %r11521, %r11521, 8;
	add.s32 	%r11523, %r11517, %r11522;
	xor.b32  	%r11524, %r11519, %r11523;
	shf.l.wrap.b32 	%r11525, %r11524, %r11524, 7;
	add.s32 	%r11526, %r11484, %r11477;
	xor.b32  	%r11527, %r11498, %r11526;
	shf.l.wrap.b32 	%r11528, %r11527, %r11527, 16;
	add.s32 	%r11529, %r11463, %r11528;
	xor.b32  	%r11530, %r11477, %r11529;
	shf.l.wrap.b32 	%r11531, %r11530, %r11530, 12;
	add.s32 	%r11532, %r11526, %r11531;
	xor.b32  	%r11533, %r11528, %r11532;
	shf.l.wrap.b32 	%r11534, %r11533, %r11533, 8;
	add.s32 	%r11535, %r11529, %r11534;
	xor.b32  	%r11536, %r11531, %r11535;
	shf.l.wrap.b32 	%r11537, %r11536, %r11536, 7;
	add.s32 	%r11538, %r11496, %r11489;
	xor.b32  	%r11539, %r11462, %r11538;
	shf.l.wrap.b32 	%r11540, %r11539, %r11539, 16;
	add.s32 	%r11541, %r11475, %r11540;
	xor.b32  	%r11542, %r11489, %r11541;
	shf.l.wrap.b32 	%r11543, %r11542, %r11542, 12;
	add.s32 	%r11544, %r11538, %r11543;
	xor.b32  	%r11545, %r11540, %r11544;
	shf.l.wrap.b32 	%r11546, %r11545, %r11545, 8;
	add.s32 	%r11547, %r11541, %r11546;
	xor.b32  	%r11548, %r11543, %r11547;
	shf.l.wrap.b32 	%r11549, %r11548, %r11548, 7;
	add.s32 	%r11550, %r11508, %r11525;
	xor.b32  	%r11551, %r11546, %r11550;
	shf.l.wrap.b32 	%r11552, %r11551, %r11551, 16;
	add.s32 	%r11553, %r11535, %r11552;
	xor.b32  	%r11554, %r11525, %r11553;
	shf.l.wrap.b32 	%r11555, %r11554, %r11554, 12;
	add.s32 	%r11556, %r11550, %r11555;
	xor.b32  	%r11557, %r11552, %r11556;
	shf.l.wrap.b32 	%r11558, %r11557, %r11557, 8;
	add.s32 	%r11559, %r11553, %r11558;
	xor.b32  	%r11560, %r11555, %r11559;
	shf.l.wrap.b32 	%r11561, %r11560, %r11560, 7;
	add.s32 	%r11562, %r11520, %r11537;
	xor.b32  	%r11563, %r11510, %r11562;
	shf.l.wrap.b32 	%r11564, %r11563, %r11563, 16;
	add.s32 	%r11565, %r11547, %r11564;
	xor.b32  	%r11566, %r11537, %r11565;
	shf.l.wrap.b32 	%r11567, %r11566, %r11566, 12;
	add.s32 	%r11568, %r11562, %r11567;
	xor.b32  	%r11569, %r11564, %r11568;
	shf.l.wrap.b32 	%r11570, %r11569, %r11569, 8;
	add.s32 	%r11571, %r11565, %r11570;
	xor.b32  	%r11572, %r11567, %r11571;
	shf.l.wrap.b32 	%r11573, %r11572, %r11572, 7;
	add.s32 	%r11574, %r11532, %r11549;
	xor.b32  	%r11575, %r11522, %r11574;
	shf.l.wrap.b32 	%r11576, %r11575, %r11575, 16;
	add.s32 	%r11577, %r11511, %r11576;
	xor.b32  	%r11578, %r11549, %r11577;
	shf.l.wrap.b32 	%r11579, %r11578, %r11578, 12;
	add.s32 	%r11580, %r11574, %r11579;
	xor.b32  	%r11581, %r11576, %r11580;
	shf.l.wrap.b32 	%r11582, %r11581, %r11581, 8;
	add.s32 	%r11583, %r11577, %r11582;
	xor.b32  	%r11584, %r11579, %r11583;
	shf.l.wrap.b32 	%r11585, %r11584, %r11584, 7;
	add.s32 	%r11586, %r11544, %r11513;
	xor.b32  	%r11587, %r11534, %r11586;
	shf.l.wrap.b32 	%r11588, %r11587, %r11587, 16;
	add.s32 	%r11589, %r11523, %r11588;
	xor.b32  	%r11590, %r11513, %r11589;
	shf.l.wrap.b32 	%r11591, %r11590, %r11590, 12;
	add.s32 	%r11592, %r11586, %r11591;
	xor.b32  	%r11593, %r11588, %r11592;
	shf.l.wrap.b32 	%r11594, %r11593, %r11593, 8;
	add.s32 	%r11595, %r11589, %r11594;
	xor.b32  	%r11596, %r11591, %r11595;
	shf.l.wrap.b32 	%r11597, %r11596, %r11596, 7;
	add.s32 	%r11598, %r11556, %r11597;
	xor.b32  	%r11599, %r11570, %r11598;
	shf.l.wrap.b32 	%r11600, %r11599, %r11599, 16;
	add.s32 	%r11601, %r11583, %r11600;
	xor.b32  	%r11602, %r11597, %r11601;
	shf.l.wrap.b32 	%r11603, %r11602, %r11602, 12;
	add.s32 	%r11604, %r11598, %r11603;
	xor.b32  	%r11605, %r11600, %r11604;
	shf.l.wrap.b32 	%r11606, %r11605, %r11605, 8;
	add.s32 	%r11607, %r11601, %r11606;
	xor.b32  	%r11608, %r11603, %r11607;
	shf.l.wrap.b32 	%r11609, %r11608, %r11608, 7;
	add.s32 	%r11610, %r11568, %r11561;
	xor.b32  	%r11611, %r11582, %r11610;
	shf.l.wrap.b32 	%r11612, %r11611, %r11611, 16;
	add.s32 	%r11613, %r11595, %r11612;
	xor.b32  	%r11614, %r11561, %r11613;
	shf.l.wrap.b32 	%r11615, %r11614, %r11614, 12;
	add.s32 	%r11616, %r11610, %r11615;
	xor.b32  	%r11617, %r11612, %r11616;
	shf.l.wrap.b32 	%r11618, %r11617, %r11617, 8;
	add.s32 	%r11619, %r11613, %r11618;
	xor.b32  	%r11620, %r11615, %r11619;
	shf.l.wrap.b32 	%r11621, %r11620, %r11620, 7;
	add.s32 	%r11622, %r11580, %r11573;
	xor.b32  	%r11623, %r11594, %r11622;
	shf.l.wrap.b32 	%r11624, %r11623, %r11623, 16;
	add.s32 	%r11625, %r11559, %r11624;
	xor.b32  	%r11626, %r11573, %r11625;
	shf.l.wrap.b32 	%r11627, %r11626, %r11626, 12;
	add.s32 	%r11628, %r11622, %r11627;
	xor.b32  	%r11629, %r11624, %r11628;
	shf.l.wrap.b32 	%r11630, %r11629, %r11629, 8;
	add.s32 	%r11631, %r11625, %r11630;
	xor.b32  	%r11632, %r11627, %r11631;
	shf.l.wrap.b32 	%r11633, %r11632, %r11632, 7;
	add.s32 	%r11634, %r11592, %r11585;
	xor.b32  	%r11635, %r11558, %r11634;
	shf.l.wrap.b32 	%r11636, %r11635, %r11635, 16;
	add.s32 	%r11637, %r11571, %r11636;
	xor.b32  	%r11638, %r11585, %r11637;
	shf.l.wrap.b32 	%r11639, %r11638, %r11638, 12;
	add.s32 	%r11640, %r11634, %r11639;
	xor.b32  	%r11641, %r11636, %r11640;
	shf.l.wrap.b32 	%r11642, %r11641, %r11641, 8;
	add.s32 	%r11643, %r11637, %r11642;
	xor.b32  	%r11644, %r11639, %r11643;
	shf.l.wrap.b32 	%r11645, %r11644, %r11644, 7;
	add.s32 	%r11646, %r11604, %r11621;
	xor.b32  	%r11647, %r11642, %r11646;
	shf.l.wrap.b32 	%r11648, %r11647, %r11647, 16;
	add.s32 	%r11649, %r11631, %r11648;
	xor.b32  	%r11650, %r11621, %r11649;
	shf.l.wrap.b32 	%r11651, %r11650, %r11650, 12;
	add.s32 	%r11652, %r11646, %r11651;
	xor.b32  	%r11653, %r11648, %r11652;
	shf.l.wrap.b32 	%r11654, %r11653, %r11653, 8;
	add.s32 	%r11655, %r11649, %r11654;
	xor.b32  	%r11656, %r11651, %r11655;
	shf.l.wrap.b32 	%r11657, %r11656, %r11656, 7;
	add.s32 	%r11658, %r11616, %r11633;
	xor.b32  	%r11659, %r11606, %r11658;
	shf.l.wrap.b32 	%r11660, %r11659, %r11659, 16;
	add.s32 	%r11661, %r11643, %r11660;
	xor.b32  	%r11662, %r11633, %r11661;
	shf.l.wrap.b32 	%r11663, %r11662, %r11662, 12;
	add.s32 	%r11664, %r11658, %r11663;
	xor.b32  	%r11665, %r11660, %r11664;
	shf.l.wrap.b32 	%r11666, %r11665, %r11665, 8;
	add.s32 	%r11667, %r11661, %r11666;
	xor.b32  	%r11668, %r11663, %r11667;
	shf.l.wrap.b32 	%r11669, %r11668, %r11668, 7;
	add.s32 	%r11670, %r11628, %r11645;
	xor.b32  	%r11671, %r11618, %r11670;
	shf.l.wrap.b32 	%r11672, %r11671, %r11671, 16;
	add.s32 	%r11673, %r11607, %r11672;
	xor.b32  	%r11674, %r11645, %r11673;
	shf.l.wrap.b32 	%r11675, %r11674, %r11674, 12;
	add.s32 	%r11676, %r11670, %r11675;
	xor.b32  	%r11677, %r11672, %r11676;
	shf.l.wrap.b32 	%r11678, %r11677, %r11677, 8;
	add.s32 	%r11679, %r11673, %r11678;
	xor.b32  	%r11680, %r11675, %r11679;
	shf.l.wrap.b32 	%r11681, %r11680, %r11680, 7;
	add.s32 	%r11682, %r11640, %r11609;
	xor.b32  	%r11683, %r11630, %r11682;
	shf.l.wrap.b32 	%r11684, %r11683, %r11683, 16;
	add.s32 	%r11685, %r11619, %r11684;
	xor.b32  	%r11686, %r11609, %r11685;
	shf.l.wrap.b32 	%r11687, %r11686, %r11686, 12;
	add.s32 	%r11688, %r11682, %r11687;
	xor.b32  	%r11689, %r11684, %r11688;
	shf.l.wrap.b32 	%r11690, %r11689, %r11689, 8;
	add.s32 	%r11691, %r11685, %r11690;
	xor.b32  	%r11692, %r11687, %r11691;
	shf.l.wrap.b32 	%r11693, %r11692, %r11692, 7;
	add.s32 	%r22563, %r11310, %r11652;
	add.s32 	%r22564, %r22558, %r11693;
	add.s32 	%r22562, %r11322, %r11664;
	add.s32 	%r22565, %r22557, %r11657;
	add.s32 	%r22561, %r11334, %r11676;
	add.s32 	%r22566, %r22556, %r11669;
	add.s32 	%r22560, %r11346, %r11688;
	add.s32 	%r22567, %r22555, %r11681;
	xor.b32  	%r11694, %r11311, 1;
	shf.l.wrap.b32 	%r11695, %r11311, %r11694, 16;
	add.s32 	%r11696, %r22558, %r11695;
	xor.b32  	%r11697, %r22558, %r11696;
	shf.l.wrap.b32 	%r11698, %r11697, %r11697, 12;
	add.s32 	%r11699, %r11311, %r11698;
	xor.b32  	%r11700, %r11695, %r11699;
	shf.l.wrap.b32 	%r11701, %r11700, %r11700, 8;
	add.s32 	%r11702, %r11696, %r11701;
	xor.b32  	%r11703, %r11698, %r11702;
	shf.l.wrap.b32 	%r11704, %r11703, %r11703, 7;
	add.s32 	%r11705, %r11699, %r11333;
	xor.b32  	%r11706, %r11354, %r11705;
	shf.l.wrap.b32 	%r11707, %r11706, %r11706, 16;
	add.s32 	%r11708, %r11343, %r11707;
	xor.b32  	%r11709, %r11333, %r11708;
	shf.l.wrap.b32 	%r11710, %r11709, %r11709, 12;
	add.s32 	%r11711, %r11705, %r11710;
	xor.b32  	%r11712, %r11707, %r11711;
	shf.l.wrap.b32 	%r11713, %r11712, %r11712, 8;
	add.s32 	%r11714, %r11708, %r11713;
	xor.b32  	%r11715, %r11710, %r11714;
	shf.l.wrap.b32 	%r11716, %r11715, %r11715, 7;
	xor.b32  	%r11717, %r11701, %r11370;
	shf.l.wrap.b32 	%r11718, %r11717, %r11717, 16;
	add.s32 	%r11719, %r11355, %r11718;
	xor.b32  	%r11720, %r11345, %r11719;
	shf.l.wrap.b32 	%r11721, %r11720, %r11720, 12;
	add.s32 	%r11722, %r11370, %r11721;
	xor.b32  	%r11723, %r11718, %r11722;
	shf.l.wrap.b32 	%r11724, %r11723, %r11723, 8;
	add.s32 	%r11725, %r11719, %r11724;
	xor.b32  	%r11726, %r11721, %r11725;
	shf.l.wrap.b32 	%r11727, %r11726, %r11726, 7;
	add.s32 	%r11728, %r11702, %r11384;
	xor.b32  	%r11729, %r11357, %r11728;
	shf.l.wrap.b32 	%r11730, %r11729, %r11729, 12;
	add.s32 	%r11731, %r11382, %r11730;
	xor.b32  	%r11732, %r11384, %r11731;
	shf.l.wrap.b32 	%r11733, %r11732, %r11732, 8;
	add.s32 	%r11734, %r11728, %r11733;
	xor.b32  	%r11735, %r11730, %r11734;
	shf.l.wrap.b32 	%r11736, %r11735, %r11735, 7;
	add.s32 	%r11737, %r11352, %r11704;
	xor.b32  	%r11738, %r11342, %r11737;
	shf.l.wrap.b32 	%r11739, %r11738, %r11738, 16;
	add.s32 	%r11740, %r11331, %r11739;
	xor.b32  	%r11741, %r11704, %r11740;
	shf.l.wrap.b32 	%r11742, %r11741, %r11741, 12;
	add.s32 	%r11743, %r11737, %r11742;
	xor.b32  	%r11744, %r11739, %r11743;
	shf.l.wrap.b32 	%r11745, %r11744, %r11744, 8;
	add.s32 	%r11746, %r11740, %r11745;
	xor.b32  	%r11747, %r11742, %r11746;
	shf.l.wrap.b32 	%r11748, %r11747, %r11747, 7;
	add.s32 	%r11749, %r11711, %r11748;
	xor.b32  	%r11750, %r11724, %r11749;
	shf.l.wrap.b32 	%r11751, %r11750, %r11750, 16;
	add.s32 	%r11752, %r11734, %r11751;
	xor.b32  	%r11753, %r11748, %r11752;
	shf.l.wrap.b32 	%r11754, %r11753, %r11753, 12;
	add.s32 	%r11755, %r11749, %r11754;
	xor.b32  	%r11756, %r11751, %r11755;
	shf.l.wrap.b32 	%r11757, %r11756, %r11756, 8;
	add.s32 	%r11758, %r11752, %r11757;
	xor.b32  	%r11759, %r11754, %r11758;
	shf.l.wrap.b32 	%r11760, %r11759, %r11759, 7;
	add.s32 	%r11761, %r11722, %r11716;
	xor.b32  	%r11762, %r11733, %r11761;
	shf.l.wrap.b32 	%r11763, %r11762, %r11762, 16;
	add.s32 	%r11764, %r11746, %r11763;
	xor.b32  	%r11765, %r11716, %r11764;
	shf.l.wrap.b32 	%r11766, %r11765, %r11765, 12;
	add.s32 	%r11767, %r11761, %r11766;
	xor.b32  	%r11768, %r11763, %r11767;
	shf.l.wrap.b32 	%r11769, %r11768, %r11768, 8;
	add.s32 	%r11770, %r11764, %r11769;
	xor.b32  	%r11771, %r11766, %r11770;
	shf.l.wrap.b32 	%r11772, %r11771, %r11771, 7;
	add.s32 	%r11773, %r11731, %r11727;
	xor.b32  	%r11774, %r11745, %r11773;
	shf.l.wrap.b32 	%r11775, %r11774, %r11774, 16;
	add.s32 	%r11776, %r11714, %r11775;
	xor.b32  	%r11777, %r11727, %r11776;
	shf.l.wrap.b32 	%r11778, %r11777, %r11777, 12;
	add.s32 	%r11779, %r11773, %r11778;
	xor.b32  	%r11780, %r11775, %r11779;
	shf.l.wrap.b32 	%r11781, %r11780, %r11780, 8;
	add.s32 	%r11782, %r11776, %r11781;
	xor.b32  	%r11783, %r11778, %r11782;
	shf.l.wrap.b32 	%r11784, %r11783, %r11783, 7;
	add.s32 	%r11785, %r11743, %r11736;
	xor.b32  	%r11786, %r11713, %r11785;
	shf.l.wrap.b32 	%r11787, %r11786, %r11786, 16;
	add.s32 	%r11788, %r11725, %r11787;
	xor.b32  	%r11789, %r11736, %r11788;
	shf.l.wrap.b32 	%r11790, %r11789, %r11789, 12;
	add.s32 	%r11791, %r11785, %r11790;
	xor.b32  	%r11792, %r11787, %r11791;
	shf.l.wrap.b32 	%r11793, %r11792, %r11792, 8;
	add.s32 	%r11794, %r11788, %r11793;
	xor.b32  	%r11795, %r11790, %r11794;
	shf.l.wrap.b32 	%r11796, %r11795, %r11795, 7;
	add.s32 	%r11797, %r11755, %r11772;
	xor.b32  	%r11798, %r11793, %r11797;
	shf.l.wrap.b32 	%r11799, %r11798, %r11798, 16;
	add.s32 	%r11800, %r11782, %r11799;
	xor.b32  	%r11801, %r11772, %r11800;
	shf.l.wrap.b32 	%r11802, %r11801, %r11801, 12;
	add.s32 	%r11803, %r11797, %r11802;
	xor.b32  	%r11804, %r11799, %r11803;
	shf.l.wrap.b32 	%r11805, %r11804, %r11804, 8;
	add.s32 	%r11806, %r11800, %r11805;
	xor.b32  	%r11807, %r11802, %r11806;
	shf.l.wrap.b32 	%r11808, %r11807, %r11807, 7;
	add.s32 	%r11809, %r11767, %r11784;
	xor.b32  	%r11810, %r11757, %r11809;
	shf.l.wrap.b32 	%r11811, %r11810, %r11810, 16;
	add.s32 	%r11812, %r11794, %r11811;
	xor.b32  	%r11813, %r11784, %r11812;
	shf.l.wrap.b32 	%r11814, %r11813, %r11813, 12;
	add.s32 	%r11815, %r11809, %r11814;
	xor.b32  	%r11816, %r11811, %r11815;
	shf.l.wrap.b32 	%r11817, %r11816, %r11816, 8;
	add.s32 	%r11818, %r11812, %r11817;
	xor.b32  	%r11819, %r11814, %r11818;
	shf.l.wrap.b32 	%r11820, %r11819, %r11819, 7;
	add.s32 	%r11821, %r11779, %r11796;
	xor.b32  	%r11822, %r11769, %r11821;
	shf.l.wrap.b32 	%r11823, %r11822, %r11822, 16;
	add.s32 	%r11824, %r11758, %r11823;
	xor.b32  	%r11825, %r11796, %r11824;
	shf.l.wrap.b32 	%r11826, %r11825, %r11825, 12;
	add.s32 	%r11827, %r11821, %r11826;
	xor.b32  	%r11828, %r11823, %r11827;
	shf.l.wrap.b32 	%r11829, %r11828, %r11828, 8;
	add.s32 	%r11830, %r11824, %r11829;
	xor.b32  	%r11831, %r11826, %r11830;
	shf.l.wrap.b32 	%r11832, %r11831, %r11831, 7;
	add.s32 	%r11833, %r11791, %r11760;
	xor.b32  	%r11834, %r11781, %r11833;
	shf.l.wrap.b32 	%r11835, %r11834, %r11834, 16;
	add.s32 	%r11836, %r11770, %r11835;
	xor.b32  	%r11837, %r11760, %r11836;
	shf.l.wrap.b32 	%r11838, %r11837, %r11837, 12;
	add.s32 	%r11839, %r11833, %r11838;
	xor.b32  	%r11840, %r11835, %r11839;
	shf.l.wrap.b32 	%r11841, %r11840, %r11840, 8;
	add.s32 	%r11842, %r11836, %r11841;
	xor.b32  	%r11843, %r11838, %r11842;
	shf.l.wrap.b32 	%r11844, %r11843, %r11843, 7;
	add.s32 	%r11845, %r11803, %r11844;
	xor.b32  	%r11846, %r11817, %r11845;
	shf.l.wrap.b32 	%r11847, %r11846, %r11846, 16;
	add.s32 	%r11848, %r11830, %r11847;
	xor.b32  	%r11849, %r11844, %r11848;
	shf.l.wrap.b32 	%r11850, %r11849, %r11849, 12;
	add.s32 	%r11851, %r11845, %r11850;
	xor.b32  	%r11852, %r11847, %r11851;
	shf.l.wrap.b32 	%r11853, %r11852, %r11852, 8;
	add.s32 	%r11854, %r11848, %r11853;
	xor.b32  	%r11855, %r11850, %r11854;
	shf.l.wrap.b32 	%r11856, %r11855, %r11855, 7;
	add.s32 	%r11857, %r11815, %r11808;
	xor.b32  	%r11858, %r11829, %r11857;
	shf.l.wrap.b32 	%r11859, %r11858, %r11858, 16;
	add.s32 	%r11860, %r11842, %r11859;
	xor.b32  	%r11861, %r11808, %r11860;
	shf.l.wrap.b32 	%r11862, %r11861, %r11861, 12;
	add.s32 	%r11863, %r11857, %r11862;
	xor.b32  	%r11864, %r11859, %r11863;
	shf.l.wrap.b32 	%r11865, %r11864, %r11864, 8;
	add.s32 	%r11866, %r11860, %r11865;
	xor.b32  	%r11867, %r11862, %r11866;
	shf.l.wrap.b32 	%r11868, %r11867, %r11867, 7;
	add.s32 	%r11869, %r11827, %r11820;
	xor.b32  	%r11870, %r11841, %r11869;
	shf.l.wrap.b32 	%r11871, %r11870, %r11870, 16;
	add.s32 	%r11872, %r11806, %r11871;
	xor.b32  	%r11873, %r11820, %r11872;
	shf.l.wrap.b32 	%r11874, %r11873, %r11873, 12;
	add.s32 	%r11875, %r11869, %r11874;
	xor.b32  	%r11876, %r11871, %r11875;
	shf.l.wrap.b32 	%r11877, %r11876, %r11876, 8;
	add.s32 	%r11878, %r11872, %r11877;
	xor.b32  	%r11879, %r11874, %r11878;
	shf.l.wrap.b32 	%r11880, %r11879, %r11879, 7;
	add.s32 	%r11881, %r11839, %r11832;
	xor.b32  	%r11882, %r11805, %r11881;
	shf.l.wrap.b32 	%r11883, %r11882, %r11882, 16;
	add.s32 	%r11884, %r11818, %r11883;
	xor.b32  	%r11885, %r11832, %r11884;
	shf.l.wrap.b32 	%r11886, %r11885, %r11885, 12;
	add.s32 	%r11887, %r11881, %r11886;
	xor.b32  	%r11888, %r11883, %r11887;
	shf.l.wrap.b32 	%r11889, %r11888, %r11888, 8;
	add.s32 	%r11890, %r11884, %r11889;
	xor.b32  	%r11891, %r11886, %r11890;
	shf.l.wrap.b32 	%r11892, %r11891, %r11891, 7;
	add.s32 	%r11893, %r11851, %r11868;
	xor.b32  	%r11894, %r11889, %r11893;
	shf.l.wrap.b32 	%r11895, %r11894, %r11894, 16;
	add.s32 	%r11896, %r11878, %r11895;
	xor.b32  	%r11897, %r11868, %r11896;
	shf.l.wrap.b32 	%r11898, %r11897, %r11897, 12;
	add.s32 	%r11899, %r11893, %r11898;
	xor.b32  	%r11900, %r11895, %r11899;
	shf.l.wrap.b32 	%r11901, %r11900, %r11900, 8;
	add.s32 	%r11902, %r11896, %r11901;
	xor.b32  	%r11903, %r11898, %r11902;
	shf.l.wrap.b32 	%r11904, %r11903, %r11903, 7;
	add.s32 	%r11905, %r11863, %r11880;
	xor.b32  	%r11906, %r11853, %r11905;
	shf.l.wrap.b32 	%r11907, %r11906, %r11906, 16;
	add.s32 	%r11908, %r11890, %r11907;
	xor.b32  	%r11909, %r11880, %r11908;
	shf.l.wrap.b32 	%r11910, %r11909, %r11909, 12;
	add.s32 	%r11911, %r11905, %r11910;
	xor.b32  	%r11912, %r11907, %r11911;
	shf.l.wrap.b32 	%r11913, %r11912, %r11912, 8;
	add.s32 	%r11914, %r11908, %r11913;
	xor.b32  	%r11915, %r11910, %r11914;
	shf.l.wrap.b32 	%r11916, %r11915, %r11915, 7;
	add.s32 	%r11917, %r11875, %r11892;
	xor.b32  	%r11918, %r11865, %r11917;
	shf.l.wrap.b32 	%r11919, %r11918, %r11918, 16;
	add.s32 	%r11920, %r11854, %r11919;
	xor.b32  	%r11921, %r11892, %r11920;
	shf.l.wrap.b32 	%r11922, %r11921, %r11921, 12;
	add.s32 	%r11923, %r11917, %r11922;
	xor.b32  	%r11924, %r11919, %r11923;
	shf.l.wrap.b32 	%r11925, %r11924, %r11924, 8;
	add.s32 	%r11926, %r11920, %r11925;
	xor.b32  	%r11927, %r11922, %r11926;
	shf.l.wrap.b32 	%r11928, %r11927, %r11927, 7;
	add.s32 	%r11929, %r11887, %r11856;
	xor.b32  	%r11930, %r11877, %r11929;
	shf.l.wrap.b32 	%r11931, %r11930, %r11930, 16;
	add.s32 	%r11932, %r11866, %r11931;
	xor.b32  	%r11933, %r11856, %r11932;
	shf.l.wrap.b32 	%r11934, %r11933, %r11933, 12;
	add.s32 	%r11935, %r11929, %r11934;
	xor.b32  	%r11936, %r11931, %r11935;
	shf.l.wrap.b32 	%r11937, %r11936, %r11936, 8;
	add.s32 	%r11938, %r11932, %r11937;
	xor.b32  	%r11939, %r11934, %r11938;
	shf.l.wrap.b32 	%r11940, %r11939, %r11939, 7;
	add.s32 	%r11941, %r11899, %r11940;
	xor.b32  	%r11942, %r11913, %r11941;
	shf.l.wrap.b32 	%r11943, %r11942, %r11942, 16;
	add.s32 	%r11944, %r11926, %r11943;
	xor.b32  	%r11945, %r11940, %r11944;
	shf.l.wrap.b32 	%r11946, %r11945, %r11945, 12;
	add.s32 	%r11947, %r11941, %r11946;
	xor.b32  	%r11948, %r11943, %r11947;
	shf.l.wrap.b32 	%r11949, %r11948, %r11948, 8;
	add.s32 	%r11950, %r11911, %r11904;
	xor.b32  	%r11951, %r11925, %r11950;
	shf.l.wrap.b32 	%r11952, %r11951, %r11951, 16;
	add.s32 	%r11953, %r11938, %r11952;
	xor.b32  	%r11954, %r11904, %r11953;
	shf.l.wrap.b32 	%r11955, %r11954, %r11954, 12;
	add.s32 	%r11956, %r11950, %r11955;
	xor.b32  	%r11957, %r11952, %r11956;
	shf.l.wrap.b32 	%r11958, %r11957, %r11957, 8;
	add.s32 	%r11959, %r11953, %r11958;
	xor.b32  	%r11960, %r11955, %r11959;
	shf.l.wrap.b32 	%r11961, %r11960, %r11960, 7;
	add.s32 	%r11962, %r11923, %r11916;
	xor.b32  	%r11963, %r11937, %r11962;
	shf.l.wrap.b32 	%r11964, %r11963, %r11963, 16;
	add.s32 	%r11965, %r11902, %r11964;
	xor.b32  	%r11966, %r11916, %r11965;
	shf.l.wrap.b32 	%r11967, %r11966, %r11966, 12;
	add.s32 	%r11968, %r11962, %r11967;
	xor.b32  	%r11969, %r11964, %r11968;
	shf.l.wrap.b32 	%r11970, %r11969, %r11969, 8;
	add.s32 	%r11971, %r11965, %r11970;
	xor.b32  	%r11972, %r11967, %r11971;
	shf.l.wrap.b32 	%r11973, %r11972, %r11972, 7;
	add.s32 	%r11974, %r11935, %r11928;
	xor.b32  	%r11975, %r11901, %r11974;
	shf.l.wrap.b32 	%r11976, %r11975, %r11975, 16;
	add.s32 	%r11977, %r11914, %r11976;
	xor.b32  	%r11978, %r11928, %r11977;
	shf.l.wrap.b32 	%r11979, %r11978, %r11978, 12;
	add.s32 	%r11980, %r11974, %r11979;
	xor.b32  	%r11981, %r11976, %r11980;
	shf.l.wrap.b32 	%r11982, %r11981, %r11981, 8;
	add.s32 	%r11983, %r11977, %r11982;
	add.s32 	%r11984, %r11947, %r11961;
	xor.b32  	%r11985, %r11982, %r11984;
	shf.l.wrap.b32 	%r11986, %r11985, %r11985, 16;
	add.s32 	%r11987, %r11971, %r11986;
	xor.b32  	%r11988, %r11961, %r11987;
	shr.u32 	%r11989, %r11988, 20;
	add.s32 	%r11990, %r11984, %r11989;
	add.s32 	%r11991, %r11956, %r11973;
	xor.b32  	%r11992, %r11949, %r11991;
	shf.l.wrap.b32 	%r11993, %r11992, %r11992, 16;
	add.s32 	%r11994, %r11983, %r11993;
	xor.b32  	%r11995, %r11973, %r11994;
	shr.u32 	%r11996, %r11995, 20;
	add.s32 	%r11997, %r11991, %r11996;
	add.s32 	%r11998, %r11310, %r11990;
	add.s32 	%r11999, %r11322, %r11997;
	cvt.u32.u16 	%r12000, %rs86;
	add.s32 	%r12001, %r12000, %r22559;
	add.s32 	%r12002, %r12001, -11;
	not.b32 	%r12003, %r12002;
	add.s32 	%r12004, %r12003, %r945;
	mov.u32 	%r12005, %ctaid.x;
	shl.b32 	%r12006, %r12005, 11;
	mov.u32 	%r12007, %tid.x;
	and.b32  	%r12008, %r12007, 31;
	or.b32  	%r12009, %r12006, %r12008;
	shl.b32 	%r12010, %r12007, 3;
	and.b32  	%r12011, %r12010, 7936;
	add.s32 	%r12012, %r22550, %r12011;
	add.s32 	%r12013, %r12009, %r12012;
	shr.u32 	%r12014, %r12013, %r12004;
	and.b32  	%r12015, %r12014, 1;
	setp.eq.b32 	%p80, %r12015, 1;
	selp.b32 	%r12016, %r11999, %r11998, %p80;
	cvt.u16.u32 	%rs211, %r12016;
	and.b16  	%rs344, %rs211, 1;
	and.b16  	%rs212, %rs345, 255;
	setp.ne.s16 	%p81, %rs212, 1;
	@%p81 bra 	$L__BB2_74;
	ld.param.u64 	%rd246, [fused_batch_pir_kernel_optimized_4_param_1];
	cvt.u32.u16 	%r12017, %rs86;
	add.s32 	%r12018, %r12017, %r22559;
	add.s32 	%r12019, %r12018, -11;
	not.b32 	%r12020, %r12019;
	add.s32 	%r12021, %r12020, %r945;
	mov.u32 	%r12022, %ctaid.x;
	shl.b32 	%r12023, %r12022, 11;
	mov.u32 	%r12024, %tid.x;
	and.b32  	%r12025, %r12024, 31;
	or.b32  	%r12026, %r12023, %r12025;
	shl.b32 	%r12027, %r12024, 3;
	and.b32  	%r12028, %r12027, 7936;
	add.s32 	%r12029, %r22550, %r12028;
	add.s32 	%r12030, %r12026, %r12029;
	shr.u32 	%r12031, %r12030, %r12021;
	and.b32  	%r12032, %r12031, 1;
	setp.eq.b32 	%p82, %r12032, 1;
	cvt.u64.u32 	%rd55, %r22559;
	add.s64 	%rd57, %rd55, %rd56;
	cvta.to.global.u64 	%rd58, %rd246;
	shl.b64 	%rd59, %rd57, 4;
	add.s64 	%rd60, %rd58, %rd59;
	ld.global.u32 	%r12033, [%rd60+-156];
	selp.b32 	%r12034, %r22564, %r22563, %p82;
	xor.b32  	%r12035, %r12034, %r12033;
	selp.b32 	%r12036, %r22565, %r22562, %p82;
	selp.b32 	%r22563, %r22563, %r12035, %p82;
	selp.b32 	%r22564, %r12035, %r22564, %p82;
	ld.global.u32 	%r12037, [%rd60+-152];
	xor.b32  	%r12038, %r12036, %r12037;
	selp.b32 	%r12039, %r22566, %r22561, %p82;
	selp.b32 	%r22562, %r22562, %r12038, %p82;
	selp.b32 	%r22565, %r12038, %r22565, %p82;
	ld.global.u32 	%r12040, [%rd60+-148];
	xor.b32  	%r12041, %r12039, %r12040;
	selp.b32 	%r12042, %r22567, %r22560, %p82;
	selp.b32 	%r22561, %r22561, %r12041, %p82;
	selp.b32 	%r22566, %r12041, %r22566, %p82;
	ld.global.u32 	%r12043, [%rd60+-144];
	xor.b32  	%r12044, %r12042, %r12043;
	selp.b64 	%rd61, 445, 420, %p82;
	selp.b32 	%r22560, %r22560, %r12044, %p82;
	selp.b32 	%r22567, %r12044, %r22567, %p82;
	add.s64 	%rd62, %rd61, %rd57;
	add.s64 	%rd63, %rd58, %rd62;
	ld.global.u8 	%rs213, [%rd63+-11];
	xor.b16  	%rs344, %rs213, %rs344;
$L__BB2_74:
	cvt.u32.u16 	%r12045, %rs86;
	add.s32 	%r12046, %r12045, -11;
	add.s32 	%r12047, %r22559, %r12046;
	not.b32 	%r12048, %r12047;
	add.s32 	%r12049, %r12048, %r945;
	mov.u32 	%r12050, %ctaid.x;
	shl.b32 	%r12051, %r12050, 11;
	mov.u32 	%r12052, %tid.x;
	and.b32  	%r12053, %r12052, 31;
	or.b32  	%r12054, %r12051, %r12053;
	shl.b32 	%r12055, %r12052, 3;
	and.b32  	%r12056, %r12055, 7936;
	add.s32 	%r12057, %r22550, %r12056;
	add.s32 	%r12058, %r12054, %r12057;
	shr.u32 	%r12059, %r12058, %r12049;
	and.b32  	%r12060, %r12059, 1;
	setp.eq.b32 	%p83, %r12060, 1;
	selp.b32 	%r22558, %r22564, %r22563, %p83;
	selp.b32 	%r22557, %r22565, %r22562, %p83;
	selp.b32 	%r22556, %r22566, %r22561, %p83;
	selp.b32 	%r22555, %r22567, %r22560, %p83;
	add.s32 	%r22559, %r22559, 1;
	sub.s32 	%r12061, %r945, %r12046;
	setp.eq.s32 	%p84, %r22559, %r12061;
	mov.u16 	%rs345, %rs344;
	@%p84 bra 	$L__BB2_75;
	bra.uni 	$L__BB2_72;
$L__BB2_75:
	and.b16  	%rs214, %rs344, 255;
	setp.eq.s16 	%p85, %rs214, 1;
	@%p85 bra 	$L__BB2_76;
	bra.uni 	$L__BB2_77;
$L__BB2_76:
	ld.param.u64 	%rd247, [fused_batch_pir_kernel_optimized_4_param_1];
	cvta.to.global.u64 	%rd64, %rd247;
	ld.global.u32 	%r12062, [%rd64+472];
	xor.b32  	%r22558, %r22558, %r12062;
$L__BB2_77:
	setp.ne.s16 	%p86, %rs214, 1;
	@%p86 bra 	$L__BB2_79;
	ld.param.u64 	%rd248, [fused_batch_pir_kernel_optimized_4_param_1];
	cvta.to.global.u64 	%rd65, %rd248;
	ld.global.u32 	%r12063, [%rd65+476];
	xor.b32  	%r22557, %r22557, %r12063;
$L__BB2_79:
	@%p86 bra 	$L__BB2_81;
	ld.param.u64 	%rd249, [fused_batch_pir_kernel_optimized_4_param_1];
	cvta.to.global.u64 	%rd66, %rd249;
	ld.global.u32 	%r12064, [%rd66+480];
	xor.b32  	%r22556, %r22556, %r12064;
$L__BB2_81:
	@%p86 bra 	$L__BB2_83;
	ld.param.u64 	%rd250, [fused_batch_pir_kernel_optimized_4_param_1];
	cvta.to.global.u64 	%rd67, %rd250;
	ld.global.u32 	%r12065, [%rd67+484];
	xor.b32  	%r22555, %r22555, %r12065;
$L__BB2_83:
	ld.param.u32 	%r21946, [fused_batch_pir_kernel_optimized_4_param_4];
	mov.u32 	%r12067, %ctaid.x;
	shl.b32 	%r12068, %r12067, 11;
	mov.u32 	%r12069, %tid.x;
	and.b32  	%r12070, %r12069, 31;
	or.b32  	%r12071, %r12068, %r12070;
	shl.b32 	%r12072, %r12069, 3;
	and.b32  	%r12073, %r12072, 7936;
	add.s32 	%r12074, %r22550, %r12073;
	add.s32 	%r12075, %r12071, %r12074;
	setp.ge.s32 	%p89, %r12075, %r21946;
	mov.b32 	%r22588, 0;
	mov.u32 	%r22589, %r22588;
	mov.u32 	%r22590, %r22588;
	mov.u32 	%r22591, %r22588;
	@%p89 bra 	$L__BB2_97;
	ld.param.u64 	%rd251, [fused_batch_pir_kernel_optimized_4_param_1];
	cvta.to.global.u64 	%rd68, %rd251;
	ld.global.u8 	%rs218, [%rd68+505];
	max.u16 	%rs93, %rs218, 11;
	cvt.u32.u16 	%r12076, %rs93;
	ld.shared.u32 	%r22591, [s_mem+49364];
	ld.shared.v2.u32 	{%r22590, %r22589}, [s_mem+49368];
	ld.shared.u32 	%r22588, [s_mem+49376];
	ld.shared.u8 	%rs349, [s_mem+49380];
	cvt.u32.u16 	%r999, %rs218;
	sub.s32 	%r12077, %r999, %r12076;
	add.s32 	%r12078, %r12077, 11;
	setp.lt.s32 	%p90, %r12078, 1;
	@%p90 bra 	$L__BB2_89;
	mov.b32 	%r22579, 0;
	cvt.u64.u16 	%rd70, %rs93;
	mov.u16 	%rs347, %rs349;
$L__BB2_86:
	.pragma "nounroll";
	ld.const.u32 	%r12080, [CHACHA_CONSTANTS];
	add.s32 	%r12081, %r12080, %r22591;
	shf.l.wrap.b32 	%r12082, %r12081, %r12081, 16;
	add.s32 	%r12083, %r22591, %r12082;
	xor.b32  	%r12084, %r22591, %r12083;
	shf.l.wrap.b32 	%r12085, %r12084, %r12084, 12;
	add.s32 	%r12086, %r12081, %r12085;
	xor.b32  	%r12087, %r12082, %r12086;
	shf.l.wrap.b32 	%r12088, %r12087, %r12087, 8;
	add.s32 	%r12089, %r12083, %r12088;
	xor.b32  	%r12090, %r12085, %r12089;
	shf.l.wrap.b32 	%r12091, %r12090, %r12090, 7;
	ld.const.u32 	%r12092, [CHACHA_CONSTANTS+4];
	add.s32 	%r12093, %r12092, %r22590;
	shf.l.wrap.b32 	%r12094, %r12093, %r12093, 16;
	add.s32 	%r12095, %r22590, %r12094;
	xor.b32  	%r12096, %r22590, %r12095;
	shf.l.wrap.b32 	%r12097, %r12096, %r12096, 12;
	add.s32 	%r12098, %r12093, %r12097;
	xor.b32  	%r12099, %r12094, %r12098;
	shf.l.wrap.b32 	%r12100, %r12099, %r12099, 8;
	add.s32 	%r12101, %r12095, %r12100;
	xor.b32  	%r12102, %r12097, %r12101;
	shf.l.wrap.b32 	%r12103, %r12102, %r12102, 7;
	ld.const.u32 	%r12104, [CHACHA_CONSTANTS+8];
	add.s32 	%r12105, %r12104, %r22589;
	shf.l.wrap.b32 	%r12106, %r12105, %r12105, 16;
	add.s32 	%r12107, %r22589, %r12106;
	xor.b32  	%r12108, %r22589, %r12107;
	shf.l.wrap.b32 	%r12109, %r12108, %r12108, 12;
	add.s32 	%r12110, %r12105, %r12109;
	xor.b32  	%r12111, %r12106, %r12110;
	shf.l.wrap.b32 	%r12112, %r12111, %r12111, 8;
	add.s32 	%r12113, %r12107, %r12112;
	xor.b32  	%r12114, %r12109, %r12113;
	shf.l.wrap.b32 	%r12115, %r12114, %r12114, 7;
	ld.const.u32 	%r12116, [CHACHA_CONSTANTS+12];
	add.s32 	%r12117, %r12116, %r22588;
	shf.l.wrap.b32 	%r12118, %r12117, %r12117, 16;
	add.s32 	%r12119, %r22588, %r12118;
	xor.b32  	%r12120, %r22588, %r12119;
	shf.l.wrap.b32 	%r12121, %r12120, %r12120, 12;
	add.s32 	%r12122, %r12117, %r12121;
	xor.b32  	%r12123, %r12118, %r12122;
	shf.l.wrap.b32 	%r12124, %r12123, %r12123, 8;
	add.s32 	%r12125, %r12119, %r12124;
	xor.b32  	%r12126, %r12121, %r12125;
	shf.l.wrap.b32 	%r12127, %r12126, %r12126, 7;
	add.s32 	%r12128, %r12086, %r12103;
	xor.b32  	%r12129, %r12124, %r12128;
	shf.l.wrap.b32 	%r12130, %r12129, %r12129, 16;
	add.s32 	%r12131, %r12113, %r12130;
	xor.b32  	%r12132, %r12103, %r12131;
	shf.l.wrap.b32 	%r12133, %r12132, %r12132, 12;
	add.s32 	%r12134, %r12128, %r12133;
	xor.b32  	%r12135, %r12130, %r12134;
	shf.l.wrap.b32 	%r12136, %r12135, %r12135, 8;
	add.s32 	%r12137, %r12131, %r12136;
	xor.b32  	%r12138, %r12133, %r12137;
	shf.l.wrap.b32 	%r12139, %r12138, %r12138, 7;
	add.s32 	%r12140, %r12098, %r12115;
	xor.b32  	%r12141, %r12088, %r12140;
	shf.l.wrap.b32 	%r12142, %r12141, %r12141, 16;
	add.s32 	%r12143, %r12125, %r12142;
	xor.b32  	%r12144, %r12115, %r12143;
	shf.l.wrap.b32 	%r12145, %r12144, %r12144, 12;
	add.s32 	%r12146, %r12140, %r12145;
	xor.b32  	%r12147, %r12142, %r12146;
	shf.l.wrap.b32 	%r12148, %r12147, %r12147, 8;
	add.s32 	%r12149, %r12143, %r12148;
	xor.b32  	%r12150, %r12145, %r12149;
	shf.l.wrap.b32 	%r12151, %r12150, %r12150, 7;
	add.s32 	%r12152, %r12110, %r12127;
	xor.b32  	%r12153, %r12100, %r12152;
	shf.l.wrap.b32 	%r12154, %r12153, %r12153, 16;
	add.s32 	%r12155, %r12089, %r12154;
	xor.b32  	%r12156, %r12127, %r12155;
	shf.l.wrap.b32 	%r12157, %r12156, %r12156, 12;
	add.s32 	%r12158, %r12152, %r12157;
	xor.b32  	%r12159, %r12154, %r12158;
	shf.l.wrap.b32 	%r12160, %r12159, %r12159, 8;
	add.s32 	%r12161, %r12155, %r12160;
	xor.b32  	%r12162, %r12157, %r12161;
	shf.l.wrap.b32 	%r12163, %r12162, %r12162, 7;
	add.s32 	%r12164, %r12122, %r12091;
	xor.b32  	%r12165, %r12112, %r12164;
	shf.l.wrap.b32 	%r12166, %r12165, %r12165, 16;
	add.s32 	%r12167, %r12101, %r12166;
	xor.b32  	%r12168, %r12091, %r12167;
	shf.l.wrap.b32 	%r12169, %r12168, %r12168, 12;
	add.s32 	%r12170, %r12164, %r12169;
	xor.b32  	%r12171, %r12166, %r12170;
	shf.l.wrap.b32 	%r12172, %r12171, %r12171, 8;
	add.s32 	%r12173, %r12167, %r12172;
	xor.b32  	%r12174, %r12169, %r12173;
	shf.l.wrap.b32 	%r12175, %r12174, %r12174, 7;
	add.s32 	%r12176, %r12134, %r12175;
	xor.b32  	%r12177, %r12148, %r12176;
	shf.l.wrap.b32 	%r12178, %r12177, %r12177, 16;
	add.s32 	%r12179, %r12161, %r12178;
	xor.b32  	%r12180, %r12175, %r12179;
	shf.l.wrap.b32 	%r12181, %r12180, %r12180, 12;
	add.s32 	%r12182, %r12176, %r12181;
	xor.b32  	%r12183, %r12178, %r12182;
	shf.l.wrap.b32 	%r12184, %r12183, %r12183, 8;
	add.s32 	%r12185, %r12179, %r12184;
	xor.b32  	%r12186, %r12181, %r12185;
	shf.l.wrap.b32 	%r12187, %r12186, %r12186, 7;
	add.s32 	%r12188, %r12146, %r12139;
	xor.b32  	%r12189, %r12160, %r12188;
	shf.l.wrap.b32 	%r12190, %r12189, %r12189, 16;
	add.s32 	%r12191, %r12173, %r12190;
	xor.b32  	%r12192, %r12139, %r12191;
	shf.l.wrap.b32 	%r12193, %r12192, %r12192, 12;
	add.s32 	%r12194, %r12188, %r12193;
	xor.b32  	%r12195, %r12190, %r12194;
	shf.l.wrap.b32 	%r12196, %r12195, %r12195, 8;
	add.s32 	%r12197, %r12191, %r12196;
	xor.b32  	%r12198, %r12193, %r12197;
	shf.l.wrap.b32 	%r12199, %r12198, %r12198, 7;
	add.s32 	%r12200, %r12158, %r12151;
	xor.b32  	%r12201, %r12172, %r12200;
	shf.l.wrap.b32 	%r12202, %r12201, %r12201, 16;
	add.s32 	%r12203, %r12137, %r12202;
	xor.b32  	%r12204, %r12151, %r12203;
	shf.l.wrap.b32 	%r12205, %r12204, %r12204, 12;
	add.s32 	%r12206, %r12200, %r12205;
	xor.b32  	%r12207, %r12202, %r12206;
	shf.l.wrap.b32 	%r12208, %r12207, %r12207, 8;
	add.s32 	%r12209, %r12203, %r12208;
	xor.b32  	%r12210, %r12205, %r12209;
	shf.l.wrap.b32 	%r12211, %r12210, %r12210, 7;
	add.s32 	%r12212, %r12170, %r12163;
	xor.b32  	%r12213, %r12136, %r12212;
	shf.l.wrap.b32 	%r12214, %r12213, %r12213, 16;
	add.s32 	%r12215, %r12149, %r12214;
	xor.b32  	%r12216, %r12163, %r12215;
	shf.l.wrap.b32 	%r12217, %r12216, %r12216, 12;
	add.s32 	%r12218, %r12212, %r12217;
	xor.b32  	%r12219, %r12214, %r12218;
	shf.l.wrap.b32 	%r12220, %r12219, %r12219, 8;
	add.s32 	%r12221, %r12215, %r12220;
	xor.b32  	%r12222, %r12217, %r12221;
	shf.l.wrap.b32 	%r12223, %r12222, %r12222, 7;
	add.s32 	%r12224, %r12182, %r12199;
	xor.b32  	%r12225, %r12220, %r12224;
	shf.l.wrap.b32 	%r12226, %r12225, %r12225, 16;
	add.s32 	%r12227, %r12209, %r12226;
	xor.b32  	%r12228, %r12199, %r12227;
	shf.l.wrap.b32 	%r12229, %r12228, %r12228, 12;
	add.s32 	%r12230, %r12224, %r12229;
	xor.b32  	%r12231, %r12226, %r12230;
	shf.l.wrap.b32 	%r12232, %r12231, %r12231, 8;
	add.s32 	%r12233, %r12227, %r12232;
	xor.b32  	%r12234, %r12229, %r12233;
	shf.l.wrap.b32 	%r12235, %r12234, %r12234, 7;
	add.s32 	%r12236, %r12194, %r12211;
	xor.b32  	%r12237, %r12184, %r12236;
	shf.l.wrap.b32 	%r12238, %r12237, %r12237, 16;
	add.s32 	%r12239, %r12221, %r12238;
	xor.b32  	%r12240, %r12211, %r12239;
	shf.l.wrap.b32 	%r12241, %r12240, %r12240, 12;
	add.s32 	%r12242, %r12236, %r12241;
	xor.b32  	%r12243, %r12238, %r12242;
	shf.l.wrap.b32 	%r12244, %r12243, %r12243, 8;
	add.s32 	%r12245, %r12239, %r12244;
	xor.b32  	%r12246, %r12241, %r12245;
	shf.l.wrap.b32 	%r12247, %r12246, %r12246, 7;
	add.s32 	%r12248, %r12206, %r12223;
	xor.b32  	%r12249, %r12196, %r12248;
	shf.l.wrap.b32 	%r12250, %r12249, %r12249, 16;
	add.s32 	%r12251, %r12185, %r12250;
	xor.b32  	%r12252, %r12223, %r12251;
	shf.l.wrap.b32 	%r12253, %r12252, %r12252, 12;
	add.s32 	%r12254, %r12248, %r12253;
	xor.b32  	%r12255, %r12250, %r12254;
	shf.l.wrap.b32 	%r12256, %r12255, %r12255, 8;
	add.s32 	%r12257, %r12251, %r12256;
	xor.b32  	%r12258, %r12253, %r12257;
	shf.l.wrap.b32 	%r12259, %r12258, %r12258, 7;
	add.s32 	%r12260, %r12218, %r12187;
	xor.b32  	%r12261, %r12208, %r12260;
	shf.l.wrap.b32 	%r12262, %r12261, %r12261, 16;
	add.s32 	%r12263, %r12197, %r12262;
	xor.b32  	%r12264, %r12187, %r12263;
	shf.l.wrap.b32 	%r12265, %r12264, %r12264, 12;
	add.s32 	%r12266, %r12260, %r12265;
	xor.b32  	%r12267, %r12262, %r12266;
	shf.l.wrap.b32 	%r12268, %r12267, %r12267, 8;
	add.s32 	%r12269, %r12263, %r12268;
	xor.b32  	%r12270, %r12265, %r12269;
	shf.l.wrap.b32 	%r12271, %r12270, %r12270, 7;
	add.s32 	%r12272, %r12230, %r12271;
	xor.b32  	%r12273, %r12244, %r12272;
	shf.l.wrap.b32 	%r12274, %r12273, %r12273, 16;
	add.s32 	%r12275, %r12257, %r12274;
	xor.b32  	%r12276, %r12271, %r12275;
	shf.l.wrap.b32 	%r12277, %r12276, %r12276, 12;
	add.s32 	%r12278, %r12272, %r12277;
	xor.b32  	%r12279, %r12274, %r12278;
	shf.l.wrap.b32 	%r12280, %r12279, %r12279, 8;
	add.s32 	%r12281, %r12275, %r12280;
	xor.b32  	%r12282, %r12277, %r12281;
	shf.l.wrap.b32 	%r12283, %r12282, %r12282, 7;
	add.s32 	%r12284, %r12242, %r12235;
	xor.b32  	%r12285, %r12256, %r12284;
	shf.l.wrap.b32 	%r12286, %r12285, %r12285, 16;
	add.s32 	%r12287, %r12269, %r12286;
	xor.b32  	%r12288, %r12235, %r12287;
	shf.l.wrap.b32 	%r12289, %r12288, %r12288, 12;
	add.s32 	%r12290, %r12284, %r12289;
	xor.b32  	%r12291, %r12286, %r12290;
	shf.l.wrap.b32 	%r12292, %r12291, %r12291, 8;
	add.s32 	%r12293, %r12287, %r12292;
	xor.b32  	%r12294, %r12289, %r12293;
	shf.l.wrap.b32 	%r12295, %r12294, %r12294, 7;
	add.s32 	%r12296, %r12254, %r12247;
	xor.b32  	%r12297, %r12268, %r12296;
	shf.l.wrap.b32 	%r12298, %r12297, %r12297, 16;
	add.s32 	%r12299, %r12233, %r12298;
	xor.b32  	%r12300, %r12247, %r12299;
	shf.l.wrap.b32 	%r12301, %r12300, %r12300, 12;
	add.s32 	%r12302, %r12296, %r12301;
	xor.b32  	%r12303, %r12298, %r12302;
	shf.l.wrap.b32 	%r12304, %r12303, %r12303, 8;
	add.s32 	%r12305, %r12299, %r12304;
	xor.b32  	%r12306, %r12301, %r12305;
	shf.l.wrap.b32 	%r12307, %r12306, %r12306, 7;
	add.s32 	%r12308, %r12266, %r12259;
	xor.b32  	%r12309, %r12232, %r12308;
	shf.l.wrap.b32 	%r12310, %r12309, %r12309, 16;
	add.s32 	%r12311, %r12245, %r12310;
	xor.b32  	%r12312, %r12259, %r12311;
	shf.l.wrap.b32 	%r12313, %r12312, %r12312, 12;
	add.s32 	%r12314, %r12308, %r12313;
	xor.b32  	%r12315, %r12310, %r12314;
	shf.l.wrap.b32 	%r12316, %r12315, %r12315, 8;
	add.s32 	%r12317, %r12311, %r12316;
	xor.b32  	%r12318, %r12313, %r12317;
	shf.l.wrap.b32 	%r12319, %r12318, %r12318, 7;
	add.s32 	%r12320, %r12278, %r12295;
	xor.b32  	%r12321, %r12316, %r12320;
	shf.l.wrap.b32 	%r12322, %r12321, %r12321, 16;
	add.s32 	%r12323, %r12305, %r12322;
	xor.b32  	%r12324, %r12295, %r12323;
	shf.l.wrap.b32 	%r12325, %r12324, %r12324, 12;
	add.s32 	%r12326, %r12320, %r12325;
	xor.b32  	%r12327, %r12322, %r12326;
	shf.l.wrap.b32 	%r12328, %r12327, %r12327, 8;
	add.s32 	%r12329, %r12323, %r12328;
	xor.b32  	%r12330, %r12325, %r12329;
	shf.l.wrap.b32 	%r12331, %r12330, %r12330, 7;
	add.s32 	%r12332, %r12290, %r12307;
	xor.b32  	%r12333, %r12280, %r12332;
	shf.l.wrap.b32 	%r12334, %r12333, %r12333, 16;
	add.s32 	%r12335, %r12317, %r12334;
	xor.b32  	%r12336, %r12307, %r12335;
	shf.l.wrap.b32 	%r12337, %r12336, %r12336, 12;
	add.s32 	%r12338, %r12332, %r12337;
	xor.b32  	%r12339, %r12334, %r12338;
	shf.l.wrap.b32 	%r12340, %r12339, %r12339, 8;
	add.s32 	%r12341, %r12335, %r12340;
	xor.b32  	%r12342, %r12337, %r12341;
	shf.l.wrap.b32 	%r12343, %r12342, %r12342, 7;
	add.s32 	%r12344, %r12302, %r12319;
	xor.b32  	%r12345, %r12292, %r12344;
	shf.l.wrap.b32 	%r12346, %r12345, %r12345, 16;
	add.s32 	%r12347, %r12281, %r12346;
	xor.b32  	%r12348, %r12319, %r12347;
	shf.l.wrap.b32 	%r12349, %r12348, %r12348, 12;
	add.s32 	%r12350, %r12344, %r12349;
	xor.b32  	%r12351, %r12346, %r12350;
	shf.l.wrap.b32 	%r12352, %r12351, %r12351, 8;
	add.s32 	%r12353, %r12347, %r12352;
	xor.b32  	%r12354, %r12349, %r12353;
	shf.l.wrap.b32 	%r12355, %r12354, %r12354, 7;
	add.s32 	%r12356, %r12314, %r12283;
	xor.b32  	%r12357, %r12304, %r12356;
	shf.l.wrap.b32 	%r12358, %r12357, %r12357, 16;
	add.s32 	%r12359, %r12293, %r12358;
	xor.b32  	%r12360, %r12283, %r12359;
	shf.l.wrap.b32 	%r12361, %r12360, %r12360, 12;
	add.s32 	%r12362, %r12356, %r12361;
	xor.b32  	%r12363, %r12358, %r12362;
	shf.l.wrap.b32 	%r12364, %r12363, %r12363, 8;
	add.s32 	%r12365, %r12359, %r12364;
	xor.b32  	%r12366, %r12361, %r12365;
	shf.l.wrap.b32 	%r12367, %r12366, %r12366, 7;
	add.s32 	%r12368, %r12326, %r12367;
	xor.b32  	%r12369, %r12340, %r12368;
	shf.l.wrap.b32 	%r12370, %r12369, %r12369, 16;
	add.s32 	%r12371, %r12353, %r12370;
	xor.b32  	%r12372, %r12367, %r12371;
	shf.l.wrap.b32 	%r12373, %r12372, %r12372, 12;
	add.s32 	%r12374, %r12368, %r12373;
	xor.b32  	%r12375, %r12370, %r12374;
	shf.l.wrap.b32 	%r12376, %r12375, %r12375, 8;
	add.s32 	%r12377, %r12371, %r12376;
	xor.b32  	%r12378, %r12373, %r12377;
	shf.l.wrap.b32 	%r12379, %r12378, %r12378, 7;
	add.s32 	%r12380, %r12338, %r12331;
	xor.b32  	%r12381, %r12352, %r12380;
	shf.l.wrap.b32 	%r12382, %r12381, %r12381, 16;
	add.s32 	%r12383, %r12365, %r12382;
	xor.b32  	%r12384, %r12331, %r12383;
	shf.l.wrap.b32 	%r12385, %r12384, %r12384, 12;
	add.s32 	%r12386, %r12380, %r12385;
	xor.b32  	%r12387, %r12382, %r12386;
	shf.l.wrap.b32 	%r12388, %r12387, %r12387, 8;
	add.s32 	%r12389, %r12383, %r12388;
	xor.b32  	%r12390, %r12385, %r12389;
	shf.l.wrap.b32 	%r12391, %r12390, %r12390, 7;
	add.s32 	%r12392, %r12350, %r12343;
	xor.b32  	%r12393, %r12364, %r12392;
	shf.l.wrap.b32 	%r12394, %r12393, %r12393, 16;
	add.s32 	%r12395, %r12329, %r12394;
	xor.b32  	%r12396, %r12343, %r12395;
	shf.l.wrap.b32 	%r12397, %r12396, %r12396, 12;
	add.s32 	%r12398, %r12392, %r12397;
	xor.b32  	%r12399, %r12394, %r12398;
	shf.l.wrap.b32 	%r12400, %r12399, %r12399, 8;
	add.s32 	%r12401, %r12395, %r12400;
	xor.b32  	%r12402, %r12397, %r12401;
	shf.l.wrap.b32 	%r12403, %r12402, %r12402, 7;
	add.s32 	%r12404, %r12362, %r12355;
	xor.b32  	%r12405, %r12328, %r12404;
	shf.l.wrap.b32 	%r12406, %r12405, %r12405, 16;
	add.s32 	%r12407, %r12341, %r12406;
	xor.b32  	%r12408, %r12355, %r12407;
	shf.l.wrap.b32 	%r12409, %r12408, %r12408, 12;
	add.s32 	%r12410, %r12404, %r12409;
	xor.b32  	%r12411, %r12406, %r12410;
	shf.l.wrap.b32 	%r12412, %r12411, %r12411, 8;
	add.s32 	%r12413, %r12407, %r12412;
	xor.b32  	%r12414, %r12409, %r12413;
	shf.l.wrap.b32 	%r12415, %r12414, %r12414, 7;
	add.s32 	%r12416, %r12374, %r12391;
	xor.b32  	%r12417, %r12412, %r12416;
	shf.l.wrap.b32 	%r12418, %r12417, %r12417, 16;
	add.s32 	%r12419, %r12401, %r12418;
	xor.b32  	%r12420, %r12391, %r12419;
	shf.l.wrap.b32 	%r12421, %r12420, %r12420, 12;
	add.s32 	%r12422, %r12416, %r12421;
	xor.b32  	%r12423, %r12418, %r12422;
	shf.l.wrap.b32 	%r12424, %r12423, %r12423, 8;
	add.s32 	%r12425, %r12419, %r12424;
	xor.b32  	%r12426, %r12421, %r12425;
	shf.l.wrap.b32 	%r12427, %r12426, %r12426, 7;
	add.s32 	%r12428, %r12386, %r12403;
	xor.b32  	%r12429, %r12376, %r12428;
	shf.l.wrap.b32 	%r12430, %r12429, %r12429, 16;
	add.s32 	%r12431, %r12413, %r12430;
	xor.b32  	%r12432, %r12403, %r12431;
	shf.l.wrap.b32 	%r12433, %r12432, %r12432, 12;
	add.s32 	%r12434, %r12428, %r12433;
	xor.b32  	%r12435, %r12430, %r12434;
	shf.l.wrap.b32 	%r12436, %r12435, %r12435, 8;
	add.s32 	%r12437, %r12431, %r12436;
	xor.b32  	%r12438, %r12433, %r12437;
	shf.l.wrap.b32 	%r12439, %r12438, %r12438, 7;
	add.s32 	%r12440, %r12398, %r12415;
	xor.b32  	%r12441, %r12388, %r12440;
	shf.l.wrap.b32 	%r12442, %r12441, %r12441, 16;
	add.s32 	%r12443, %r12377, %r12442;
	xor.b32  	%r12444, %r12415, %r12443;
	shf.l.wrap.b32 	%r12445, %r12444, %r12444, 12;
	add.s32 	%r12446, %r12440, %r12445;
	xor.b32  	%r12447, %r12442, %r12446;
	shf.l.wrap.b32 	%r12448, %r12447, %r12447, 8;
	add.s32 	%r12449, %r12443, %r12448;
	xor.b32  	%r12450, %r12445, %r12449;
	shf.l.wrap.b32 	%r12451, %r12450, %r12450, 7;
	add.s32 	%r12452, %r12410, %r12379;
	xor.b32  	%r12453, %r12400, %r12452;
	shf.l.wrap.b32 	%r12454, %r12453, %r12453, 16;
	add.s32 	%r12455, %r12389, %r12454;
	xor.b32  	%r12456, %r12379, %r12455;
	shf.l.wrap.b32 	%r12457, %r12456, %r12456, 12;
	add.s32 	%r12458, %r12452, %r12457;
	xor.b32  	%r12459, %r12454, %r12458;
	shf.l.wrap.b32 	%r12460, %r12459, %r12459, 8;
	add.s32 	%r12461, %r12455, %r12460;
	xor.b32  	%r12462, %r12457, %r12461;
	shf.l.wrap.b32 	%r12463, %r12462, %r12462, 7;
	add.s32 	%r22583, %r12080, %r12422;
	add.s32 	%r22584, %r22591, %r12463;
	add.s32 	%r22582, %r12092, %r12434;
	add.s32 	%r22585, %r22590, %r12427;
	add.s32 	%r22581, %r12104, %r12446;
	add.s32 	%r22586, %r22589, %r12439;
	add.s32 	%r22580, %r12116, %r12458;
	add.s32 	%r22587, %r22588, %r12451;
	xor.b32  	%r12464, %r12081, 1;
	shf.l.wrap.b32 	%r12465, %r12081, %r12464, 16;
	add.s32 	%r12466, %r22591, %r12465;
	xor.b32  	%r12467, %r22591, %r12466;
	shf.l.wrap.b32 	%r12468, %r12467, %r12467, 12;
	add.s32 	%r12469, %r12081, %r12468;
	xor.b32  	%r12470, %r12465, %r12469;
	shf.l.wrap.b32 	%r12471, %r12470, %r12470, 8;
	add.s32 	%r12472, %r12466, %r12471;
	xor.b32  	%r12473, %r12468, %r12472;
	shf.l.wrap.b32 	%r12474, %r12473, %r12473, 7;
	add.s32 	%r12475, %r12469, %r12103;
	xor.b32  	%r12476, %r12124, %r12475;
	shf.l.wrap.b32 	%r12477, %r12476, %r12476, 16;
	add.s32 	%r12478, %r12113, %r12477;
	xor.b32  	%r12479, %r12103, %r12478;
	shf.l.wrap.b32 	%r12480, %r12479, %r12479, 12;
	add.s32 	%r12481, %r12475, %r12480;
	xor.b32  	%r12482, %r12477, %r12481;
	shf.l.wrap.b32 	%r12483, %r12482, %r12482, 8;
	add.s32 	%r12484, %r12478, %r12483;
	xor.b32  	%r12485, %r12480, %r12484;
	shf.l.wrap.b32 	%r12486, %r12485, %r12485, 7;
	xor.b32  	%r12487, %r12471, %r12140;
	shf.l.wrap.b32 	%r12488, %r12487, %r12487, 16;
	add.s32 	%r12489, %r12125, %r12488;
	xor.b32  	%r12490, %r12115, %r12489;
	shf.l.wrap.b32 	%r12491, %r12490, %r12490, 12;
	add.s32 	%r12492, %r12140, %r12491;
	xor.b32  	%r12493, %r12488, %r12492;
	shf.l.wrap.b32 	%r12494, %r12493, %r12493, 8;
	add.s32 	%r12495, %r12489, %r12494;
	xor.b32  	%r12496, %r12491, %r12495;
	shf.l.wrap.b32 	%r12497, %r12496, %r12496, 7;
	add.s32 	%r12498, %r12472, %r12154;
	xor.b32  	%r12499, %r12127, %r12498;
	shf.l.wrap.b32 	%r12500, %r12499, %r12499, 12;
	add.s32 	%r12501, %r12152, %r12500;
	xor.b32  	%r12502, %r12154, %r12501;
	shf.l.wrap.b32 	%r12503, %r12502, %r12502, 8;
	add.s32 	%r12504, %r12498, %r12503;
	xor.b32  	%r12505, %r12500, %r12504;
	shf.l.wrap.b32 	%r12506, %r12505, %r12505, 7;
	add.s32 	%r12507, %r12122, %r12474;
	xor.b32  	%r12508, %r12112, %r12507;
	shf.l.wrap.b32 	%r12509, %r12508, %r12508, 16;
	add.s32 	%r12510, %r12101, %r12509;
	xor.b32  	%r12511, %r12474, %r12510;
	shf.l.wrap.b32 	%r12512, %r12511, %r12511, 12;
	add.s32 	%r12513, %r12507, %r12512;
	xor.b32  	%r12514, %r12509, %r12513;
	shf.l.wrap.b32 	%r12515, %r12514, %r12514, 8;
	add.s32 	%r12516, %r12510, %r12515;
	xor.b32  	%r12517, %r12512, %r12516;
	shf.l.wrap.b32 	%r12518, %r12517, %r12517, 7;
	add.s32 	%r12519, %r12481, %r12518;
	xor.b32  	%r12520, %r12494, %r12519;
	shf.l.wrap.b32 	%r12521, %r12520, %r12520, 16;
	add.s32 	%r12522, %r12504, %r12521;
	xor.b32  	%r12523, %r12518, %r12522;
	shf.l.wrap.b32 	%r12524, %r12523, %r12523, 12;
	add.s32 	%r12525, %r12519, %r12524;
	xor.b32  	%r12526, %r12521, %r12525;
	shf.l.wrap.b32 	%r12527, %r12526, %r12526, 8;
	add.s32 	%r12528, %r12522, %r12527;
	xor.b32  	%r12529, %r12524, %r12528;
	shf.l.wrap.b32 	%r12530, %r12529, %r12529, 7;
	add.s32 	%r12531, %r12492, %r12486;
	xor.b32  	%r12532, %r12503, %r12531;
	shf.l.wrap.b32 	%r12533, %r12532, %r12532, 16;
	add.s32 	%r12534, %r12516, %r12533;
	xor.b32  	%r12535, %r12486, %r12534;
	shf.l.wrap.b32 	%r12536, %r12535, %r12535, 12;
	add.s32 	%r12537, %r12531, %r12536;
	xor.b32  	%r12538, %r12533, %r12537;
	shf.l.wrap.b32 	%r12539, %r12538, %r12538, 8;
	add.s32 	%r12540, %r12534, %r12539;
	xor.b32  	%r12541, %r12536, %r12540;
	shf.l.wrap.b32 	%r12542, %r12541, %r12541, 7;
	add.s32 	%r12543, %r12501, %r12497;
	xor.b32  	%r12544, %r12515, %r12543;
	shf.l.wrap.b32 	%r12545, %r12544, %r12544, 16;
	add.s32 	%r12546, %r12484, %r12545;
	xor.b32  	%r12547, %r12497, %r12546;
	shf.l.wrap.b32 	%r12548, %r12547, %r12547, 12;
	add.s32 	%r12549, %r12543, %r12548;
	xor.b32  	%r12550, %r12545, %r12549;
	shf.l.wrap.b32 	%r12551, %r12550, %r12550, 8;
	add.s32 	%r12552, %r12546, %r12551;
	xor.b32  	%r12553, %r12548, %r12552;
	shf.l.wrap.b32 	%r12554, %r12553, %r12553, 7;
	add.s32 	%r12555, %r12513, %r12506;
	xor.b32  	%r12556, %r12483, %r12555;
	shf.l.wrap.b32 	%r12557, %r12556, %r12556, 16;
	add.s32 	%r12558, %r12495, %r12557;
	xor.b32  	%r12559, %r12506, %r12558;
	shf.l.wrap.b32 	%r12560, %r12559, %r12559, 12;
	add.s32 	%r12561, %r12555, %r12560;
	xor.b32  	%r12562, %r12557, %r12561;
	shf.l.wrap.b32 	%r12563, %r12562, %r12562, 8;
	add.s32 	%r12564, %r12558, %r12563;
	xor.b32  	%r12565, %r12560, %r12564;
	shf.l.wrap.b32 	%r12566, %r12565, %r12565, 7;
	add.s32 	%r12567, %r12525, %r12542;
	xor.b32  	%r12568, %r12563, %r12567;
	shf.l.wrap.b32 	%r12569, %r12568, %r12568, 16;
	add.s32 	%r12570, %r12552, %r12569;
	xor.b32  	%r12571, %r12542, %r12570;
	shf.l.wrap.b32 	%r12572, %r12571, %r12571, 12;
	add.s32 	%r12573, %r12567, %r12572;
	xor.b32  	%r12574, %r12569, %r12573;
	shf.l.wrap.b32 	%r12575, %r12574, %r12574, 8;
	add.s32 	%r12576, %r12570, %r12575;
	xor.b32  	%r12577, %r12572, %r12576;
	shf.l.wrap.b32 	%r12578, %r12577, %r12577, 7;
	add.s32 	%r12579, %r12537, %r12554;
	xor.b32  	%r12580, %r12527, %r12579;
	shf.l.wrap.b32 	%r12581, %r12580, %r12580, 16;
	add.s32 	%r12582, %r12564, %r12581;
	xor.b32  	%r12583, %r12554, %r12582;
	shf.l.wrap.b32 	%r12584, %r12583, %r12583, 12;
	add.s32 	%r12585, %r12579, %r12584;
	xor.b32  	%r12586, %r12581, %r12585;
	shf.l.wrap.b32 	%r12587, %r12586, %r12586, 8;
	add.s32 	%r12588, %r12582, %r12587;
	xor.b32  	%r12589, %r12584, %r12588;
	shf.l.wrap.b32 	%r12590, %r12589, %r12589, 7;
	add.s32 	%r12591, %r12549, %r12566;
	xor.b32  	%r12592, %r12539, %r12591;
	shf.l.wrap.b32 	%r12593, %r12592, %r12592, 16;
	add.s32 	%r12594, %r12528, %r12593;
	xor.b32  	%r12595, %r12566, %r12594;
	shf.l.wrap.b32 	%r12596, %r12595, %r12595, 12;
	add.s32 	%r12597, %r12591, %r12596;
	xor.b32  	%r12598, %r12593, %r12597;
	shf.l.wrap.b32 	%r12599, %r12598, %r12598, 8;
	add.s32 	%r12600, %r12594, %r12599;
	xor.b32  	%r12601, %r12596, %r12600;
	shf.l.wrap.b32 	%r12602, %r12601, %r12601, 7;
	add.s32 	%r12603, %r12561, %r12530;
	xor.b32  	%r12604, %r12551, %r12603;
	shf.l.wrap.b32 	%r12605, %r12604, %r12604, 16;
	add.s32 	%r12606, %r12540, %r12605;
	xor.b32  	%r12607, %r12530, %r12606;
	shf.l.wrap.b32 	%r12608, %r12607, %r12607, 12;
	add.s32 	%r12609, %r12603, %r12608;
	xor.b32  	%r12610, %r12605, %r12609;
	shf.l.wrap.b32 	%r12611, %r12610, %r12610, 8;
	add.s32 	%r12612, %r12606, %r12611;
	xor.b32  	%r12613, %r12608, %r12612;
	shf.l.wrap.b32 	%r12614, %r12613, %r12613, 7;
	add.s32 	%r12615, %r12573, %r12614;
	xor.b32  	%r12616, %r12587, %r12615;
	shf.l.wrap.b32 	%r12617, %r12616, %r12616, 16;
	add.s32 	%r12618, %r12600, %r12617;
	xor.b32  	%r12619, %r12614, %r12618;
	shf.l.wrap.b32 	%r12620, %r12619, %r12619, 12;
	add.s32 	%r12621, %r12615, %r12620;
	xor.b32  	%r12622, %r12617, %r12621;
	shf.l.wrap.b32 	%r12623, %r12622, %r12622, 8;
	add.s32 	%r12624, %r12618, %r12623;
	xor.b32  	%r12625, %r12620, %r12624;
	shf.l.wrap.b32 	%r12626, %r12625, %r12625, 7;
	add.s32 	%r12627, %r12585, %r12578;
	xor.b32  	%r12628, %r12599, %r12627;
	shf.l.wrap.b32 	%r12629, %r12628, %r12628, 16;
	add.s32 	%r12630, %r12612, %r12629;
	xor.b32  	%r12631, %r12578, %r12630;
	shf.l.wrap.b32 	%r12632, %r12631, %r12631, 12;
	add.s32 	%r12633, %r12627, %r12632;
	xor.b32  	%r12634, %r12629, %r12633;
	shf.l.wrap.b32 	%r12635, %r12634, %r12634, 8;
	add.s32 	%r12636, %r12630, %r12635;
	xor.b32  	%r12637, %r12632, %r12636;
	shf.l.wrap.b32 	%r12638, %r12637, %r12637, 7;
	add.s32 	%r12639, %r12597, %r12590;
	xor.b32  	%r12640, %r12611, %r12639;
	shf.l.wrap.b32 	%r12641, %r12640, %r12640, 16;
	add.s32 	%r12642, %r12576, %r12641;
	xor.b32  	%r12643, %r12590, %r12642;
	shf.l.wrap.b32 	%r12644, %r12643, %r12643, 12;
	add.s32 	%r12645, %r12639, %r12644;
	xor.b32  	%r12646, %r12641, %r12645;
	shf.l.wrap.b32 	%r12647, %r12646, %r12646, 8;
	add.s32 	%r12648, %r12642, %r12647;
	xor.b32  	%r12649, %r12644, %r12648;
	shf.l.wrap.b32 	%r12650, %r12649, %r12649, 7;
	add.s32 	%r12651, %r12609, %r12602;
	xor.b32  	%r12652, %r12575, %r12651;
	shf.l.wrap.b32 	%r12653, %r12652, %r12652, 16;
	add.s32 	%r12654, %r12588, %r12653;
	xor.b32  	%r12655, %r12602, %r12654;
	shf.l.wrap.b32 	%r12656, %r12655, %r12655, 12;
	add.s32 	%r12657, %r12651, %r12656;
	xor.b32  	%r12658, %r12653, %r12657;
	shf.l.wrap.b32 	%r12659, %r12658, %r12658, 8;
	add.s32 	%r12660, %r12654, %r12659;
	xor.b32  	%r12661, %r12656, %r12660;
	shf.l.wrap.b32 	%r12662, %r12661, %r12661, 7;
	add.s32 	%r12663, %r12621, %r12638;
	xor.b32  	%r12664, %r12659, %r12663;
	shf.l.wrap.b32 	%r12665, %r12664, %r12664, 16;
	add.s32 	%r12666, %r12648, %r12665;
	xor.b32  	%r12667, %r12638, %r12666;
	shf.l.wrap.b32 	%r12668, %r12667, %r12667, 12;
	add.s32 	%r12669, %r12663, %r12668;
	xor.b32  	%r12670, %r12665, %r12669;
	shf.l.wrap.b32 	%r12671, %r12670, %r12670, 8;
	add.s32 	%r12672, %r12666, %r12671;
	xor.b32  	%r12673, %r12668, %r12672;
	shf.l.wrap.b32 	%r12674, %r12673, %r12673, 7;
	add.s32 	%r12675, %r12633, %r12650;
	xor.b32  	%r12676, %r12623, %r12675;
	shf.l.wrap.b32 	%r12677, %r12676, %r12676, 16;
	add.s32 	%r12678, %r12660, %r12677;
	xor.b32  	%r12679, %r12650, %r12678;
	shf.l.wrap.b32 	%r12680, %r12679, %r12679, 12;
	add.s32 	%r12681, %r12675, %r12680;
	xor.b32  	%r12682, %r12677, %r12681;
	shf.l.wrap.b32 	%r12683, %r12682, %r12682, 8;
	add.s32 	%r12684, %r12678, %r12683;
	xor.b32  	%r12685, %r12680, %r12684;
	shf.l.wrap.b32 	%r12686, %r12685, %r12685, 7;
	add.s32 	%r12687, %r12645, %r12662;
	xor.b32  	%r12688, %r12635, %r12687;
	shf.l.wrap.b32 	%r12689, %r12688, %r12688, 16;
	add.s32 	%r12690, %r12624, %r12689;
	xor.b32  	%r12691, %r12662, %r12690;
	shf.l.wrap.b32 	%r12692, %r12691, %r12691, 12;
	add.s32 	%r12693, %r12687, %r12692;
	xor.b32  	%r12694, %r12689, %r12693;
	shf.l.wrap.b32 	%r12695, %r12694, %r12694, 8;
	add.s32 	%r12696, %r12690, %r12695;
	xor.b32  	%r12697, %r12692, %r12696;
	shf.l.wrap.b32 	%r12698, %r12697, %r12697, 7;
	add.s32 	%r12699, %r12657, %r12626;
	xor.b32  	%r12700, %r12647, %r12699;
	shf.l.wrap.b32 	%r12701, %r12700, %r12700, 16;
	add.s32 	%r12702, %r12636, %r12701;
	xor.b32  	%r12703, %r12626, %r12702;
	shf.l.wrap.b32 	%r12704, %r12703, %r12703, 12;
	add.s32 	%r12705, %r12699, %r12704;
	xor.b32  	%r12706, %r12701, %r12705;
	shf.l.wrap.b32 	%r12707, %r12706, %r12706, 8;
	add.s32 	%r12708, %r12702, %r12707;
	xor.b32  	%r12709, %r12704, %r12708;
	shf.l.wrap.b32 	%r12710, %r12709, %r12709, 7;
	add.s32 	%r12711, %r12669, %r12710;
	xor.b32  	%r12712, %r12683, %r12711;
	shf.l.wrap.b32 	%r12713, %r12712, %r12712, 16;
	add.s32 	%r12714, %r12696, %r12713;
	xor.b32  	%r12715, %r12710, %r12714;
	shf.l.wrap.b32 	%r12716, %r12715, %r12715, 12;
	add.s32 	%r12717, %r12711, %r12716;
	xor.b32  	%r12718, %r12713, %r12717;
	shf.l.wrap.b32 	%r12719, %r12718, %r12718, 8;
	add.s32 	%r12720, %r12681, %r12674;
	xor.b32  	%r12721, %r12695, %r12720;
	shf.l.wrap.b32 	%r12722, %r12721, %r12721, 16;
	add.s32 	%r12723, %r12708, %r12722;
	xor.b32  	%r12724, %r12674, %r12723;
	shf.l.wrap.b32 	%r12725, %r12724, %r12724, 12;
	add.s32 	%r12726, %r12720, %r12725;
	xor.b32  	%r12727, %r12722, %r12726;
	shf.l.wrap.b32 	%r12728, %r12727, %r12727, 8;
	add.s32 	%r12729, %r12723, %r12728;
	xor.b32  	%r12730, %r12725, %r12729;
	shf.l.wrap.b32 	%r12731, %r12730, %r12730, 7;
	add.s32 	%r12732, %r12693, %r12686;
	xor.b32  	%r12733, %r12707, %r12732;
	shf.l.wrap.b32 	%r12734, %r12733, %r12733, 16;
	add.s32 	%r12735, %r12672, %r12734;
	xor.b32  	%r12736, %r12686, %r12735;
	shf.l.wrap.b32 	%r12737, %r12736, %r12736, 12;
	add.s32 	%r12738, %r12732, %r12737;
	xor.b32  	%r12739, %r12734, %r12738;
	shf.l.wrap.b32 	%r12740, %r12739, %r12739, 8;
	add.s32 	%r12741, %r12735, %r12740;
	xor.b32  	%r12742, %r12737, %r12741;
	shf.l.wrap.b32 	%r12743, %r12742, %r12742, 7;
	add.s32 	%r12744, %r12705, %r12698;
	xor.b32  	%r12745, %r12671, %r12744;
	shf.l.wrap.b32 	%r12746, %r12745, %r12745, 16;
	add.s32 	%r12747, %r12684, %r12746;
	xor.b32  	%r12748, %r12698, %r12747;
	shf.l.wrap.b32 	%r12749, %r12748, %r12748, 12;
	add.s32 	%r12750, %r12744, %r12749;
	xor.b32  	%r12751, %r12746, %r12750;
	shf.l.wrap.b32 	%r12752, %r12751, %r12751, 8;
	add.s32 	%r12753, %r12747, %r12752;
	add.s32 	%r12754, %r12717, %r12731;
	xor.b32  	%r12755, %r12752, %r12754;
	shf.l.wrap.b32 	%r12756, %r12755, %r12755, 16;
	add.s32 	%r12757, %r12741, %r12756;
	xor.b32  	%r12758, %r12731, %r12757;
	shr.u32 	%r12759, %r12758, 20;
	add.s32 	%r12760, %r12754, %r12759;
	add.s32 	%r12761, %r12726, %r12743;
	xor.b32  	%r12762, %r12719, %r12761;
	shf.l.wrap.b32 	%r12763, %r12762, %r12762, 16;
	add.s32 	%r12764, %r12753, %r12763;
	xor.b32  	%r12765, %r12743, %r12764;
	shr.u32 	%r12766, %r12765, 20;
	add.s32 	%r12767, %r12761, %r12766;
	add.s32 	%r12768, %r12080, %r12760;
	add.s32 	%r12769, %r12092, %r12767;
	cvt.u32.u16 	%r12770, %rs93;
	add.s32 	%r12771, %r12770, %r22579;
	add.s32 	%r12772, %r12771, -11;
	not.b32 	%r12773, %r12772;
	add.s32 	%r12774, %r12773, %r999;
	mov.u32 	%r12775, %ctaid.x;
	shl.b32 	%r12776, %r12775, 11;
	mov.u32 	%r12777, %tid.x;
	and.b32  	%r12778, %r12777, 31;
	or.b32  	%r12779, %r12776, %r12778;
	shl.b32 	%r12780, %r12777, 3;
	and.b32  	%r12781, %r12780, 7936;
	add.s32 	%r12782, %r22550, %r12781;
	add.s32 	%r12783, %r12779, %r12782;
	shr.u32 	%r12784, %r12783, %r12774;
	and.b32  	%r12785, %r12784, 1;
	setp.eq.b32 	%p91, %r12785, 1;
	selp.b32 	%r12786, %r12769, %r12768, %p91;
	cvt.u16.u32 	%rs219, %r12786;
	and.b16  	%rs349, %rs219, 1;
	and.b16  	%rs220, %rs347, 255;
	setp.ne.s16 	%p92, %rs220, 1;
	@%p92 bra 	$L__BB2_88;
	ld.param.u64 	%rd252, [fused_batch_pir_kernel_optimized_4_param_1];
	cvt.u32.u16 	%r12787, %rs93;
	add.s32 	%r12788, %r12787, %r22579;
	add.s32 	%r12789, %r12788, -11;
	not.b32 	%r12790, %r12789;
	add.s32 	%r12791, %r12790, %r999;
	mov.u32 	%r12792, %ctaid.x;
	shl.b32 	%r12793, %r12792, 11;
	mov.u32 	%r12794, %tid.x;
	and.b32  	%r12795, %r12794, 31;
	or.b32  	%r12796, %r12793, %r12795;
	shl.b32 	%r12797, %r12794, 3;
	and.b32  	%r12798, %r12797, 7936;
	add.s32 	%r12799, %r22550, %r12798;
	add.s32 	%r12800, %r12796, %r12799;
	shr.u32 	%r12801, %r12800, %r12791;
	and.b32  	%r12802, %r12801, 1;
	setp.eq.b32 	%p93, %r12802, 1;
	cvt.u64.u32 	%rd69, %r22579;
	add.s64 	%rd71, %rd69, %rd70;
	cvta.to.global.u64 	%rd72, %rd252;
	shl.b64 	%rd73, %rd71, 4;
	add.s64 	%rd74, %rd72, %rd73;
	ld.global.u32 	%r12803, [%rd74+332];
	selp.b32 	%r12804, %r22584, %r22583, %p93;
	xor.b32  	%r12805, %r12804, %r12803;
	selp.b32 	%r12806, %r22585, %r22582, %p93;
	selp.b32 	%r22583, %r22583, %r12805, %p93;
	selp.b32 	%r22584, %r12805, %r22584, %p93;
	ld.global.u32 	%r12807, [%rd74+336];
	xor.b32  	%r12808, %r12806, %r12807;
	selp.b32 	%r12809, %r22586, %r22581, %p93;
	selp.b32 	%r22582, %r22582, %r12808, %p93;
	selp.b32 	%r22585, %r12808, %r22585, %p93;
	ld.global.u32 	%r12810, [%rd74+340];
	xor.b32  	%r12811, %r12809, %r12810;
	selp.b32 	%r12812, %r22587, %r22580, %p93;
	selp.b32 	%r22581, %r22581, %r12811, %p93;
	selp.b32 	%r22586, %r12811, %r22586, %p93;
	ld.global.u32 	%r12813, [%rd74+344];
	xor.b32  	%r12814, %r12812, %r12813;
	selp.b64 	%rd75, 445, 420, %p93;
	selp.b32 	%r22580, %r22580, %r12814, %p93;
	selp.b32 	%r22587, %r12814, %r22587, %p93;
	add.s64 	%rd76, %rd75, %rd71;
	add.s64 	%rd77, %rd76, %rd72;
	ld.global.u8 	%rs221, [%rd77+477];
	xor.b16  	%rs349, %rs221, %rs349;
$L__BB2_88:
	cvt.u32.u16 	%r12815, %rs93;
	add.s32 	%r12816, %r12815, -11;
	add.s32 	%r12817, %r22579, %r12816;
	not.b32 	%r12818, %r12817;
	add.s32 	%r12819, %r12818, %r999;
	mov.u32 	%r12820, %ctaid.x;
	shl.b32 	%r12821, %r12820, 11;
	mov.u32 	%r12822, %tid.x;
	and.b32  	%r12823, %r12822, 31;
	or.b32  	%r12824, %r12821, %r12823;
	shl.b32 	%r12825, %r12822, 3;
	and.b32  	%r12826, %r12825, 7936;
	add.s32 	%r12827, %r22550, %r12826;
	add.s32 	%r12828, %r12824, %r12827;
	shr.u32 	%r12829, %r12828, %r12819;
	and.b32  	%r12830, %r12829, 1;
	setp.eq.b32 	%p94, %r12830, 1;
	selp.b32 	%r22591, %r22584, %r22583, %p94;
	selp.b32 	%r22590, %r22585, %r22582, %p94;
	selp.b32 	%r22589, %r22586, %r22581, %p94;
	selp.b32 	%r22588, %r22587, %r22580, %p94;
	add.s32 	%r22579, %r22579, 1;
	sub.s32 	%r12831, %r999, %r12816;
	setp.ne.s32 	%p95, %r22579, %r12831;
	mov.u16 	%rs347, %rs349;
	@%p95 bra 	$L__BB2_86;
$L__BB2_89:
	and.b16  	%rs222, %rs349, 255;
	setp.ne.s16 	%p96, %rs222, 1;
	@%p96 bra 	$L__BB2_91;
	ld.param.u64 	%rd253, [fused_batch_pir_kernel_optimized_4_param_1];
	cvta.to.global.u64 	%rd78, %rd253;
	ld.global.u32 	%r12832, [%rd78+960];
	xor.b32  	%r22591, %r22591, %r12832;
$L__BB2_91:
	@%p96 bra 	$L__BB2_93;
	ld.param.u64 	%rd254, [fused_batch_pir_kernel_optimized_4_param_1];
	cvta.to.global.u64 	%rd79, %rd254;
	ld.global.u32 	%r12833, [%rd79+964];
	xor.b32  	%r22590, %r22590, %r12833;
$L__BB2_93:
	@%p96 bra 	$L__BB2_95;
	ld.param.u64 	%rd255, [fused_batch_pir_kernel_optimized_4_param_1];
	cvta.to.global.u64 	%rd80, %rd255;
	ld.global.u32 	%r12834, [%rd80+968];
	xor.b32  	%r22589, %r22589, %r12834;
$L__BB2_95:
	@%p96 bra 	$L__BB2_97;
	ld.param.u64 	%rd256, [fused_batch_pir_kernel_optimized_4_param_1];
	cvta.to.global.u64 	%rd81, %rd256;
	ld.global.u32 	%r12835, [%rd81+972];
	xor.b32  	%r22588, %r22588, %r12835;
$L__BB2_97:
	ld.param.u32 	%r21947, [fused_batch_pir_kernel_optimized_4_param_4];
	mov.u32 	%r12837, %ctaid.x;
	shl.b32 	%r12838, %r12837, 11;
	mov.u32 	%r12839, %tid.x;
	and.b32  	%r12840, %r12839, 31;
	or.b32  	%r12841, %r12838, %r12840;
	shl.b32 	%r12842, %r12839, 3;
	and.b32  	%r12843, %r12842, 7936;
	add.s32 	%r12844, %r22550, %r12843;
	add.s32 	%r12845, %r12841, %r12844;
	setp.ge.s32 	%p100, %r12845, %r21947;
	mov.b32 	%r22612, 0;
	mov.u32 	%r22613, %r22612;
	mov.u32 	%r22614, %r22612;
	mov.u32 	%r22615, %r22612;
	@%p100 bra 	$L__BB2_111;
	ld.param.u64 	%rd257, [fused_batch_pir_kernel_optimized_4_param_1];
	cvta.to.global.u64 	%rd82, %rd257;
	ld.global.u8 	%rs226, [%rd82+993];
	max.u16 	%rs100, %rs226, 11;
	cvt.u32.u16 	%r12846, %rs100;
	ld.shared.v2.u32 	{%r22615, %r22614}, [s_mem+49384];
	ld.shared.v2.u32 	{%r22613, %r22612}, [s_mem+49392];
	ld.shared.u8 	%rs352, [s_mem+49400];
	cvt.u32.u16 	%r1053, %rs226;
	sub.s32 	%r12847, %r1053, %r12846;
	add.s32 	%r12848, %r12847, 11;
	setp.lt.s32 	%p101, %r12848, 1;
	@%p101 bra 	$L__BB2_103;
	mov.b32 	%r22603, 0;
	mov.u16 	%rs350, %rs352;
$L__BB2_100:
	.pragma "nounroll";
	ld.const.u32 	%r12850, [CHACHA_CONSTANTS];
	add.s32 	%r12851, %r12850, %r22615;
	shf.l.wrap.b32 	%r12852, %r12851, %r12851, 16;
	add.s32 	%r12853, %r22615, %r12852;
	xor.b32  	%r12854, %r22615, %r12853;
	shf.l.wrap.b32 	%r12855, %r12854, %r12854, 12;
	add.s32 	%r12856, %r12851, %r12855;
	xor.b32  	%r12857, %r12852, %r12856;
	shf.l.wrap.b32 	%r12858, %r12857, %r12857, 8;
	add.s32 	%r12859, %r12853, %r12858;
	xor.b32  	%r12860, %r12855, %r12859;
	shf.l.wrap.b32 	%r12861, %r12860, %r12860, 7;
	ld.const.u32 	%r12862, [CHACHA_CONSTANTS+4];
	add.s32 	%r12863, %r12862, %r22614;
	shf.l.wrap.b32 	%r12864, %r12863, %r12863, 16;
	add.s32 	%r12865, %r22614, %r12864;
	xor.b32  	%r12866, %r22614, %r12865;
	shf.l.wrap.b32 	%r12867, %r12866, %r12866, 12;
	add.s32 	%r12868, %r12863, %r12867;
	xor.b32  	%r12869, %r12864, %r12868;
	shf.l.wrap.b32 	%r12870, %r12869, %r12869, 8;
	add.s32 	%r12871, %r12865, %r12870;
	xor.b32  	%r12872, %r12867, %r12871;
	shf.l.wrap.b32 	%r12873, %r12872, %r12872, 7;
	ld.const.u32 	%r12874, [CHACHA_CONSTANTS+8];
	add.s32 	%r12875, %r12874, %r22613;
	shf.l.wrap.b32 	%r12876, %r12875, %r12875, 16;
	add.s32 	%r12877, %r22613, %r12876;
	xor.b32  	%r12878, %r22613, %r12877;
	shf.l.wrap.b32 	%r12879, %r12878, %r12878, 12;
	add.s32 	%r12880, %r12875, %r12879;
	xor.b32  	%r12881, %r12876, %r12880;
	shf.l.wrap.b32 	%r12882, %r12881, %r12881, 8;
	add.s32 	%r12883, %r12877, %r12882;
	xor.b32  	%r12884, %r12879, %r12883;
	shf.l.wrap.b32 	%r12885, %r12884, %r12884, 7;
	ld.const.u32 	%r12886, [CHACHA_CONSTANTS+12];
	add.s32 	%r12887, %r12886, %r22612;
	shf.l.wrap.b32 	%r12888, %r12887, %r12887, 16;
	add.s32 	%r12889, %r22612, %r12888;
	xor.b32  	%r12890, %r22612, %r12889;
	shf.l.wrap.b32 	%r12891, %r12890, %r12890, 12;
	add.s32 	%r12892, %r12887, %r12891;
	xor.b32  	%r12893, %r12888, %r12892;
	shf.l.wrap.b32 	%r12894, %r12893, %r12893, 8;
	add.s32 	%r12895, %r12889, %r12894;
	xor.b32  	%r12896, %r12891, %r12895;
	shf.l.wrap.b32 	%r12897, %r12896, %r12896, 7;
	add.s32 	%r12898, %r12856, %r12873;
	xor.b32  	%r12899, %r12894, %r12898;
	shf.l.wrap.b32 	%r12900, %r12899, %r12899, 16;
	add.s32 	%r12901, %r12883, %r12900;
	xor.b32  	%r12902, %r12873, %r12901;
	shf.l.wrap.b32 	%r12903, %r12902, %r12902, 12;
	add.s32 	%r12904, %r12898, %r12903;
	xor.b32  	%r12905, %r12900, %r12904;
	shf.l.wrap.b32 	%r12906, %r12905, %r12905, 8;
	add.s32 	%r12907, %r12901, %r12906;
	xor.b32  	%r12908, %r12903, %r12907;
	shf.l.wrap.b32 	%r12909, %r12908, %r12908, 7;
	add.s32 	%r12910, %r12868, %r12885;
	xor.b32  	%r12911, %r12858, %r12910;
	shf.l.wrap.b32 	%r12912, %r12911, %r12911, 16;
	add.s32 	%r12913, %r12895, %r12912;
	xor.b32  	%r12914, %r12885, %r12913;
	shf.l.wrap.b32 	%r12915, %r12914, %r12914, 12;
	add.s32 	%r12916, %r12910, %r12915;
	xor.b32  	%r12917, %r12912, %r12916;
	shf.l.wrap.b32 	%r12918, %r12917, %r12917, 8;
	add.s32 	%r12919, %r12913, %r12918;
	xor.b32  	%r12920, %r12915, %r12919;
	shf.l.wrap.b32 	%r12921, %r12920, %r12920, 7;
	add.s32 	%r12922, %r12880, %r12897;
	xor.b32  	%r12923, %r12870, %r12922;
	shf.l.wrap.b32 	%r12924, %r12923, %r12923, 16;
	add.s32 	%r12925, %r12859, %r12924;
	xor.b32  	%r12926, %r12897, %r12925;
	shf.l.wrap.b32 	%r12927, %r12926, %r12926, 12;
	add.s32 	%r12928, %r12922, %r12927;
	xor.b32  	%r12929, %r12924, %r12928;
	shf.l.wrap.b32 	%r12930, %r12929, %r12929, 8;
	add.s32 	%r12931, %r12925, %r12930;
	xor.b32  	%r12932, %r12927, %r12931;
	shf.l.wrap.b32 	%r12933, %r12932, %r12932, 7;
	add.s32 	%r12934, %r12892, %r12861;
	xor.b32  	%r12935, %r12882, %r12934;
	shf.l.wrap.b32 	%r12936, %r12935, %r12935, 16;
	add.s32 	%r12937, %r12871, %r12936;
	xor.b32  	%r12938, %r12861, %r12937;
	shf.l.wrap.b32 	%r12939, %r12938, %r12938, 12;
	add.s32 	%r12940, %r12934, %r12939;
	xor.b32  	%r12941, %r12936, %r12940;
	shf.l.wrap.b32 	%r12942, %r12941, %r12941, 8;
	add.s32 	%r12943, %r12937, %r12942;
	xor.b32  	%r12944, %r12939, %r12943;
	shf.l.wrap.b32 	%r12945, %r12944, %r12944, 7;
	add.s32 	%r12946, %r12904, %r12945;
	xor.b32  	%r12947, %r12918, %r12946;
	shf.l.wrap.b32 	%r12948, %r12947, %r12947, 16;
	add.s32 	%r12949, %r12931, %r12948;
	xor.b32  	%r12950, %r12945, %r12949;
	shf.l.wrap.b32 	%r12951, %r12950, %r12950, 12;
	add.s32 	%r12952, %r12946, %r12951;
	xor.b32  	%r12953, %r12948, %r12952;
	shf.l.wrap.b32 	%r12954, %r12953, %r12953, 8;
	add.s32 	%r12955, %r12949, %r12954;
	xor.b32  	%r12956, %r12951, %r12955;
	shf.l.wrap.b32 	%r12957, %r12956, %r12956, 7;
	add.s32 	%r12958, %r12916, %r12909;
	xor.b32  	%r12959, %r12930, %r12958;
	shf.l.wrap.b32 	%r12960, %r12959, %r12959, 16;
	add.s32 	%r12961, %r12943, %r12960;
	xor.b32  	%r12962, %r12909, %r12961;
	shf.l.wrap.b32 	%r12963, %r12962, %r12962, 12;
	add.s32 	%r12964, %r12958, %r12963;
	xor.b32  	%r12965, %r12960, %r12964;
	shf.l.wrap.b32 	%r12966, %r12965, %r12965, 8;
	add.s32 	%r12967, %r12961, %r12966;
	xor.b32  	%r12968, %r12963, %r12967;
	shf.l.wrap.b32 	%r12969, %r12968, %r12968, 7;
	add.s32 	%r12970, %r12928, %r12921;
	xor.b32  	%r12971, %r12942, %r12970;
	shf.l.wrap.b32 	%r12972, %r12971, %r12971, 16;
	add.s32 	%r12973, %r12907, %r12972;
	xor.b32  	%r12974, %r12921, %r12973;
	shf.l.wrap.b32 	%r12975, %r12974, %r12974, 12;
	add.s32 	%r12976, %r12970, %r12975;
	xor.b32  	%r12977, %r12972, %r12976;
	shf.l.wrap.b32 	%r12978, %r12977, %r12977, 8;
	add.s32 	%r12979, %r12973, %r12978;
	xor.b32  	%r12980, %r12975, %r12979;
	shf.l.wrap.b32 	%r12981, %r12980, %r12980, 7;
	add.s32 	%r12982, %r12940, %r12933;
	xor.b32  	%r12983, %r12906, %r12982;
	shf.l.wrap.b32 	%r12984, %r12983, %r12983, 16;
	add.s32 	%r12985, %r12919, %r12984;
	xor.b32  	%r12986, %r12933, %r12985;
	shf.l.wrap.b32 	%r12987, %r12986, %r12986, 12;
	add.s32 	%r12988, %r12982, %r12987;
	xor.b32  	%r12989, %r12984, %r12988;
	shf.l.wrap.b32 	%r12990, %r12989, %r12989, 8;
	add.s32 	%r12991, %r12985, %r12990;
	xor.b32  	%r12992, %r12987, %r12991;
	shf.l.wrap.b32 	%r12993, %r12992, %r12992, 7;
	add.s32 	%r12994, %r12952, %r12969;
	xor.b32  	%r12995, %r12990, %r12994;
	shf.l.wrap.b32 	%r12996, %r12995, %r12995, 16;
	add.s32 	%r12997, %r12979, %r12996;
	xor.b32  	%r12998, %r12969, %r12997;
	shf.l.wrap.b32 	%r12999, %r12998, %r12998, 12;
	add.s32 	%r13000, %r12994, %r12999;
	xor.b32  	%r13001, %r12996, %r13000;
	shf.l.wrap.b32 	%r13002, %r13001, %r13001, 8;
	add.s32 	%r13003, %r12997, %r13002;
	xor.b32  	%r13004, %r12999, %r13003;
	shf.l.wrap.b32 	%r13005, %r13004, %r13004, 7;
	add.s32 	%r13006, %r12964, %r12981;
	xor.b32  	%r13007, %r12954, %r13006;
	shf.l.wrap.b32 	%r13008, %r13007, %r13007, 16;
	add.s32 	%r13009, %r12991, %r13008;
	xor.b32  	%r13010, %r12981, %r13009;
	shf.l.wrap.b32 	%r13011, %r13010, %r13010, 12;
	add.s32 	%r13012, %r13006, %r13011;
	xor.b32  	%r13013, %r13008, %r13012;
	shf.l.wrap.b32 	%r13014, %r13013, %r13013, 8;
	add.s32 	%r13015, %r13009, %r13014;
	xor.b32  	%r13016, %r13011, %r13015;
	shf.l.wrap.b32 	%r13017, %r13016, %r13016, 7;
	add.s32 	%r13018, %r12976, %r12993;
	xor.b32  	%r13019, %r12966, %r13018;
	shf.l.wrap.b32 	%r13020, %r13019, %r13019, 16;
	add.s32 	%r13021, %r12955, %r13020;
	xor.b32  	%r13022, %r12993, %r13021;
	shf.l.wrap.b32 	%r13023, %r13022, %r13022, 12;
	add.s32 	%r13024, %r13018, %r13023;
	xor.b32  	%r13025, %r13020, %r13024;
	shf.l.wrap.b32 	%r13026, %r13025, %r13025, 8;
	add.s32 	%r13027, %r13021, %r13026;
	xor.b32  	%r13028, %r13023, %r13027;
	shf.l.wrap.b32 	%r13029, %r13028, %r13028, 7;
	add.s32 	%r13030, %r12988, %r12957;
	xor.b32  	%r13031, %r12978, %r13030;
	shf.l.wrap.b32 	%r13032, %r13031, %r13031, 16;
	add.s32 	%r13033, %r12967, %r13032;
	xor.b32  	%r13034, %r12957, %r13033;
	shf.l.wrap.b32 	%r13035, %r13034, %r13034, 12;
	add.s32 	%r13036, %r13030, %r13035;
	xor.b32  	%r13037, %r13032, %r13036;
	shf.l.wrap.b32 	%r13038, %r13037, %r13037, 8;
	add.s32 	%r13039, %r13033, %r13038;
	xor.b32  	%r13040, %r13035, %r13039;
	shf.l.wrap.b32 	%r13041, %r13040, %r13040, 7;
	add.s32 	%r13042, %r13000, %r13041;
	xor.b32  	%r13043, %r13014, %r13042;
	shf.l.wrap.b32 	%r13044, %r13043, %r13043, 16;
	add.s32 	%r13045, %r13027, %r13044;
	xor.b32  	%r13046, %r13041, %r13045;
	shf.l.wrap.b32 	%r13047, %r13046, %r13046, 12;
	add.s32 	%r13048, %r13042, %r13047;
	xor.b32  	%r13049, %r13044, %r13048;
	shf.l.wrap.b32 	%r13050, %r13049, %r13049, 8;
	add.s32 	%r13051, %r13045, %r13050;
	xor.b32  	%r13052, %r13047, %r13051;
	shf.l.wrap.b32 	%r13053, %r13052, %r13052, 7;
	add.s32 	%r13054, %r13012, %r13005;
	xor.b32  	%r13055, %r13026, %r13054;
	shf.l.wrap.b32 	%r13056, %r13055, %r13055, 16;
	add.s32 	%r13057, %r13039, %r13056;
	xor.b32  	%r13058, %r13005, %r13057;
	shf.l.wrap.b32 	%r13059, %r13058, %r13058, 12;
	add.s32 	%r13060, %r13054, %r13059;
	xor.b32  	%r13061, %r13056, %r13060;
	shf.l.wrap.b32 	%r13062, %r13061, %r13061, 8;
	add.s32 	%r13063, %r13057, %r13062;
	xor.b32  	%r13064, %r13059, %r13063;
	shf.l.wrap.b32 	%r13065, %r13064, %r13064, 7;
	add.s32 	%r13066, %r13024, %r13017;
	xor.b32  	%r13067, %r13038, %r13066;
	shf.l.wrap.b32 	%r13068, %r13067, %r13067, 16;
	add.s32 	%r13069, %r13003, %r13068;
	xor.b32  	%r13070, %r13017, %r13069;
	shf.l.wrap.b32 	%r13071, %r13070, %r13070, 12;
	add.s32 	%r13072, %r13066, %r13071;
	xor.b32  	%r13073, %r13068, %r13072;
	shf.l.wrap.b32 	%r13074, %r13073, %r13073, 8;
	add.s32 	%r13075, %r13069, %r13074;
	xor.b32  	%r13076, %r13071, %r13075;
	shf.l.wrap.b32 	%r13077, %r13076, %r13076, 7;
	add.s32 	%r13078, %r13036, %r13029;
	xor.b32  	%r13079, %r13002, %r13078;
	shf.l.wrap.b32 	%r13080, %r13079, %r13079, 16;
	add.s32 	%r13081, %r13015, %r13080;
	xor.b32  	%r13082, %r13029, %r13081;
	shf.l.wrap.b32 	%r13083, %r13082, %r13082, 12;
	add.s32 	%r13084, %r13078, %r13083;
	xor.b32  	%r13085, %r13080, %r13084;
	shf.l.wrap.b32 	%r13086, %r13085, %r13085, 8;
	add.s32 	%r13087, %r13081, %r13086;
	xor.b32  	%r13088, %r13083, %r13087;
	shf.l.wrap.b32 	%r13089, %r13088, %r13088, 7;
	add.s32 	%r13090, %r13048, %r13065;
	xor.b32  	%r13091, %r13086, %r13090;
	shf.l.wrap.b32 	%r13092, %r13091, %r13091, 16;
	add.s32 	%r13093, %r13075, %r13092;
	xor.b32  	%r13094, %r13065, %r13093;
	shf.l.wrap.b32 	%r13095, %r13094, %r13094, 12;
	add.s32 	%r13096, %r13090, %r13095;
	xor.b32  	%r13097, %r13092, %r13096;
	shf.l.wrap.b32 	%r13098, %r13097, %r13097, 8;
	add.s32 	%r13099, %r13093, %r13098;
	xor.b32  	%r13100, %r13095, %r13099;
	shf.l.wrap.b32 	%r13101, %r13100, %r13100, 7;
	add.s32 	%r13102, %r13060, %r13077;
	xor.b32  	%r13103, %r13050, %r13102;
	shf.l.wrap.b32 	%r13104, %r13103, %r13103, 16;
	add.s32 	%r13105, %r13087, %r13104;
	xor.b32  	%r13106, %r13077, %r13105;
	shf.l.wrap.b32 	%r13107, %r13106, %r13106, 12;
	add.s32 	%r13108, %r13102, %r13107;
	xor.b32  	%r13109, %r13104, %r13108;
	shf.l.wrap.b32 	%r13110, %r13109, %r13109, 8;
	add.s32 	%r13111, %r13105, %r13110;
	xor.b32  	%r13112, %r13107, %r13111;
	shf.l.wrap.b32 	%r13113, %r13112, %r13112, 7;
	add.s32 	%r13114, %r13072, %r13089;
	xor.b32  	%r13115, %r13062, %r13114;
	shf.l.wrap.b32 	%r13116, %r13115, %r13115, 16;
	add.s32 	%r13117, %r13051, %r13116;
	xor.b32  	%r13118, %r13089, %r13117;
	shf.l.wrap.b32 	%r13119, %r13118, %r13118, 12;
	add.s32 	%r13120, %r13114, %r13119;
	xor.b32  	%r13121, %r13116, %r13120;
	shf.l.wrap.b32 	%r13122, %r13121, %r13121, 8;
	add.s32 	%r13123, %r13117, %r13122;
	xor.b32  	%r13124, %r13119, %r13123;
	shf.l.wrap.b32 	%r13125, %r13124, %r13124, 7;
	add.s32 	%r13126, %r13084, %r13053;
	xor.b32  	%r13127, %r13074, %r13126;
	shf.l.wrap.b32 	%r13128, %r13127, %r13127, 16;
	add.s32 	%r13129, %r13063, %r13128;
	xor.b32  	%r13130, %r13053, %r13129;
	shf.l.wrap.b32 	%r13131, %r13130, %r13130, 12;
	add.s32 	%r13132, %r13126, %r13131;
	xor.b32  	%r13133, %r13128, %r13132;
	shf.l.wrap.b32 	%r13134, %r13133, %r13133, 8;
	add.s32 	%r13135, %r13129, %r13134;
	xor.b32  	%r13136, %r13131, %r13135;
	shf.l.wrap.b32 	%r13137, %r13136, %r13136, 7;
	add.s32 	%r13138, %r13096, %r13137;
	xor.b32  	%r13139, %r13110, %r13138;
	shf.l.wrap.b32 	%r13140, %r13139, %r13139, 16;
	add.s32 	%r13141, %r13123, %r13140;
	xor.b32  	%r13142, %r13137, %r13141;
	shf.l.wrap.b32 	%r13143, %r13142, %r13142, 12;
	add.s32 	%r13144, %r13138, %r13143;
	xor.b32  	%r13145, %r13140, %r13144;
	shf.l.wrap.b32 	%r13146, %r13145, %r13145, 8;
	add.s32 	%r13147, %r13141, %r13146;
	xor.b32  	%r13148, %r13143, %r13147;
	shf.l.wrap.b32 	%r13149, %r13148, %r13148, 7;
	add.s32 	%r13150, %r13108, %r13101;
	xor.b32  	%r13151, %r13122, %r13150;
	shf.l.wrap.b32 	%r13152, %r13151, %r13151, 16;
	add.s32 	%r13153, %r13135, %r13152;
	xor.b32  	%r13154, %r13101, %r13153;
	shf.l.wrap.b32 	%r13155, %r13154, %r13154, 12;
	add.s32 	%r13156, %r13150, %r13155;
	xor.b32  	%r13157, %r13152, %r13156;
	shf.l.wrap.b32 	%r13158, %r13157, %r13157, 8;
	add.s32 	%r13159, %r13153, %r13158;
	xor.b32  	%r13160, %r13155, %r13159;
	shf.l.wrap.b32 	%r13161, %r13160, %r13160, 7;
	add.s32 	%r13162, %r13120, %r13113;
	xor.b32  	%r13163, %r13134, %r13162;
	shf.l.wrap.b32 	%r13164, %r13163, %r13163, 16;
	add.s32 	%r13165, %r13099, %r13164;
	xor.b32  	%r13166, %r13113, %r13165;
	shf.l.wrap.b32 	%r13167, %r13166, %r13166, 12;
	add.s32 	%r13168, %r13162, %r13167;
	xor.b32  	%r13169, %r13164, %r13168;
	shf.l.wrap.b32 	%r13170, %r13169, %r13169, 8;
	add.s32 	%r13171, %r13165, %r13170;
	xor.b32  	%r13172, %r13167, %r13171;
	shf.l.wrap.b32 	%r13173, %r13172, %r13172, 7;
	add.s32 	%r13174, %r13132, %r13125;
	xor.b32  	%r13175, %r13098, %r13174;
	shf.l.wrap.b32 	%r13176, %r13175, %r13175, 16;
	add.s32 	%r13177, %r13111, %r13176;
	xor.b32  	%r13178, %r13125, %r13177;
	shf.l.wrap.b32 	%r13179, %r13178, %r13178, 12;
	add.s32 	%r13180, %r13174, %r13179;
	xor.b32  	%r13181, %r13176, %r13180;
	shf.l.wrap.b32 	%r13182, %r13181, %r13181, 8;
	add.s32 	%r13183, %r13177, %r13182;
	xor.b32  	%r13184, %r13179, %r13183;
	shf.l.wrap.b32 	%r13185, %r13184, %r13184, 7;
	add.s32 	%r13186, %r13144, %r13161;
	xor.b32  	%r13187, %r13182, %r13186;
	shf.l.wrap.b32 	%r13188, %r13187, %r13187, 16;
	add.s32 	%r13189, %r13171, %r13188;
	xor.b32  	%r13190, %r13161, %r13189;
	shf.l.wrap.b32 	%r13191, %r13190, %r13190, 12;
	add.s32 	%r13192, %r13186, %r13191;
	xor.b32  	%r13193, %r13188, %r13192;
	shf.l.wrap.b32 	%r13194, %r13193, %r13193, 8;
	add.s32 	%r13195, %r13189, %r13194;
	xor.b32  	%r13196, %r13191, %r13195;
	shf.l.wrap.b32 	%r13197, %r13196, %r13196, 7;
	add.s32 	%r13198, %r13156, %r13173;
	xor.b32  	%r13199, %r13146, %r13198;
	shf.l.wrap.b32 	%r13200, %r13199, %r13199, 16;
	add.s32 	%r13201, %r13183, %r13200;
	xor.b32  	%r13202, %r13173, %r13201;
	shf.l.wrap.b32 	%r13203, %r13202, %r13202, 12;
	add.s32 	%r13204, %r13198, %r13203;
	xor.b32  	%r13205, %r13200, %r13204;
	shf.l.wrap.b32 	%r13206, %r13205, %r13205, 8;
	add.s32 	%r13207, %r13201, %r13206;
	xor.b32  	%r13208, %r13203, %r13207;
	shf.l.wrap.b32 	%r13209, %r13208, %r13208, 7;
	add.s32 	%r13210, %r13168, %r13185;
	xor.b32  	%r13211, %r13158, %r13210;
	shf.l.wrap.b32 	%r13212, %r13211, %r13211, 16;
	add.s32 	%r13213, %r13147, %r13212;
	xor.b32  	%r13214, %r13185, %r13213;
	shf.l.wrap.b32 	%r13215, %r13214, %r13214, 12;
	add.s32 	%r13216, %r13210, %r13215;
	xor.b32  	%r13217, %r13212, %r13216;
	shf.l.wrap.b32 	%r13218, %r13217, %r13217, 8;
	add.s32 	%r13219, %r13213, %r13218;
	xor.b32  	%r13220, %r13215, %r13219;
	shf.l.wrap.b32 	%r13221, %r13220, %r13220, 7;
	add.s32 	%r13222, %r13180, %r13149;
	xor.b32  	%r13223, %r13170, %r13222;
	shf.l.wrap.b32 	%r13224, %r13223, %r13223, 16;
	add.s32 	%r13225, %r13159, %r13224;
	xor.b32  	%r13226, %r13149, %r13225;
	shf.l.wrap.b32 	%r13227, %r13226, %r13226, 12;
	add.s32 	%r13228, %r13222, %r13227;
	xor.b32  	%r13229, %r13224, %r13228;
	shf.l.wrap.b32 	%r13230, %r13229, %r13229, 8;
	add.s32 	%r13231, %r13225, %r13230;
	xor.b32  	%r13232, %r13227, %r13231;
	shf.l.wrap.b32 	%r13233, %r13232, %r13232, 7;
	add.s32 	%r22607, %r12850, %r13192;
	add.s32 	%r22608, %r22615, %r13233;
	add.s32 	%r22606, %r12862, %r13204;
	add.s32 	%r22609, %r22614, %r13197;
	add.s32 	%r22605, %r12874, %r13216;
	add.s32 	%r22610, %r22613, %r13209;
	add.s32 	%r22604, %r12886, %r13228;
	add.s32 	%r22611, %r22612, %r13221;
	xor.b32  	%r13234, %r12851, 1;
	shf.l.wrap.b32 	%r13235, %r12851, %r13234, 16;
	add.s32 	%r13236, %r22615, %r13235;
	xor.b32  	%r13237, %r22615, %r13236;
	shf.l.wrap.b32 	%r13238, %r13237, %r13237, 12;
	add.s32 	%r13239, %r12851, %r13238;
	xor.b32  	%r13240, %r13235, %r13239;
	shf.l.wrap.b32 	%r13241, %r13240, %r13240, 8;
	add.s32 	%r13242, %r13236, %r13241;
	xor.b32  	%r13243, %r13238, %r13242;
	shf.l.wrap.b32 	%r13244, %r13243, %r13243, 7;
	add.s32 	%r13245, %r13239, %r12873;
	xor.b32  	%r13246, %r12894, %r13245;
	shf.l.wrap.b32 	%r13247, %r13246, %r13246, 16;
	add.s32 	%r13248, %r12883, %r13247;
	xor.b32  	%r13249, %r12873, %r13248;
	shf.l.wrap.b32 	%r13250, %r13249, %r13249, 12;
	add.s32 	%r13251, %r13245, %r13250;
	xor.b32  	%r13252, %r13247, %r13251;
	shf.l.wrap.b32 	%r13253, %r13252, %r13252, 8;
	add.s32 	%r13254, %r13248, %r13253;
	xor.b32  	%r13255, %r13250, %r13254;
	shf.l.wrap.b32 	%r13256, %r13255, %r13255, 7;
	xor.b32  	%r13257, %r13241, %r12910;
	shf.l.wrap.b32 	%r13258, %r13257, %r13257, 16;
	add.s32 	%r13259, %r12895, %r13258;
	xor.b32  	%r13260, %r12885, %r13259;
	shf.l.wrap.b32 	%r13261, %r13260, %r13260, 12;
	add.s32 	%r13262, %r12910, %r13261;
	xor.b32  	%r13263, %r13258, %r13262;
	shf.l.wrap.b32 	%r13264, %r13263, %r13263, 8;
	add.s32 	%r13265, %r13259, %r13264;
	xor.b32  	%r13266, %r13261, %r13265;
	shf.l.wrap.b32 	%r13267, %r13266, %r13266, 7;
	add.s32 	%r13268, %r13242, %r12924;
	xor.b32  	%r13269, %r12897, %r13268;
	shf.l.wrap.b32 	%r13270, %r13269, %r13269, 12;
	add.s32 	%r13271, %r12922, %r13270;
	xor.b32  	%r13272, %r12924, %r13271;
	shf.l.wrap.b32 	%r13273, %r13272, %r13272, 8;
	add.s32 	%r13274, %r13268, %r13273;
	xor.b32  	%r13275, %r13270, %r13274;
	shf.l.wrap.b32 	%r13276, %r13275, %r13275, 7;
	add.s32 	%r13277, %r12892, %r13244;
	xor.b32  	%r13278, %r12882, %r13277;
	shf.l.wrap.b32 	%r13279, %r13278, %r13278, 16;
	add.s32 	%r13280, %r12871, %r13279;
	xor.b32  	%r13281, %r13244, %r13280;
	shf.l.wrap.b32 	%r13282, %r13281, %r13281, 12;
	add.s32 	%r13283, %r13277, %r13282;
	xor.b32  	%r13284, %r13279, %r13283;
	shf.l.wrap.b32 	%r13285, %r13284, %r13284, 8;
	add.s32 	%r13286, %r13280, %r13285;
	xor.b32  	%r13287, %r13282, %r13286;
	shf.l.wrap.b32 	%r13288, %r13287, %r13287, 7;
	add.s32 	%r13289, %r13251, %r13288;
	xor.b32  	%r13290, %r13264, %r13289;
	shf.l.wrap.b32 	%r13291, %r13290, %r13290, 16;
	add.s32 	%r13292, %r13274, %r13291;
	xor.b32  	%r13293, %r13288, %r13292;
	shf.l.wrap.b32 	%r13294, %r13293, %r13293, 12;
	add.s32 	%r13295, %r13289, %r13294;
	xor.b32  	%r13296, %r13291, %r13295;
	shf.l.wrap.b32 	%r13297, %r13296, %r13296, 8;
	add.s32 	%r13298, %r13292, %r13297;
	xor.b32  	%r13299, %r13294, %r13298;
	shf.l.wrap.b32 	%r13300, %r13299, %r13299, 7;
	add.s32 	%r13301, %r13262, %r13256;
	xor.b32  	%r13302, %r13273, %r13301;
	shf.l.wrap.b32 	%r13303, %r13302, %r13302, 16;
	add.s32 	%r13304, %r13286, %r13303;
	xor.b32  	%r13305, %r13256, %r13304;
	shf.l.wrap.b32 	%r13306, %r13305, %r13305, 12;
	add.s32 	%r13307, %r13301, %r13306;
	xor.b32  	%r13308, %r13303, %r13307;
	shf.l.wrap.b32 	%r13309, %r13308, %r13308, 8;
	add.s32 	%r13310, %r13304, %r13309;
	xor.b32  	%r13311, %r13306, %r13310;
	shf.l.wrap.b32 	%r13312, %r13311, %r13311, 7;
	add.s32 	%r13313, %r13271, %r13267;
	xor.b32  	%r13314, %r13285, %r13313;
	shf.l.wrap.b32 	%r13315, %r13314, %r13314, 16;
	add.s32 	%r13316, %r13254, %r13315;
	xor.b32  	%r13317, %r13267, %r13316;
	shf.l.wrap.b32 	%r13318, %r13317, %r13317, 12;
	add.s32 	%r13319, %r13313, %r13318;
	xor.b32  	%r13320, %r13315, %r13319;
	shf.l.wrap.b32 	%r13321, %r13320, %r13320, 8;
	add.s32 	%r13322, %r13316, %r13321;
	xor.b32  	%r13323, %r13318, %r13322;
	shf.l.wrap.b32 	%r13324, %r13323, %r13323, 7;
	add.s32 	%r13325, %r13283, %r13276;
	xor.b32  	%r13326, %r13253, %r13325;
	shf.l.wrap.b32 	%r13327, %r13326, %r13326, 16;
	add.s32 	%r13328, %r13265, %r13327;
	xor.b32  	%r13329, %r13276, %r13328;
	shf.l.wrap.b32 	%r13330, %r13329, %r13329, 12;
	add.s32 	%r13331, %r13325, %r13330;
	xor.b32  	%r13332, %r13327, %r13331;
	shf.l.wrap.b32 	%r13333, %r13332, %r13332, 8;
	add.s32 	%r13334, %r13328, %r13333;
	xor.b32  	%r13335, %r13330, %r13334;
	shf.l.wrap.b32 	%r13336, %r13335, %r13335, 7;
	add.s32 	%r13337, %r13295, %r13312;
	xor.b32  	%r13338, %r13333, %r13337;
	shf.l.wrap.b32 	%r13339, %r13338, %r13338, 16;
	add.s32 	%r13340, %r13322, %r13339;
	xor.b32  	%r13341, %r13312, %r13340;
	shf.l.wrap.b32 	%r13342, %r13341, %r13341, 12;
	add.s32 	%r13343, %r13337, %r13342;
	xor.b32  	%r13344, %r13339, %r13343;
	shf.l.wrap.b32 	%r13345, %r13344, %r13344, 8;
	add.s32 	%r13346, %r13340, %r13345;
	xor.b32  	%r13347, %r13342, %r13346;
	shf.l.wrap.b32 	%r13348, %r13347, %r13347, 7;
	add.s32 	%r13349, %r13307, %r13324;
	xor.b32  	%r13350, %r13297, %r13349;
	shf.l.wrap.b32 	%r13351, %r13350, %r13350, 16;
	add.s32 	%r13352, %r13334, %r13351;
	xor.b32  	%r13353, %r13324, %r13352;
	shf.l.wrap.b32 	%r13354, %r13353, %r13353, 12;
	add.s32 	%r13355, %r13349, %r13354;
	xor.b32  	%r13356, %r13351, %r13355;
	shf.l.wrap.b32 	%r13357, %r13356, %r13356, 8;
	add.s32 	%r13358, %r13352, %r13357;
	xor.b32  	%r13359, %r13354, %r13358;
	shf.l.wrap.b32 	%r13360, %r13359, %r13359, 7;
	add.s32 	%r13361, %r13319, %r13336;
	xor.b32  	%r13362, %r13309, %r13361;
	shf.l.wrap.b32 	%r13363, %r13362, %r13362, 16;
	add.s32 	%r13364, %r13298, %r13363;
	xor.b32  	%r13365, %r13336, %r13364;
	shf.l.wrap.b32 	%r13366, %r13365, %r13365, 12;
	add.s32 	%r13367, %r13361, %r13366;
	xor.b32  	%r13368, %r13363, %r13367;
	shf.l.wrap.b32 	%r13369, %r13368, %r13368, 8;
	add.s32 	%r13370, %r13364, %r13369;
	xor.b32  	%r13371, %r13366, %r13370;
	shf.l.wrap.b32 	%r13372, %r13371, %r13371, 7;
	add.s32 	%r13373, %r13331, %r13300;
	xor.b32  	%r13374, %r13321, %r13373;
	shf.l.wrap.b32 	%r13375, %r13374, %r13374, 16;
	add.s32 	%r13376, %r13310, %r13375;
	xor.b32  	%r13377, %r13300, %r13376;
	shf.l.wrap.b32 	%r13378, %r13377, %r13377, 12;
	add.s32 	%r13379, %r13373, %r13378;
	xor.b32  	%r13380, %r13375, %r13379;
	shf.l.wrap.b32 	%r13381, %r13380, %r13380, 8;
	add.s32 	%r13382, %r13376, %r13381;
	xor.b32  	%r13383, %r13378, %r13382;
	shf.l.wrap.b32 	%r13384, %r13383, %r13383, 7;
	add.s32 	%r13385, %r13343, %r13384;
	xor.b32  	%r13386, %r13357, %r13385;
	shf.l.wrap.b32 	%r13387, %r13386, %r13386, 16;
	add.s32 	%r13388, %r13370, %r13387;
	xor.b32  	%r13389, %r13384, %r13388;
	shf.l.wrap.b32 	%r13390, %r13389, %r13389, 12;
	add.s32 	%r13391, %r13385, %r13390;
	xor.b32  	%r13392, %r13387, %r13391;
	shf.l.wrap.b32 	%r13393, %r13392, %r13392, 8;
	add.s32 	%r13394, %r13388, %r13393;
	xor.b32  	%r13395, %r13390, %r13394;
	shf.l.wrap.b32 	%r13396, %r13395, %r13395, 7;
	add.s32 	%r13397, %r13355, %r13348;
	xor.b32  	%r13398, %r13369, %r13397;
	shf.l.wrap.b32 	%r13399, %r13398, %r13398, 16;
	add.s32 	%r13400, %r13382, %r13399;
	xor.b32  	%r13401, %r13348, %r13400;
	shf.l.wrap.b32 	%r13402, %r13401, %r13401, 12;
	add.s32 	%r13403, %r13397, %r13402;
	xor.b32  	%r13404, %r13399, %r13403;
	shf.l.wrap.b32 	%r13405, %r13404, %r13404, 8;
	add.s32 	%r13406, %r13400, %r13405;
	xor.b32  	%r13407, %r13402, %r13406;
	shf.l.wrap.b32 	%r13408, %r13407, %r13407, 7;
	add.s32 	%r13409, %r13367, %r13360;
	xor.b32  	%r13410, %r13381, %r13409;
	shf.l.wrap.b32 	%r13411, %r13410, %r13410, 16;
	add.s32 	%r13412, %r13346, %r13411;
	xor.b32  	%r13413, %r13360, %r13412;
	shf.l.wrap.b32 	%r13414, %r13413, %r13413, 12;
	add.s32 	%r13415, %r13409, %r13414;
	xor.b32  	%r13416, %r13411, %r13415;
	shf.l.wrap.b32 	%r13417, %r13416, %r13416, 8;
	add.s32 	%r13418, %r13412, %r13417;
	xor.b32  	%r13419, %r13414, %r13418;
	shf.l.wrap.b32 	%r13420, %r13419, %r13419, 7;
	add.s32 	%r13421, %r13379, %r13372;
	xor.b32  	%r13422, %r13345, %r13421;
	shf.l.wrap.b32 	%r13423, %r13422, %r13422, 16;
	add.s32 	%r13424, %r13358, %r13423;
	xor.b32  	%r13425, %r13372, %r13424;
	shf.l.wrap.b32 	%r13426, %r13425, %r13425, 12;
	add.s32 	%r13427, %r13421, %r13426;
	xor.b32  	%r13428, %r13423, %r13427;
	shf.l.wrap.b32 	%r13429, %r13428, %r13428, 8;
	add.s32 	%r13430, %r13424, %r13429;
	xor.b32  	%r13431, %r13426, %r13430;
	shf.l.wrap.b32 	%r13432, %r13431, %r13431, 7;
	add.s32 	%r13433, %r13391, %r13408;
	xor.b32  	%r13434, %r13429, %r13433;
	shf.l.wrap.b32 	%r13435, %r13434, %r13434, 16;
	add.s32 	%r13436, %r13418, %r13435;
	xor.b32  	%r13437, %r13408, %r13436;
	shf.l.wrap.b32 	%r13438, %r13437, %r13437, 12;
	add.s32 	%r13439, %r13433, %r13438;
	xor.b32  	%r13440, %r13435, %r13439;
	shf.l.wrap.b32 	%r13441, %r13440, %r13440, 8;
	add.s32 	%r13442, %r13436, %r13441;
	xor.b32  	%r13443, %r13438, %r13442;
	shf.l.wrap.b32 	%r13444, %r13443, %r13443, 7;
	add.s32 	%r13445, %r13403, %r13420;
	xor.b32  	%r13446, %r13393, %r13445;
	shf.l.wrap.b32 	%r13447, %r13446, %r13446, 16;
	add.s32 	%r13448, %r13430, %r13447;
	xor.b32  	%r13449, %r13420, %r13448;
	shf.l.wrap.b32 	%r13450, %r13449, %r13449, 12;
	add.s32 	%r13451, %r13445, %r13450;
	xor.b32  	%r13452, %r13447, %r13451;
	shf.l.wrap.b32 	%r13453, %r13452, %r13452, 8;
	add.s32 	%r13454, %r13448, %r13453;
	xor.b32  	%r13455, %r13450, %r13454;
	shf.l.wrap.b32 	%r13456, %r13455, %r13455, 7;
	add.s32 	%r13457, %r13415, %r13432;
	xor.b32  	%r13458, %r13405, %r13457;
	shf.l.wrap.b32 	%r13459, %r13458, %r13458, 16;
	add.s32 	%r13460, %r13394, %r13459;
	xor.b32  	%r13461, %r13432, %r13460;
	shf.l.wrap.b32 	%r13462, %r13461, %r13461, 12;
	add.s32 	%r13463, %r13457, %r13462;
	xor.b32  	%r13464, %r13459, %r13463;
	shf.l.wrap.b32 	%r13465, %r13464, %r13464, 8;
	add.s32 	%r13466, %r13460, %r13465;
	xor.b32  	%r13467, %r13462, %r13466;
	shf.l.wrap.b32 	%r13468, %r13467, %r13467, 7;
	add.s32 	%r13469, %r13427, %r13396;
	xor.b32  	%r13470, %r13417, %r13469;
	shf.l.wrap.b32 	%r13471, %r13470, %r13470, 16;
	add.s32 	%r13472, %r13406, %r13471;
	xor.b32  	%r13473, %r13396, %r13472;
	shf.l.wrap.b32 	%r13474, %r13473, %r13473, 12;
	add.s32 	%r13475, %r13469, %r13474;
	xor.b32  	%r13476, %r13471, %r13475;
	shf.l.wrap.b32 	%r13477, %r13476, %r13476, 8;
	add.s32 	%r13478, %r13472, %r13477;
	xor.b32  	%r13479, %r13474, %r13478;
	shf.l.wrap.b32 	%r13480, %r13479, %r13479, 7;
	add.s32 	%r13481, %r13439, %r13480;
	xor.b32  	%r13482, %r13453, %r13481;
	shf.l.wrap.b32 	%r13483, %r13482, %r13482, 16;
	add.s32 	%r13484, %r13466, %r13483;
	xor.b32  	%r13485, %r13480, %r13484;
	shf.l.wrap.b32 	%r13486, %r13485, %r13485, 12;
	add.s32 	%r13487, %r13481, %r13486;
	xor.b32  	%r13488, %r13483, %r13487;
	shf.l.wrap.b32 	%r13489, %r13488, %r13488, 8;
	add.s32 	%r13490, %r13451, %r13444;
	xor.b32  	%r13491, %r13465, %r13490;
	shf.l.wrap.b32 	%r13492, %r13491, %r13491, 16;
	add.s32 	%r13493, %r13478, %r13492;
	xor.b32  	%r13494, %r13444, %r13493;
	shf.l.wrap.b32 	%r13495, %r13494, %r13494, 12;
	add.s32 	%r13496, %r13490, %r13495;
	xor.b32  	%r13497, %r13492, %r13496;
	shf.l.wrap.b32 	%r13498, %r13497, %r13497, 8;
	add.s32 	%r13499, %r13493, %r13498;
	xor.b32  	%r13500, %r13495, %r13499;
	shf.l.wrap.b32 	%r13501, %r13500, %r13500, 7;
	add.s32 	%r13502, %r13463, %r13456;
	xor.b32  	%r13503, %r13477, %r13502;
	shf.l.wrap.b32 	%r13504, %r13503, %r13503, 16;
	add.s32 	%r13505, %r13442, %r13504;
	xor.b32  	%r13506, %r13456, %r13505;
	shf.l.wrap.b32 	%r13507, %r13506, %r13506, 12;
	add.s32 	%r13508, %r13502, %r13507;
	xor.b32  	%r13509, %r13504, %r13508;
	shf.l.wrap.b32 	%r13510, %r13509, %r13509, 8;
	add.s32 	%r13511, %r13505, %r13510;
	xor.b32  	%r13512, %r13507, %r13511;
	shf.l.wrap.b32 	%r13513, %r13512, %r13512, 7;
	add.s32 	%r13514, %r13475, %r13468;
	xor.b32  	%r13515, %r13441, %r13514;
	shf.l.wrap.b32 	%r13516, %r13515, %r13515, 16;
	add.s32 	%r13517, %r13454, %r13516;
	xor.b32  	%r13518, %r13468, %r13517;
	shf.l.wrap.b32 	%r13519, %r13518, %r13518, 12;
	add.s32 	%r13520, %r13514, %r13519;
	xor.b32  	%r13521, %r13516, %r13520;
	shf.l.wrap.b32 	%r13522, %r13521, %r13521, 8;
	add.s32 	%r13523, %r13517, %r13522;
	add.s32 	%r13524, %r13487, %r13501;
	xor.b32  	%r13525, %r13522, %r13524;
	shf.l.wrap.b32 	%r13526, %r13525, %r13525, 16;
	add.s32 	%r13527, %r13511, %r13526;
	xor.b32  	%r13528, %r13501, %r13527;
	shr.u32 	%r13529, %r13528, 20;
	add.s32 	%r13530, %r13524, %r13529;
	add.s32 	%r13531, %r13496, %r13513;
	xor.b32  	%r13532, %r13489, %r13531;
	shf.l.wrap.b32 	%r13533, %r13532, %r13532, 16;
	add.s32 	%r13534, %r13523, %r13533;
	xor.b32  	%r13535, %r13513, %r13534;
	shr.u32 	%r13536, %r13535, 20;
	add.s32 	%r13537, %r13531, %r13536;
	add.s32 	%r13538, %r12850, %r13530;
	add.s32 	%r13539, %r12862, %r13537;
	cvt.u32.u16 	%r13540, %rs100;
	add.s32 	%r13541, %r13540, %r22603;
	add.s32 	%r13542, %r13541, -11;
	not.b32 	%r13543, %r13542;
	add.s32 	%r13544, %r13543, %r1053;
	mov.u32 	%r13545, %ctaid.x;
	shl.b32 	%r13546, %r13545, 11;
	mov.u32 	%r13547, %tid.x;
	and.b32  	%r13548, %r13547, 31;
	or.b32  	%r13549, %r13546, %r13548;
	shl.b32 	%r13550, %r13547, 3;
	and.b32  	%r13551, %r13550, 7936;
	add.s32 	%r13552, %r22550, %r13551;
	add.s32 	%r13553, %r13549, %r13552;
	shr.u32 	%r13554, %r13553, %r13544;
	and.b32  	%r13555, %r13554, 1;
	setp.eq.b32 	%p102, %r13555, 1;
	selp.b32 	%r13556, %r13539, %r13538, %p102;
	cvt.u16.u32 	%rs227, %r13556;
	and.b16  	%rs352, %rs227, 1;
	and.b16  	%rs228, %rs350, 255;
	setp.ne.s16 	%p103, %rs228, 1;
	@%p103 bra 	$L__BB2_102;
	ld.param.u64 	%rd258, [fused_batch_pir_kernel_optimized_4_param_1];
	cvt.u32.u16 	%r13557, %rs100;
	add.s32 	%r13558, %r13557, %r22603;
	add.s32 	%r13559, %r13558, -11;
	not.b32 	%r13560, %r13559;
	add.s32 	%r13561, %r13560, %r1053;
	mov.u32 	%r13562, %ctaid.x;
	shl.b32 	%r13563, %r13562, 11;
	mov.u32 	%r13564, %tid.x;
	and.b32  	%r13565, %r13564, 31;
	or.b32  	%r13566, %r13563, %r13565;
	shl.b32 	%r13567, %r13564, 3;
	and.b32  	%r13568, %r13567, 7936;
	add.s32 	%r13569, %r22550, %r13568;
	add.s32 	%r13570, %r13566, %r13569;
	shr.u32 	%r13571, %r13570, %r13561;
	and.b32  	%r13572, %r13571, 1;
	setp.eq.b32 	%p104, %r13572, 1;
	cvt.u64.u32 	%rd83, %r22603;
	cvt.u64.u16 	%rd84, %rs100;
	add.s64 	%rd85, %rd83, %rd84;
	cvta.to.global.u64 	%rd86, %rd258;
	shl.b64 	%rd87, %rd85, 4;
	add.s64 	%rd88, %rd86, %rd87;
	ld.global.u32 	%r13573, [%rd88+820];
	selp.b32 	%r13574, %r22608, %r22607, %p104;
	xor.b32  	%r13575, %r13574, %r13573;
	selp.b32 	%r13576, %r22609, %r22606, %p104;
	selp.b32 	%r22607, %r22607, %r13575, %p104;
	selp.b32 	%r22608, %r13575, %r22608, %p104;
	ld.global.u32 	%r13577, [%rd88+824];
	xor.b32  	%r13578, %r13576, %r13577;
	selp.b32 	%r13579, %r22610, %r22605, %p104;
	selp.b32 	%r22606, %r22606, %r13578, %p104;
	selp.b32 	%r22609, %r13578, %r22609, %p104;
	ld.global.u32 	%r13580, [%rd88+828];
	xor.b32  	%r13581, %r13579, %r13580;
	selp.b32 	%r13582, %r22611, %r22604, %p104;
	selp.b32 	%r22605, %r22605, %r13581, %p104;
	selp.b32 	%r22610, %r13581, %r22610, %p104;
	ld.global.u32 	%r13583, [%rd88+832];
	xor.b32  	%r13584, %r13582, %r13583;
	selp.b64 	%rd89, 445, 420, %p104;
	selp.b32 	%r22604, %r22604, %r13584, %p104;
	selp.b32 	%r22611, %r13584, %r22611, %p104;
	add.s64 	%rd90, %rd89, %rd85;
	add.s64 	%rd91, %rd90, %rd86;
	ld.global.u8 	%rs229, [%rd91+965];
	xor.b16  	%rs352, %rs229, %rs352;
$L__BB2_102:
	cvt.u32.u16 	%r13585, %rs100;
	add.s32 	%r13586, %r13585, -11;
	add.s32 	%r13587, %r22603, %r13586;
	not.b32 	%r13588, %r13587;
	add.s32 	%r13589, %r13588, %r1053;
	mov.u32 	%r13590, %ctaid.x;
	shl.b32 	%r13591, %r13590, 11;
	mov.u32 	%r13592, %tid.x;
	and.b32  	%r13593, %r13592, 31;
	or.b32  	%r13594, %r13591, %r13593;
	shl.b32 	%r13595, %r13592, 3;
	and.b32  	%r13596, %r13595, 7936;
	add.s32 	%r13597, %r22550, %r13596;
	add.s32 	%r13598, %r13594, %r13597;
	shr.u32 	%r13599, %r13598, %r13589;
	and.b32  	%r13600, %r13599, 1;
	setp.eq.b32 	%p105, %r13600, 1;
	selp.b32 	%r22615, %r22608, %r22607, %p105;
	selp.b32 	%r22614, %r22609, %r22606, %p105;
	selp.b32 	%r22613, %r22610, %r22605, %p105;
	selp.b32 	%r22612, %r22611, %r22604, %p105;
	add.s32 	%r22603, %r22603, 1;
	sub.s32 	%r13601, %r1053, %r13586;
	setp.ne.s32 	%p106, %r22603, %r13601;
	mov.u16 	%rs350, %rs352;
	@%p106 bra 	$L__BB2_100;
$L__BB2_103:
	and.b16  	%rs230, %rs352, 255;
	setp.ne.s16 	%p107, %rs230, 1;
	@%p107 bra 	$L__BB2_105;
	ld.param.u64 	%rd259, [fused_batch_pir_kernel_optimized_4_param_1];
	cvta.to.global.u64 	%rd92, %rd259;
	ld.global.u32 	%r13602, [%rd92+1448];
	xor.b32  	%r22615, %r22615, %r13602;
$L__BB2_105:
	@%p107 bra 	$L__BB2_107;
	ld.param.u64 	%rd260, [fused_batch_pir_kernel_optimized_4_param_1];
	cvta.to.global.u64 	%rd93, %rd260;
	ld.global.u32 	%r13603, [%rd93+1452];
	xor.b32  	%r22614, %r22614, %r13603;
$L__BB2_107:
	@%p107 bra 	$L__BB2_109;
	ld.param.u64 	%rd261, [fused_batch_pir_kernel_optimized_4_param_1];
	cvta.to.global.u64 	%rd94, %rd261;
	ld.global.u32 	%r13604, [%rd94+1456];
	xor.b32  	%r22613, %r22613, %r13604;
$L__BB2_109:
	@%p107 bra 	$L__BB2_111;
	ld.param.u64 	%rd262, [fused_batch_pir_kernel_optimized_4_param_1];
	cvta.to.global.u64 	%rd95, %rd262;
	ld.global.u32 	%r13605, [%rd95+1460];
	xor.b32  	%r22612, %r22612, %r13605;
$L__BB2_111:
	ld.param.u32 	%r21948, [fused_batch_pir_kernel_optimized_4_param_4];
	mov.u32 	%r13607, %ctaid.x;
	shl.b32 	%r13608, %r13607, 11;
	mov.u32 	%r13609, %tid.x;
	and.b32  	%r13610, %r13609, 31;
	or.b32  	%r13611, %r13608, %r13610;
	shl.b32 	%r13612, %r13609, 3;
	and.b32  	%r13613, %r13612, 7936;
	add.s32 	%r13614, %r22550, %r13613;
	add.s32 	%r13615, %r13611, %r13614;
	setp.ge.s32 	%p111, %r13615, %r21948;
	mov.b32 	%r22636, 0;
	mov.u32 	%r22637, %r22636;
	mov.u32 	%r22638, %r22636;
	mov.u32 	%r22639, %r22636;
	@%p111 bra 	$L__BB2_125;
	ld.param.u64 	%rd263, [fused_batch_pir_kernel_optimized_4_param_1];
	cvta.to.global.u64 	%rd96, %rd263;
	ld.global.u8 	%rs234, [%rd96+1481];
	max.u16 	%rs107, %rs234, 11;
	cvt.u32.u16 	%r13616, %rs107;
	ld.shared.u32 	%r22639, [s_mem+49404];
	ld.shared.v4.u32 	{%r22638, %r22637, %r22636, %r13617}, [s_mem+49408];
	mov.b64 	%rd97, {%r22636, %r13617};
	shr.u64 	%rd98, %rd97, 32;
	cvt.u16.u64 	%rs355, %rd98;
	cvt.u32.u16 	%r1107, %rs234;
	sub.s32 	%r13618, %r1107, %r13616;
	add.s32 	%r13619, %r13618, 11;
	setp.lt.s32 	%p112, %r13619, 1;
	@%p112 bra 	$L__BB2_117;
	mov.b32 	%r22627, 0;
	mov.u16 	%rs353, %rs355;
$L__BB2_114:
	.pragma "nounroll";
	ld.const.u32 	%r13621, [CHACHA_CONSTANTS];
	add.s32 	%r13622, %r13621, %r22639;
	shf.l.wrap.b32 	%r13623, %r13622, %r13622, 16;
	add.s32 	%r13624, %r22639, %r13623;
	xor.b32  	%r13625, %r22639, %r13624;
	shf.l.wrap.b32 	%r13626, %r13625, %r13625, 12;
	add.s32 	%r13627, %r13622, %r13626;
	xor.b32  	%r13628, %r13623, %r13627;
	shf.l.wrap.b32 	%r13629, %r13628, %r13628, 8;
	add.s32 	%r13630, %r13624, %r13629;
	xor.b32  	%r13631, %r13626, %r13630;
	shf.l.wrap.b32 	%r13632, %r13631, %r13631, 7;
	ld.const.u32 	%r13633, [CHACHA_CONSTANTS+4];
	add.s32 	%r13634, %r13633, %r22638;
	shf.l.wrap.b32 	%r13635, %r13634, %r13634, 16;
	add.s32 	%r13636, %r22638, %r13635;
	xor.b32  	%r13637, %r22638, %r13636;
	shf.l.wrap.b32 	%r13638, %r13637, %r13637, 12;
	add.s32 	%r13639, %r13634, %r13638;
	xor.b32  	%r13640, %r13635, %r13639;
	shf.l.wrap.b32 	%r13641, %r13640, %r13640, 8;
	add.s32 	%r13642, %r13636, %r13641;
	xor.b32  	%r13643, %r13638, %r13642;
	shf.l.wrap.b32 	%r13644, %r13643, %r13643, 7;
	ld.const.u32 	%r13645, [CHACHA_CONSTANTS+8];
	add.s32 	%r13646, %r13645, %r22637;
	shf.l.wrap.b32 	%r13647, %r13646, %r13646, 16;
	add.s32 	%r13648, %r22637, %r13647;
	xor.b32  	%r13649, %r22637, %r13648;
	shf.l.wrap.b32 	%r13650, %r13649, %r13649, 12;
	add.s32 	%r13651, %r13646, %r13650;
	xor.b32  	%r13652, %r13647, %r13651;
	shf.l.wrap.b32 	%r13653, %r13652, %r13652, 8;
	add.s32 	%r13654, %r13648, %r13653;
	xor.b32  	%r13655, %r13650, %r13654;
	shf.l.wrap.b32 	%r13656, %r13655, %r13655, 7;
	ld.const.u32 	%r13657, [CHACHA_CONSTANTS+12];
	add.s32 	%r13658, %r13657, %r22636;
	shf.l.wrap.b32 	%r13659, %r13658, %r13658, 16;
	add.s32 	%r13660, %r22636, %r13659;
	xor.b32  	%r13661, %r22636, %r13660;
	shf.l.wrap.b32 	%r13662, %r13661, %r13661, 12;
	add.s32 	%r13663, %r13658, %r13662;
	xor.b32  	%r13664, %r13659, %r13663;
	shf.l.wrap.b32 	%r13665, %r13664, %r13664, 8;
	add.s32 	%r13666, %r13660, %r13665;
	xor.b32  	%r13667, %r13662, %r13666;
	shf.l.wrap.b32 	%r13668, %r13667, %r13667, 7;
	add.s32 	%r13669, %r13627, %r13644;
	xor.b32  	%r13670, %r13665, %r13669;
	shf.l.wrap.b32 	%r13671, %r13670, %r13670, 16;
	add.s32 	%r13672, %r13654, %r13671;
	xor.b32  	%r13673, %r13644, %r13672;
	shf.l.wrap.b32 	%r13674, %r13673, %r13673, 12;
	add.s32 	%r13675, %r13669, %r13674;
	xor.b32  	%r13676, %r13671, %r13675;
	shf.l.wrap.b32 	%r13677, %r13676, %r13676, 8;
	add.s32 	%r13678, %r13672, %r13677;
	xor.b32  	%r13679, %r13674, %r13678;
	shf.l.wrap.b32 	%r13680, %r13679, %r13679, 7;
	add.s32 	%r13681, %r13639, %r13656;
	xor.b32  	%r13682, %r13629, %r13681;
	shf.l.wrap.b32 	%r13683, %r13682, %r13682, 16;
	add.s32 	%r13684, %r13666, %r13683;
	xor.b32  	%r13685, %r13656, %r13684;
	shf.l.wrap.b32 	%r13686, %r13685, %r13685, 12;
	add.s32 	%r13687, %r13681, %r13686;
	xor.b32  	%r13688, %r13683, %r13687;
	shf.l.wrap.b32 	%r13689, %r13688, %r13688, 8;
	add.s32 	%r13690, %r13684, %r13689;
	xor.b32  	%r13691, %r13686, %r13690;
	shf.l.wrap.b32 	%r13692, %r13691, %r13691, 7;
	add.s32 	%r13693, %r13651, %r13668;
	xor.b32  	%r13694, %r13641, %r13693;
	shf.l.wrap.b32 	%r13695, %r13694, %r13694, 16;
	add.s32 	%r13696, %r13630, %r13695;
	xor.b32  	%r13697, %r13668, %r13696;
	shf.l.wrap.b32 	%r13698, %r13697, %r13697, 12;
	add.s32 	%r13699, %r13693, %r13698;
	xor.b32  	%r13700, %r13695, %r13699;
	shf.l.wrap.b32 	%r13701, %r13700, %r13700, 8;
	add.s32 	%r13702, %r13696, %r13701;
	xor.b32  	%r13703, %r13698, %r13702;
	shf.l.wrap.b32 	%r13704, %r13703, %r13703, 7;
	add.s32 	%r13705, %r13663, %r13632;
	xor.b32  	%r13706, %r13653, %r13705;
	shf.l.wrap.b32 	%r13707, %r13706, %r13706, 16;
	add.s32 	%r13708, %r13642, %r13707;
	xor.b32  	%r13709, %r13632, %r13708;
	shf.l.wrap.b32 	%r13710, %r13709, %r13709, 12;
	add.s32 	%r13711, %r13705, %r13710;
	xor.b32  	%r13712, %r13707, %r13711;
	shf.l.wrap.b32 	%r13713, %r13712, %r13712, 8;
	add.s32 	%r13714, %r13708, %r13713;
	xor.b32  	%r13715, %r13710, %r13714;
	shf.l.wrap.b32 	%r13716, %r13715, %r13715, 7;
	add.s32 	%r13717, %r13675, %r13716;
	xor.b32  	%r13718, %r13689, %r13717;
	shf.l.wrap.b32 	%r13719, %r13718, %r13718, 16;
	add.s32 	%r13720, %r13702, %r13719;
	xor.b32  	%r13721, %r13716, %r13720;
	shf.l.wrap.b32 	%r13722, %r13721, %r13721, 12;
	add.s32 	%r13723, %r13717, %r13722;
	xor.b32  	%r13724, %r13719, %r13723;
	shf.l.wrap.b32 	%r13725, %r13724, %r13724, 8;
	add.s32 	%r13726, %r13720, %r13725;
	xor.b32  	%r13727, %r13722, %r13726;
	shf.l.wrap.b32 	%r13728, %r13727, %r13727, 7;
	add.s32 	%r13729, %r13687, %r13680;
	xor.b32  	%r13730, %r13701, %r13729;
	shf.l.wrap.b32 	%r13731, %r13730, %r13730, 16;
	add.s32 	%r13732, %r13714, %r13731;
	xor.b32  	%r13733, %r13680, %r13732;
	shf.l.wrap.b32 	%r13734, %r13733, %r13733, 12;
	add.s32 	%r13735, %r13729, %r13734;
	xor.b32  	%r13736, %r13731, %r13735;
	shf.l.wrap.b32 	%r13737, %r13736, %r13736, 8;
	add.s32 	%r13738, %r13732, %r13737;
	xor.b32  	%r13739, %r13734, %r13738;
	shf.l.wrap.b32 	%r13740, %r13739, %r13739, 7;
	add.s32 	%r13741, %r13699, %r13692;
	xor.b32  	%r13742, %r13713, %r13741;
	shf.l.wrap.b32 	%r13743, %r13742, %r13742, 16;
	add.s32 	%r13744, %r13678, %r13743;
	xor.b32  	%r13745, %r13692, %r13744;
	shf.l.wrap.b32 	%r13746, %r13745, %r13745, 12;
	add.s32 	%r13747, %r13741, %r13746;
	xor.b32  	%r13748, %r13743, %r13747;
	shf.l.wrap.b32 	%r13749, %r13748, %r13748, 8;
	add.s32 	%r13750, %r13744, %r13749;
	xor.b32  	%r13751, %r13746, %r13750;
	shf.l.wrap.b32 	%r13752, %r13751, %r13751, 7;
	add.s32 	%r13753, %r13711, %r13704;
	xor.b32  	%r13754, %r13677, %r13753;
	shf.l.wrap.b32 	%r13755, %r13754, %r13754, 16;
	add.s32 	%r13756, %r13690, %r13755;
	xor.b32  	%r13757, %r13704, %r13756;
	shf.l.wrap.b32 	%r13758, %r13757, %r13757, 12;
	add.s32 	%r13759, %r13753, %r13758;
	xor.b32  	%r13760, %r13755, %r13759;
	shf.l.wrap.b32 	%r13761, %r13760, %r13760, 8;
	add.s32 	%r13762, %r13756, %r13761;
	xor.b32  	%r13763, %r13758, %r13762;
	shf.l.wrap.b32 	%r13764, %r13763, %r13763, 7;
	add.s32 	%r13765, %r13723, %r13740;
	xor.b32  	%r13766, %r13761, %r13765;
	shf.l.wrap.b32 	%r13767, %r13766, %r13766, 16;
	add.s32 	%r13768, %r13750, %r13767;
	xor.b32  	%r13769, %r13740, %r13768;
	shf.l.wrap.b32 	%r13770, %r13769, %r13769, 12;
	add.s32 	%r13771, %r13765, %r13770;
	xor.b32  	%r13772, %r13767, %r13771;
	shf.l.wrap.b32 	%r13773, %r13772, %r13772, 8;
	add.s32 	%r13774, %r13768, %r13773;
	xor.b32  	%r13775, %r13770, %r13774;
	shf.l.wrap.b32 	%r13776, %r13775, %r13775, 7;
	add.s32 	%r13777, %r13735, %r13752;
	xor.b32  	%r13778, %r13725, %r13777;
	shf.l.wrap.b32 	%r13779, %r13778, %r13778, 16;
	add.s32 	%r13780, %r13762, %r13779;
	xor.b32  	%r13781, %r13752, %r13780;
	shf.l.wrap.b32 	%r13782, %r13781, %r13781, 12;
	add.s32 	%r13783, %r13777, %r13782;
	xor.b32  	%r13784, %r13779, %r13783;
	shf.l.wrap.b32 	%r13785, %r13784, %r13784, 8;
	add.s32 	%r13786, %r13780, %r13785;
	xor.b32  	%r13787, %r13782, %r13786;
	shf.l.wrap.b32 	%r13788, %r13787, %r13787, 7;
	add.s32 	%r13789, %r13747, %r13764;
	xor.b32  	%r13790, %r13737, %r13789;
	shf.l.wrap.b32 	%r13791, %r13790, %r13790, 16;
	add.s32 	%r13792, %r13726, %r13791;
	xor.b32  	%r13793, %r13764, %r13792;
	shf.l.wrap.b32 	%r13794, %r13793, %r13793, 12;
	add.s32 	%r13795, %r13789, %r13794;
	xor.b32  	%r13796, %r13791, %r13795;
	shf.l.wrap.b32 	%r13797, %r13796, %r13796, 8;
	add.s32 	%r13798, %r13792, %r13797;
	xor.b32  	%r13799, %r13794, %r13798;
	shf.l.wrap.b32 	%r13800, %r13799, %r13799, 7;
	add.s32 	%r13801, %r13759, %r13728;
	xor.b32  	%r13802, %r13749, %r13801;
	shf.l.wrap.b32 	%r13803, %r13802, %r13802, 16;
	add.s32 	%r13804, %r13738, %r13803;
	xor.b32  	%r13805, %r13728, %r13804;
	shf.l.wrap.b32 	%r13806, %r13805, %r13805, 12;
	add.s32 	%r13807, %r13801, %r13806;
	xor.b32  	%r13808, %r13803, %r13807;
	shf.l.wrap.b32 	%r13809, %r13808, %r13808, 8;
	add.s32 	%r13810, %r13804, %r13809;
	xor.b32  	%r13811, %r13806, %r13810;
	shf.l.wrap.b32 	%r13812, %r13811, %r13811, 7;
	add.s32 	%r13813, %r13771, %r13812;
	xor.b32  	%r13814, %r13785, %r13813;
	shf.l.wrap.b32 	%r13815, %r13814, %r13814, 16;
	add.s32 	%r13816, %r13798, %r13815;
	xor.b32  	%r13817, %r13812, %r13816;
	shf.l.wrap.b32 	%r13818, %r13817, %r13817, 12;
	add.s32 	%r13819, %r13813, %r13818;
	xor.b32  	%r13820, %r13815, %r13819;
	shf.l.wrap.b32 	%r13821, %r13820, %r13820, 8;
	add.s32 	%r13822, %r13816, %r13821;
	xor.b32  	%r13823, %r13818, %r13822;
	shf.l.wrap.b32 	%r13824, %r13823, %r13823, 7;
	add.s32 	%r13825, %r13783, %r13776;
	xor.b32  	%r13826, %r13797, %r13825;
	shf.l.wrap.b32 	%r13827, %r13826, %r13826, 16;
	add.s32 	%r13828, %r13810, %r13827;
	xor.b32  	%r13829, %r13776, %r13828;
	shf.l.wrap.b32 	%r13830, %r13829, %r13829, 12;
	add.s32 	%r13831, %r13825, %r13830;
	xor.b32  	%r13832, %r13827, %r13831;
	shf.l.wrap.b32 	%r13833, %r13832, %r13832, 8;
	add.s32 	%r13834, %r13828, %r13833;
	xor.b32  	%r13835, %r13830, %r13834;
	shf.l.wrap.b32 	%r13836, %r13835, %r13835, 7;
	add.s32 	%r13837, %r13795, %r13788;
	xor.b32  	%r13838, %r13809, %r13837;
	shf.l.wrap.b32 	%r13839, %r13838, %r13838, 16;
	add.s32 	%r13840, %r13774, %r13839;
	xor.b32  	%r13841, %r13788, %r13840;
	shf.l.wrap.b32 	%r13842, %r13841, %r13841, 12;
	add.s32 	%r13843, %r13837, %r13842;
	xor.b32  	%r13844, %r13839, %r13843;
	shf.l.wrap.b32 	%r13845, %r13844, %r13844, 8;
	add.s32 	%r13846, %r13840, %r13845;
	xor.b32  	%r13847, %r13842, %r13846;
	shf.l.wrap.b32 	%r13848, %r13847, %r13847, 7;
	add.s32 	%r13849, %r13807, %r13800;
	xor.b32  	%r13850, %r13773, %r13849;
	shf.l.wrap.b32 	%r13851, %r13850, %r13850, 16;
	add.s32 	%r13852, %r13786, %r13851;
	xor.b32  	%r13853, %r13800, %r13852;
	shf.l.wrap.b32 	%r13854, %r13853, %r13853, 12;
	add.s32 	%r13855, %r13849, %r13854;
	xor.b32  	%r13856, %r13851, %r13855;
	shf.l.wrap.b32 	%r13857, %r13856, %r13856, 8;
	add.s32 	%r13858, %r13852, %r13857;
	xor.b32  	%r13859, %r13854, %r13858;
	shf.l.wrap.b32 	%r13860, %r13859, %r13859, 7;
	add.s32 	%r13861, %r13819, %r13836;
	xor.b32  	%r13862, %r13857, %r13861;
	shf.l.wrap.b32 	%r13863, %r13862, %r13862, 16;
	add.s32 	%r13864, %r13846, %r13863;
	xor.b32  	%r13865, %r13836, %r13864;
	shf.l.wrap.b32 	%r13866, %r13865, %r13865, 12;
	add.s32 	%r13867, %r13861, %r13866;
	xor.b32  	%r13868, %r13863, %r13867;
	shf.l.wrap.b32 	%r13869, %r13868, %r13868, 8;
	add.s32 	%r13870, %r13864, %r13869;
	xor.b32  	%r13871, %r13866, %r13870;
	shf.l.wrap.b32 	%r13872, %r13871, %r13871, 7;
	add.s32 	%r13873, %r13831, %r13848;
	xor.b32  	%r13874, %r13821, %r13873;
	shf.l.wrap.b32 	%r13875, %r13874, %r13874, 16;
	add.s32 	%r13876, %r13858, %r13875;
	xor.b32  	%r13877, %r13848, %r13876;
	shf.l.wrap.b32 	%r13878, %r13877, %r13877, 12;
	add.s32 	%r13879, %r13873, %r13878;
	xor.b32  	%r13880, %r13875, %r13879;
	shf.l.wrap.b32 	%r13881, %r13880, %r13880, 8;
	add.s32 	%r13882, %r13876, %r13881;
	xor.b32  	%r13883, %r13878, %r13882;
	shf.l.wrap.b32 	%r13884, %r13883, %r13883, 7;
	add.s32 	%r13885, %r13843, %r13860;
	xor.b32  	%r13886, %r13833, %r13885;
	shf.l.wrap.b32 	%r13887, %r13886, %r13886, 16;
	add.s32 	%r13888, %r13822, %r13887;
	xor.b32  	%r13889, %r13860, %r13888;
	shf.l.wrap.b32 	%r13890, %r13889, %r13889, 12;
	add.s32 	%r13891, %r13885, %r13890;
	xor.b32  	%r13892, %r13887, %r13891;
	shf.l.wrap.b32 	%r13893, %r13892, %r13892, 8;
	add.s32 	%r13894, %r13888, %r13893;
	xor.b32  	%r13895, %r13890, %r13894;
	shf.l.wrap.b32 	%r13896, %r13895, %r13895, 7;
	add.s32 	%r13897, %r13855, %r13824;
	xor.b32  	%r13898, %r13845, %r13897;
	shf.l.wrap.b32 	%r13899, %r13898, %r13898, 16;
	add.s32 	%r13900, %r13834, %r13899;
	xor.b32  	%r13901, %r13824, %r13900;
	shf.l.wrap.b32 	%r13902, %r13901, %r13901, 12;
	add.s32 	%r13903, %r13897, %r13902;
	xor.b32  	%r13904, %r13899, %r13903;
	shf.l.wrap.b32 	%r13905, %r13904, %r13904, 8;
	add.s32 	%r13906, %r13900, %r13905;
	xor.b32  	%r13907, %r13902, %r13906;
	shf.l.wrap.b32 	%r13908, %r13907, %r13907, 7;
	add.s32 	%r13909, %r13867, %r13908;
	xor.b32  	%r13910, %r13881, %r13909;
	shf.l.wrap.b32 	%r13911, %r13910, %r13910, 16;
	add.s32 	%r13912, %r13894, %r13911;
	xor.b32  	%r13913, %r13908, %r13912;
	shf.l.wrap.b32 	%r13914, %r13913, %r13913, 12;
	add.s32 	%r13915, %r13909, %r13914;
	xor.b32  	%r13916, %r13911, %r13915;
	shf.l.wrap.b32 	%r13917, %r13916, %r13916, 8;
	add.s32 	%r13918, %r13912, %r13917;
	xor.b32  	%r13919, %r13914, %r13918;
	shf.l.wrap.b32 	%r13920, %r13919, %r13919, 7;
	add.s32 	%r13921, %r13879, %r13872;
	xor.b32  	%r13922, %r13893, %r13921;
	shf.l.wrap.b32 	%r13923, %r13922, %r13922, 16;
	add.s32 	%r13924, %r13906, %r13923;
	xor.b32  	%r13925, %r13872, %r13924;
	shf.l.wrap.b32 	%r13926, %r13925, %r13925, 12;
	add.s32 	%r13927, %r13921, %r13926;
	xor.b32  	%r13928, %r13923, %r13927;
	shf.l.wrap.b32 	%r13929, %r13928, %r13928, 8;
	add.s32 	%r13930, %r13924, %r13929;
	xor.b32  	%r13931, %r13926, %r13930;
	shf.l.wrap.b32 	%r13932, %r13931, %r13931, 7;
	add.s32 	%r13933, %r13891, %r13884;
	xor.b32  	%r13934, %r13905, %r13933;
	shf.l.wrap.b32 	%r13935, %r13934, %r13934, 16;
	add.s32 	%r13936, %r13870, %r13935;
	xor.b32  	%r13937, %r13884, %r13936;
	shf.l.wrap.b32 	%r13938, %r13937, %r13937, 12;
	add.s32 	%r13939, %r13933, %r13938;
	xor.b32  	%r13940, %r13935, %r13939;
	shf.l.wrap.b32 	%r13941, %r13940, %r13940, 8;
	add.s32 	%r13942, %r13936, %r13941;
	xor.b32  	%r13943, %r13938, %r13942;
	shf.l.wrap.b32 	%r13944, %r13943, %r13943, 7;
	add.s32 	%r13945, %r13903, %r13896;
	xor.b32  	%r13946, %r13869, %r13945;
	shf.l.wrap.b32 	%r13947, %r13946, %r13946, 16;
	add.s32 	%r13948, %r13882, %r13947;
	xor.b32  	%r13949, %r13896, %r13948;
	shf.l.wrap.b32 	%r13950, %r13949, %r13949, 12;
	add.s32 	%r13951, %r13945, %r13950;
	xor.b32  	%r13952, %r13947, %r13951;
	shf.l.wrap.b32 	%r13953, %r13952, %r13952, 8;
	add.s32 	%r13954, %r13948, %r13953;
	xor.b32  	%r13955, %r13950, %r13954;
	shf.l.wrap.b32 	%r13956, %r13955, %r13955, 7;
	add.s32 	%r13957, %r13915, %r13932;
	xor.b32  	%r13958, %r13953, %r13957;
	shf.l.wrap.b32 	%r13959, %r13958, %r13958, 16;
	add.s32 	%r13960, %r13942, %r13959;
	xor.b32  	%r13961, %r13932, %r13960;
	shf.l.wrap.b32 	%r13962, %r13961, %r13961, 12;
	add.s32 	%r13963, %r13957, %r13962;
	xor.b32  	%r13964, %r13959, %r13963;
	shf.l.wrap.b32 	%r13965, %r13964, %r13964, 8;
	add.s32 	%r13966, %r13960, %r13965;
	xor.b32  	%r13967, %r13962, %r13966;
	shf.l.wrap.b32 	%r13968, %r13967, %r13967, 7;
	add.s32 	%r13969, %r13927, %r13944;
	xor.b32  	%r13970, %r13917, %r13969;
	shf.l.wrap.b32 	%r13971, %r13970, %r13970, 16;
	add.s32 	%r13972, %r13954, %r13971;
	xor.b32  	%r13973, %r13944, %r13972;
	shf.l.wrap.b32 	%r13974, %r13973, %r13973, 12;
	add.s32 	%r13975, %r13969, %r13974;
	xor.b32  	%r13976, %r13971, %r13975;
	shf.l.wrap.b32 	%r13977, %r13976, %r13976, 8;
	add.s32 	%r13978, %r13972, %r13977;
	xor.b32  	%r13979, %r13974, %r13978;
	shf.l.wrap.b32 	%r13980, %r13979, %r13979, 7;
	add.s32 	%r13981, %r13939, %r13956;
	xor.b32  	%r13982, %r13929, %r13981;
	shf.l.wrap.b32 	%r13983, %r13982, %r13982, 16;
	add.s32 	%r13984, %r13918, %r13983;
	xor.b32  	%r13985, %r13956, %r13984;
	shf.l.wrap.b32 	%r13986, %r13985, %r13985, 12;
	add.s32 	%r13987, %r13981, %r13986;
	xor.b32  	%r13988, %r13983, %r13987;
	shf.l.wrap.b32 	%r13989, %r13988, %r13988, 8;
	add.s32 	%r13990, %r13984, %r13989;
	xor.b32  	%r13991, %r13986, %r13990;
	shf.l.wrap.b32 	%r13992, %r13991, %r13991, 7;
	add.s32 	%r13993, %r13951, %r13920;
	xor.b32  	%r13994, %r13941, %r13993;
	shf.l.wrap.b32 	%r13995, %r13994, %r13994, 16;
	add.s32 	%r13996, %r13930, %r13995;
	xor.b32  	%r13997, %r13920, %r13996;
	shf.l.wrap.b32 	%r13998, %r13997, %r13997, 12;
	add.s32 	%r13999, %r13993, %r13998;
	xor.b32  	%r14000, %r13995, %r13999;
	shf.l.wrap.b32 	%r14001, %r14000, %r14000, 8;
	add.s32 	%r14002, %r13996, %r14001;
	xor.b32  	%r14003, %r13998, %r14002;
	shf.l.wrap.b32 	%r14004, %r14003, %r14003, 7;
	add.s32 	%r22631, %r13621, %r13963;
	add.s32 	%r22632, %r22639, %r14004;
	add.s32 	%r22630, %r13633, %r13975;
	add.s32 	%r22633, %r22638, %r13968;
	add.s32 	%r22629, %r13645, %r13987;
	add.s32 	%r22634, %r22637, %r13980;
	add.s32 	%r22628, %r13657, %r13999;
	add.s32 	%r22635, %r22636, %r13992;
	xor.b32  	%r14005, %r13622, 1;
	shf.l.wrap.b32 	%r14006, %r13622, %r14005, 16;
	add.s32 	%r14007, %r22639, %r14006;
	xor.b32  	%r14008, %r22639, %r14007;
	shf.l.wrap.b32 	%r14009, %r14008, %r14008, 12;
	add.s32 	%r14010, %r13622, %r14009;
	xor.b32  	%r14011, %r14006, %r14010;
	shf.l.wrap.b32 	%r14012, %r14011, %r14011, 8;
	add.s32 	%r14013, %r14007, %r14012;
	xor.b32  	%r14014, %r14009, %r14013;
	shf.l.wrap.b32 	%r14015, %r14014, %r14014, 7;
	add.s32 	%r14016, %r14010, %r13644;
	xor.b32  	%r14017, %r13665, %r14016;
	shf.l.wrap.b32 	%r14018, %r14017, %r14017, 16;
	add.s32 	%r14019, %r13654, %r14018;
	xor.b32  	%r14020, %r13644, %r14019;
	shf.l.wrap.b32 	%r14021, %r14020, %r14020, 12;
	add.s32 	%r14022, %r14016, %r14021;
	xor.b32  	%r14023, %r14018, %r14022;
	shf.l.wrap.b32 	%r14024, %r14023, %r14023, 8;
	add.s32 	%r14025, %r14019, %r14024;
	xor.b32  	%r14026, %r14021, %r14025;
	shf.l.wrap.b32 	%r14027, %r14026, %r14026, 7;
	xor.b32  	%r14028, %r14012, %r13681;
	shf.l.wrap.b32 	%r14029, %r14028, %r14028, 16;
	add.s32 	%r14030, %r13666, %r14029;
	xor.b32  	%r14031, %r13656, %r14030;
	shf.l.wrap.b32 	%r14032, %r14031, %r14031, 12;
	add.s32 	%r14033, %r13681, %r14032;
	xor.b32  	%r14034, %r14029, %r14033;
	shf.l.wrap.b32 	%r14035, %r14034, %r14034, 8;
	add.s32 	%r14036, %r14030, %r14035;
	xor.b32  	%r14037, %r14032, %r14036;
	shf.l.wrap.b32 	%r14038, %r14037, %r14037, 7;
	add.s32 	%r14039, %r14013, %r13695;
	xor.b32  	%r14040, %r13668, %r14039;
	shf.l.wrap.b32 	%r14041, %r14040, %r14040, 12;
	add.s32 	%r14042, %r13693, %r14041;
	xor.b32  	%r14043, %r13695, %r14042;
	shf.l.wrap.b32 	%r14044, %r14043, %r14043, 8;
	add.s32 	%r14045, %r14039, %r14044;
	xor.b32  	%r14046, %r14041, %r14045;
	shf.l.wrap.b32 	%r14047, %r14046, %r14046, 7;
	add.s32 	%r14048, %r13663, %r14015;
	xor.b32  	%r14049, %r13653, %r14048;
	shf.l.wrap.b32 	%r14050, %r14049, %r14049, 16;
	add.s32 	%r14051, %r13642, %r14050;
	xor.b32  	%r14052, %r14015, %r14051;
	shf.l.wrap.b32 	%r14053, %r14052, %r14052, 12;
	add.s32 	%r14054, %r14048, %r14053;
	xor.b32  	%r14055, %r14050, %r14054;
	shf.l.wrap.b32 	%r14056, %r14055, %r14055, 8;
	add.s32 	%r14057, %r14051, %r14056;
	xor.b32  	%r14058, %r14053, %r14057;
	shf.l.wrap.b32 	%r14059, %r14058, %r14058, 7;
	add.s32 	%r14060, %r14022, %r14059;
	xor.b32  	%r14061, %r14035, %r14060;
	shf.l.wrap.b32 	%r14062, %r14061, %r14061, 16;
	add.s32 	%r14063, %r14045, %r14062;
	xor.b32  	%r14064, %r14059, %r14063;
	shf.l.wrap.b32 	%r14065, %r14064, %r14064, 12;
	add.s32 	%r14066, %r14060, %r14065;
	xor.b32  	%r14067, %r14062, %r14066;
	shf.l.wrap.b32 	%r14068, %r14067, %r14067, 8;
	add.s32 	%r14069, %r14063, %r14068;
	xor.b32  	%r14070, %r14065, %r14069;
	shf.l.wrap.b32 	%r14071, %r14070, %r14070, 7;
	add.s32 	%r14072, %r14033, %r14027;
	xor.b32  	%r14073, %r14044, %r14072;
	shf.l.wrap.b32 	%r14074, %r14073, %r14073, 16;
	add.s32 	%r14075, %r14057, %r14074;
	xor.b32  	%r14076, %r14027, %r14075;
	shf.l.wrap.b32 	%r14077, %r14076, %r14076, 12;
	add.s32 	%r14078, %r14072, %r14077;
	xor.b32  	%r14079, %r14074, %r14078;
	shf.l.wrap.b32 	%r14080, %r14079, %r14079, 8;
	add.s32 	%r14081, %r14075, %r14080;
	xor.b32  	%r14082, %r14077, %r14081;
	shf.l.wrap.b32 	%r14083, %r14082, %r14082, 7;
	add.s32 	%r14084, %r14042, %r14038;
	xor.b32  	%r14085, %r14056, %r14084;
	shf.l.wrap.b32 	%r14086, %r14085, %r14085, 16;
	add.s32 	%r14087, %r14025, %r14086;
	xor.b32  	%r14088, %r14038, %r14087;
	shf.l.wrap.b32 	%r14089, %r14088, %r14088, 12;
	add.s32 	%r14090, %r14084, %r14089;
	xor.b32  	%r14091, %r14086, %r14090;
	shf.l.wrap.b32 	%r14092, %r14091, %r14091, 8;
	add.s32 	%r14093, %r14087, %r14092;
	xor.b32  	%r14094, %r14089, %r14093;
	shf.l.wrap.b32 	%r14095, %r14094, %r14094, 7;
	add.s32 	%r14096, %r14054, %r14047;
	xor.b32  	%r14097, %r14024, %r14096;
	shf.l.wrap.b32 	%r14098, %r14097, %r14097, 16;
	add.s32 	%r14099, %r14036, %r14098;
	xor.b32  	%r14100, %r14047, %r14099;
	shf.l.wrap.b32 	%r14101, %r14100, %r14100, 12;
	add.s32 	%r14102, %r14096, %r14101;
	xor.b32  	%r14103, %r14098, %r14102;
	shf.l.wrap.b32 	%r14104, %r14103, %r14103, 8;
	add.s32 	%r14105, %r14099, %r14104;
	xor.b32  	%r14106, %r14101, %r14105;
	shf.l.wrap.b32 	%r14107, %r14106, %r14106, 7;
	add.s32 	%r14108, %r14066, %r14083;
	xor.b32  	%r14109, %r14104, %r14108;
	shf.l.wrap.b32 	%r14110, %r14109, %r14109, 16;
	add.s32 	%r14111, %r14093, %r14110;
	xor.b32  	%r14112, %r14083, %r14111;
	shf.l.wrap.b32 	%r14113, %r14112, %r14112, 12;
	add.s32 	%r14114, %r14108, %r14113;
	xor.b32  	%r14115, %r14110, %r14114;
	shf.l.wrap.b32 	%r14116, %r14115, %r14115, 8;
	add.s32 	%r14117, %r14111, %r14116;
	xor.b32  	%r14118, %r14113, %r14117;
	shf.l.wrap.b32 	%r14119, %r14118, %r14118, 7;
	add.s32 	%r14120, %r14078, %r14095;
	xor.b32  	%r14121, %r14068, %r14120;
	shf.l.wrap.b32 	%r14122, %r14121, %r14121, 16;
	add.s32 	%r14123, %r14105, %r14122;
	xor.b32  	%r14124, %r14095, %r14123;
	shf.l.wrap.b32 	%r14125, %r14124, %r14124, 12;
	add.s32 	%r14126, %r14120, %r14125;
	xor.b32  	%r14127, %r14122, %r14126;
	shf.l.wrap.b32 	%r14128, %r14127, %r14127, 8;
	add.s32 	%r14129, %r14123, %r14128;
	xor.b32  	%r14130, %r14125, %r14129;
	shf.l.wrap.b32 	%r14131, %r14130, %r14130, 7;
	add.s32 	%r14132, %r14090, %r14107;
	xor.b32  	%r14133, %r14080, %r14132;
	shf.l.wrap.b32 	%r14134, %r14133, %r14133, 16;
	add.s32 	%r14135, %r14069, %r14134;
	xor.b32  	%r14136, %r14107, %r14135;
	shf.l.wrap.b32 	%r14137, %r14136, %r14136, 12;
	add.s32 	%r14138, %r14132, %r14137;
	xor.b32  	%r14139, %r14134, %r14138;
	shf.l.wrap.b32 	%r14140, %r14139, %r14139, 8;
	add.s32 	%r14141, %r14135, %r14140;
	xor.b32  	%r14142, %r14137, %r14141;
	shf.l.wrap.b32 	%r14143, %r14142, %r14142, 7;
	add.s32 	%r14144, %r14102, %r14071;
	xor.b32  	%r14145, %r14092, %r14144;
	shf.l.wrap.b32 	%r14146, %r14145, %r14145, 16;
	add.s32 	%r14147, %r14081, %r14146;
	xor.b32  	%r14148, %r14071, %r14147;
	shf.l.wrap.b32 	%r14149, %r14148, %r14148, 12;
	add.s32 	%r14150, %r14144, %r14149;
	xor.b32  	%r14151, %r14146, %r14150;
	shf.l.wrap.b32 	%r14152, %r14151, %r14151, 8;
	add.s32 	%r14153, %r14147, %r14152;
	xor.b32  	%r14154, %r14149, %r14153;
	shf.l.wrap.b32 	%r14155, %r14154, %r14154, 7;
	add.s32 	%r14156, %r14114, %r14155;
	xor.b32  	%r14157, %r14128, %r14156;
	shf.l.wrap.b32 	%r14158, %r14157, %r14157, 16;
	add.s32 	%r14159, %r14141, %r14158;
	xor.b32  	%r14160, %r14155, %r14159;
	shf.l.wrap.b32 	%r14161, %r14160, %r14160, 12;
	add.s32 	%r14162, %r14156, %r14161;
	xor.b32  	%r14163, %r14158, %r14162;
	shf.l.wrap.b32 	%r14164, %r14163, %r14163, 8;
	add.s32 	%r14165, %r14159, %r14164;
	xor.b32  	%r14166, %r14161, %r14165;
	shf.l.wrap.b32 	%r14167, %r14166, %r14166, 7;
	add.s32 	%r14168, %r14126, %r14119;
	xor.b32  	%r14169, %r14140, %r14168;
	shf.l.wrap.b32 	%r14170, %r14169, %r14169, 16;
	add.s32 	%r14171, %r14153, %r14170;
	xor.b32  	%r14172, %r14119, %r14171;
	shf.l.wrap.b32 	%r14173, %r14172, %r14172, 12;
	add.s32 	%r14174, %r14168, %r14173;
	xor.b32  	%r14175, %r14170, %r14174;
	shf.l.wrap.b32 	%r14176, %r14175, %r14175, 8;
	add.s32 	%r14177, %r14171, %r14176;
	xor.b32  	%r14178, %r14173, %r14177;
	shf.l.wrap.b32 	%r14179, %r14178, %r14178, 7;
	add.s32 	%r14180, %r14138, %r14131;
	xor.b32  	%r14181, %r14152, %r14180;
	shf.l.wrap.b32 	%r14182, %r14181, %r14181, 16;
	add.s32 	%r14183, %r14117, %r14182;
	xor.b32  	%r14184, %r14131, %r14183;
	shf.l.wrap.b32 	%r14185, %r14184, %r14184, 12;
	add.s32 	%r14186, %r14180, %r14185;
	xor.b32  	%r14187, %r14182, %r14186;
	shf.l.wrap.b32 	%r14188, %r14187, %r14187, 8;
	add.s32 	%r14189, %r14183, %r14188;
	xor.b32  	%r14190, %r14185, %r14189;
	shf.l.wrap.b32 	%r14191, %r14190, %r14190, 7;
	add.s32 	%r14192, %r14150, %r14143;
	xor.b32  	%r14193, %r14116, %r14192;
	shf.l.wrap.b32 	%r14194, %r14193, %r14193, 16;
	add.s32 	%r14195, %r14129, %r14194;
	xor.b32  	%r14196, %r14143, %r14195;
	shf.l.wrap.b32 	%r14197, %r14196, %r14196, 12;
	add.s32 	%r14198, %r14192, %r14197;
	xor.b32  	%r14199, %r14194, %r14198;
	shf.l.wrap.b32 	%r14200, %r14199, %r14199, 8;
	add.s32 	%r14201, %r14195, %r14200;
	xor.b32  	%r14202, %r14197, %r14201;
	shf.l.wrap.b32 	%r14203, %r14202, %r14202, 7;
	add.s32 	%r14204, %r14162, %r14179;
	xor.b32  	%r14205, %r14200, %r14204;
	shf.l.wrap.b32 	%r14206, %r14205, %r14205, 16;
	add.s32 	%r14207, %r14189, %r14206;
	xor.b32  	%r14208, %r14179, %r14207;
	shf.l.wrap.b32 	%r14209, %r14208, %r14208, 12;
	add.s32 	%r14210, %r14204, %r14209;
	xor.b32  	%r14211, %r14206, %r14210;
	shf.l.wrap.b32 	%r14212, %r14211, %r14211, 8;
	add.s32 	%r14213, %r14207, %r14212;
	xor.b32  	%r14214, %r14209, %r14213;
	shf.l.wrap.b32 	%r14215, %r14214, %r14214, 7;
	add.s32 	%r14216, %r14174, %r14191;
	xor.b32  	%r14217, %r14164, %r14216;
	shf.l.wrap.b32 	%r14218, %r14217, %r14217, 16;
	add.s32 	%r14219, %r14201, %r14218;
	xor.b32  	%r14220, %r14191, %r14219;
	shf.l.wrap.b32 	%r14221, %r14220, %r14220, 12;
	add.s32 	%r14222, %r14216, %r14221;
	xor.b32  	%r14223, %r14218, %r14222;
	shf.l.wrap.b32 	%r14224, %r14223, %r14223, 8;
	add.s32 	%r14225, %r14219, %r14224;
	xor.b32  	%r14226, %r14221, %r14225;
	shf.l.wrap.b32 	%r14227, %r14226, %r14226, 7;
	add.s32 	%r14228, %r14186, %r14203;
	xor.b32  	%r14229, %r14176, %r14228;
	shf.l.wrap.b32 	%r14230, %r14229, %r14229, 16;
	add.s32 	%r14231, %r14165, %r14230;
	xor.b32  	%r14232, %r14203, %r14231;
	shf.l.wrap.b32 	%r14233, %r14232, %r14232, 12;
	add.s32 	%r14234, %r14228, %r14233;
	xor.b32  	%r14235, %r14230, %r14234;
	shf.l.wrap.b32 	%r14236, %r14235, %r14235, 8;
	add.s32 	%r14237, %r14231, %r14236;
	xor.b32  	%r14238, %r14233, %r14237;
	shf.l.wrap.b32 	%r14239, %r14238, %r14238, 7;
	add.s32 	%r14240, %r14198, %r14167;
	xor.b32  	%r14241, %r14188, %r14240;
	shf.l.wrap.b32 	%r14242, %r14241, %r14241, 16;
	add.s32 	%r14243, %r14177, %r14242;
	xor.b32  	%r14244, %r14167, %r14243;
	shf.l.wrap.b32 	%r14245, %r14244, %r14244, 12;
	add.s32 	%r14246, %r14240, %r14245;
	xor.b32  	%r14247, %r14242, %r14246;
	shf.l.wrap.b32 	%r14248, %r14247, %r14247, 8;
	add.s32 	%r14249, %r14243, %r14248;
	xor.b32  	%r14250, %r14245, %r14249;
	shf.l.wrap.b32 	%r14251, %r14250, %r14250, 7;
	add.s32 	%r14252, %r14210, %r14251;
	xor.b32  	%r14253, %r14224, %r14252;
	shf.l.wrap.b32 	%r14254, %r14253, %r14253, 16;
	add.s32 	%r14255, %r14237, %r14254;
	xor.b32  	%r14256, %r14251, %r14255;
	shf.l.wrap.b32 	%r14257, %r14256, %r14256, 12;
	add.s32 	%r14258, %r14252, %r14257;
	xor.b32  	%r14259, %r14254, %r14258;
	shf.l.wrap.b32 	%r14260, %r14259, %r14259, 8;
	add.s32 	%r14261, %r14222, %r14215;
	xor.b32  	%r14262, %r14236, %r14261;
	shf.l.wrap.b32 	%r14263, %r14262, %r14262, 16;
	add.s32 	%r14264, %r14249, %r14263;
	xor.b32  	%r14265, %r14215, %r14264;
	shf.l.wrap.b32 	%r14266, %r14265, %r14265, 12;
	add.s32 	%r14267, %r14261, %r14266;
	xor.b32  	%r14268, %r14263, %r14267;
	shf.l.wrap.b32 	%r14269, %r14268, %r14268, 8;
	add.s32 	%r14270, %r14264, %r14269;
	xor.b32  	%r14271, %r14266, %r14270;
	shf.l.wrap.b32 	%r14272, %r14271, %r14271, 7;
	add.s32 	%r14273, %r14234, %r14227;
	xor.b32  	%r14274, %r14248, %r14273;
	shf.l.wrap.b32 	%r14275, %r14274, %r14274, 16;
	add.s32 	%r14276, %r14213, %r14275;
	xor.b32  	%r14277, %r14227, %r14276;
	shf.l.wrap.b32 	%r14278, %r14277, %r14277, 12;
	add.s32 	%r14279, %r14273, %r14278;
	xor.b32  	%r14280, %r14275, %r14279;
	shf.l.wrap.b32 	%r14281, %r14280, %r14280, 8;
	add.s32 	%r14282, %r14276, %r14281;
	xor.b32  	%r14283, %r14278, %r14282;
	shf.l.wrap.b32 	%r14284, %r14283, %r14283, 7;
	add.s32 	%r14285, %r14246, %r14239;
	xor.b32  	%r14286, %r14212, %r14285;
	shf.l.wrap.b32 	%r14287, %r14286, %r14286, 16;
	add.s32 	%r14288, %r14225, %r14287;
	xor.b32  	%r14289, %r14239, %r14288;
	shf.l.wrap.b32 	%r14290, %r14289, %r14289, 12;
	add.s32 	%r14291, %r14285, %r14290;
	xor.b32  	%r14292, %r14287, %r14291;
	shf.l.wrap.b32 	%r14293, %r14292, %r14292, 8;
	add.s32 	%r14294, %r14288, %r14293;
	add.s32 	%r14295, %r14258, %r14272;
	xor.b32  	%r14296, %r14293, %r14295;
	shf.l.wrap.b32 	%r14297, %r14296, %r14296, 16;
	add.s32 	%r14298, %r14282, %r14297;
	xor.b32  	%r14299, %r14272, %r14298;
	shr.u32 	%r14300, %r14299, 20;
	add.s32 	%r14301, %r14295, %r14300;
	add.s32 	%r14302, %r14267, %r14284;
	xor.b32  	%r14303, %r14260, %r14302;
	shf.l.wrap.b32 	%r14304, %r14303, %r14303, 16;
	add.s32 	%r14305, %r14294, %r14304;
	xor.b32  	%r14306, %r14284, %r14305;
	shr.u32 	%r14307, %r14306, 20;
	add.s32 	%r14308, %r14302, %r14307;
	add.s32 	%r14309, %r13621, %r14301;
	add.s32 	%r14310, %r13633, %r14308;
	cvt.u32.u16 	%r14311, %rs107;
	add.s32 	%r14312, %r14311, %r22627;
	add.s32 	%r14313, %r14312, -11;
	not.b32 	%r14314, %r14313;
	add.s32 	%r14315, %r14314, %r1107;
	mov.u32 	%r14316, %ctaid.x;
	shl.b32 	%r14317, %r14316, 11;
	mov.u32 	%r14318, %tid.x;
	and.b32  	%r14319, %r14318, 31;
	or.b32  	%r14320, %r14317, %r14319;
	shl.b32 	%r14321, %r14318, 3;
	and.b32  	%r14322, %r14321, 7936;
	add.s32 	%r14323, %r22550, %r14322;
	add.s32 	%r14324, %r14320, %r14323;
	shr.u32 	%r14325, %r14324, %r14315;
	and.b32  	%r14326, %r14325, 1;
	setp.eq.b32 	%p113, %r14326, 1;
	selp.b32 	%r14327, %r14310, %r14309, %p113;
	cvt.u16.u32 	%rs235, %r14327;
	and.b16  	%rs355, %rs235, 1;
	and.b16  	%rs236, %rs353, 255;
	setp.ne.s16 	%p114, %rs236, 1;
	@%p114 bra 	$L__BB2_116;
	ld.param.u64 	%rd264, [fused_batch_pir_kernel_optimized_4_param_1];
	cvt.u32.u16 	%r14328, %rs107;
	add.s32 	%r14329, %r14328, %r22627;
	add.s32 	%r14330, %r14329, -11;
	not.b32 	%r14331, %r14330;
	add.s32 	%r14332, %r14331, %r1107;
	mov.u32 	%r14333, %ctaid.x;
	shl.b32 	%r14334, %r14333, 11;
	mov.u32 	%r14335, %tid.x;
	and.b32  	%r14336, %r14335, 31;
	or.b32  	%r14337, %r14334, %r14336;
	shl.b32 	%r14338, %r14335, 3;
	and.b32  	%r14339, %r14338, 7936;
	add.s32 	%r14340, %r22550, %r14339;
	add.s32 	%r14341, %r14337, %r14340;
	shr.u32 	%r14342, %r14341, %r14332;
	and.b32  	%r14343, %r14342, 1;
	setp.eq.b32 	%p115, %r14343, 1;
	cvt.u64.u32 	%rd99, %r22627;
	cvt.u64.u16 	%rd100, %rs107;
	add.s64 	%rd101, %rd99, %rd100;
	cvta.to.global.u64 	%rd102, %rd264;
	shl.b64 	%rd103, %rd101, 4;
	add.s64 	%rd104, %rd102, %rd103;
	ld.global.u32 	%r14344, [%rd104+1308];
	selp.b32 	%r14345, %r22632, %r22631, %p115;
	xor.b32  	%r14346, %r14345, %r14344;
	selp.b32 	%r14347, %r22633, %r22630, %p115;
	selp.b32 	%r22631, %r22631, %r14346, %p115;
	selp.b32 	%r22632, %r14346, %r22632, %p115;
	ld.global.u32 	%r14348, [%rd104+1312];
	xor.b32  	%r14349, %r14347, %r14348;
	selp.b32 	%r14350, %r22634, %r22629, %p115;
	selp.b32 	%r22630, %r22630, %r14349, %p115;
	selp.b32 	%r22633, %r14349, %r22633, %p115;
	ld.global.u32 	%r14351, [%rd104+1316];
	xor.b32  	%r14352, %r14350, %r14351;
	selp.b32 	%r14353, %r22635, %r22628, %p115;
	selp.b32 	%r22629, %r22629, %r14352, %p115;
	selp.b32 	%r22634, %r14352, %r22634, %p115;
	ld.global.u32 	%r14354, [%rd104+1320];
	xor.b32  	%r14355, %r14353, %r14354;
	selp.b64 	%rd105, 445, 420, %p115;
	selp.b32 	%r22628, %r22628, %r14355, %p115;
	selp.b32 	%r22635, %r14355, %r22635, %p115;
	add.s64 	%rd106, %rd105, %rd101;
	add.s64 	%rd107, %rd106, %rd102;
	ld.global.u8 	%rs237, [%rd107+1453];
	xor.b16  	%rs355, %rs237, %rs355;
$L__BB2_116:
	cvt.u32.u16 	%r14356, %rs107;
	add.s32 	%r14357, %r14356, -11;
	add.s32 	%r14358, %r22627, %r14357;
	not.b32 	%r14359, %r14358;
	add.s32 	%r14360, %r14359, %r1107;
	mov.u32 	%r14361, %ctaid.x;
	shl.b32 	%r14362, %r14361, 11;
	mov.u32 	%r14363, %tid.x;
	and.b32  	%r14364, %r14363, 31;
	or.b32  	%r14365, %r14362, %r14364;
	shl.b32 	%r14366, %r14363, 3;
	and.b32  	%r14367, %r14366, 7936;
	add.s32 	%r14368, %r22550, %r14367;
	add.s32 	%r14369, %r14365, %r14368;
	shr.u32 	%r14370, %r14369, %r14360;
	and.b32  	%r14371, %r14370, 1;
	setp.eq.b32 	%p116, %r14371, 1;
	selp.b32 	%r22639, %r22632, %r22631, %p116;
	selp.b32 	%r22638, %r22633, %r22630, %p116;
	selp.b32 	%r22637, %r22634, %r22629, %p116;
	selp.b32 	%r22636, %r22635, %r22628, %p116;
	add.s32 	%r22627, %r22627, 1;
	sub.s32 	%r14372, %r1107, %r14357;
	setp.ne.s32 	%p117, %r22627, %r14372;
	mov.u16 	%rs353, %rs355;
	@%p117 bra 	$L__BB2_114;
$L__BB2_117:
	and.b16  	%rs238, %rs355, 255;
	setp.ne.s16 	%p118, %rs238, 1;
	@%p118 bra 	$L__BB2_119;
	ld.param.u64 	%rd265, [fused_batch_pir_kernel_optimized_4_param_1];
	cvta.to.global.u64 	%rd108, %rd265;
	ld.global.u32 	%r14373, [%rd108+1936];
	xor.b32  	%r22639, %r22639, %r14373;
$L__BB2_119:
	@%p118 bra 	$L__BB2_121;
	ld.param.u64 	%rd266, [fused_batch_pir_kernel_optimized_4_param_1];
	cvta.to.global.u64 	%rd109, %rd266;
	ld.global.u32 	%r14374, [%rd109+1940];
	xor.b32  	%r22638, %r22638, %r14374;
$L__BB2_121:
	@%p118 bra 	$L__BB2_123;
	ld.param.u64 	%rd267, [fused_batch_pir_kernel_optimized_4_param_1];
	cvta.to.global.u64 	%rd110, %rd267;
	ld.global.u32 	%r14375, [%rd110+1944];
	xor.b32  	%r22637, %r22637, %r14375;
$L__BB2_123:
	@%p118 bra 	$L__BB2_125;
	ld.param.u64 	%rd268, [fused_batch_pir_kernel_optimized_4_param_1];
	cvta.to.global.u64 	%rd111, %rd268;
	ld.global.u32 	%r14376, [%rd111+1948];
	xor.b32  	%r22636, %r22636, %r14376;
$L__BB2_125:
	ld.param.u32 	%r21949, [fused_batch_pir_kernel_optimized_4_param_4];
	mov.u32 	%r14378, %ctaid.x;
	shl.b32 	%r14379, %r14378, 11;
	mov.u32 	%r14380, %tid.x;
	and.b32  	%r14381, %r14380, 31;
	or.b32  	%r14382, %r14379, %r14381;
	shl.b32 	%r14383, %r14380, 3;
	and.b32  	%r14384, %r14383, 7936;
	add.s32 	%r14385, %r22550, %r14384;
	add.s32 	%r14386, %r14382, %r14385;
	setp.ge.s32 	%p122, %r14386, %r21949;
	mov.b32 	%r22660, 0;
	mov.u32 	%r22661, %r22660;
	mov.u32 	%r22662, %r22660;
	mov.u32 	%r22663, %r22660;
	@%p122 bra 	$L__BB2_139;
	ld.param.u64 	%rd269, [fused_batch_pir_kernel_optimized_4_param_1];
	cvta.to.global.u64 	%rd112, %rd269;
	ld.global.u8 	%rs242, [%rd112+1969];
	max.u16 	%rs114, %rs242, 11;
	cvt.u32.u16 	%r14387, %rs114;
	ld.shared.v4.u32 	{%r22663, %r22662, %r22661, %r22660}, [s_mem+49424];
	ld.shared.u8 	%rs358, [s_mem+49440];
	cvt.u32.u16 	%r1161, %rs242;
	sub.s32 	%r14388, %r1161, %r14387;
	add.s32 	%r14389, %r14388, 11;
	setp.lt.s32 	%p123, %r14389, 1;
	@%p123 bra 	$L__BB2_131;
	mov.b32 	%r22651, 0;
	mov.u16 	%rs356, %rs358;
$L__BB2_128:
	.pragma "nounroll";
	ld.const.u32 	%r14391, [CHACHA_CONSTANTS];
	add.s32 	%r14392, %r14391, %r22663;
	shf.l.wrap.b32 	%r14393, %r14392, %r14392, 16;
	add.s32 	%r14394, %r22663, %r14393;
	xor.b32  	%r14395, %r22663, %r14394;
	shf.l.wrap.b32 	%r14396, %r14395, %r14395, 12;
	add.s32 	%r14397, %r14392, %r14396;
	xor.b32  	%r14398, %r14393, %r14397;
	shf.l.wrap.b32 	%r14399, %r14398, %r14398, 8;
	add.s32 	%r14400, %r14394, %r14399;
	xor.b32  	%r14401, %r14396, %r14400;
	shf.l.wrap.b32 	%r14402, %r14401, %r14401, 7;
	ld.const.u32 	%r14403, [CHACHA_CONSTANTS+4];
	add.s32 	%r14404, %r14403, %r22662;
	shf.l.wrap.b32 	%r14405, %r14404, %r14404, 16;
	add.s32 	%r14406, %r22662, %r14405;
	xor.b32  	%r14407, %r22662, %r14406;
	shf.l.wrap.b32 	%r14408, %r14407, %r14407, 12;
	add.s32 	%r14409, %r14404, %r14408;
	xor.b32  	%r14410, %r14405, %r14409;
	shf.l.wrap.b32 	%r14411, %r14410, %r14410, 8;
	add.s32 	%r14412, %r14406, %r14411;
	xor.b32  	%r14413, %r14408, %r14412;
	shf.l.wrap.b32 	%r14414, %r14413, %r14413, 7;
	ld.const.u32 	%r14415, [CHACHA_CONSTANTS+8];
	add.s32 	%r14416, %r14415, %r22661;
	shf.l.wrap.b32 	%r14417, %r14416, %r14416, 16;
	add.s32 	%r14418, %r22661, %r14417;
	xor.b32  	%r14419, %r22661, %r14418;
	shf.l.wrap.b32 	%r14420, %r14419, %r14419, 12;
	add.s32 	%r14421, %r14416, %r14420;
	xor.b32  	%r14422, %r14417, %r14421;
	shf.l.wrap.b32 	%r14423, %r14422, %r14422, 8;
	add.s32 	%r14424, %r14418, %r14423;
	xor.b32  	%r14425, %r14420, %r14424;
	shf.l.wrap.b32 	%r14426, %r14425, %r14425, 7;
	ld.const.u32 	%r14427, [CHACHA_CONSTANTS+12];
	add.s32 	%r14428, %r14427, %r22660;
	shf.l.wrap.b32 	%r14429, %r14428, %r14428, 16;
	add.s32 	%r14430, %r22660, %r14429;
	xor.b32  	%r14431, %r22660, %r14430;
	shf.l.wrap.b32 	%r14432, %r14431, %r14431, 12;
	add.s32 	%r14433, %r14428, %r14432;
	xor.b32  	%r14434, %r14429, %r14433;
	shf.l.wrap.b32 	%r14435, %r14434, %r14434, 8;
	add.s32 	%r14436, %r14430, %r14435;
	xor.b32  	%r14437, %r14432, %r14436;
	shf.l.wrap.b32 	%r14438, %r14437, %r14437, 7;
	add.s32 	%r14439, %r14397, %r14414;
	xor.b32  	%r14440, %r14435, %r14439;
	shf.l.wrap.b32 	%r14441, %r14440, %r14440, 16;
	add.s32 	%r14442, %r14424, %r14441;
	xor.b32  	%r14443, %r14414, %r14442;
	shf.l.wrap.b32 	%r14444, %r14443, %r14443, 12;
	add.s32 	%r14445, %r14439, %r14444;
	xor.b32  	%r14446, %r14441, %r14445;
	shf.l.wrap.b32 	%r14447, %r14446, %r14446, 8;
	add.s32 	%r14448, %r14442, %r14447;
	xor.b32  	%r14449, %r14444, %r14448;
	shf.l.wrap.b32 	%r14450, %r14449, %r14449, 7;
	add.s32 	%r14451, %r14409, %r14426;
	xor.b32  	%r14452, %r14399, %r14451;
	shf.l.wrap.b32 	%r14453, %r14452, %r14452, 16;
	add.s32 	%r14454, %r14436, %r14453;
	xor.b32  	%r14455, %r14426, %r14454;
	shf.l.wrap.b32 	%r14456, %r14455, %r14455, 12;
	add.s32 	%r14457, %r14451, %r14456;
	xor.b32  	%r14458, %r14453, %r14457;
	shf.l.wrap.b32 	%r14459, %r14458, %r14458, 8;
	add.s32 	%r14460, %r14454, %r14459;
	xor.b32  	%r14461, %r14456, %r14460;
	shf.l.wrap.b32 	%r14462, %r14461, %r14461, 7;
	add.s32 	%r14463, %r14421, %r14438;
	xor.b32  	%r14464, %r14411, %r14463;
	shf.l.wrap.b32 	%r14465, %r14464, %r14464, 16;
	add.s32 	%r14466, %r14400, %r14465;
	xor.b32  	%r14467, %r14438, %r14466;
	shf.l.wrap.b32 	%r14468, %r14467, %r14467, 12;
	add.s32 	%r14469, %r14463, %r14468;
	xor.b32  	%r14470, %r14465, %r14469;
	shf.l.wrap.b32 	%r14471, %r14470, %r14470, 8;
	add.s32 	%r14472, %r14466, %r14471;
	xor.b32  	%r14473, %r14468, %r14472;
	shf.l.wrap.b32 	%r14474, %r14473, %r14473, 7;
	add.s32 	%r14475, %r14433, %r14402;
	xor.b32  	%r14476, %r14423, %r14475;
	shf.l.wrap.b32 	%r14477, %r14476, %r14476, 16;
	add.s32 	%r14478, %r14412, %r14477;
	xor.b32  	%r14479, %r14402, %r14478;
	shf.l.wrap.b32 	%r14480, %r14479, %r14479, 12;
	add.s32 	%r14481, %r14475, %r14480;
	xor.b32  	%r14482, %r14477, %r14481;
	shf.l.wrap.b32 	%r14483, %r14482, %r14482, 8;
	add.s32 	%r14484, %r14478, %r14483;
	xor.b32  	%r14485, %r14480, %r14484;
	shf.l.wrap.b32 	%r14486, %r14485, %r14485, 7;
	add.s32 	%r14487, %r14445, %r14486;
	xor.b32  	%r14488, %r14459, %r14487;
	shf.l.wrap.b32 	%r14489, %r14488, %r14488, 16;
	add.s32 	%r14490, %r14472, %r14489;
	xor.b32  	%r14491, %r14486, %r14490;
	shf.l.wrap.b32 	%r14492, %r14491, %r14491, 12;
	add.s32 	%r14493, %r14487, %r14492;
	xor.b32  	%r14494, %r14489, %r14493;
	shf.l.wrap.b32 	%r14495, %r14494, %r14494, 8;
	add.s32 	%r14496, %r14490, %r14495;
	xor.b32  	%r14497, %r14492, %r14496;
	shf.l.wrap.b32 	%r14498, %r14497, %r14497, 7;
	add.s32 	%r14499, %r14457, %r14450;
	xor.b32  	%r14500, %r14471, %r14499;
	shf.l.wrap.b32 	%r14501, %r14500, %r14500, 16;
	add.s32 	%r14502, %r14484, %r14501;
	xor.b32  	%r14503, %r14450, %r14502;
	shf.l.wrap.b32 	%r14504, %r14503, %r14503, 12;
	add.s32 	%r14505, %r14499, %r14504;
	xor.b32  	%r14506, %r14501, %r14505;
	shf.l.wrap.b32 	%r14507, %r14506, %r14506, 8;
	add.s32 	%r14508, %r14502, %r14507;
	xor.b32  	%r14509, %r14504, %r14508;
	shf.l.wrap.b32 	%r14510, %r14509, %r14509, 7;
	add.s32 	%r14511, %r14469, %r14462;
	xor.b32  	%r14512, %r14483, %r14511;
	shf.l.wrap.b32 	%r14513, %r14512, %r14512, 16;
	add.s32 	%r14514, %r14448, %r14513;
	xor.b32  	%r14515, %r14462, %r14514;
	shf.l.wrap.b32 	%r14516, %r14515, %r14515, 12;
	add.s32 	%r14517, %r14511, %r14516;
	xor.b32  	%r14518, %r14513, %r14517;
	shf.l.wrap.b32 	%r14519, %r14518, %r14518, 8;
	add.s32 	%r14520, %r14514, %r14519;
	xor.b32  	%r14521, %r14516, %r14520;
	shf.l.wrap.b32 	%r14522, %r14521, %r14521, 7;
	add.s32 	%r14523, %r14481, %r14474;
	xor.b32  	%r14524, %r14447, %r14523;
	shf.l.wrap.b32 	%r14525, %r14524, %r14524, 16;
	add.s32 	%r14526, %r14460, %r14525;
	xor.b32  	%r14527, %r14474, %r14526;
	shf.l.wrap.b32 	%r14528, %r14527, %r14527, 12;
	add.s32 	%r14529, %r14523, %r14528;
	xor.b32  	%r14530, %r14525, %r14529;
	shf.l.wrap.b32 	%r14531, %r14530, %r14530, 8;
	add.s32 	%r14532, %r14526, %r14531;
	xor.b32  	%r14533, %r14528, %r14532;
	shf.l.wrap.b32 	%r14534, %r14533, %r14533, 7;
	add.s32 	%r14535, %r14493, %r14510;
	xor.b32  	%r14536, %r14531, %r14535;
	shf.l.wrap.b32 	%r14537, %r14536, %r14536, 16;
	add.s32 	%r14538, %r14520, %r14537;
	xor.b32  	%r14539, %r14510, %r14538;
	shf.l.wrap.b32 	%r14540, %r14539, %r14539, 12;
	add.s32 	%r14541, %r14535, %r14540;
	xor.b32  	%r14542, %r14537, %r14541;
	shf.l.wrap.b32 	%r14543, %r14542, %r14542, 8;
	add.s32 	%r14544, %r14538, %r14543;
	xor.b32  	%r14545, %r14540, %r14544;
	shf.l.wrap.b32 	%r14546, %r14545, %r14545, 7;
	add.s32 	%r14547, %r14505, %r14522;
	xor.b32  	%r14548, %r14495, %r14547;
	shf.l.wrap.b32 	%r14549, %r14548, %r14548, 16;
	add.s32 	%r14550, %r14532, %r14549;
	xor.b32  	%r14551, %r14522, %r14550;
	shf.l.wrap.b32 	%r14552, %r14551, %r14551, 12;
	add.s32 	%r14553, %r14547, %r14552;
	xor.b32  	%r14554, %r14549, %r14553;
	shf.l.wrap.b32 	%r14555, %r14554, %r14554, 8;
	add.s32 	%r14556, %r14550, %r14555;
	xor.b32  	%r14557, %r14552, %r14556;
	shf.l.wrap.b32 	%r14558, %r14557, %r14557, 7;
	add.s32 	%r14559, %r14517, %r14534;
	xor.b32  	%r14560, %r14507, %r14559;
	shf.l.wrap.b32 	%r14561, %r14560, %r14560, 16;
	add.s32 	%r14562, %r14496, %r14561;
	xor.b32  	%r14563, %r14534, %r14562;
	shf.l.wrap.b32 	%r14564, %r14563, %r14563, 12;
	add.s32 	%r14565, %r14559, %r14564;
	xor.b32  	%r14566, %r14561, %r14565;
	shf.l.wrap.b32 	%r14567, %r14566, %r14566, 8;
	add.s32 	%r14568, %r14562, %r14567;
	xor.b32  	%r14569, %r14564, %r14568;
	shf.l.wrap.b32 	%r14570, %r14569, %r14569, 7;
	add.s32 	%r14571, %r14529, %r14498;
	xor.b32  	%r14572, %r14519, %r14571;
	shf.l.wrap.b32 	%r14573, %r14572, %r14572, 16;
	add.s32 	%r14574, %r14508, %r14573;
	xor.b32  	%r14575, %r14498, %r14574;
	shf.l.wrap.b32 	%r14576, %r14575, %r14575, 12;
	add.s32 	%r14577, %r14571, %r14576;
	xor.b32  	%r14578, %r14573, %r14577;
	shf.l.wrap.b32 	%r14579, %r14578, %r14578, 8;
	add.s32 	%r14580, %r14574, %r14579;
	xor.b32  	%r14581, %r14576, %r14580;
	shf.l.wrap.b32 	%r14582, %r14581, %r14581, 7;
	add.s32 	%r14583, %r14541, %r14582;
	xor.b32  	%r14584, %r14555, %r14583;
	shf.l.wrap.b32 	%r14585, %r14584, %r14584, 16;
	add.s32 	%r14586, %r14568, %r14585;
	xor.b32  	%r14587, %r14582, %r14586;
	shf.l.wrap.b32 	%r14588, %r14587, %r14587, 12;
	add.s32 	%r14589, %r14583, %r14588;
	xor.b32  	%r14590, %r14585, %r14589;
	shf.l.wrap.b32 	%r14591, %r14590, %r14590, 8;
	add.s32 	%r14592, %r14586, %r14591;
	xor.b32  	%r14593, %r14588, %r14592;
	shf.l.wrap.b32 	%r14594, %r14593, %r14593, 7;
	add.s32 	%r14595, %r14553, %r14546;
	xor.b32  	%r14596, %r14567, %r14595;
	shf.l.wrap.b32 	%r14597, %r14596, %r14596, 16;
	add.s32 	%r14598, %r14580, %r14597;
	xor.b32  	%r14599, %r14546, %r14598;
	shf.l.wrap.b32 	%r14600, %r14599, %r14599, 12;
	add.s32 	%r14601, %r14595, %r14600;
	xor.b32  	%r14602, %r14597, %r14601;
	shf.l.wrap.b32 	%r14603, %r14602, %r14602, 8;
	add.s32 	%r14604, %r14598, %r14603;
	xor.b32  	%r14605, %r14600, %r14604;
	shf.l.wrap.b32 	%r14606, %r14605, %r14605, 7;
	add.s32 	%r14607, %r14565, %r14558;
	xor.b32  	%r14608, %r14579, %r14607;
	shf.l.wrap.b32 	%r14609, %r14608, %r14608, 16;
	add.s32 	%r14610, %r14544, %r14609;
	xor.b32  	%r14611, %r14558, %r14610;
	shf.l.wrap.b32 	%r14612, %r14611, %r14611, 12;
	add.s32 	%r14613, %r14607, %r14612;
	xor.b32  	%r14614, %r14609, %r14613;
	shf.l.wrap.b32 	%r14615, %r14614, %r14614, 8;
	add.s32 	%r14616, %r14610, %r14615;
	xor.b32  	%r14617, %r14612, %r14616;
	shf.l.wrap.b32 	%r14618, %r14617, %r14617, 7;
	add.s32 	%r14619, %r14577, %r14570;
	xor.b32  	%r14620, %r14543, %r14619;
	shf.l.wrap.b32 	%r14621, %r14620, %r14620, 16;
	add.s32 	%r14622, %r14556, %r14621;
	xor.b32  	%r14623, %r14570, %r14622;
	shf.l.wrap.b32 	%r14624, %r14623, %r14623, 12;
	add.s32 	%r14625, %r14619, %r14624;
	xor.b32  	%r14626, %r14621, %r14625;
	shf.l.wrap.b32 	%r14627, %r14626, %r14626, 8;
	add.s32 	%r14628, %r14622, %r14627;
	xor.b32  	%r14629, %r14624, %r14628;
	shf.l.wrap.b32 	%r14630, %r14629, %r14629, 7;
	add.s32 	%r14631, %r14589, %r14606;
	xor.b32  	%r14632, %r14627, %r14631;
	shf.l.wrap.b32 	%r14633, %r14632, %r14632, 16;
	add.s32 	%r14634, %r14616, %r14633;
	xor.b32  	%r14635, %r14606, %r14634;
	shf.l.wrap.b32 	%r14636, %r14635, %r14635, 12;
	add.s32 	%r14637, %r14631, %r14636;
	xor.b32  	%r14638, %r14633, %r14637;
	shf.l.wrap.b32 	%r14639, %r14638, %r14638, 8;
	add.s32 	%r14640, %r14634, %r14639;
	xor.b32  	%r14641, %r14636, %r14640;
	shf.l.wrap.b32 	%r14642, %r14641, %r14641, 7;
	add.s32 	%r14643, %r14601, %r14618;
	xor.b32  	%r14644, %r14591, %r14643;
	shf.l.wrap.b32 	%r14645, %r14644, %r14644, 16;
	add.s32 	%r14646, %r14628, %r14645;
	xor.b32  	%r14647, %r14618, %r14646;
	shf.l.wrap.b32 	%r14648, %r14647, %r14647, 12;
	add.s32 	%r14649, %r14643, %r14648;
	xor.b32  	%r14650, %r14645, %r14649;
	shf.l.wrap.b32 	%r14651, %r14650, %r14650, 8;
	add.s32 	%r14652, %r14646, %r14651;
	xor.b32  	%r14653, %r14648, %r14652;
	shf.l.wrap.b32 	%r14654, %r14653, %r14653, 7;
	add.s32 	%r14655, %r14613, %r14630;
	xor.b32  	%r14656, %r14603, %r14655;
	shf.l.wrap.b32 	%r14657, %r14656, %r14656, 16;
	add.s32 	%r14658, %r14592, %r14657;
	xor.b32  	%r14659, %r14630, %r14658;
	shf.l.wrap.b32 	%r14660, %r14659, %r14659, 12;
	add.s32 	%r14661, %r14655, %r14660;
	xor.b32  	%r14662, %r14657, %r14661;
	shf.l.wrap.b32 	%r14663, %r14662, %r14662, 8;
	add.s32 	%r14664, %r14658, %r14663;
	xor.b32  	%r14665, %r14660, %r14664;
	shf.l.wrap.b32 	%r14666, %r14665, %r14665, 7;
	add.s32 	%r14667, %r14625, %r14594;
	xor.b32  	%r14668, %r14615, %r14667;
	shf.l.wrap.b32 	%r14669, %r14668, %r14668, 16;
	add.s32 	%r14670, %r14604, %r14669;
	xor.b32  	%r14671, %r14594, %r14670;
	shf.l.wrap.b32 	%r14672, %r14671, %r14671, 12;
	add.s32 	%r14673, %r14667, %r14672;
	xor.b32  	%r14674, %r14669, %r14673;
	shf.l.wrap.b32 	%r14675, %r14674, %r14674, 8;
	add.s32 	%r14676, %r14670, %r14675;
	xor.b32  	%r14677, %r14672, %r14676;
	shf.l.wrap.b32 	%r14678, %r14677, %r14677, 7;
	add.s32 	%r14679, %r14637, %r14678;
	xor.b32  	%r14680, %r14651, %r14679;
	shf.l.wrap.b32 	%r14681, %r14680, %r14680, 16;
	add.s32 	%r14682, %r14664, %r14681;
	xor.b32  	%r14683, %r14678, %r14682;
	shf.l.wrap.b32 	%r14684, %r14683, %r14683, 12;
	add.s32 	%r14685, %r14679, %r14684;
	xor.b32  	%r14686, %r14681, %r14685;
	shf.l.wrap.b32 	%r14687, %r14686, %r14686, 8;
	add.s32 	%r14688, %r14682, %r14687;
	xor.b32  	%r14689, %r14684, %r14688;
	shf.l.wrap.b32 	%r14690, %r14689, %r14689, 7;
	add.s32 	%r14691, %r14649, %r14642;
	xor.b32  	%r14692, %r14663, %r14691;
	shf.l.wrap.b32 	%r14693, %r14692, %r14692, 16;
	add.s32 	%r14694, %r14676, %r14693;
	xor.b32  	%r14695, %r14642, %r14694;
	shf.l.wrap.b32 	%r14696, %r14695, %r14695, 12;
	add.s32 	%r14697, %r14691, %r14696;
	xor.b32  	%r14698, %r14693, %r14697;
	shf.l.wrap.b32 	%r14699, %r14698, %r14698, 8;
	add.s32 	%r14700, %r14694, %r14699;
	xor.b32  	%r14701, %r14696, %r14700;
	shf.l.wrap.b32 	%r14702, %r14701, %r14701, 7;
	add.s32 	%r14703, %r14661, %r14654;
	xor.b32  	%r14704, %r14675, %r14703;
	shf.l.wrap.b32 	%r14705, %r14704, %r14704, 16;
	add.s32 	%r14706, %r14640, %r14705;
	xor.b32  	%r14707, %r14654, %r14706;
	shf.l.wrap.b32 	%r14708, %r14707, %r14707, 12;
	add.s32 	%r14709, %r14703, %r14708;
	xor.b32  	%r14710, %r14705, %r14709;
	shf.l.wrap.b32 	%r14711, %r14710, %r14710, 8;
	add.s32 	%r14712, %r14706, %r14711;
	xor.b32  	%r14713, %r14708, %r14712;
	shf.l.wrap.b32 	%r14714, %r14713, %r14713, 7;
	add.s32 	%r14715, %r14673, %r14666;
	xor.b32  	%r14716, %r14639, %r14715;
	shf.l.wrap.b32 	%r14717, %r14716, %r14716, 16;
	add.s32 	%r14718, %r14652, %r14717;
	xor.b32  	%r14719, %r14666, %r14718;
	shf.l.wrap.b32 	%r14720, %r14719, %r14719, 12;
	add.s32 	%r14721, %r14715, %r14720;
	xor.b32  	%r14722, %r14717, %r14721;
	shf.l.wrap.b32 	%r14723, %r14722, %r14722, 8;
	add.s32 	%r14724, %r14718, %r14723;
	xor.b32  	%r14725, %r14720, %r14724;
	shf.l.wrap.b32 	%r14726, %r14725, %r14725, 7;
	add.s32 	%r14727, %r14685, %r14702;
	xor.b32  	%r14728, %r14723, %r14727;
	shf.l.wrap.b32 	%r14729, %r14728, %r14728, 16;
	add.s32 	%r14730, %r14712, %r14729;
	xor.b32  	%r14731, %r14702, %r14730;
	shf.l.wrap.b32 	%r14732, %r14731, %r14731, 12;
	add.s32 	%r14733, %r14727, %r14732;
	xor.b32  	%r14734, %r14729, %r14733;
	shf.l.wrap.b32 	%r14735, %r14734, %r14734, 8;
	add.s32 	%r14736, %r14730, %r14735;
	xor.b32  	%r14737, %r14732, %r14736;
	shf.l.wrap.b32 	%r14738, %r14737, %r14737, 7;
	add.s32 	%r14739, %r14697, %r14714;
	xor.b32  	%r14740, %r14687, %r14739;
	shf.l.wrap.b32 	%r14741, %r14740, %r14740, 16;
	add.s32 	%r14742, %r14724, %r14741;
	xor.b32  	%r14743, %r14714, %r14742;
	shf.l.wrap.b32 	%r14744, %r14743, %r14743, 12;
	add.s32 	%r14745, %r14739, %r14744;
	xor.b32  	%r14746, %r14741, %r14745;
	shf.l.wrap.b32 	%r14747, %r14746, %r14746, 8;
	add.s32 	%r14748, %r14742, %r14747;
	xor.b32  	%r14749, %r14744, %r14748;
	shf.l.wrap.b32 	%r14750, %r14749, %r14749, 7;
	add.s32 	%r14751, %r14709, %r14726;
	xor.b32  	%r14752, %r14699, %r14751;
	shf.l.wrap.b32 	%r14753, %r14752, %r14752, 16;
	add.s32 	%r14754, %r14688, %r14753;
	xor.b32  	%r14755, %r14726, %r14754;
	shf.l.wrap.b32 	%r14756, %r14755, %r14755, 12;
	add.s32 	%r14757, %r14751, %r14756;
	xor.b32  	%r14758, %r14753, %r14757;
	shf.l.wrap.b32 	%r14759, %r14758, %r14758, 8;
	add.s32 	%r14760, %r14754, %r14759;
	xor.b32  	%r14761, %r14756, %r14760;
	shf.l.wrap.b32 	%r14762, %r14761, %r14761, 7;
	add.s32 	%r14763, %r14721, %r14690;
	xor.b32  	%r14764, %r14711, %r14763;
	shf.l.wrap.b32 	%r14765, %r14764, %r14764, 16;
	add.s32 	%r14766, %r14700, %r14765;
	xor.b32  	%r14767, %r14690, %r14766;
	shf.l.wrap.b32 	%r14768, %r14767, %r14767, 12;
	add.s32 	%r14769, %r14763, %r14768;
	xor.b32  	%r14770, %r14765, %r14769;
	shf.l.wrap.b32 	%r14771, %r14770, %r14770, 8;
	add.s32 	%r14772, %r14766, %r14771;
	xor.b32  	%r14773, %r14768, %r14772;
	shf.l.wrap.b32 	%r14774, %r14773, %r14773, 7;
	add.s32 	%r22655, %r14391, %r14733;
	add.s32 	%r22656, %r22663, %r14774;
	add.s32 	%r22654, %r14403, %r14745;
	add.s32 	%r22657, %r22662, %r14738;
	add.s32 	%r22653, %r14415, %r14757;
	add.s32 	%r22658, %r22661, %r14750;
	add.s32 	%r22652, %r14427, %r14769;
	add.s32 	%r22659, %r22660, %r14762;
	xor.b32  	%r14775, %r14392, 1;
	shf.l.wrap.b32 	%r14776, %r14392, %r14775, 16;
	add.s32 	%r14777, %r22663, %r14776;
	xor.b32  	%r14778, %r22663, %r14777;
	shf.l.wrap.b32 	%r14779, %r14778, %r14778, 12;
	add.s32 	%r14780, %r14392, %r14779;
	xor.b32  	%r14781, %r14776, %r14780;
	shf.l.wrap.b32 	%r14782, %r14781, %r14781, 8;
	add.s32 	%r14783, %r14777, %r14782;
	xor.b32  	%r14784, %r14779, %r14783;
	shf.l.wrap.b32 	%r14785, %r14784, %r14784, 7;
	add.s32 	%r14786, %r14780, %r14414;
	xor.b32  	%r14787, %r14435, %r14786;
	shf.l.wrap.b32 	%r14788, %r14787, %r14787, 16;
	add.s32 	%r14789, %r14424, %r14788;
	xor.b32  	%r14790, %r14414, %r14789;
	shf.l.wrap.b32 	%r14791, %r14790, %r14790, 12;
	add.s32 	%r14792, %r14786, %r14791;
	xor.b32  	%r14793, %r14788, %r14792;
	shf.l.wrap.b32 	%r14794, %r14793, %r14793, 8;
	add.s32 	%r14795, %r14789, %r14794;
	xor.b32  	%r14796, %r14791, %r14795;
	shf.l.wrap.b32 	%r14797, %r14796, %r14796, 7;
	xor.b32  	%r14798, %r14782, %r14451;
	shf.l.wrap.b32 	%r14799, %r14798, %r14798, 16;
	add.s32 	%r14800, %r14436, %r14799;
	xor.b32  	%r14801, %r14426, %r14800;
	shf.l.wrap.b32 	%r14802, %r14801, %r14801, 12;
	add.s32 	%r14803, %r14451, %r14802;
	xor.b32  	%r14804, %r14799, %r14803;
	shf.l.wrap.b32 	%r14805, %r14804, %r14804, 8;
	add.s32 	%r14806, %r14800, %r14805;
	xor.b32  	%r14807, %r14802, %r14806;
	shf.l.wrap.b32 	%r14808, %r14807, %r14807, 7;
	add.s32 	%r14809, %r14783, %r14465;
	xor.b32  	%r14810, %r14438, %r14809;
	shf.l.wrap.b32 	%r14811, %r14810, %r14810, 12;
	add.s32 	%r14812, %r14463, %r14811;
	xor.b32  	%r14813, %r14465, %r14812;
	shf.l.wrap.b32 	%r14814, %r14813, %r14813, 8;
	add.s32 	%r14815, %r14809, %r14814;
	xor.b32  	%r14816, %r14811, %r14815;
	shf.l.wrap.b32 	%r14817, %r14816, %r14816, 7;
	add.s32 	%r14818, %r14433, %r14785;
	xor.b32  	%r14819, %r14423, %r14818;
	shf.l.wrap.b32 	%r14820, %r14819, %r14819, 16;
	add.s32 	%r14821, %r14412, %r14820;
	xor.b32  	%r14822, %r14785, %r14821;
	shf.l.wrap.b32 	%r14823, %r14822, %r14822, 12;
	add.s32 	%r14824, %r14818, %r14823;
	xor.b32  	%r14825, %r14820, %r14824;
	shf.l.wrap.b32 	%r14826, %r14825, %r14825, 8;
	add.s32 	%r14827, %r14821, %r14826;
	xor.b32  	%r14828, %r14823, %r14827;
	shf.l.wrap.b32 	%r14829, %r14828, %r14828, 7;
	add.s32 	%r14830, %r14792, %r14829;
	xor.b32  	%r14831, %r14805, %r14830;
	shf.l.wrap.b32 	%r14832, %r14831, %r14831, 16;
	add.s32 	%r14833, %r14815, %r14832;
	xor.b32  	%r14834, %r14829, %r14833;
	shf.l.wrap.b32 	%r14835, %r14834, %r14834, 12;
	add.s32 	%r14836, %r14830, %r14835;
	xor.b32  	%r14837, %r14832, %r14836;
	shf.l.wrap.b32 	%r14838, %r14837, %r14837, 8;
	add.s32 	%r14839, %r14833, %r14838;
	xor.b32  	%r14840, %r14835, %r14839;
	shf.l.wrap.b32 	%r14841, %r14840, %r14840, 7;
	add.s32 	%r14842, %r14803, %r14797;
	xor.b32  	%r14843, %r14814, %r14842;
	shf.l.wrap.b32 	%r14844, %r14843, %r14843, 16;
	add.s32 	%r14845, %r14827, %r14844;
	xor.b32  	%r14846, %r14797, %r14845;
	shf.l.wrap.b32 	%r14847, %r14846, %r14846, 12;
	add.s32 	%r14848, %r14842, %r14847;
	xor.b32  	%r14849, %r14844, %r14848;
	shf.l.wrap.b32 	%r14850, %r14849, %r14849, 8;
	add.s32 	%r14851, %r14845, %r14850;
	xor.b32  	%r14852, %r14847, %r14851;
	shf.l.wrap.b32 	%r14853, %r14852, %r14852, 7;
	add.s32 	%r14854, %r14812, %r14808;
	xor.b32  	%r14855, %r14826, %r14854;
	shf.l.wrap.b32 	%r14856, %r14855, %r14855, 16;
	add.s32 	%r14857, %r14795, %r14856;
	xor.b32  	%r14858, %r14808, %r14857;
	shf.l.wrap.b32 	%r14859, %r14858, %r14858, 12;
	add.s32 	%r14860, %r14854, %r14859;
	xor.b32  	%r14861, %r14856, %r14860;
	shf.l.wrap.b32 	%r14862, %r14861, %r14861, 8;
	add.s32 	%r14863, %r14857, %r14862;
	xor.b32  	%r14864, %r14859, %r14863;
	shf.l.wrap.b32 	%r14865, %r14864, %r14864, 7;
	add.s32 	%r14866, %r14824, %r14817;
	xor.b32  	%r14867, %r14794, %r14866;
	shf.l.wrap.b32 	%r14868, %r14867, %r14867, 16;
	add.s32 	%r14869, %r14806, %r14868;
	xor.b32  	%r14870, %r14817, %r14869;
	shf.l.wrap.b32 	%r14871, %r14870, %r14870, 12;
	add.s32 	%r14872, %r14866, %r14871;
	xor.b32  	%r14873, %r14868, %r14872;
	shf.l.wrap.b32 	%r14874, %r14873, %r14873, 8;
	add.s32 	%r14875, %r14869, %r14874;
	xor.b32  	%r14876, %r14871, %r14875;
	shf.l.wrap.b32 	%r14877, %r14876, %r14876, 7;
	add.s32 	%r14878, %r14836, %r14853;
	xor.b32  	%r14879, %r14874, %r14878;
	shf.l.wrap.b32 	%r14880, %r14879, %r14879, 16;
	add.s32 	%r14881, %r14863, %r14880;
	xor.b32  	%r14882, %r14853, %r14881;
	shf.l.wrap.b32 	%r14883, %r14882, %r14882, 12;
	add.s32 	%r14884, %r14878, %r14883;
	xor.b32  	%r14885, %r14880, %r14884;
	shf.l.wrap.b32 	%r14886, %r14885, %r14885, 8;
	add.s32 	%r14887, %r14881, %r14886;
	xor.b32  	%r14888, %r14883, %r14887;
	shf.l.wrap.b32 	%r14889, %r14888, %r14888, 7;
	add.s32 	%r14890, %r14848, %r14865;
	xor.b32  	%r14891, %r14838, %r14890;
	shf.l.wrap.b32 	%r14892, %r14891, %r14891, 16;
	add.s32 	%r14893, %r14875, %r14892;
	xor.b32  	%r14894, %r14865, %r14893;
	shf.l.wrap.b32 	%r14895, %r14894, %r14894, 12;
	add.s32 	%r14896, %r14890, %r14895;
	xor.b32  	%r14897, %r14892, %r14896;
	shf.l.wrap.b32 	%r14898, %r14897, %r14897, 8;
	add.s32 	%r14899, %r14893, %r14898;
	xor.b32  	%r14900, %r14895, %r14899;
	shf.l.wrap.b32 	%r14901, %r14900, %r14900, 7;
	add.s32 	%r14902, %r14860, %r14877;
	xor.b32  	%r14903, %r14850, %r14902;
	shf.l.wrap.b32 	%r14904, %r14903, %r14903, 16;
	add.s32 	%r14905, %r14839, %r14904;
	xor.b32  	%r14906, %r14877, %r14905;
	shf.l.wrap.b32 	%r14907, %r14906, %r14906, 12;
	add.s32 	%r14908, %r14902, %r14907;
	xor.b32  	%r14909, %r14904, %r14908;
	shf.l.wrap.b32 	%r14910, %r14909, %r14909, 8;
	add.s32 	%r14911, %r14905, %r14910;
	xor.b32  	%r14912, %r14907, %r14911;
	shf.l.wrap.b32 	%r14913, %r14912, %r14912, 7;
	add.s32 	%r14914, %r14872, %r14841;
	xor.b32  	%r14915, %r14862, %r14914;
	shf.l.wrap.b32 	%r14916, %r14915, %r14915, 16;
	add.s32 	%r14917, %r14851, %r14916;
	xor.b32  	%r14918, %r14841, %r14917;
	shf.l.wrap.b32 	%r14919, %r14918, %r14918, 12;
	add.s32 	%r14920, %r14914, %r14919;
	xor.b32  	%r14921, %r14916, %r14920;
	shf.l.wrap.b32 	%r14922, %r14921, %r14921, 8;
	add.s32 	%r14923, %r14917, %r14922;
	xor.b32  	%r14924, %r14919, %r14923;
	shf.l.wrap.b32 	%r14925, %r14924, %r14924, 7;
	add.s32 	%r14926, %r14884, %r14925;
	xor.b32  	%r14927, %r14898, %r14926;
	shf.l.wrap.b32 	%r14928, %r14927, %r14927, 16;
	add.s32 	%r14929, %r14911, %r14928;
	xor.b32  	%r14930, %r14925, %r14929;
	shf.l.wrap.b32 	%r14931, %r14930, %r14930, 12;
	add.s32 	%r14932, %r14926, %r14931;
	xor.b32  	%r14933, %r14928, %r14932;
	shf.l.wrap.b32 	%r14934, %r14933, %r14933, 8;
	add.s32 	%r14935, %r14929, %r14934;
	xor.b32  	%r14936, %r14931, %r14935;
	shf.l.wrap.b32 	%r14937, %r14936, %r14936, 7;
	add.s32 	%r14938, %r14896, %r14889;
	xor.b32  	%r14939, %r14910, %r14938;
	shf.l.wrap.b32 	%r14940, %r14939, %r14939, 16;
	add.s32 	%r14941, %r14923, %r14940;
	xor.b32  	%r14942, %r14889, %r14941;
	shf.l.wrap.b32 	%r14943, %r14942, %r14942, 12;
	add.s32 	%r14944, %r14938, %r14943;
	xor.b32  	%r14945, %r14940, %r14944;
	shf.l.wrap.b32 	%r14946, %r14945, %r14945, 8;
	add.s32 	%r14947, %r14941, %r14946;
	xor.b32  	%r14948, %r14943, %r14947;
	shf.l.wrap.b32 	%r14949, %r14948, %r14948, 7;
	add.s32 	%r14950, %r14908, %r14901;
	xor.b32  	%r14951, %r14922, %r14950;
	shf.l.wrap.b32 	%r14952, %r14951, %r14951, 16;
	add.s32 	%r14953, %r14887, %r14952;
	xor.b32  	%r14954, %r14901, %r14953;
	shf.l.wrap.b32 	%r14955, %r14954, %r14954, 12;
	add.s32 	%r14956, %r14950, %r14955;
	xor.b32  	%r14957, %r14952, %r14956;
	shf.l.wrap.b32 	%r14958, %r14957, %r14957, 8;
	add.s32 	%r14959, %r14953, %r14958;
	xor.b32  	%r14960, %r14955, %r14959;
	shf.l.wrap.b32 	%r14961, %r14960, %r14960, 7;
	add.s32 	%r14962, %r14920, %r14913;
	xor.b32  	%r14963, %r14886, %r14962;
	shf.l.wrap.b32 	%r14964, %r14963, %r14963, 16;
	add.s32 	%r14965, %r14899, %r14964;
	xor.b32  	%r14966, %r14913, %r14965;
	shf.l.wrap.b32 	%r14967, %r14966, %r14966, 12;
	add.s32 	%r14968, %r14962, %r14967;
	xor.b32  	%r14969, %r14964, %r14968;
	shf.l.wrap.b32 	%r14970, %r14969, %r14969, 8;
	add.s32 	%r14971, %r14965, %r14970;
	xor.b32  	%r14972, %r14967, %r14971;
	shf.l.wrap.b32 	%r14973, %r14972, %r14972, 7;
	add.s32 	%r14974, %r14932, %r14949;
	xor.b32  	%r14975, %r14970, %r14974;
	shf.l.wrap.b32 	%r14976, %r14975, %r14975, 16;
	add.s32 	%r14977, %r14959, %r14976;
	xor.b32  	%r14978, %r14949, %r14977;
	shf.l.wrap.b32 	%r14979, %r14978, %r14978, 12;
	add.s32 	%r14980, %r14974, %r14979;
	xor.b32  	%r14981, %r14976, %r14980;
	shf.l.wrap.b32 	%r14982, %r14981, %r14981, 8;
	add.s32 	%r14983, %r14977, %r14982;
	xor.b32  	%r14984, %r14979, %r14983;
	shf.l.wrap.b32 	%r14985, %r14984, %r14984, 7;
	add.s32 	%r14986, %r14944, %r14961;
	xor.b32  	%r14987, %r14934, %r14986;
	shf.l.wrap.b32 	%r14988, %r14987, %r14987, 16;
	add.s32 	%r14989, %r14971, %r14988;
	xor.b32  	%r14990, %r14961, %r14989;
	shf.l.wrap.b32 	%r14991, %r14990, %r14990, 12;
	add.s32 	%r14992, %r14986, %r14991;
	xor.b32  	%r14993, %r14988, %r14992;
	shf.l.wrap.b32 	%r14994, %r14993, %r14993, 8;
	add.s32 	%r14995, %r14989, %r14994;
	xor.b32  	%r14996, %r14991, %r14995;
	shf.l.wrap.b32 	%r14997, %r14996, %r14996, 7;
	add.s32 	%r14998, %r14956, %r14973;
	xor.b32  	%r14999, %r14946, %r14998;
	shf.l.wrap.b32 	%r15000, %r14999, %r14999, 16;
	add.s32 	%r15001, %r14935, %r15000;
	xor.b32  	%r15002, %r14973, %r15001;
	shf.l.wrap.b32 	%r15003, %r15002, %r15002, 12;
	add.s32 	%r15004, %r14998, %r15003;
	xor.b32  	%r15005, %r15000, %r15004;
	shf.l.wrap.b32 	%r15006, %r15005, %r15005, 8;
	add.s32 	%r15007, %r15001, %r15006;
	xor.b32  	%r15008, %r15003, %r15007;
	shf.l.wrap.b32 	%r15009, %r15008, %r15008, 7;
	add.s32 	%r15010, %r14968, %r14937;
	xor.b32  	%r15011, %r14958, %r15010;
	shf.l.wrap.b32 	%r15012, %r15011, %r15011, 16;
	add.s32 	%r15013, %r14947, %r15012;
	xor.b32  	%r15014, %r14937, %r15013;
	shf.l.wrap.b32 	%r15015, %r15014, %r15014, 12;
	add.s32 	%r15016, %r15010, %r15015;
	xor.b32  	%r15017, %r15012, %r15016;
	shf.l.wrap.b32 	%r15018, %r15017, %r15017, 8;
	add.s32 	%r15019, %r15013, %r15018;
	xor.b32  	%r15020, %r15015, %r15019;
	shf.l.wrap.b32 	%r15021, %r15020, %r15020, 7;
	add.s32 	%r15022, %r14980, %r15021;
	xor.b32  	%r15023, %r14994, %r15022;
	shf.l.wrap.b32 	%r15024, %r15023, %r15023, 16;
	add.s32 	%r15025, %r15007, %r15024;
	xor.b32  	%r15026, %r15021, %r15025;
	shf.l.wrap.b32 	%r15027, %r15026, %r15026, 12;
	add.s32 	%r15028, %r15022, %r15027;
	xor.b32  	%r15029, %r15024, %r15028;
	shf.l.wrap.b32 	%r15030, %r15029, %r15029, 8;
	add.s32 	%r15031, %r14992, %r14985;
	xor.b32  	%r15032, %r15006, %r15031;
	shf.l.wrap.b32 	%r15033, %r15032, %r15032, 16;
	add.s32 	%r15034, %r15019, %r15033;
	xor.b32  	%r15035, %r14985, %r15034;
	shf.l.wrap.b32 	%r15036, %r15035, %r15035, 12;
	add.s32 	%r15037, %r15031, %r15036;
	xor.b32  	%r15038, %r15033, %r15037;
	shf.l.wrap.b32 	%r15039, %r15038, %r15038, 8;
	add.s32 	%r15040, %r15034, %r15039;
	xor.b32  	%r15041, %r15036, %r15040;
	shf.l.wrap.b32 	%r15042, %r15041, %r15041, 7;
	add.s32 	%r15043, %r15004, %r14997;
	xor.b32  	%r15044, %r15018, %r15043;
	shf.l.wrap.b32 	%r15045, %r15044, %r15044, 16;
	add.s32 	%r15046, %r14983, %r15045;
	xor.b32  	%r15047, %r14997, %r15046;
	shf.l.wrap.b32 	%r15048, %r15047, %r15047, 12;
	add.s32 	%r15049, %r15043, %r15048;
	xor.b32  	%r15050, %r15045, %r15049;
	shf.l.wrap.b32 	%r15051, %r15050, %r15050, 8;
	add.s32 	%r15052, %r15046, %r15051;
	xor.b32  	%r15053, %r15048, %r15052;
	shf.l.wrap.b32 	%r15054, %r15053, %r15053, 7;
	add.s32 	%r15055, %r15016, %r15009;
	xor.b32  	%r15056, %r14982, %r15055;
	shf.l.wrap.b32 	%r15057, %r15056, %r15056, 16;
	add.s32 	%r15058, %r14995, %r15057;
	xor.b32  	%r15059, %r15009, %r15058;
	shf.l.wrap.b32 	%r15060, %r15059, %r15059, 12;
	add.s32 	%r15061, %r15055, %r15060;
	xor.b32  	%r15062, %r15057, %r15061;
	shf.l.wrap.b32 	%r15063, %r15062, %r15062, 8;
	add.s32 	%r15064, %r15058, %r15063;
	add.s32 	%r15065, %r15028, %r15042;
	xor.b32  	%r15066, %r15063, %r15065;
	shf.l.wrap.b32 	%r15067, %r15066, %r15066, 16;
	add.s32 	%r15068, %r15052, %r15067;
	xor.b32  	%r15069, %r15042, %r15068;
	shr.u32 	%r15070, %r15069, 20;
	add.s32 	%r15071, %r15065, %r15070;
	add.s32 	%r15072, %r15037, %r15054;
	xor.b32  	%r15073, %r15030, %r15072;
	shf.l.wrap.b32 	%r15074, %r15073, %r15073, 16;
	add.s32 	%r15075, %r15064, %r15074;
	xor.b32  	%r15076, %r15054, %r15075;
	shr.u32 	%r15077, %r15076, 20;
	add.s32 	%r15078, %r15072, %r15077;
	add.s32 	%r15079, %r14391, %r15071;
	add.s32 	%r15080, %r14403, %r15078;
	cvt.u32.u16 	%r15081, %rs114;
	add.s32 	%r15082, %r15081, %r22651;
	add.s32 	%r15083, %r15082, -11;
	not.b32 	%r15084, %r15083;
	add.s32 	%r15085, %r15084, %r1161;
	mov.u32 	%r15086, %ctaid.x;
	shl.b32 	%r15087, %r15086, 11;
	mov.u32 	%r15088, %tid.x;
	and.b32  	%r15089, %r15088, 31;
	or.b32  	%r15090, %r15087, %r15089;
	shl.b32 	%r15091, %r15088, 3;
	and.b32  	%r15092, %r15091, 7936;
	add.s32 	%r15093, %r22550, %r15092;
	add.s32 	%r15094, %r15090, %r15093;
	shr.u32 	%r15095, %r15094, %r15085;
	and.b32  	%r15096, %r15095, 1;
	setp.eq.b32 	%p124, %r15096, 1;
	selp.b32 	%r15097, %r15080, %r15079, %p124;
	cvt.u16.u32 	%rs243, %r15097;
	and.b16  	%rs358, %rs243, 1;
	and.b16  	%rs244, %rs356, 255;
	setp.ne.s16 	%p125, %rs244, 1;
	@%p125 bra 	$L__BB2_130;
	ld.param.u64 	%rd270, [fused_batch_pir_kernel_optimized_4_param_1];
	cvt.u32.u16 	%r15098, %rs114;
	add.s32 	%r15099, %r15098, %r22651;
	add.s32 	%r15100, %r15099, -11;
	not.b32 	%r15101, %r15100;
	add.s32 	%r15102, %r15101, %r1161;
	mov.u32 	%r15103, %ctaid.x;
	shl.b32 	%r15104, %r15103, 11;
	mov.u32 	%r15105, %tid.x;
	and.b32  	%r15106, %r15105, 31;
	or.b32  	%r15107, %r15104, %r15106;
	shl.b32 	%r15108, %r15105, 3;
	and.b32  	%r15109, %r15108, 7936;
	add.s32 	%r15110, %r22550, %r15109;
	add.s32 	%r15111, %r15107, %r15110;
	shr.u32 	%r15112, %r15111, %r15102;
	and.b32  	%r15113, %r15112, 1;
	setp.eq.b32 	%p126, %r15113, 1;
	cvt.u64.u32 	%rd113, %r22651;
	cvt.u64.u16 	%rd114, %rs114;
	add.s64 	%rd115, %rd113, %rd114;
	cvta.to.global.u64 	%rd116, %rd270;
	shl.b64 	%rd117, %rd115, 4;
	add.s64 	%rd118, %rd116, %rd117;
	ld.global.u32 	%r15114, [%rd118+1796];
	selp.b32 	%r15115, %r22656, %r22655, %p126;
	xor.b32  	%r15116, %r15115, %r15114;
	selp.b32 	%r15117, %r22657, %r22654, %p126;
	selp.b32 	%r22655, %r22655, %r15116, %p126;
	selp.b32 	%r22656, %r15116, %r22656, %p126;
	ld.global.u32 	%r15118, [%rd118+1800];
	xor.b32  	%r15119, %r15117, %r15118;
	selp.b32 	%r15120, %r22658, %r22653, %p126;
	selp.b32 	%r22654, %r22654, %r15119, %p126;
	selp.b32 	%r22657, %r15119, %r22657, %p126;
	ld.global.u32 	%r15121, [%rd118+1804];
	xor.b32  	%r15122, %r15120, %r15121;
	selp.b32 	%r15123, %r22659, %r22652, %p126;
	selp.b32 	%r22653, %r22653, %r15122, %p126;
	selp.b32 	%r22658, %r15122, %r22658, %p126;
	ld.global.u32 	%r15124, [%rd118+1808];
	xor.b32  	%r15125, %r15123, %r15124;
	selp.b64 	%rd119, 445, 420, %p126;
	selp.b32 	%r22652, %r22652, %r15125, %p126;
	selp.b32 	%r22659, %r15125, %r22659, %p126;
	add.s64 	%rd120, %rd119, %rd115;
	add.s64 	%rd121, %rd120, %rd116;
	ld.global.u8 	%rs245, [%rd121+1941];
	xor.b16  	%rs358, %rs245, %rs358;
$L__BB2_130:
	cvt.u32.u16 	%r15126, %rs114;
	add.s32 	%r15127, %r15126, -11;
	add.s32 	%r15128, %r22651, %r15127;
	not.b32 	%r15129, %r15128;
	add.s32 	%r15130, %r15129, %r1161;
	mov.u32 	%r15131, %ctaid.x;
	shl.b32 	%r15132, %r15131, 11;
	mov.u32 	%r15133, %tid.x;
	and.b32  	%r15134, %r15133, 31;
	or.b32  	%r15135, %r15132, %r15134;
	shl.b32 	%r15136, %r15133, 3;
	and.b32  	%r15137, %r15136, 7936;
	add.s32 	%r15138, %r22550, %r15137;
	add.s32 	%r15139, %r15135, %r15138;
	shr.u32 	%r15140, %r15139, %r15130;
	and.b32  	%r15141, %r15140, 1;
	setp.eq.b32 	%p127, %r15141, 1;
	selp.b32 	%r22663, %r22656, %r22655, %p127;
	selp.b32 	%r22662, %r22657, %r22654, %p127;
	selp.b32 	%r22661, %r22658, %r22653, %p127;
	selp.b32 	%r22660, %r22659, %r22652, %p127;
	add.s32 	%r22651, %r22651, 1;
	sub.s32 	%r15142, %r1161, %r15127;
	setp.ne.s32 	%p128, %r22651, %r15142;
	mov.u16 	%rs356, %rs358;
	@%p128 bra 	$L__BB2_128;
$L__BB2_131:
	and.b16  	%rs246, %rs358, 255;
	setp.ne.s16 	%p129, %rs246, 1;
	@%p129 bra 	$L__BB2_133;
	ld.param.u64 	%rd271, [fused_batch_pir_kernel_optimized_4_param_1];
	cvta.to.global.u64 	%rd122, %rd271;
	ld.global.u32 	%r15143, [%rd122+2424];
	xor.b32  	%r22663, %r22663, %r15143;
$L__BB2_133:
	@%p129 bra 	$L__BB2_135;
	ld.param.u64 	%rd272, [fused_batch_pir_kernel_optimized_4_param_1];
	cvta.to.global.u64 	%rd123, %rd272;
	ld.global.u32 	%r15144, [%rd123+2428];
	xor.b32  	%r22662, %r22662, %r15144;
$L__BB2_135:
	@%p129 bra 	$L__BB2_137;
	ld.param.u64 	%rd273, [fused_batch_pir_kernel_optimized_4_param_1];
	cvta.to.global.u64 	%rd124, %rd273;
	ld.global.u32 	%r15145, [%rd124+2432];
	xor.b32  	%r22661, %r22661, %r15145;
$L__BB2_137:
	@%p129 bra 	$L__BB2_139;
	ld.param.u64 	%rd274, [fused_batch_pir_kernel_optimized_4_param_1];
	cvta.to.global.u64 	%rd125, %rd274;
	ld.global.u32 	%r15146, [%rd125+2436];
	xor.b32  	%r22660, %r22660, %r15146;
$L__BB2_139:
	ld.param.u32 	%r21950, [fused_batch_pir_kernel_optimized_4_param_4];
	mov.u32 	%r15148, %ctaid.x;
	shl.b32 	%r15149, %r15148, 11;
	mov.u32 	%r15150, %tid.x;
	and.b32  	%r15151, %r15150, 31;
	or.b32  	%r15152, %r15149, %r15151;
	shl.b32 	%r15153, %r15150, 3;
	and.b32  	%r15154, %r15153, 7936;
	add.s32 	%r15155, %r22550, %r15154;
	add.s32 	%r15156, %r15152, %r15155;
	setp.ge.s32 	%p133, %r15156, %r21950;
	mov.b32 	%r22684, 0;
	mov.u32 	%r22685, %r22684;
	mov.u32 	%r22686, %r22684;
	mov.u32 	%r22687, %r22684;
	@%p133 bra 	$L__BB2_153;
	ld.param.u64 	%rd275, [fused_batch_pir_kernel_optimized_4_param_1];
	cvta.to.global.u64 	%rd126, %rd275;
	ld.global.u8 	%rs250, [%rd126+2457];
	max.u16 	%rs121, %rs250, 11;
	cvt.u32.u16 	%r15157, %rs121;
	ld.shared.u32 	%r22687, [s_mem+49444];
	ld.shared.v2.u32 	{%r22686, %r22685}, [s_mem+49448];
	ld.shared.u32 	%r22684, [s_mem+49456];
	ld.shared.u8 	%rs361, [s_mem+49460];
	cvt.u32.u16 	%r1215, %rs250;
	sub.s32 	%r15158, %r1215, %r15157;
	add.s32 	%r15159, %r15158, 11;
	setp.lt.s32 	%p134, %r15159, 1;
	@%p134 bra 	$L__BB2_145;
	mov.b32 	%r22675, 0;
	mov.u16 	%rs359, %rs361;
$L__BB2_142:
	.pragma "nounroll";
	ld.const.u32 	%r15161, [CHACHA_CONSTANTS];
	add.s32 	%r15162, %r15161, %r22687;
	shf.l.wrap.b32 	%r15163, %r15162, %r15162, 16;
	add.s32 	%r15164, %r22687, %r15163;
	xor.b32  	%r15165, %r22687, %r15164;
	shf.l.wrap.b32 	%r15166, %r15165, %r15165, 12;
	add.s32 	%r15167, %r15162, %r15166;
	xor.b32  	%r15168, %r15163, %r15167;
	shf.l.wrap.b32 	%r15169, %r15168, %r15168, 8;
	add.s32 	%r15170, %r15164, %r15169;
	xor.b32  	%r15171, %r15166, %r15170;
	shf.l.wrap.b32 	%r15172, %r15171, %r15171, 7;
	ld.const.u32 	%r15173, [CHACHA_CONSTANTS+4];
	add.s32 	%r15174, %r15173, %r22686;
	shf.l.wrap.b32 	%r15175, %r15174, %r15174, 16;
	add.s32 	%r15176, %r22686, %r15175;
	xor.b32  	%r15177, %r22686, %r15176;
	shf.l.wrap.b32 	%r15178, %r15177, %r15177, 12;
	add.s32 	%r15179, %r15174, %r15178;
	xor.b32  	%r15180, %r15175, %r15179;
	shf.l.wrap.b32 	%r15181, %r15180, %r15180, 8;
	add.s32 	%r15182, %r15176, %r15181;
	xor.b32  	%r15183, %r15178, %r15182;
	shf.l.wrap.b32 	%r15184, %r15183, %r15183, 7;
	ld.const.u32 	%r15185, [CHACHA_CONSTANTS+8];
	add.s32 	%r15186, %r15185, %r22685;
	shf.l.wrap.b32 	%r15187, %r15186, %r15186, 16;
	add.s32 	%r15188, %r22685, %r15187;
	xor.b32  	%r15189, %r22685, %r15188;
	shf.l.wrap.b32 	%r15190, %r15189, %r15189, 12;
	add.s32 	%r15191, %r15186, %r15190;
	xor.b32  	%r15192, %r15187, %r15191;
	shf.l.wrap.b32 	%r15193, %r15192, %r15192, 8;
	add.s32 	%r15194, %r15188, %r15193;
	xor.b32  	%r15195, %r15190, %r15194;
	shf.l.wrap.b32 	%r15196, %r15195, %r15195, 7;
	ld.const.u32 	%r15197, [CHACHA_CONSTANTS+12];
	add.s32 	%r15198, %r15197, %r22684;
	shf.l.wrap.b32 	%r15199, %r15198, %r15198, 16;
	add.s32 	%r15200, %r22684, %r15199;
	xor.b32  	%r15201, %r22684, %r15200;
	shf.l.wrap.b32 	%r15202, %r15201, %r15201, 12;
	add.s32 	%r15203, %r15198, %r15202;
	xor.b32  	%r15204, %r15199, %r15203;
	shf.l.wrap.b32 	%r15205, %r15204, %r15204, 8;
	add.s32 	%r15206, %r15200, %r15205;
	xor.b32  	%r15207, %r15202, %r15206;
	shf.l.wrap.b32 	%r15208, %r15207, %r15207, 7;
	add.s32 	%r15209, %r15167, %r15184;
	xor.b32  	%r15210, %r15205, %r15209;
	shf.l.wrap.b32 	%r15211, %r15210, %r15210, 16;
	add.s32 	%r15212, %r15194, %r15211;
	xor.b32  	%r15213, %r15184, %r15212;
	shf.l.wrap.b32 	%r15214, %r15213, %r15213, 12;
	add.s32 	%r15215, %r15209, %r15214;
	xor.b32  	%r15216, %r15211, %r15215;
	shf.l.wrap.b32 	%r15217, %r15216, %r15216, 8;
	add.s32 	%r15218, %r15212, %r15217;
	xor.b32  	%r15219, %r15214, %r15218;
	shf.l.wrap.b32 	%r15220, %r15219, %r15219, 7;
	add.s32 	%r15221, %r15179, %r15196;
	xor.b32  	%r15222, %r15169, %r15221;
	shf.l.wrap.b32 	%r15223, %r15222, %r15222, 16;
	add.s32 	%r15224, %r15206, %r15223;
	xor.b32  	%r15225, %r15196, %r15224;
	shf.l.wrap.b32 	%r15226, %r15225, %r15225, 12;
	add.s32 	%r15227, %r15221, %r15226;
	xor.b32  	%r15228, %r15223, %r15227;
	shf.l.wrap.b32 	%r15229, %r15228, %r15228, 8;
	add.s32 	%r15230, %r15224, %r15229;
	xor.b32  	%r15231, %r15226, %r15230;
	shf.l.wrap.b32 	%r15232, %r15231, %r15231, 7;
	add.s32 	%r15233, %r15191, %r15208;
	xor.b32  	%r15234, %r15181, %r15233;
	shf.l.wrap.b32 	%r15235, %r15234, %r15234, 16;
	add.s32 	%r15236, %r15170, %r15235;
	xor.b32  	%r15237, %r15208, %r15236;
	shf.l.wrap.b32 	%r15238, %r15237, %r15237, 12;
	add.s32 	%r15239, %r15233, %r15238;
	xor.b32  	%r15240, %r15235, %r15239;
	shf.l.wrap.b32 	%r15241, %r15240, %r15240, 8;
	add.s32 	%r15242, %r15236, %r15241;
	xor.b32  	%r15243, %r15238, %r15242;
	shf.l.wrap.b32 	%r15244, %r15243, %r15243, 7;
	add.s32 	%r15245, %r15203, %r15172;
	xor.b32  	%r15246, %r15193, %r15245;
	shf.l.wrap.b32 	%r15247, %r15246, %r15246, 16;
	add.s32 	%r15248, %r15182, %r15247;
	xor.b32  	%r15249, %r15172, %r15248;
	shf.l.wrap.b32 	%r15250, %r15249, %r15249, 12;
	add.s32 	%r15251, %r15245, %r15250;
	xor.b32  	%r15252, %r15247, %r15251;
	shf.l.wrap.b32 	%r15253, %r15252, %r15252, 8;
	add.s32 	%r15254, %r15248, %r15253;
	xor.b32  	%r15255, %r15250, %r15254;
	shf.l.wrap.b32 	%r15256, %r15255, %r15255, 7;
	add.s32 	%r15257, %r15215, %r15256;
	xor.b32  	%r15258, %r15229, %r15257;
	shf.l.wrap.b32 	%r15259, %r15258, %r15258, 16;
	add.s32 	%r15260, %r15242, %r15259;
	xor.b32  	%r15261, %r15256, %r15260;
	shf.l.wrap.b32 	%r15262, %r15261, %r15261, 12;
	add.s32 	%r15263, %r15257, %r15262;
	xor.b32  	%r15264, %r15259, %r15263;
	shf.l.wrap.b32 	%r15265, %r15264, %r15264, 8;
	add.s32 	%r15266, %r15260, %r15265;
	xor.b32  	%r15267, %r15262, %r15266;
	shf.l.wrap.b32 	%r15268, %r15267, %r15267, 7;
	add.s32 	%r15269, %r15227, %r15220;
	xor.b32  	%r15270, %r15241, %r15269;
	shf.l.wrap.b32 	%r15271, %r15270, %r15270, 16;
	add.s32 	%r15272, %r15254, %r15271;
	xor.b32  	%r15273, %r15220, %r15272;
	shf.l.wrap.b32 	%r15274, %r15273, %r15273, 12;
	add.s32 	%r15275, %r15269, %r15274;
	xor.b32  	%r15276, %r15271, %r15275;
	shf.l.wrap.b32 	%r15277, %r15276, %r15276, 8;
	add.s32 	%r15278, %r15272, %r15277;
	xor.b32  	%r15279, %r15274, %r15278;
	shf.l.wrap.b32 	%r15280, %r15279, %r15279, 7;
	add.s32 	%r15281, %r15239, %r15232;
	xor.b32  	%r15282, %r15253, %r15281;
	shf.l.wrap.b32 	%r15283, %r15282, %r15282, 16;
	add.s32 	%r15284, %r15218, %r15283;
	xor.b32  	%r15285, %r15232, %r15284;
	shf.l.wrap.b32 	%r15286, %r15285, %r15285, 12;
	add.s32 	%r15287, %r15281, %r15286;
	xor.b32  	%r15288, %r15283, %r15287;
	shf.l.wrap.b32 	%r15289, %r15288, %r15288, 8;
	add.s32 	%r15290, %r15284, %r15289;
	xor.b32  	%r15291, %r15286, %r15290;
	shf.l.wrap.b32 	%r15292, %r15291, %r15291, 7;
	add.s32 	%r15293, %r15251, %r15244;
	xor.b32  	%r15294, %r15217, %r15293;
	shf.l.wrap.b32 	%r15295, %r15294, %r15294, 16;
	add.s32 	%r15296, %r15230, %r15295;
	xor.b32  	%r15297, %r15244, %r15296;
	shf.l.wrap.b32 	%r15298, %r15297, %r15297, 12;
	add.s32 	%r15299, %r15293, %r15298;
	xor.b32  	%r15300, %r15295, %r15299;
	shf.l.wrap.b32 	%r15301, %r15300, %r15300, 8;
	add.s32 	%r15302, %r15296, %r15301;
	xor.b32  	%r15303, %r15298, %r15302;
	shf.l.wrap.b32 	%r15304, %r15303, %r15303, 7;
	add.s32 	%r15305, %r15263, %r15280;
	xor.b32  	%r15306, %r15301, %r15305;
	shf.l.wrap.b32 	%r15307, %r15306, %r15306, 16;
	add.s32 	%r15308, %r15290, %r15307;
	xor.b32  	%r15309, %r15280, %r15308;
	shf.l.wrap.b32 	%r15310, %r15309, %r15309, 12;
	add.s32 	%r15311, %r15305, %r15310;
	xor.b32  	%r15312, %r15307, %r15311;
	shf.l.wrap.b32 	%r15313, %r15312, %r15312, 8;
	add.s32 	%r15314, %r15308, %r15313;
	xor.b32  	%r15315, %r15310, %r15314;
	shf.l.wrap.b32 	%r15316, %r15315, %r15315, 7;
	add.s32 	%r15317, %r15275, %r15292;
	xor.b32  	%r15318, %r15265, %r15317;
	shf.l.wrap.b32 	%r15319, %r15318, %r15318, 16;
	add.s32 	%r15320, %r15302, %r15319;
	xor.b32  	%r15321, %r15292, %r15320;
	shf.l.wrap.b32 	%r15322, %r15321, %r15321, 12;
	add.s32 	%r15323, %r15317, %r15322;
	xor.b32  	%r15324, %r15319, %r15323;
	shf.l.wrap.b32 	%r15325, %r15324, %r15324, 8;
	add.s32 	%r15326, %r15320, %r15325;
	xor.b32  	%r15327, %r15322, %r15326;
	shf.l.wrap.b32 	%r15328, %r15327, %r15327, 7;
	add.s32 	%r15329, %r15287, %r15304;
	xor.b32  	%r15330, %r15277, %r15329;
	shf.l.wrap.b32 	%r15331, %r15330, %r15330, 16;
	add.s32 	%r15332, %r15266, %r15331;
	xor.b32  	%r15333, %r15304, %r15332;
	shf.l.wrap.b32 	%r15334, %r15333, %r15333, 12;
	add.s32 	%r15335, %r15329, %r15334;
	xor.b32  	%r15336, %r15331, %r15335;
	shf.l.wrap.b32 	%r15337, %r15336, %r15336, 8;
	add.s32 	%r15338, %r15332, %r15337;
	xor.b32  	%r15339, %r15334, %r15338;
	shf.l.wrap.b32 	%r15340, %r15339, %r15339, 7;
	add.s32 	%r15341, %r15299, %r15268;
	xor.b32  	%r15342, %r15289, %r15341;
	shf.l.wrap.b32 	%r15343, %r15342, %r15342, 16;
	add.s32 	%r15344, %r15278, %r15343;
	xor.b32  	%r15345, %r15268, %r15344;
	shf.l.wrap.b32 	%r15346, %r15345, %r15345, 12;
	add.s32 	%r15347, %r15341, %r15346;
	xor.b32  	%r15348, %r15343, %r15347;
	shf.l.wrap.b32 	%r15349, %r15348, %r15348, 8;
	add.s32 	%r15350, %r15344, %r15349;
	xor.b32  	%r15351, %r15346, %r15350;
	shf.l.wrap.b32 	%r15352, %r15351, %r15351, 7;
	add.s32 	%r15353, %r15311, %r15352;
	xor.b32  	%r15354, %r15325, %r15353;
	shf.l.wrap.b32 	%r15355, %r15354, %r15354, 16;
	add.s32 	%r15356, %r15338, %r15355;
	xor.b32  	%r15357, %r15352, %r15356;
	shf.l.wrap.b32 	%r15358, %r15357, %r15357, 12;
	add.s32 	%r15359, %r15353, %r15358;
	xor.b32  	%r15360, %r15355, %r15359;
	shf.l.wrap.b32 	%r15361, %r15360, %r15360, 8;
	add.s32 	%r15362, %r15356, %r15361;
	xor.b32  	%r15363, %r15358, %r15362;
	shf.l.wrap.b32 	%r15364, %r15363, %r15363, 7;
	add.s32 	%r15365, %r15323, %r15316;
	xor.b32  	%r15366, %r15337, %r15365;
	shf.l.wrap.b32 	%r15367, %r15366, %r15366, 16;
	add.s32 	%r15368, %r15350, %r15367;
	xor.b32  	%r15369, %r15316, %r15368;
	shf.l.wrap.b32 	%r15370, %r15369, %r15369, 12;
	add.s32 	%r15371, %r15365, %r15370;
	xor.b32  	%r15372, %r15367, %r15371;
	shf.l.wrap.b32 	%r15373, %r15372, %r15372, 8;
	add.s32 	%r15374, %r15368, %r15373;
	xor.b32  	%r15375, %r15370, %r15374;
	shf.l.wrap.b32 	%r15376, %r15375, %r15375, 7;
	add.s32 	%r15377, %r15335, %r15328;
	xor.b32  	%r15378, %r15349, %r15377;
	shf.l.wrap.b32 	%r15379, %r15378, %r15378, 16;
	add.s32 	%r15380, %r15314, %r15379;
	xor.b32  	%r15381, %r15328, %r15380;
	shf.l.wrap.b32 	%r15382, %r15381, %r15381, 12;
	add.s32 	%r15383, %r15377, %r15382;
	xor.b32  	%r15384, %r15379, %r15383;
	shf.l.wrap.b32 	%r15385, %r15384, %r15384, 8;
	add.s32 	%r15386, %r15380, %r15385;
	xor.b32  	%r15387, %r15382, %r15386;
	shf.l.wrap.b32 	%r15388, %r15387, %r15387, 7;
	add.s32 	%r15389, %r15347, %r15340;
	xor.b32  	%r15390, %r15313, %r15389;
	shf.l.wrap.b32 	%r15391, %r15390, %r15390, 16;
	add.s32 	%r15392, %r15326, %r15391;
	xor.b32  	%r15393, %r15340, %r15392;
	shf.l.wrap.b32 	%r15394, %r15393, %r15393, 12;
	add.s32 	%r15395, %r15389, %r15394;
	xor.b32  	%r15396, %r15391, %r15395;
	shf.l.wrap.b32 	%r15397, %r15396, %r15396, 8;
	add.s32 	%r15398, %r15392, %r15397;
	xor.b32  	%r15399, %r15394, %r15398;
	shf.l.wrap.b32 	%r15400, %r15399, %r15399, 7;
	add.s32 	%r15401, %r15359, %r15376;
	xor.b32  	%r15402, %r15397, %r15401;
	shf.l.wrap.b32 	%r15403, %r15402, %r15402, 16;
	add.s32 	%r15404, %r15386, %r15403;
	xor.b32  	%r15405, %r15376, %r15404;
	shf.l.wrap.b32 	%r15406, %r15405, %r15405, 12;
	add.s32 	%r15407, %r15401, %r15406;
	xor.b32  	%r15408, %r15403, %r15407;
	shf.l.wrap.b32 	%r15409, %r15408, %r15408, 8;
	add.s32 	%r15410, %r15404, %r15409;
	xor.b32  	%r15411, %r15406, %r15410;
	shf.l.wrap.b32 	%r15412, %r15411, %r15411, 7;
	add.s32 	%r15413, %r15371, %r15388;
	xor.b32  	%r15414, %r15361, %r15413;
	shf.l.wrap.b32 	%r15415, %r15414, %r15414, 16;
	add.s32 	%r15416, %r15398, %r15415;
	xor.b32  	%r15417, %r15388, %r15416;
	shf.l.wrap.b32 	%r15418, %r15417, %r15417, 12;
	add.s32 	%r15419, %r15413, %r15418;
	xor.b32  	%r15420, %r15415, %r15419;
	shf.l.wrap.b32 	%r15421, %r15420, %r15420, 8;
	add.s32 	%r15422, %r15416, %r15421;
	xor.b32  	%r15423, %r15418, %r15422;
	shf.l.wrap.b32 	%r15424, %r15423, %r15423, 7;
	add.s32 	%r15425, %r15383, %r15400;
	xor.b32  	%r15426, %r15373, %r15425;
	shf.l.wrap.b32 	%r15427, %r15426, %r15426, 16;
	add.s32 	%r15428, %r15362, %r15427;
	xor.b32  	%r15429, %r15400, %r15428;
	shf.l.wrap.b32 	%r15430, %r15429, %r15429, 12;
	add.s32 	%r15431, %r15425, %r15430;
	xor.b32  	%r15432, %r15427, %r15431;
	shf.l.wrap.b32 	%r15433, %r15432, %r15432, 8;
	add.s32 	%r15434, %r15428, %r15433;
	xor.b32  	%r15435, %r15430, %r15434;
	shf.l.wrap.b32 	%r15436, %r15435, %r15435, 7;
	add.s32 	%r15437, %r15395, %r15364;
	xor.b32  	%r15438, %r15385, %r15437;
	shf.l.wrap.b32 	%r15439, %r15438, %r15438, 16;
	add.s32 	%r15440, %r15374, %r15439;
	xor.b32  	%r15441, %r15364, %r15440;
	shf.l.wrap.b32 	%r15442, %r15441, %r15441, 12;
	add.s32 	%r15443, %r15437, %r15442;
	xor.b32  	%r15444, %r15439, %r15443;
	shf.l.wrap.b32 	%r15445, %r15444, %r15444, 8;
	add.s32 	%r15446, %r15440, %r15445;
	xor.b32  	%r15447, %r15442, %r15446;
	shf.l.wrap.b32 	%r15448, %r15447, %r15447, 7;
	add.s32 	%r15449, %r15407, %r15448;
	xor.b32  	%r15450, %r15421, %r15449;
	shf.l.wrap.b32 	%r15451, %r15450, %r15450, 16;
	add.s32 	%r15452, %r15434, %r15451;
	xor.b32  	%r15453, %r15448, %r15452;
	shf.l.wrap.b32 	%r15454, %r15453, %r15453, 12;
	add.s32 	%r15455, %r15449, %r15454;
	xor.b32  	%r15456, %r15451, %r15455;
	shf.l.wrap.b32 	%r15457, %r15456, %r15456, 8;
	add.s32 	%r15458, %r15452, %r15457;
	xor.b32  	%r15459, %r15454, %r15458;
	shf.l.wrap.b32 	%r15460, %r15459, %r15459, 7;
	add.s32 	%r15461, %r15419, %r15412;
	xor.b32  	%r15462, %r15433, %r15461;
	shf.l.wrap.b32 	%r15463, %r15462, %r15462, 16;
	add.s32 	%r15464, %r15446, %r15463;
	xor.b32  	%r15465, %r15412, %r15464;
	shf.l.wrap.b32 	%r15466, %r15465, %r15465, 12;
	add.s32 	%r15467, %r15461, %r15466;
	xor.b32  	%r15468, %r15463, %r15467;
	shf.l.wrap.b32 	%r15469, %r15468, %r15468, 8;
	add.s32 	%r15470, %r15464, %r15469;
	xor.b32  	%r15471, %r15466, %r15470;
	shf.l.wrap.b32 	%r15472, %r15471, %r15471, 7;
	add.s32 	%r15473, %r15431, %r15424;
	xor.b32  	%r15474, %r15445, %r15473;
	shf.l.wrap.b32 	%r15475, %r15474, %r15474, 16;
	add.s32 	%r15476, %r15410, %r15475;
	xor.b32  	%r15477, %r15424, %r15476;
	shf.l.wrap.b32 	%r15478, %r15477, %r15477, 12;
	add.s32 	%r15479, %r15473, %r15478;
	xor.b32  	%r15480, %r15475, %r15479;
	shf.l.wrap.b32 	%r15481, %r15480, %r15480, 8;
	add.s32 	%r15482, %r15476, %r15481;
	xor.b32  	%r15483, %r15478, %r15482;
	shf.l.wrap.b32 	%r15484, %r15483, %r15483, 7;
	add.s32 	%r15485, %r15443, %r15436;
	xor.b32  	%r15486, %r15409, %r15485;
	shf.l.wrap.b32 	%r15487, %r15486, %r15486, 16;
	add.s32 	%r15488, %r15422, %r15487;
	xor.b32  	%r15489, %r15436, %r15488;
	shf.l.wrap.b32 	%r15490, %r15489, %r15489, 12;
	add.s32 	%r15491, %r15485, %r15490;
	xor.b32  	%r15492, %r15487, %r15491;
	shf.l.wrap.b32 	%r15493, %r15492, %r15492, 8;
	add.s32 	%r15494, %r15488, %r15493;
	xor.b32  	%r15495, %r15490, %r15494;
	shf.l.wrap.b32 	%r15496, %r15495, %r15495, 7;
	add.s32 	%r15497, %r15455, %r15472;
	xor.b32  	%r15498, %r15493, %r15497;
	shf.l.wrap.b32 	%r15499, %r15498, %r15498, 16;
	add.s32 	%r15500, %r15482, %r15499;
	xor.b32  	%r15501, %r15472, %r15500;
	shf.l.wrap.b32 	%r15502, %r15501, %r15501, 12;
	add.s32 	%r15503, %r15497, %r15502;
	xor.b32  	%r15504, %r15499, %r15503;
	shf.l.wrap.b32 	%r15505, %r15504, %r15504, 8;
	add.s32 	%r15506, %r15500, %r15505;
	xor.b32  	%r15507, %r15502, %r15506;
	shf.l.wrap.b32 	%r15508, %r15507, %r15507, 7;
	add.s32 	%r15509, %r15467, %r15484;
	xor.b32  	%r15510, %r15457, %r15509;
	shf.l.wrap.b32 	%r15511, %r15510, %r15510, 16;
	add.s32 	%r15512, %r15494, %r15511;
	xor.b32  	%r15513, %r15484, %r15512;
	shf.l.wrap.b32 	%r15514, %r15513, %r15513, 12;
	add.s32 	%r15515, %r15509, %r15514;
	xor.b32  	%r15516, %r15511, %r15515;
	shf.l.wrap.b32 	%r15517, %r15516, %r15516, 8;
	add.s32 	%r15518, %r15512, %r15517;
	xor.b32  	%r15519, %r15514, %r15518;
	shf.l.wrap.b32 	%r15520, %r15519, %r15519, 7;
	add.s32 	%r15521, %r15479, %r15496;
	xor.b32  	%r15522, %r15469, %r15521;
	shf.l.wrap.b32 	%r15523, %r15522, %r15522, 16;
	add.s32 	%r15524, %r15458, %r15523;
	xor.b32  	%r15525, %r15496, %r15524;
	shf.l.wrap.b32 	%r15526, %r15525, %r15525, 12;
	add.s32 	%r15527, %r15521, %r15526;
	xor.b32  	%r15528, %r15523, %r15527;
	shf.l.wrap.b32 	%r15529, %r15528, %r15528, 8;
	add.s32 	%r15530, %r15524, %r15529;
	xor.b32  	%r15531, %r15526, %r15530;
	shf.l.wrap.b32 	%r15532, %r15531, %r15531, 7;
	add.s32 	%r15533, %r15491, %r15460;
	xor.b32  	%r15534, %r15481, %r15533;
	shf.l.wrap.b32 	%r15535, %r15534, %r15534, 16;
	add.s32 	%r15536, %r15470, %r15535;
	xor.b32  	%r15537, %r15460, %r15536;
	shf.l.wrap.b32 	%r15538, %r15537, %r15537, 12;
	add.s32 	%r15539, %r15533, %r15538;
	xor.b32  	%r15540, %r15535, %r15539;
	shf.l.wrap.b32 	%r15541, %r15540, %r15540, 8;
	add.s32 	%r15542, %r15536, %r15541;
	xor.b32  	%r15543, %r15538, %r15542;
	shf.l.wrap.b32 	%r15544, %r15543, %r15543, 7;
	add.s32 	%r22679, %r15161, %r15503;
	add.s32 	%r22680, %r22687, %r15544;
	add.s32 	%r22678, %r15173, %r15515;
	add.s32 	%r22681, %r22686, %r15508;
	add.s32 	%r22677, %r15185, %r15527;
	add.s32 	%r22682, %r22685, %r15520;
	add.s32 	%r22676, %r15197, %r15539;
	add.s32 	%r22683, %r22684, %r15532;
	xor.b32  	%r15545, %r15162, 1;
	shf.l.wrap.b32 	%r15546, %r15162, %r15545, 16;
	add.s32 	%r15547, %r22687, %r15546;
	xor.b32  	%r15548, %r22687, %r15547;
	shf.l.wrap.b32 	%r15549, %r15548, %r15548, 12;
	add.s32 	%r15550, %r15162, %r15549;
	xor.b32  	%r15551, %r15546, %r15550;
	shf.l.wrap.b32 	%r15552, %r15551, %r15551, 8;
	add.s32 	%r15553, %r15547, %r15552;
	xor.b32  	%r15554, %r15549, %r15553;
	shf.l.wrap.b32 	%r15555, %r15554, %r15554, 7;
	add.s32 	%r15556, %r15550, %r15184;
	xor.b32  	%r15557, %r15205, %r15556;
	shf.l.wrap.b32 	%r15558, %r15557, %r15557, 16;
	add.s32 	%r15559, %r15194, %r15558;
	xor.b32  	%r15560, %r15184, %r15559;
	shf.l.wrap.b32 	%r15561, %r15560, %r15560, 12;
	add.s32 	%r15562, %r15556, %r15561;
	xor.b32  	%r15563, %r15558, %r15562;
	shf.l.wrap.b32 	%r15564, %r15563, %r15563, 8;
	add.s32 	%r15565, %r15559, %r15564;
	xor.b32  	%r15566, %r15561, %r15565;
	shf.l.wrap.b32 	%r15567, %r15566, %r15566, 7;
	xor.b32  	%r15568, %r15552, %r15221;
	shf.l.wrap.b32 	%r15569, %r15568, %r15568, 16;
	add.s32 	%r15570, %r15206, %r15569;
	xor.b32  	%r15571, %r15196, %r15570;
	shf.l.wrap.b32 	%r15572, %r15571, %r15571, 12;
	add.s32 	%r15573, %r15221, %r15572;
	xor.b32  	%r15574, %r15569, %r15573;
	shf.l.wrap.b32 	%r15575, %r15574, %r15574, 8;
	add.s32 	%r15576, %r15570, %r15575;
	xor.b32  	%r15577, %r15572, %r15576;
	shf.l.wrap.b32 	%r15578, %r15577, %r15577, 7;
	add.s32 	%r15579, %r15553, %r15235;
	xor.b32  	%r15580, %r15208, %r15579;
	shf.l.wrap.b32 	%r15581, %r15580, %r15580, 12;
	add.s32 	%r15582, %r15233, %r15581;
	xor.b32  	%r15583, %r15235, %r15582;
	shf.l.wrap.b32 	%r15584, %r15583, %r15583, 8;
	add.s32 	%r15585, %r15579, %r15584;
	xor.b32  	%r15586, %r15581, %r15585;
	shf.l.wrap.b32 	%r15587, %r15586, %r15586, 7;
	add.s32 	%r15588, %r15203, %r15555;
	xor.b32  	%r15589, %r15193, %r15588;
	shf.l.wrap.b32 	%r15590, %r15589, %r15589, 16;
	add.s32 	%r15591, %r15182, %r15590;
	xor.b32  	%r15592, %r15555, %r15591;
	shf.l.wrap.b32 	%r15593, %r15592, %r15592, 12;
	add.s32 	%r15594, %r15588, %r15593;
	xor.b32  	%r15595, %r15590, %r15594;
	shf.l.wrap.b32 	%r15596, %r15595, %r15595, 8;
	add.s32 	%r15597, %r15591, %r15596;
	xor.b32  	%r15598, %r15593, %r15597;
	shf.l.wrap.b32 	%r15599, %r15598, %r15598, 7;
	add.s32 	%r15600, %r15562, %r15599;
	xor.b32  	%r15601, %r15575, %r15600;
	shf.l.wrap.b32 	%r15602, %r15601, %r15601, 16;
	add.s32 	%r15603, %r15585, %r15602;
	xor.b32  	%r15604, %r15599, %r15603;
	shf.l.wrap.b32 	%r15605, %r15604, %r15604, 12;
	add.s32 	%r15606, %r15600, %r15605;
	xor.b32  	%r15607, %r15602, %r15606;
	shf.l.wrap.b32 	%r15608, %r15607, %r15607, 8;
	add.s32 	%r15609, %r15603, %r15608;
	xor.b32  	%r15610, %r15605, %r15609;
	shf.l.wrap.b32 	%r15611, %r15610, %r15610, 7;
	add.s32 	%r15612, %r15573, %r15567;
	xor.b32  	%r15613, %r15584, %r15612;
	shf.l.wrap.b32 	%r15614, %r15613, %r15613, 16;
	add.s32 	%r15615, %r15597, %r15614;
	xor.b32  	%r15616, %r15567, %r15615;
	shf.l.wrap.b32 	%r15617, %r15616, %r15616, 12;
	add.s32 	%r15618, %r15612, %r15617;
	xor.b32  	%r15619, %r15614, %r15618;
	shf.l.wrap.b32 	%r15620, %r15619, %r15619, 8;
	add.s32 	%r15621, %r15615, %r15620;
	xor.b32  	%r15622, %r15617, %r15621;
	shf.l.wrap.b32 	%r15623, %r15622, %r15622, 7;
	add.s32 	%r15624, %r15582, %r15578;
	xor.b32  	%r15625, %r15596, %r15624;
	shf.l.wrap.b32 	%r15626, %r15625, %r15625, 16;
	add.s32 	%r15627, %r15565, %r15626;
	xor.b32  	%r15628, %r15578, %r15627;
	shf.l.wrap.b32 	%r15629, %r15628, %r15628, 12;
	add.s32 	%r15630, %r15624, %r15629;
	xor.b32  	%r15631, %r15626, %r15630;
	shf.l.wrap.b32 	%r15632, %r15631, %r15631, 8;
	add.s32 	%r15633, %r15627, %r15632;
	xor.b32  	%r15634, %r15629, %r15633;
	shf.l.wrap.b32 	%r15635, %r15634, %r15634, 7;
	add.s32 	%r15636, %r15594, %r15587;
	xor.b32  	%r15637, %r15564, %r15636;
	shf.l.wrap.b32 	%r15638, %r15637, %r15637, 16;
	add.s32 	%r15639, %r15576, %r15638;
	xor.b32  	%r15640, %r15587, %r15639;
	shf.l.wrap.b32 	%r15641, %r15640, %r15640, 12;
	add.s32 	%r15642, %r15636, %r15641;
	xor.b32  	%r15643, %r15638, %r15642;
	shf.l.wrap.b32 	%r15644, %r15643, %r15643, 8;
	add.s32 	%r15645, %r15639, %r15644;
	xor.b32  	%r15646, %r15641, %r15645;
	shf.l.wrap.b32 	%r15647, %r15646, %r15646, 7;
	add.s32 	%r15648, %r15606, %r15623;
	xor.b32  	%r15649, %r15644, %r15648;
	shf.l.wrap.b32 	%r15650, %r15649, %r15649, 16;
	add.s32 	%r15651, %r15633, %r15650;
	xor.b32  	%r15652, %r15623, %r15651;
	shf.l.wrap.b32 	%r15653, %r15652, %r15652, 12;
	add.s32 	%r15654, %r15648, %r15653;
	xor.b32  	%r15655, %r15650, %r15654;
	shf.l.wrap.b32 	%r15656, %r15655, %r15655, 8;
	add.s32 	%r15657, %r15651, %r15656;
	xor.b32  	%r15658, %r15653, %r15657;
	shf.l.wrap.b32 	%r15659, %r15658, %r15658, 7;
	add.s32 	%r15660, %r15618, %r15635;
	xor.b32  	%r15661, %r15608, %r15660;
	shf.l.wrap.b32 	%r15662, %r15661, %r15661, 16;
	add.s32 	%r15663, %r15645, %r15662;
	xor.b32  	%r15664, %r15635, %r15663;
	shf.l.wrap.b32 	%r15665, %r15664, %r15664, 12;
	add.s32 	%r15666, %r15660, %r15665;
	xor.b32  	%r15667, %r15662, %r15666;
	shf.l.wrap.b32 	%r15668, %r15667, %r15667, 8;
	add.s32 	%r15669, %r15663, %r15668;
	xor.b32  	%r15670, %r15665, %r15669;
	shf.l.wrap.b32 	%r15671, %r15670, %r15670, 7;
	add.s32 	%r15672, %r15630, %r15647;
	xor.b32  	%r15673, %r15620, %r15672;
	shf.l.wrap.b32 	%r15674, %r15673, %r15673, 16;
	add.s32 	%r15675, %r15609, %r15674;
	xor.b32  	%r15676, %r15647, %r15675;
	shf.l.wrap.b32 	%r15677, %r15676, %r15676, 12;
	add.s32 	%r15678, %r15672, %r15677;
	xor.b32  	%r15679, %r15674, %r15678;
	shf.l.wrap.b32 	%r15680, %r15679, %r15679, 8;
	add.s32 	%r15681, %r15675, %r15680;
	xor.b32  	%r15682, %r15677, %r15681;
	shf.l.wrap.b32 	%r15683, %r15682, %r15682, 7;
	add.s32 	%r15684, %r15642, %r15611;
	xor.b32  	%r15685, %r15632, %r15684;
	shf.l.wrap.b32 	%r15686, %r15685, %r15685, 16;
	add.s32 	%r15687, %r15621, %r15686;
	xor.b32  	%r15688, %r15611, %r15687;
	shf.l.wrap.b32 	%r15689, %r15688, %r15688, 12;
	add.s32 	%r15690, %r15684, %r15689;
	xor.b32  	%r15691, %r15686, %r15690;
	shf.l.wrap.b32 	%r15692, %r15691, %r15691, 8;
	add.s32 	%r15693, %r15687, %r15692;
	xor.b32  	%r15694, %r15689, %r15693;
	shf.l.wrap.b32 	%r15695, %r15694, %r15694, 7;
	add.s32 	%r15696, %r15654, %r15695;
	xor.b32  	%r15697, %r15668, %r15696;
	shf.l.wrap.b32 	%r15698, %r15697, %r15697, 16;
	add.s32 	%r15699, %r15681, %r15698;
	xor.b32  	%r15700, %r15695, %r15699;
	shf.l.wrap.b32 	%r15701, %r15700, %r15700, 12;
	add.s32 	%r15702, %r15696, %r15701;
	xor.b32  	%r15703, %r15698, %r15702;
	shf.l.wrap.b32 	%r15704, %r15703, %r15703, 8;
	add.s32 	%r15705, %r15699, %r15704;
	xor.b32  	%r15706, %r15701, %r15705;
	shf.l.wrap.b32 	%r15707, %r15706, %r15706, 7;
	add.s32 	%r15708, %r15666, %r15659;
	xor.b32  	%r15709, %r15680, %r15708;
	shf.l.wrap.b32 	%r15710, %r15709, %r15709, 16;
	add.s32 	%r15711, %r15693, %r15710;
	xor.b32  	%r15712, %r15659, %r15711;
	shf.l.wrap.b32 	%r15713, %r15712, %r15712, 12;
	add.s32 	%r15714, %r15708, %r15713;
	xor.b32  	%r15715, %r15710, %r15714;
	shf.l.wrap.b32 	%r15716, %r15715, %r15715, 8;
	add.s32 	%r15717, %r15711, %r15716;
	xor.b32  	%r15718, %r15713, %r15717;
	shf.l.wrap.b32 	%r15719, %r15718, %r15718, 7;
	add.s32 	%r15720, %r15678, %r15671;
	xor.b32  	%r15721, %r15692, %r15720;
	shf.l.wrap.b32 	%r15722, %r15721, %r15721, 16;
	add.s32 	%r15723, %r15657, %r15722;
	xor.b32  	%r15724, %r15671, %r15723;
	shf.l.wrap.b32 	%r15725, %r15724, %r15724, 12;
	add.s32 	%r15726, %r15720, %r15725;
	xor.b32  	%r15727, %r15722, %r15726;
	shf.l.wrap.b32 	%r15728, %r15727, %r15727, 8;
	add.s32 	%r15729, %r15723, %r15728;
	xor.b32  	%r15730, %r15725, %r15729;
	shf.l.wrap.b32 	%r15731, %r15730, %r15730, 7;
	add.s32 	%r15732, %r15690, %r15683;
	xor.b32  	%r15733, %r15656, %r15732;
	shf.l.wrap.b32 	%r15734, %r15733, %r15733, 16;
	add.s32 	%r15735, %r15669, %r15734;
	xor.b32  	%r15736, %r15683, %r15735;
	shf.l.wrap.b32 	%r15737, %r15736, %r15736, 12;
	add.s32 	%r15738, %r15732, %r15737;
	xor.b32  	%r15739, %r15734, %r15738;
	shf.l.wrap.b32 	%r15740, %r15739, %r15739, 8;
	add.s32 	%r15741, %r15735, %r15740;
	xor.b32  	%r15742, %r15737, %r15741;
	shf.l.wrap.b32 	%r15743, %r15742, %r15742, 7;
	add.s32 	%r15744, %r15702, %r15719;
	xor.b32  	%r15745, %r15740, %r15744;
	shf.l.wrap.b32 	%r15746, %r15745, %r15745, 16;
	add.s32 	%r15747, %r15729, %r15746;
	xor.b32  	%r15748, %r15719, %r15747;
	shf.l.wrap.b32 	%r15749, %r15748, %r15748, 12;
	add.s32 	%r15750, %r15744, %r15749;
	xor.b32  	%r15751, %r15746, %r15750;
	shf.l.wrap.b32 	%r15752, %r15751, %r15751, 8;
	add.s32 	%r15753, %r15747, %r15752;
	xor.b32  	%r15754, %r15749, %r15753;
	shf.l.wrap.b32 	%r15755, %r15754, %r15754, 7;
	add.s32 	%r15756, %r15714, %r15731;
	xor.b32  	%r15757, %r15704, %r15756;
	shf.l.wrap.b32 	%r15758, %r15757, %r15757, 16;
	add.s32 	%r15759, %r15741, %r15758;
	xor.b32  	%r15760, %r15731, %r15759;
	shf.l.wrap.b32 	%r15761, %r15760, %r15760, 12;
	add.s32 	%r15762, %r15756, %r15761;
	xor.b32  	%r15763, %r15758, %r15762;
	shf.l.wrap.b32 	%r15764, %r15763, %r15763, 8;
	add.s32 	%r15765, %r15759, %r15764;
	xor.b32  	%r15766, %r15761, %r15765;
	shf.l.wrap.b32 	%r15767, %r15766, %r15766, 7;
	add.s32 	%r15768, %r15726, %r15743;
	xor.b32  	%r15769, %r15716, %r15768;
	shf.l.wrap.b32 	%r15770, %r15769, %r15769, 16;
	add.s32 	%r15771, %r15705, %r15770;
	xor.b32  	%r15772, %r15743, %r15771;
	shf.l.wrap.b32 	%r15773, %r15772, %r15772, 12;
	add.s32 	%r15774, %r15768, %r15773;
	xor.b32  	%r15775, %r15770, %r15774;
	shf.l.wrap.b32 	%r15776, %r15775, %r15775, 8;
	add.s32 	%r15777, %r15771, %r15776;
	xor.b32  	%r15778, %r15773, %r15777;
	shf.l.wrap.b32 	%r15779, %r15778, %r15778, 7;
	add.s32 	%r15780, %r15738, %r15707;
	xor.b32  	%r15781, %r15728, %r15780;
	shf.l.wrap.b32 	%r15782, %r15781, %r15781, 16;
	add.s32 	%r15783, %r15717, %r15782;
	xor.b32  	%r15784, %r15707, %r15783;
	shf.l.wrap.b32 	%r15785, %r15784, %r15784, 12;
	add.s32 	%r15786, %r15780, %r15785;
	xor.b32  	%r15787, %r15782, %r15786;
	shf.l.wrap.b32 	%r15788, %r15787, %r15787, 8;
	add.s32 	%r15789, %r15783, %r15788;
	xor.b32  	%r15790, %r15785, %r15789;
	shf.l.wrap.b32 	%r15791, %r15790, %r15790, 7;
	add.s32 	%r15792, %r15750, %r15791;
	xor.b32  	%r15793, %r15764, %r15792;
	shf.l.wrap.b32 	%r15794, %r15793, %r15793, 16;
	add.s32 	%r15795, %r15777, %r15794;
	xor.b32  	%r15796, %r15791, %r15795;
	shf.l.wrap.b32 	%r15797, %r15796, %r15796, 12;
	add.s32 	%r15798, %r15792, %r15797;
	xor.b32  	%r15799, %r15794, %r15798;
	shf.l.wrap.b32 	%r15800, %r15799, %r15799, 8;
	add.s32 	%r15801, %r15762, %r15755;
	xor.b32  	%r15802, %r15776, %r15801;
	shf.l.wrap.b32 	%r15803, %r15802, %r15802, 16;
	add.s32 	%r15804, %r15789, %r15803;
	xor.b32  	%r15805, %r15755, %r15804;
	shf.l.wrap.b32 	%r15806, %r15805, %r15805, 12;
	add.s32 	%r15807, %r15801, %r15806;
	xor.b32  	%r15808, %r15803, %r15807;
	shf.l.wrap.b32 	%r15809, %r15808, %r15808, 8;
	add.s32 	%r15810, %r15804, %r15809;
	xor.b32  	%r15811, %r15806, %r15810;
	shf.l.wrap.b32 	%r15812, %r15811, %r15811, 7;
	add.s32 	%r15813, %r15774, %r15767;
	xor.b32  	%r15814, %r15788, %r15813;
	shf.l.wrap.b32 	%r15815, %r15814, %r15814, 16;
	add.s32 	%r15816, %r15753, %r15815;
	xor.b32  	%r15817, %r15767, %r15816;
	shf.l.wrap.b32 	%r15818, %r15817, %r15817, 12;
	add.s32 	%r15819, %r15813, %r15818;
	xor.b32  	%r15820, %r15815, %r15819;
	shf.l.wrap.b32 	%r15821, %r15820, %r15820, 8;
	add.s32 	%r15822, %r15816, %r15821;
	xor.b32  	%r15823, %r15818, %r15822;
	shf.l.wrap.b32 	%r15824, %r15823, %r15823, 7;
	add.s32 	%r15825, %r15786, %r15779;
	xor.b32  	%r15826, %r15752, %r15825;
	shf.l.wrap.b32 	%r15827, %r15826, %r15826, 16;
	add.s32 	%r15828, %r15765, %r15827;
	xor.b32  	%r15829, %r15779, %r15828;
	shf.l.wrap.b32 	%r15830, %r15829, %r15829, 12;
	add.s32 	%r15831, %r15825, %r15830;
	xor.b32  	%r15832, %r15827, %r15831;
	shf.l.wrap.b32 	%r15833, %r15832, %r15832, 8;
	add.s32 	%r15834, %r15828, %r15833;
	add.s32 	%r15835, %r15798, %r15812;
	xor.b32  	%r15836, %r15833, %r15835;
	shf.l.wrap.b32 	%r15837, %r15836, %r15836, 16;
	add.s32 	%r15838, %r15822, %r15837;
	xor.b32  	%r15839, %r15812, %r15838;
	shr.u32 	%r15840, %r15839, 20;
	add.s32 	%r15841, %r15835, %r15840;
	add.s32 	%r15842, %r15807, %r15824;
	xor.b32  	%r15843, %r15800, %r15842;
	shf.l.wrap.b32 	%r15844, %r15843, %r15843, 16;
	add.s32 	%r15845, %r15834, %r15844;
	xor.b32  	%r15846, %r15824, %r15845;
	shr.u32 	%r15847, %r15846, 20;
	add.s32 	%r15848, %r15842, %r15847;
	add.s32 	%r15849, %r15161, %r15841;
	add.s32 	%r15850, %r15173, %r15848;
	cvt.u32.u16 	%r15851, %rs121;
	add.s32 	%r15852, %r15851, %r22675;
	add.s32 	%r15853, %r15852, -11;
	not.b32 	%r15854, %r15853;
	add.s32 	%r15855, %r15854, %r1215;
	mov.u32 	%r15856, %ctaid.x;
	shl.b32 	%r15857, %r15856, 11;
	mov.u32 	%r15858, %tid.x;
	and.b32  	%r15859, %r15858, 31;
	or.b32  	%r15860, %r15857, %r15859;
	shl.b32 	%r15861, %r15858, 3;
	and.b32  	%r15862, %r15861, 7936;
	add.s32 	%r15863, %r22550, %r15862;
	add.s32 	%r15864, %r15860, %r15863;
	shr.u32 	%r15865, %r15864, %r15855;
	and.b32  	%r15866, %r15865, 1;
	setp.eq.b32 	%p135, %r15866, 1;
	selp.b32 	%r15867, %r15850, %r15849, %p135;
	cvt.u16.u32 	%rs251, %r15867;
	and.b16  	%rs361, %rs251, 1;
	and.b16  	%rs252, %rs359, 255;
	setp.ne.s16 	%p136, %rs252, 1;
	@%p136 bra 	$L__BB2_144;
	ld.param.u64 	%rd276, [fused_batch_pir_kernel_optimized_4_param_1];
	cvt.u32.u16 	%r15868, %rs121;
	add.s32 	%r15869, %r15868, %r22675;
	add.s32 	%r15870, %r15869, -11;
	not.b32 	%r15871, %r15870;
	add.s32 	%r15872, %r15871, %r1215;
	mov.u32 	%r15873, %ctaid.x;
	shl.b32 	%r15874, %r15873, 11;
	mov.u32 	%r15875, %tid.x;
	and.b32  	%r15876, %r15875, 31;
	or.b32  	%r15877, %r15874, %r15876;
	shl.b32 	%r15878, %r15875, 3;
	and.b32  	%r15879, %r15878, 7936;
	add.s32 	%r15880, %r22550, %r15879;
	add.s32 	%r15881, %r15877, %r15880;
	shr.u32 	%r15882, %r15881, %r15872;
	and.b32  	%r15883, %r15882, 1;
	setp.eq.b32 	%p137, %r15883, 1;
	cvt.u64.u32 	%rd127, %r22675;
	cvt.u64.u16 	%rd128, %rs121;
	add.s64 	%rd129, %rd127, %rd128;
	cvta.to.global.u64 	%rd130, %rd276;
	shl.b64 	%rd131, %rd129, 4;
	add.s64 	%rd132, %rd130, %rd131;
	ld.global.u32 	%r15884, [%rd132+2284];
	selp.b32 	%r15885, %r22680, %r22679, %p137;
	xor.b32  	%r15886, %r15885, %r15884;
	selp.b32 	%r15887, %r22681, %r22678, %p137;
	selp.b32 	%r22679, %r22679, %r15886, %p137;
	selp.b32 	%r22680, %r15886, %r22680, %p137;
	ld.global.u32 	%r15888, [%rd132+2288];
	xor.b32  	%r15889, %r15887, %r15888;
	selp.b32 	%r15890, %r22682, %r22677, %p137;
	selp.b32 	%r22678, %r22678, %r15889, %p137;
	selp.b32 	%r22681, %r15889, %r22681, %p137;
	ld.global.u32 	%r15891, [%rd132+2292];
	xor.b32  	%r15892, %r15890, %r15891;
	selp.b32 	%r15893, %r22683, %r22676, %p137;
	selp.b32 	%r22677, %r22677, %r15892, %p137;
	selp.b32 	%r22682, %r15892, %r22682, %p137;
	ld.global.u32 	%r15894, [%rd132+2296];
	xor.b32  	%r15895, %r15893, %r15894;
	selp.b64 	%rd133, 445, 420, %p137;
	selp.b32 	%r22676, %r22676, %r15895, %p137;
	selp.b32 	%r22683, %r15895, %r22683, %p137;
	add.s64 	%rd134, %rd133, %rd129;
	add.s64 	%rd135, %rd134, %rd130;
	ld.global.u8 	%rs253, [%rd135+2429];
	xor.b16  	%rs361, %rs253, %rs361;
$L__BB2_144:
	cvt.u32.u16 	%r15896, %rs121;
	add.s32 	%r15897, %r15896, -11;
	add.s32 	%r15898, %r22675, %r15897;
	not.b32 	%r15899, %r15898;
	add.s32 	%r15900, %r15899, %r1215;
	mov.u32 	%r15901, %ctaid.x;
	shl.b32 	%r15902, %r15901, 11;
	mov.u32 	%r15903, %tid.x;
	and.b32  	%r15904, %r15903, 31;
	or.b32  	%r15905, %r15902, %r15904;
	shl.b32 	%r15906, %r15903, 3;
	and.b32  	%r15907, %r15906, 7936;
	add.s32 	%r15908, %r22550, %r15907;
	add.s32 	%r15909, %r15905, %r15908;
	shr.u32 	%r15910, %r15909, %r15900;
	and.b32  	%r15911, %r15910, 1;
	setp.eq.b32 	%p138, %r15911, 1;
	selp.b32 	%r22687, %r22680, %r22679, %p138;
	selp.b32 	%r22686, %r22681, %r22678, %p138;
	selp.b32 	%r22685, %r22682, %r22677, %p138;
	selp.b32 	%r22684, %r22683, %r22676, %p138;
	add.s32 	%r22675, %r22675, 1;
	sub.s32 	%r15912, %r1215, %r15897;
	setp.ne.s32 	%p139, %r22675, %r15912;
	mov.u16 	%rs359, %rs361;
	@%p139 bra 	$L__BB2_142;
$L__BB2_145:
	and.b16  	%rs254, %rs361, 255;
	setp.ne.s16 	%p140, %rs254, 1;
	@%p140 bra 	$L__BB2_147;
	ld.param.u64 	%rd277, [fused_batch_pir_kernel_optimized_4_param_1];
	cvta.to.global.u64 	%rd136, %rd277;
	ld.global.u32 	%r15913, [%rd136+2912];
	xor.b32  	%r22687, %r22687, %r15913;
$L__BB2_147:
	@%p140 bra 	$L__BB2_149;
	ld.param.u64 	%rd278, [fused_batch_pir_kernel_optimized_4_param_1];
	cvta.to.global.u64 	%rd137, %rd278;
	ld.global.u32 	%r15914, [%rd137+2916];
	xor.b32  	%r22686, %r22686, %r15914;
$L__BB2_149:
	@%p140 bra 	$L__BB2_151;
	ld.param.u64 	%rd279, [fused_batch_pir_kernel_optimized_4_param_1];
	cvta.to.global.u64 	%rd138, %rd279;
	ld.global.u32 	%r15915, [%rd138+2920];
	xor.b32  	%r22685, %r22685, %r15915;
$L__BB2_151:
	@%p140 bra 	$L__BB2_153;
	ld.param.u64 	%rd280, [fused_batch_pir_kernel_optimized_4_param_1];
	cvta.to.global.u64 	%rd139, %rd280;
	ld.global.u32 	%r15916, [%rd139+2924];
	xor.b32  	%r22684, %r22684, %r15916;
$L__BB2_153:
	ld.param.u32 	%r21951, [fused_batch_pir_kernel_optimized_4_param_4];
	mov.u32 	%r15918, %ctaid.x;
	shl.b32 	%r15919, %r15918, 11;
	mov.u32 	%r15920, %tid.x;
	and.b32  	%r15921, %r15920, 31;
	or.b32  	%r15922, %r15919, %r15921;
	shl.b32 	%r15923, %r15920, 3;
	and.b32  	%r15924, %r15923, 7936;
	add.s32 	%r15925, %r22550, %r15924;
	add.s32 	%r15926, %r15922, %r15925;
	setp.ge.s32 	%p144, %r15926, %r21951;
	mov.b32 	%r22708, 0;
	mov.u32 	%r22709, %r22708;
	mov.u32 	%r22710, %r22708;
	mov.u32 	%r22711, %r22708;
	@%p144 bra 	$L__BB2_167;
	ld.param.u64 	%rd281, [fused_batch_pir_kernel_optimized_4_param_1];
	cvta.to.global.u64 	%rd140, %rd281;
	ld.global.u8 	%rs258, [%rd140+2945];
	max.u16 	%rs128, %rs258, 11;
	cvt.u32.u16 	%r15927, %rs128;
	ld.shared.v2.u32 	{%r22711, %r22710}, [s_mem+49464];
	ld.shared.v2.u32 	{%r22709, %r22708}, [s_mem+49472];
	ld.shared.u8 	%rs364, [s_mem+49480];
	cvt.u32.u16 	%r1269, %rs258;
	sub.s32 	%r15928, %r1269, %r15927;
	add.s32 	%r15929, %r15928, 11;
	setp.lt.s32 	%p145, %r15929, 1;
	@%p145 bra 	$L__BB2_159;
	mov.b32 	%r22699, 0;
	mov.u16 	%rs362, %rs364;
$L__BB2_156:
	.pragma "nounroll";
	ld.const.u32 	%r15931, [CHACHA_CONSTANTS];
	add.s32 	%r15932, %r15931, %r22711;
	shf.l.wrap.b32 	%r15933, %r15932, %r15932, 16;
	add.s32 	%r15934, %r22711, %r15933;
	xor.b32  	%r15935, %r22711, %r15934;
	shf.l.wrap.b32 	%r15936, %r15935, %r15935, 12;
	add.s32 	%r15937, %r15932, %r15936;
	xor.b32  	%r15938, %r15933, %r15937;
	shf.l.wrap.b32 	%r15939, %r15938, %r15938, 8;
	add.s32 	%r15940, %r15934, %r15939;
	xor.b32  	%r15941, %r15936, %r15940;
	shf.l.wrap.b32 	%r15942, %r15941, %r15941, 7;
	ld.const.u32 	%r15943, [CHACHA_CONSTANTS+4];
	add.s32 	%r15944, %r15943, %r22710;
	shf.l.wrap.b32 	%r15945, %r15944, %r15944, 16;
	add.s32 	%r15946, %r22710, %r15945;
	xor.b32  	%r15947, %r22710, %r15946;
	shf.l.wrap.b32 	%r15948, %r15947, %r15947, 12;
	add.s32 	%r15949, %r15944, %r15948;
	xor.b32  	%r15950, %r15945, %r15949;
	shf.l.wrap.b32 	%r15951, %r15950, %r15950, 8;
	add.s32 	%r15952, %r15946, %r15951;
	xor.b32  	%r15953, %r15948, %r15952;
	shf.l.wrap.b32 	%r15954, %r15953, %r15953, 7;
	ld.const.u32 	%r15955, [CHACHA_CONSTANTS+8];
	add.s32 	%r15956, %r15955, %r22709;
	shf.l.wrap.b32 	%r15957, %r15956, %r15956, 16;
	add.s32 	%r15958, %r22709, %r15957;
	xor.b32  	%r15959, %r22709, %r15958;
	shf.l.wrap.b32 	%r15960, %r15959, %r15959, 12;
	add.s32 	%r15961, %r15956, %r15960;
	xor.b32  	%r15962, %r15957, %r15961;
	shf.l.wrap.b32 	%r15963, %r15962, %r15962, 8;
	add.s32 	%r15964, %r15958, %r15963;
	xor.b32  	%r15965, %r15960, %r15964;
	shf.l.wrap.b32 	%r15966, %r15965, %r15965, 7;
	ld.const.u32 	%r15967, [CHACHA_CONSTANTS+12];
	add.s32 	%r15968, %r15967, %r22708;
	shf.l.wrap.b32 	%r15969, %r15968, %r15968, 16;
	add.s32 	%r15970, %r22708, %r15969;
	xor.b32  	%r15971, %r22708, %r15970;
	shf.l.wrap.b32 	%r15972, %r15971, %r15971, 12;
	add.s32 	%r15973, %r15968, %r15972;
	xor.b32  	%r15974, %r15969, %r15973;
	shf.l.wrap.b32 	%r15975, %r15974, %r15974, 8;
	add.s32 	%r15976, %r15970, %r15975;
	xor.b32  	%r15977, %r15972, %r15976;
	shf.l.wrap.b32 	%r15978, %r15977, %r15977, 7;
	add.s32 	%r15979, %r15937, %r15954;
	xor.b32  	%r15980, %r15975, %r15979;
	shf.l.wrap.b32 	%r15981, %r15980, %r15980, 16;
	add.s32 	%r15982, %r15964, %r15981;
	xor.b32  	%r15983, %r15954, %r15982;
	shf.l.wrap.b32 	%r15984, %r15983, %r15983, 12;
	add.s32 	%r15985, %r15979, %r15984;
	xor.b32  	%r15986, %r15981, %r15985;
	shf.l.wrap.b32 	%r15987, %r15986, %r15986, 8;
	add.s32 	%r15988, %r15982, %r15987;
	xor.b32  	%r15989, %r15984, %r15988;
	shf.l.wrap.b32 	%r15990, %r15989, %r15989, 7;
	add.s32 	%r15991, %r15949, %r15966;
	xor.b32  	%r15992, %r15939, %r15991;
	shf.l.wrap.b32 	%r15993, %r15992, %r15992, 16;
	add.s32 	%r15994, %r15976, %r15993;
	xor.b32  	%r15995, %r15966, %r15994;
	shf.l.wrap.b32 	%r15996, %r15995, %r15995, 12;
	add.s32 	%r15997, %r15991, %r15996;
	xor.b32  	%r15998, %r15993, %r15997;
	shf.l.wrap.b32 	%r15999, %r15998, %r15998, 8;
	add.s32 	%r16000, %r15994, %r15999;
	xor.b32  	%r16001, %r15996, %r16000;
	shf.l.wrap.b32 	%r16002, %r16001, %r16001, 7;
	add.s32 	%r16003, %r15961, %r15978;
	xor.b32  	%r16004, %r15951, %r16003;
	shf.l.wrap.b32 	%r16005, %r16004, %r16004, 16;
	add.s32 	%r16006, %r15940, %r16005;
	xor.b32  	%r16007, %r15978, %r16006;
	shf.l.wrap.b32 	%r16008, %r16007, %r16007, 12;
	add.s32 	%r16009, %r16003, %r16008;
	xor.b32  	%r16010, %r16005, %r16009;
	shf.l.wrap.b32 	%r16011, %r16010, %r16010, 8;
	add.s32 	%r16012, %r16006, %r16011;
	xor.b32  	%r16013, %r16008, %r16012;
	shf.l.wrap.b32 	%r16014, %r16013, %r16013, 7;
	add.s32 	%r16015, %r15973, %r15942;
	xor.b32  	%r16016, %r15963, %r16015;
	shf.l.wrap.b32 	%r16017, %r16016, %r16016, 16;
	add.s32 	%r16018, %r15952, %r16017;
	xor.b32  	%r16019, %r15942, %r16018;
	shf.l.wrap.b32 	%r16020, %r16019, %r16019, 12;
	add.s32 	%r16021, %r16015, %r16020;
	xor.b32  	%r16022, %r16017, %r16021;
	shf.l.wrap.b32 	%r16023, %r16022, %r16022, 8;
	add.s32 	%r16024, %r16018, %r16023;
	xor.b32  	%r16025, %r16020, %r16024;
	shf.l.wrap.b32 	%r16026, %r16025, %r16025, 7;
	add.s32 	%r16027, %r15985, %r16026;
	xor.b32  	%r16028, %r15999, %r16027;
	shf.l.wrap.b32 	%r16029, %r16028, %r16028, 16;
	add.s32 	%r16030, %r16012, %r16029;
	xor.b32  	%r16031, %r16026, %r16030;
	shf.l.wrap.b32 	%r16032, %r16031, %r16031, 12;
	add.s32 	%r16033, %r16027, %r16032;
	xor.b32  	%r16034, %r16029, %r16033;
	shf.l.wrap.b32 	%r16035, %r16034, %r16034, 8;
	add.s32 	%r16036, %r16030, %r16035;
	xor.b32  	%r16037, %r16032, %r16036;
	shf.l.wrap.b32 	%r16038, %r16037, %r16037, 7;
	add.s32 	%r16039, %r15997, %r15990;
	xor.b32  	%r16040, %r16011, %r16039;
	shf.l.wrap.b32 	%r16041, %r16040, %r16040, 16;
	add.s32 	%r16042, %r16024, %r16041;
	xor.b32  	%r16043, %r15990, %r16042;
	shf.l.wrap.b32 	%r16044, %r16043, %r16043, 12;
	add.s32 	%r16045, %r16039, %r16044;
	xor.b32  	%r16046, %r16041, %r16045;
	shf.l.wrap.b32 	%r16047, %r16046, %r16046, 8;
	add.s32 	%r16048, %r16042, %r16047;
	xor.b32  	%r16049, %r16044, %r16048;
	shf.l.wrap.b32 	%r16050, %r16049, %r16049, 7;
	add.s32 	%r16051, %r16009, %r16002;
	xor.b32  	%r16052, %r16023, %r16051;
	shf.l.wrap.b32 	%r16053, %r16052, %r16052, 16;
	add.s32 	%r16054, %r15988, %r16053;
	xor.b32  	%r16055, %r16002, %r16054;
	shf.l.wrap.b32 	%r16056, %r16055, %r16055, 12;
	add.s32 	%r16057, %r16051, %r16056;
	xor.b32  	%r16058, %r16053, %r16057;
	shf.l.wrap.b32 	%r16059, %r16058, %r16058, 8;
	add.s32 	%r16060, %r16054, %r16059;
	xor.b32  	%r16061, %r16056, %r16060;
	shf.l.wrap.b32 	%r16062, %r16061, %r16061, 7;
	add.s32 	%r16063, %r16021, %r16014;
	xor.b32  	%r16064, %r15987, %r16063;
	shf.l.wrap.b32 	%r16065, %r16064, %r16064, 16;
	add.s32 	%r16066, %r16000, %r16065;
	xor.b32  	%r16067, %r16014, %r16066;
	shf.l.wrap.b32 	%r16068, %r16067, %r16067, 12;
	add.s32 	%r16069, %r16063, %r16068;
	xor.b32  	%r16070, %r16065, %r16069;
	shf.l.wrap.b32 	%r16071, %r16070, %r16070, 8;
	add.s32 	%r16072, %r16066, %r16071;
	xor.b32  	%r16073, %r16068, %r16072;
	shf.l.wrap.b32 	%r16074, %r16073, %r16073, 7;
	add.s32 	%r16075, %r16033, %r16050;
	xor.b32  	%r16076, %r16071, %r16075;
	shf.l.wrap.b32 	%r16077, %r16076, %r16076, 16;
	add.s32 	%r16078, %r16060, %r16077;
	xor.b32  	%r16079, %r16050, %r16078;
	shf.l.wrap.b32 	%r16080, %r16079, %r16079, 12;
	add.s32 	%r16081, %r16075, %r16080;
	xor.b32  	%r16082, %r16077, %r16081;
	shf.l.wrap.b32 	%r16083, %r16082, %r16082, 8;
	add.s32 	%r16084, %r16078, %r16083;
	xor.b32  	%r16085, %r16080, %r16084;
	shf.l.wrap.b32 	%r16086, %r16085, %r16085, 7;
	add.s32 	%r16087, %r16045, %r16062;
	xor.b32  	%r16088, %r16035, %r16087;
	shf.l.wrap.b32 	%r16089, %r16088, %r16088, 16;
	add.s32 	%r16090, %r16072, %r16089;
	xor.b32  	%r16091, %r16062, %r16090;
	shf.l.wrap.b32 	%r16092, %r16091, %r16091, 12;
	add.s32 	%r16093, %r16087, %r16092;
	xor.b32  	%r16094, %r16089, %r16093;
	shf.l.wrap.b32 	%r16095, %r16094, %r16094, 8;
	add.s32 	%r16096, %r16090, %r16095;
	xor.b32  	%r16097, %r16092, %r16096;
	shf.l.wrap.b32 	%r16098, %r16097, %r16097, 7;
	add.s32 	%r16099, %r16057, %r16074;
	xor.b32  	%r16100, %r16047, %r16099;
	shf.l.wrap.b32 	%r16101, %r16100, %r16100, 16;
	add.s32 	%r16102, %r16036, %r16101;
	xor.b32  	%r16103, %r16074, %r16102;
	shf.l.wrap.b32 	%r16104, %r16103, %r16103, 12;
	add.s32 	%r16105, %r16099, %r16104;
	xor.b32  	%r16106, %r16101, %r16105;
	shf.l.wrap.b32 	%r16107, %r16106, %r16106, 8;
	add.s32 	%r16108, %r16102, %r16107;
	xor.b32  	%r16109, %r16104, %r16108;
	shf.l.wrap.b32 	%r16110, %r16109, %r16109, 7;
	add.s32 	%r16111, %r16069, %r16038;
	xor.b32  	%r16112, %r16059, %r16111;
	shf.l.wrap.b32 	%r16113, %r16112, %r16112, 16;
	add.s32 	%r16114, %r16048, %r16113;
	xor.b32  	%r16115, %r16038, %r16114;
	shf.l.wrap.b32 	%r16116, %r16115, %r16115, 12;
	add.s32 	%r16117, %r16111, %r16116;
	xor.b32  	%r16118, %r16113, %r16117;
	shf.l.wrap.b32 	%r16119, %r16118, %r16118, 8;
	add.s32 	%r16120, %r16114, %r16119;
	xor.b32  	%r16121, %r16116, %r16120;
	shf.l.wrap.b32 	%r16122, %r16121, %r16121, 7;
	add.s32 	%r16123, %r16081, %r16122;
	xor.b32  	%r16124, %r16095, %r16123;
	shf.l.wrap.b32 	%r16125, %r16124, %r16124, 16;
	add.s32 	%r16126, %r16108, %r16125;
	xor.b32  	%r16127, %r16122, %r16126;
	shf.l.wrap.b32 	%r16128, %r16127, %r16127, 12;
	add.s32 	%r16129, %r16123, %r16128;
	xor.b32  	%r16130, %r16125, %r16129;
	shf.l.wrap.b32 	%r16131, %r16130, %r16130, 8;
	add.s32 	%r16132, %r16126, %r16131;
	xor.b32  	%r16133, %r16128, %r16132;
	shf.l.wrap.b32 	%r16134, %r16133, %r16133, 7;
	add.s32 	%r16135, %r16093, %r16086;
	xor.b32  	%r16136, %r16107, %r16135;
	shf.l.wrap.b32 	%r16137, %r16136, %r16136, 16;
	add.s32 	%r16138, %r16120, %r16137;
	xor.b32  	%r16139, %r16086, %r16138;
	shf.l.wrap.b32 	%r16140, %r16139, %r16139, 12;
	add.s32 	%r16141, %r16135, %r16140;
	xor.b32  	%r16142, %r16137, %r16141;
	shf.l.wrap.b32 	%r16143, %r16142, %r16142, 8;
	add.s32 	%r16144, %r16138, %r16143;
	xor.b32  	%r16145, %r16140, %r16144;
	shf.l.wrap.b32 	%r16146, %r16145, %r16145, 7;
	add.s32 	%r16147, %r16105, %r16098;
	xor.b32  	%r16148, %r16119, %r16147;
	shf.l.wrap.b32 	%r16149, %r16148, %r16148, 16;
	add.s32 	%r16150, %r16084, %r16149;
	xor.b32  	%r16151, %r16098, %r16150;
	shf.l.wrap.b32 	%r16152, %r16151, %r16151, 12;
	add.s32 	%r16153, %r16147, %r16152;
	xor.b32  	%r16154, %r16149, %r16153;
	shf.l.wrap.b32 	%r16155, %r16154, %r16154, 8;
	add.s32 	%r16156, %r16150, %r16155;
	xor.b32  	%r16157, %r16152, %r16156;
	shf.l.wrap.b32 	%r16158, %r16157, %r16157, 7;
	add.s32 	%r16159, %r16117, %r16110;
	xor.b32  	%r16160, %r16083, %r16159;
	shf.l.wrap.b32 	%r16161, %r16160, %r16160, 16;
	add.s32 	%r16162, %r16096, %r16161;
	xor.b32  	%r16163, %r16110, %r16162;
	shf.l.wrap.b32 	%r16164, %r16163, %r16163, 12;
	add.s32 	%r16165, %r16159, %r16164;
	xor.b32  	%r16166, %r16161, %r16165;
	shf.l.wrap.b32 	%r16167, %r16166, %r16166, 8;
	add.s32 	%r16168, %r16162, %r16167;
	xor.b32  	%r16169, %r16164, %r16168;
	shf.l.wrap.b32 	%r16170, %r16169, %r16169, 7;
	add.s32 	%r16171, %r16129, %r16146;
	xor.b32  	%r16172, %r16167, %r16171;
	shf.l.wrap.b32 	%r16173, %r16172, %r16172, 16;
	add.s32 	%r16174, %r16156, %r16173;
	xor.b32  	%r16175, %r16146, %r16174;
	shf.l.wrap.b32 	%r16176, %r16175, %r16175, 12;
	add.s32 	%r16177, %r16171, %r16176;
	xor.b32  	%r16178, %r16173, %r16177;
	shf.l.wrap.b32 	%r16179, %r16178, %r16178, 8;
	add.s32 	%r16180, %r16174, %r16179;
	xor.b32  	%r16181, %r16176, %r16180;
	shf.l.wrap.b32 	%r16182, %r16181, %r16181, 7;
	add.s32 	%r16183, %r16141, %r16158;
	xor.b32  	%r16184, %r16131, %r16183;
	shf.l.wrap.b32 	%r16185, %r16184, %r16184, 16;
	add.s32 	%r16186, %r16168, %r16185;
	xor.b32  	%r16187, %r16158, %r16186;
	shf.l.wrap.b32 	%r16188, %r16187, %r16187, 12;
	add.s32 	%r16189, %r16183, %r16188;
	xor.b32  	%r16190, %r16185, %r16189;
	shf.l.wrap.b32 	%r16191, %r16190, %r16190, 8;
	add.s32 	%r16192, %r16186, %r16191;
	xor.b32  	%r16193, %r16188, %r16192;
	shf.l.wrap.b32 	%r16194, %r16193, %r16193, 7;
	add.s32 	%r16195, %r16153, %r16170;
	xor.b32  	%r16196, %r16143, %r16195;
	shf.l.wrap.b32 	%r16197, %r16196, %r16196, 16;
	add.s32 	%r16198, %r16132, %r16197;
	xor.b32  	%r16199, %r16170, %r16198;
	shf.l.wrap.b32 	%r16200, %r16199, %r16199, 12;
	add.s32 	%r16201, %r16195, %r16200;
	xor.b32  	%r16202, %r16197, %r16201;
	shf.l.wrap.b32 	%r16203, %r16202, %r16202, 8;
	add.s32 	%r16204, %r16198, %r16203;
	xor.b32  	%r16205, %r16200, %r16204;
	shf.l.wrap.b32 	%r16206, %r16205, %r16205, 7;
	add.s32 	%r16207, %r16165, %r16134;
	xor.b32  	%r16208, %r16155, %r16207;
	shf.l.wrap.b32 	%r16209, %r16208, %r16208, 16;
	add.s32 	%r16210, %r16144, %r16209;
	xor.b32  	%r16211, %r16134, %r16210;
	shf.l.wrap.b32 	%r16212, %r16211, %r16211, 12;
	add.s32 	%r16213, %r16207, %r16212;
	xor.b32  	%r16214, %r16209, %r16213;
	shf.l.wrap.b32 	%r16215, %r16214, %r16214, 8;
	add.s32 	%r16216, %r16210, %r16215;
	xor.b32  	%r16217, %r16212, %r16216;
	shf.l.wrap.b32 	%r16218, %r16217, %r16217, 7;
	add.s32 	%r16219, %r16177, %r16218;
	xor.b32  	%r16220, %r16191, %r16219;
	shf.l.wrap.b32 	%r16221, %r16220, %r16220, 16;
	add.s32 	%r16222, %r16204, %r16221;
	xor.b32  	%r16223, %r16218, %r16222;
	shf.l.wrap.b32 	%r16224, %r16223, %r16223, 12;
	add.s32 	%r16225, %r16219, %r16224;
	xor.b32  	%r16226, %r16221, %r16225;
	shf.l.wrap.b32 	%r16227, %r16226, %r16226, 8;
	add.s32 	%r16228, %r16222, %r16227;
	xor.b32  	%r16229, %r16224, %r16228;
	shf.l.wrap.b32 	%r16230, %r16229, %r16229, 7;
	add.s32 	%r16231, %r16189, %r16182;
	xor.b32  	%r16232, %r16203, %r16231;
	shf.l.wrap.b32 	%r16233, %r16232, %r16232, 16;
	add.s32 	%r16234, %r16216, %r16233;
	xor.b32  	%r16235, %r16182, %r16234;
	shf.l.wrap.b32 	%r16236, %r16235, %r16235, 12;
	add.s32 	%r16237, %r16231, %r16236;
	xor.b32  	%r16238, %r16233, %r16237;
	shf.l.wrap.b32 	%r16239, %r16238, %r16238, 8;
	add.s32 	%r16240, %r16234, %r16239;
	xor.b32  	%r16241, %r16236, %r16240;
	shf.l.wrap.b32 	%r16242, %r16241, %r16241, 7;
	add.s32 	%r16243, %r16201, %r16194;
	xor.b32  	%r16244, %r16215, %r16243;
	shf.l.wrap.b32 	%r16245, %r16244, %r16244, 16;
	add.s32 	%r16246, %r16180, %r16245;
	xor.b32  	%r16247, %r16194, %r16246;
	shf.l.wrap.b32 	%r16248, %r16247, %r16247, 12;
	add.s32 	%r16249, %r16243, %r16248;
	xor.b32  	%r16250, %r16245, %r16249;
	shf.l.wrap.b32 	%r16251, %r16250, %r16250, 8;
	add.s32 	%r16252, %r16246, %r16251;
	xor.b32  	%r16253, %r16248, %r16252;
	shf.l.wrap.b32 	%r16254, %r16253, %r16253, 7;
	add.s32 	%r16255, %r16213, %r16206;
	xor.b32  	%r16256, %r16179, %r16255;
	shf.l.wrap.b32 	%r16257, %r16256, %r16256, 16;
	add.s32 	%r16258, %r16192, %r16257;
	xor.b32  	%r16259, %r16206, %r16258;
	shf.l.wrap.b32 	%r16260, %r16259, %r16259, 12;
	add.s32 	%r16261, %r16255, %r16260;
	xor.b32  	%r16262, %r16257, %r16261;
	shf.l.wrap.b32 	%r16263, %r16262, %r16262, 8;
	add.s32 	%r16264, %r16258, %r16263;
	xor.b32  	%r16265, %r16260, %r16264;
	shf.l.wrap.b32 	%r16266, %r16265, %r16265, 7;
	add.s32 	%r16267, %r16225, %r16242;
	xor.b32  	%r16268, %r16263, %r16267;
	shf.l.wrap.b32 	%r16269, %r16268, %r16268, 16;
	add.s32 	%r16270, %r16252, %r16269;
	xor.b32  	%r16271, %r16242, %r16270;
	shf.l.wrap.b32 	%r16272, %r16271, %r16271, 12;
	add.s32 	%r16273, %r16267, %r16272;
	xor.b32  	%r16274, %r16269, %r16273;
	shf.l.wrap.b32 	%r16275, %r16274, %r16274, 8;
	add.s32 	%r16276, %r16270, %r16275;
	xor.b32  	%r16277, %r16272, %r16276;
	shf.l.wrap.b32 	%r16278, %r16277, %r16277, 7;
	add.s32 	%r16279, %r16237, %r16254;
	xor.b32  	%r16280, %r16227, %r16279;
	shf.l.wrap.b32 	%r16281, %r16280, %r16280, 16;
	add.s32 	%r16282, %r16264, %r16281;
	xor.b32  	%r16283, %r16254, %r16282;
	shf.l.wrap.b32 	%r16284, %r16283, %r16283, 12;
	add.s32 	%r16285, %r16279, %r16284;
	xor.b32  	%r16286, %r16281, %r16285;
	shf.l.wrap.b32 	%r16287, %r16286, %r16286, 8;
	add.s32 	%r16288, %r16282, %r16287;
	xor.b32  	%r16289, %r16284, %r16288;
	shf.l.wrap.b32 	%r16290, %r16289, %r16289, 7;
	add.s32 	%r16291, %r16249, %r16266;
	xor.b32  	%r16292, %r16239, %r16291;
	shf.l.wrap.b32 	%r16293, %r16292, %r16292, 16;
	add.s32 	%r16294, %r16228, %r16293;
	xor.b32  	%r16295, %r16266, %r16294;
	shf.l.wrap.b32 	%r16296, %r16295, %r16295, 12;
	add.s32 	%r16297, %r16291, %r16296;
	xor.b32  	%r16298, %r16293, %r16297;
	shf.l.wrap.b32 	%r16299, %r16298, %r16298, 8;
	add.s32 	%r16300, %r16294, %r16299;
	xor.b32  	%r16301, %r16296, %r16300;
	shf.l.wrap.b32 	%r16302, %r16301, %r16301, 7;
	add.s32 	%r16303, %r16261, %r16230;
	xor.b32  	%r16304, %r16251, %r16303;
	shf.l.wrap.b32 	%r16305, %r16304, %r16304, 16;
	add.s32 	%r16306, %r16240, %r16305;
	xor.b32  	%r16307, %r16230, %r16306;
	shf.l.wrap.b32 	%r16308, %r16307, %r16307, 12;
	add.s32 	%r16309, %r16303, %r16308;
	xor.b32  	%r16310, %r16305, %r16309;
	shf.l.wrap.b32 	%r16311, %r16310, %r16310, 8;
	add.s32 	%r16312, %r16306, %r16311;
	xor.b32  	%r16313, %r16308, %r16312;
	shf.l.wrap.b32 	%r16314, %r16313, %r16313, 7;
	add.s32 	%r22703, %r15931, %r16273;
	add.s32 	%r22704, %r22711, %r16314;
	add.s32 	%r22702, %r15943, %r16285;
	add.s32 	%r22705, %r22710, %r16278;
	add.s32 	%r22701, %r15955, %r16297;
	add.s32 	%r22706, %r22709, %r16290;
	add.s32 	%r22700, %r15967, %r16309;
	add.s32 	%r22707, %r22708, %r16302;
	xor.b32  	%r16315, %r15932, 1;
	shf.l.wrap.b32 	%r16316, %r15932, %r16315, 16;
	add.s32 	%r16317, %r22711, %r16316;
	xor.b32  	%r16318, %r22711, %r16317;
	shf.l.wrap.b32 	%r16319, %r16318, %r16318, 12;
	add.s32 	%r16320, %r15932, %r16319;
	xor.b32  	%r16321, %r16316, %r16320;
	shf.l.wrap.b32 	%r16322, %r16321, %r16321, 8;
	add.s32 	%r16323, %r16317, %r16322;
	xor.b32  	%r16324, %r16319, %r16323;
	shf.l.wrap.b32 	%r16325, %r16324, %r16324, 7;
	add.s32 	%r16326, %r16320, %r15954;
	xor.b32  	%r16327, %r15975, %r16326;
	shf.l.wrap.b32 	%r16328, %r16327, %r16327, 16;
	add.s32 	%r16329, %r15964, %r16328;
	xor.b32  	%r16330, %r15954, %r16329;
	shf.l.wrap.b32 	%r16331, %r16330, %r16330, 12;
	add.s32 	%r16332, %r16326, %r16331;
	xor.b32  	%r16333, %r16328, %r16332;
	shf.l.wrap.b32 	%r16334, %r16333, %r16333, 8;
	add.s32 	%r16335, %r16329, %r16334;
	xor.b32  	%r16336, %r16331, %r16335;
	shf.l.wrap.b32 	%r16337, %r16336, %r16336, 7;
	xor.b32  	%r16338, %r16322, %r15991;
	shf.l.wrap.b32 	%r16339, %r16338, %r16338, 16;
	add.s32 	%r16340, %r15976, %r16339;
	xor.b32  	%r16341, %r15966, %r16340;
	shf.l.wrap.b32 	%r16342, %r16341, %r16341, 12;
	add.s32 	%r16343, %r15991, %r16342;
	xor.b32  	%r16344, %r16339, %r16343;
	shf.l.wrap.b32 	%r16345, %r16344, %r16344, 8;
	add.s32 	%r16346, %r16340, %r16345;
	xor.b32  	%r16347, %r16342, %r16346;
	shf.l.wrap.b32 	%r16348, %r16347, %r16347, 7;
	add.s32 	%r16349, %r16323, %r16005;
	xor.b32  	%r16350, %r15978, %r16349;
	shf.l.wrap.b32 	%r16351, %r16350, %r16350, 12;
	add.s32 	%r16352, %r16003, %r16351;
	xor.b32  	%r16353, %r16005, %r16352;
	shf.l.wrap.b32 	%r16354, %r16353, %r16353, 8;
	add.s32 	%r16355, %r16349, %r16354;
	xor.b32  	%r16356, %r16351, %r16355;
	shf.l.wrap.b32 	%r16357, %r16356, %r16356, 7;
	add.s32 	%r16358, %r15973, %r16325;
	xor.b32  	%r16359, %r15963, %r16358;
	shf.l.wrap.b32 	%r16360, %r16359, %r16359, 16;
	add.s32 	%r16361, %r15952, %r16360;
	xor.b32  	%r16362, %r16325, %r16361;
	shf.l.wrap.b32 	%r16363, %r16362, %r16362, 12;
	add.s32 	%r16364, %r16358, %r16363;
	xor.b32  	%r16365, %r16360, %r16364;
	shf.l.wrap.b32 	%r16366, %r16365, %r16365, 8;
	add.s32 	%r16367, %r16361, %r16366;
	xor.b32  	%r16368, %r16363, %r16367;
	shf.l.wrap.b32 	%r16369, %r16368, %r16368, 7;
	add.s32 	%r16370, %r16332, %r16369;
	xor.b32  	%r16371, %r16345, %r16370;
	shf.l.wrap.b32 	%r16372, %r16371, %r16371, 16;
	add.s32 	%r16373, %r16355, %r16372;
	xor.b32  	%r16374, %r16369, %r16373;
	shf.l.wrap.b32 	%r16375, %r16374, %r16374, 12;
	add.s32 	%r16376, %r16370, %r16375;
	xor.b32  	%r16377, %r16372, %r16376;
	shf.l.wrap.b32 	%r16378, %r16377, %r16377, 8;
	add.s32 	%r16379, %r16373, %r16378;
	xor.b32  	%r16380, %r16375, %r16379;
	shf.l.wrap.b32 	%r16381, %r16380, %r16380, 7;
	add.s32 	%r16382, %r16343, %r16337;
	xor.b32  	%r16383, %r16354, %r16382;
	shf.l.wrap.b32 	%r16384, %r16383, %r16383, 16;
	add.s32 	%r16385, %r16367, %r16384;
	xor.b32  	%r16386, %r16337, %r16385;
	shf.l.wrap.b32 	%r16387, %r16386, %r16386, 12;
	add.s32 	%r16388, %r16382, %r16387;
	xor.b32  	%r16389, %r16384, %r16388;
	shf.l.wrap.b32 	%r16390, %r16389, %r16389, 8;
	add.s32 	%r16391, %r16385, %r16390;
	xor.b32  	%r16392, %r16387, %r16391;
	shf.l.wrap.b32 	%r16393, %r16392, %r16392, 7;
	add.s32 	%r16394, %r16352, %r16348;
	xor.b32  	%r16395, %r16366, %r16394;
	shf.l.wrap.b32 	%r16396, %r16395, %r16395, 16;
	add.s32 	%r16397, %r16335, %r16396;
	xor.b32  	%r16398, %r16348, %r16397;
	shf.l.wrap.b32 	%r16399, %r16398, %r16398, 12;
	add.s32 	%r16400, %r16394, %r16399;
	xor.b32  	%r16401, %r16396, %r16400;
	shf.l.wrap.b32 	%r16402, %r16401, %r16401, 8;
	add.s32 	%r16403, %r16397, %r16402;
	xor.b32  	%r16404, %r16399, %r16403;
	shf.l.wrap.b32 	%r16405, %r16404, %r16404, 7;
	add.s32 	%r16406, %r16364, %r16357;
	xor.b32  	%r16407, %r16334, %r16406;
	shf.l.wrap.b32 	%r16408, %r16407, %r16407, 16;
	add.s32 	%r16409, %r16346, %r16408;
	xor.b32  	%r16410, %r16357, %r16409;
	shf.l.wrap.b32 	%r16411, %r16410, %r16410, 12;
	add.s32 	%r16412, %r16406, %r16411;
	xor.b32  	%r16413, %r16408, %r16412;
	shf.l.wrap.b32 	%r16414, %r16413, %r16413, 8;
	add.s32 	%r16415, %r16409, %r16414;
	xor.b32  	%r16416, %r16411, %r16415;
	shf.l.wrap.b32 	%r16417, %r16416, %r16416, 7;
	add.s32 	%r16418, %r16376, %r16393;
	xor.b32  	%r16419, %r16414, %r16418;
	shf.l.wrap.b32 	%r16420, %r16419, %r16419, 16;
	add.s32 	%r16421, %r16403, %r16420;
	xor.b32  	%r16422, %r16393, %r16421;
	shf.l.wrap.b32 	%r16423, %r16422, %r16422, 12;
	add.s32 	%r16424, %r16418, %r16423;
	xor.b32  	%r16425, %r16420, %r16424;
	shf.l.wrap.b32 	%r16426, %r16425, %r16425, 8;
	add.s32 	%r16427, %r16421, %r16426;
	xor.b32  	%r16428, %r16423, %r16427;
	shf.l.wrap.b32 	%r16429, %r16428, %r16428, 7;
	add.s32 	%r16430, %r16388, %r16405;
	xor.b32  	%r16431, %r16378, %r16430;
	shf.l.wrap.b32 	%r16432, %r16431, %r16431, 16;
	add.s32 	%r16433, %r16415, %r16432;
	xor.b32  	%r16434, %r16405, %r16433;
	shf.l.wrap.b32 	%r16435, %r16434, %r16434, 12;
	add.s32 	%r16436, %r16430, %r16435;
	xor.b32  	%r16437, %r16432, %r16436;
	shf.l.wrap.b32 	%r16438, %r16437, %r16437, 8;
	add.s32 	%r16439, %r16433, %r16438;
	xor.b32  	%r16440, %r16435, %r16439;
	shf.l.wrap.b32 	%r16441, %r16440, %r16440, 7;
	add.s32 	%r16442, %r16400, %r16417;
	xor.b32  	%r16443, %r16390, %r16442;
	shf.l.wrap.b32 	%r16444, %r16443, %r16443, 16;
	add.s32 	%r16445, %r16379, %r16444;
	xor.b32  	%r16446, %r16417, %r16445;
	shf.l.wrap.b32 	%r16447, %r16446, %r16446, 12;
	add.s32 	%r16448, %r16442, %r16447;
	xor.b32  	%r16449, %r16444, %r16448;
	shf.l.wrap.b32 	%r16450, %r16449, %r16449, 8;
	add.s32 	%r16451, %r16445, %r16450;
	xor.b32  	%r16452, %r16447, %r16451;
	shf.l.wrap.b32 	%r16453, %r16452, %r16452, 7;
	add.s32 	%r16454, %r16412, %r16381;
	xor.b32  	%r16455, %r16402, %r16454;
	shf.l.wrap.b32 	%r16456, %r16455, %r16455, 16;
	add.s32 	%r16457, %r16391, %r16456;
	xor.b32  	%r16458, %r16381, %r16457;
	shf.l.wrap.b32 	%r16459, %r16458, %r16458, 12;
	add.s32 	%r16460, %r16454, %r16459;
	xor.b32  	%r16461, %r16456, %r16460;
	shf.l.wrap.b32 	%r16462, %r16461, %r16461, 8;
	add.s32 	%r16463, %r16457, %r16462;
	xor.b32  	%r16464, %r16459, %r16463;
	shf.l.wrap.b32 	%r16465, %r16464, %r16464, 7;
	add.s32 	%r16466, %r16424, %r16465;
	xor.b32  	%r16467, %r16438, %r16466;
	shf.l.wrap.b32 	%r16468, %r16467, %r16467, 16;
	add.s32 	%r16469, %r16451, %r16468;
	xor.b32  	%r16470, %r16465, %r16469;
	shf.l.wrap.b32 	%r16471, %r16470, %r16470, 12;
	add.s32 	%r16472, %r16466, %r16471;
	xor.b32  	%r16473, %r16468, %r16472;
	shf.l.wrap.b32 	%r16474, %r16473, %r16473, 8;
	add.s32 	%r16475, %r16469, %r16474;
	xor.b32  	%r16476, %r16471, %r16475;
	shf.l.wrap.b32 	%r16477, %r16476, %r16476, 7;
	add.s32 	%r16478, %r16436, %r16429;
	xor.b32  	%r16479, %r16450, %r16478;
	shf.l.wrap.b32 	%r16480, %r16479, %r16479, 16;
	add.s32 	%r16481, %r16463, %r16480;
	xor.b32  	%r16482, %r16429, %r16481;
	shf.l.wrap.b32 	%r16483, %r16482, %r16482, 12;
	add.s32 	%r16484, %r16478, %r16483;
	xor.b32  	%r16485, %r16480, %r16484;
	shf.l.wrap.b32 	%r16486, %r16485, %r16485, 8;
	add.s32 	%r16487, %r16481, %r16486;
	xor.b32  	%r16488, %r16483, %r16487;
	shf.l.wrap.b32 	%r16489, %r16488, %r16488, 7;
	add.s32 	%r16490, %r16448, %r16441;
	xor.b32  	%r16491, %r16462, %r16490;
	shf.l.wrap.b32 	%r16492, %r16491, %r16491, 16;
	add.s32 	%r16493, %r16427, %r16492;
	xor.b32  	%r16494, %r16441, %r16493;
	shf.l.wrap.b32 	%r16495, %r16494, %r16494, 12;
	add.s32 	%r16496, %r16490, %r16495;
	xor.b32  	%r16497, %r16492, %r16496;
	shf.l.wrap.b32 	%r16498, %r16497, %r16497, 8;
	add.s32 	%r16499, %r16493, %r16498;
	xor.b32  	%r16500, %r16495, %r16499;
	shf.l.wrap.b32 	%r16501, %r16500, %r16500, 7;
	add.s32 	%r16502, %r16460, %r16453;
	xor.b32  	%r16503, %r16426, %r16502;
	shf.l.wrap.b32 	%r16504, %r16503, %r16503, 16;
	add.s32 	%r16505, %r16439, %r16504;
	xor.b32  	%r16506, %r16453, %r16505;
	shf.l.wrap.b32 	%r16507, %r16506, %r16506, 12;
	add.s32 	%r16508, %r16502, %r16507;
	xor.b32  	%r16509, %r16504, %r16508;
	shf.l.wrap.b32 	%r16510, %r16509, %r16509, 8;
	add.s32 	%r16511, %r16505, %r16510;
	xor.b32  	%r16512, %r16507, %r16511;
	shf.l.wrap.b32 	%r16513, %r16512, %r16512, 7;
	add.s32 	%r16514, %r16472, %r16489;
	xor.b32  	%r16515, %r16510, %r16514;
	shf.l.wrap.b32 	%r16516, %r16515, %r16515, 16;
	add.s32 	%r16517, %r16499, %r16516;
	xor.b32  	%r16518, %r16489, %r16517;
	shf.l.wrap.b32 	%r16519, %r16518, %r16518, 12;
	add.s32 	%r16520, %r16514, %r16519;
	xor.b32  	%r16521, %r16516, %r16520;
	shf.l.wrap.b32 	%r16522, %r16521, %r16521, 8;
	add.s32 	%r16523, %r16517, %r16522;
	xor.b32  	%r16524, %r16519, %r16523;
	shf.l.wrap.b32 	%r16525, %r16524, %r16524, 7;
	add.s32 	%r16526, %r16484, %r16501;
	xor.b32  	%r16527, %r16474, %r16526;
	shf.l.wrap.b32 	%r16528, %r16527, %r16527, 16;
	add.s32 	%r16529, %r16511, %r16528;
	xor.b32  	%r16530, %r16501, %r16529;
	shf.l.wrap.b32 	%r16531, %r16530, %r16530, 12;
	add.s32 	%r16532, %r16526, %r16531;
	xor.b32  	%r16533, %r16528, %r16532;
	shf.l.wrap.b32 	%r16534, %r16533, %r16533, 8;
	add.s32 	%r16535, %r16529, %r16534;
	xor.b32  	%r16536, %r16531, %r16535;
	shf.l.wrap.b32 	%r16537, %r16536, %r16536, 7;
	add.s32 	%r16538, %r16496, %r16513;
	xor.b32  	%r16539, %r16486, %r16538;
	shf.l.wrap.b32 	%r16540, %r16539, %r16539, 16;
	add.s32 	%r16541, %r16475, %r16540;
	xor.b32  	%r16542, %r16513, %r16541;
	shf.l.wrap.b32 	%r16543, %r16542, %r16542, 12;
	add.s32 	%r16544, %r16538, %r16543;
	xor.b32  	%r16545, %r16540, %r16544;
	shf.l.wrap.b32 	%r16546, %r16545, %r16545, 8;
	add.s32 	%r16547, %r16541, %r16546;
	xor.b32  	%r16548, %r16543, %r16547;
	shf.l.wrap.b32 	%r16549, %r16548, %r16548, 7;
	add.s32 	%r16550, %r16508, %r16477;
	xor.b32  	%r16551, %r16498, %r16550;
	shf.l.wrap.b32 	%r16552, %r16551, %r16551, 16;
	add.s32 	%r16553, %r16487, %r16552;
	xor.b32  	%r16554, %r16477, %r16553;
	shf.l.wrap.b32 	%r16555, %r16554, %r16554, 12;
	add.s32 	%r16556, %r16550, %r16555;
	xor.b32  	%r16557, %r16552, %r16556;
	shf.l.wrap.b32 	%r16558, %r16557, %r16557, 8;
	add.s32 	%r16559, %r16553, %r16558;
	xor.b32  	%r16560, %r16555, %r16559;
	shf.l.wrap.b32 	%r16561, %r16560, %r16560, 7;
	add.s32 	%r16562, %r16520, %r16561;
	xor.b32  	%r16563, %r16534, %r16562;
	shf.l.wrap.b32 	%r16564, %r16563, %r16563, 16;
	add.s32 	%r16565, %r16547, %r16564;
	xor.b32  	%r16566, %r16561, %r16565;
	shf.l.wrap.b32 	%r16567, %r16566, %r16566, 12;
	add.s32 	%r16568, %r16562, %r16567;
	xor.b32  	%r16569, %r16564, %r16568;
	shf.l.wrap.b32 	%r16570, %r16569, %r16569, 8;
	add.s32 	%r16571, %r16532, %r16525;
	xor.b32  	%r16572, %r16546, %r16571;
	shf.l.wrap.b32 	%r16573, %r16572, %r16572, 16;
	add.s32 	%r16574, %r16559, %r16573;
	xor.b32  	%r16575, %r16525, %r16574;
	shf.l.wrap.b32 	%r16576, %r16575, %r16575, 12;
	add.s32 	%r16577, %r16571, %r16576;
	xor.b32  	%r16578, %r16573, %r16577;
	shf.l.wrap.b32 	%r16579, %r16578, %r16578, 8;
	add.s32 	%r16580, %r16574, %r16579;
	xor.b32  	%r16581, %r16576, %r16580;
	shf.l.wrap.b32 	%r16582, %r16581, %r16581, 7;
	add.s32 	%r16583, %r16544, %r16537;
	xor.b32  	%r16584, %r16558, %r16583;
	shf.l.wrap.b32 	%r16585, %r16584, %r16584, 16;
	add.s32 	%r16586, %r16523, %r16585;
	xor.b32  	%r16587, %r16537, %r16586;
	shf.l.wrap.b32 	%r16588, %r16587, %r16587, 12;
	add.s32 	%r16589, %r16583, %r16588;
	xor.b32  	%r16590, %r16585, %r16589;
	shf.l.wrap.b32 	%r16591, %r16590, %r16590, 8;
	add.s32 	%r16592, %r16586, %r16591;
	xor.b32  	%r16593, %r16588, %r16592;
	shf.l.wrap.b32 	%r16594, %r16593, %r16593, 7;
	add.s32 	%r16595, %r16556, %r16549;
	xor.b32  	%r16596, %r16522, %r16595;
	shf.l.wrap.b32 	%r16597, %r16596, %r16596, 16;
	add.s32 	%r16598, %r16535, %r16597;
	xor.b32  	%r16599, %r16549, %r16598;
	shf.l.wrap.b32 	%r16600, %r16599, %r16599, 12;
	add.s32 	%r16601, %r16595, %r16600;
	xor.b32  	%r16602, %r16597, %r16601;
	shf.l.wrap.b32 	%r16603, %r16602, %r16602, 8;
	add.s32 	%r16604, %r16598, %r16603;
	add.s32 	%r16605, %r16568, %r16582;
	xor.b32  	%r16606, %r16603, %r16605;
	shf.l.wrap.b32 	%r16607, %r16606, %r16606, 16;
	add.s32 	%r16608, %r16592, %r16607;
	xor.b32  	%r16609, %r16582, %r16608;
	shr.u32 	%r16610, %r16609, 20;
	add.s32 	%r16611, %r16605, %r16610;
	add.s32 	%r16612, %r16577, %r16594;
	xor.b32  	%r16613, %r16570, %r16612;
	shf.l.wrap.b32 	%r16614, %r16613, %r16613, 16;
	add.s32 	%r16615, %r16604, %r16614;
	xor.b32  	%r16616, %r16594, %r16615;
	shr.u32 	%r16617, %r16616, 20;
	add.s32 	%r16618, %r16612, %r16617;
	add.s32 	%r16619, %r15931, %r16611;
	add.s32 	%r16620, %r15943, %r16618;
	cvt.u32.u16 	%r16621, %rs128;
	add.s32 	%r16622, %r16621, %r22699;
	add.s32 	%r16623, %r16622, -11;
	not.b32 	%r16624, %r16623;
	add.s32 	%r16625, %r16624, %r1269;
	mov.u32 	%r16626, %ctaid.x;
	shl.b32 	%r16627, %r16626, 11;
	mov.u32 	%r16628, %tid.x;
	and.b32  	%r16629, %r16628, 31;
	or.b32  	%r16630, %r16627, %r16629;
	shl.b32 	%r16631, %r16628, 3;
	and.b32  	%r16632, %r16631, 7936;
	add.s32 	%r16633, %r22550, %r16632;
	add.s32 	%r16634, %r16630, %r16633;
	shr.u32 	%r16635, %r16634, %r16625;
	and.b32  	%r16636, %r16635, 1;
	setp.eq.b32 	%p146, %r16636, 1;
	selp.b32 	%r16637, %r16620, %r16619, %p146;
	cvt.u16.u32 	%rs259, %r16637;
	and.b16  	%rs364, %rs259, 1;
	and.b16  	%rs260, %rs362, 255;
	setp.ne.s16 	%p147, %rs260, 1;
	@%p147 bra 	$L__BB2_158;
	ld.param.u64 	%rd282, [fused_batch_pir_kernel_optimized_4_param_1];
	cvt.u32.u16 	%r16638, %rs128;
	add.s32 	%r16639, %r16638, %r22699;
	add.s32 	%r16640, %r16639, -11;
	not.b32 	%r16641, %r16640;
	add.s32 	%r16642, %r16641, %r1269;
	mov.u32 	%r16643, %ctaid.x;
	shl.b32 	%r16644, %r16643, 11;
	mov.u32 	%r16645, %tid.x;
	and.b32  	%r16646, %r16645, 31;
	or.b32  	%r16647, %r16644, %r16646;
	shl.b32 	%r16648, %r16645, 3;
	and.b32  	%r16649, %r16648, 7936;
	add.s32 	%r16650, %r22550, %r16649;
	add.s32 	%r16651, %r16647, %r16650;
	shr.u32 	%r16652, %r16651, %r16642;
	and.b32  	%r16653, %r16652, 1;
	setp.eq.b32 	%p148, %r16653, 1;
	cvt.u64.u32 	%rd141, %r22699;
	cvt.u64.u16 	%rd142, %rs128;
	add.s64 	%rd143, %rd141, %rd142;
	cvta.to.global.u64 	%rd144, %rd282;
	shl.b64 	%rd145, %rd143, 4;
	add.s64 	%rd146, %rd144, %rd145;
	ld.global.u32 	%r16654, [%rd146+2772];
	selp.b32 	%r16655, %r22704, %r22703, %p148;
	xor.b32  	%r16656, %r16655, %r16654;
	selp.b32 	%r16657, %r22705, %r22702, %p148;
	selp.b32 	%r22703, %r22703, %r16656, %p148;
	selp.b32 	%r22704, %r16656, %r22704, %p148;
	ld.global.u32 	%r16658, [%rd146+2776];
	xor.b32  	%r16659, %r16657, %r16658;
	selp.b32 	%r16660, %r22706, %r22701, %p148;
	selp.b32 	%r22702, %r22702, %r16659, %p148;
	selp.b32 	%r22705, %r16659, %r22705, %p148;
	ld.global.u32 	%r16661, [%rd146+2780];
	xor.b32  	%r16662, %r16660, %r16661;
	selp.b32 	%r16663, %r22707, %r22700, %p148;
	selp.b32 	%r22701, %r22701, %r16662, %p148;
	selp.b32 	%r22706, %r16662, %r22706, %p148;
	ld.global.u32 	%r16664, [%rd146+2784];
	xor.b32  	%r16665, %r16663, %r16664;
	selp.b64 	%rd147, 445, 420, %p148;
	selp.b32 	%r22700, %r22700, %r16665, %p148;
	selp.b32 	%r22707, %r16665, %r22707, %p148;
	add.s64 	%rd148, %rd147, %rd143;
	add.s64 	%rd149, %rd148, %rd144;
	ld.global.u8 	%rs261, [%rd149+2917];
	xor.b16  	%rs364, %rs261, %rs364;
$L__BB2_158:
	cvt.u32.u16 	%r16666, %rs128;
	add.s32 	%r16667, %r16666, -11;
	add.s32 	%r16668, %r22699, %r16667;
	not.b32 	%r16669, %r16668;
	add.s32 	%r16670, %r16669, %r1269;
	mov.u32 	%r16671, %ctaid.x;
	shl.b32 	%r16672, %r16671, 11;
	mov.u32 	%r16673, %tid.x;
	and.b32  	%r16674, %r16673, 31;
	or.b32  	%r16675, %r16672, %r16674;
	shl.b32 	%r16676, %r16673, 3;
	and.b32  	%r16677, %r16676, 7936;
	add.s32 	%r16678, %r22550, %r16677;
	add.s32 	%r16679, %r16675, %r16678;
	shr.u32 	%r16680, %r16679, %r16670;
	and.b32  	%r16681, %r16680, 1;
	setp.eq.b32 	%p149, %r16681, 1;
	selp.b32 	%r22711, %r22704, %r22703, %p149;
	selp.b32 	%r22710, %r22705, %r22702, %p149;
	selp.b32 	%r22709, %r22706, %r22701, %p149;
	selp.b32 	%r22708, %r22707, %r22700, %p149;
	add.s32 	%r22699, %r22699, 1;
	sub.s32 	%r16682, %r1269, %r16667;
	setp.ne.s32 	%p150, %r22699, %r16682;
	mov.u16 	%rs362, %rs364;
	@%p150 bra 	$L__BB2_156;
$L__BB2_159:
	and.b16  	%rs262, %rs364, 255;
	setp.ne.s16 	%p151, %rs262, 1;
	@%p151 bra 	$L__BB2_161;
	ld.param.u64 	%rd283, [fused_batch_pir_kernel_optimized_4_param_1];
	cvta.to.global.u64 	%rd150, %rd283;
	ld.global.u32 	%r16683, [%rd150+3400];
	xor.b32  	%r22711, %r22711, %r16683;
$L__BB2_161:
	@%p151 bra 	$L__BB2_163;
	ld.param.u64 	%rd284, [fused_batch_pir_kernel_optimized_4_param_1];
	cvta.to.global.u64 	%rd151, %rd284;
	ld.global.u32 	%r16684, [%rd151+3404];
	xor.b32  	%r22710, %r22710, %r16684;
$L__BB2_163:
	@%p151 bra 	$L__BB2_165;
	ld.param.u64 	%rd285, [fused_batch_pir_kernel_optimized_4_param_1];
	cvta.to.global.u64 	%rd152, %rd285;
	ld.global.u32 	%r16685, [%rd152+3408];
	xor.b32  	%r22709, %r22709, %r16685;
$L__BB2_165:
	@%p151 bra 	$L__BB2_167;
	ld.param.u64 	%rd286, [fused_batch_pir_kernel_optimized_4_param_1];
	cvta.to.global.u64 	%rd153, %rd286;
	ld.global.u32 	%r16686, [%rd153+3412];
	xor.b32  	%r22708, %r22708, %r16686;
$L__BB2_167:
	ld.param.u32 	%r21952, [fused_batch_pir_kernel_optimized_4_param_4];
	mov.u32 	%r16688, %ctaid.x;
	shl.b32 	%r16689, %r16688, 11;
	mov.u32 	%r16690, %tid.x;
	and.b32  	%r16691, %r16690, 31;
	or.b32  	%r16692, %r16689, %r16691;
	shl.b32 	%r16693, %r16690, 3;
	and.b32  	%r16694, %r16693, 7936;
	add.s32 	%r16695, %r22550, %r16694;
	add.s32 	%r16696, %r16692, %r16695;
	setp.ge.s32 	%p155, %r16696, %r21952;
	mov.b32 	%r22732, 0;
	mov.u32 	%r22733, %r22732;
	mov.u32 	%r22734, %r22732;
	mov.u32 	%r22735, %r22732;
	@%p155 bra 	$L__BB2_181;
	ld.param.u64 	%rd287, [fused_batch_pir_kernel_optimized_4_param_1];
	cvta.to.global.u64 	%rd154, %rd287;
	ld.global.u8 	%rs266, [%rd154+3433];
	max.u16 	%rs135, %rs266, 11;
	cvt.u32.u16 	%r16697, %rs135;
	ld.shared.u32 	%r22735, [s_mem+49484];
	ld.shared.v4.u32 	{%r22734, %r22733, %r22732, %r16698}, [s_mem+49488];
	mov.b64 	%rd155, {%r22732, %r16698};
	shr.u64 	%rd156, %rd155, 32;
	cvt.u16.u64 	%rs367, %rd156;
	cvt.u32.u16 	%r1323, %rs266;
	sub.s32 	%r16699, %r1323, %r16697;
	add.s32 	%r16700, %r16699, 11;
	setp.lt.s32 	%p156, %r16700, 1;
	@%p156 bra 	$L__BB2_173;
	mov.b32 	%r22723, 0;
	mov.u16 	%rs365, %rs367;
$L__BB2_170:
	.pragma "nounroll";
	ld.const.u32 	%r16702, [CHACHA_CONSTANTS];
	add.s32 	%r16703, %r16702, %r22735;
	shf.l.wrap.b32 	%r16704, %r16703, %r16703, 16;
	add.s32 	%r16705, %r22735, %r16704;
	xor.b32  	%r16706, %r22735, %r16705;
	shf.l.wrap.b32 	%r16707, %r16706, %r16706, 12;
	add.s32 	%r16708, %r16703, %r16707;
	xor.b32  	%r16709, %r16704, %r16708;
	shf.l.wrap.b32 	%r16710, %r16709, %r16709, 8;
	add.s32 	%r16711, %r16705, %r16710;
	xor.b32  	%r16712, %r16707, %r16711;
	shf.l.wrap.b32 	%r16713, %r16712, %r16712, 7;
	ld.const.u32 	%r16714, [CHACHA_CONSTANTS+4];
	add.s32 	%r16715, %r16714, %r22734;
	shf.l.wrap.b32 	%r16716, %r16715, %r16715, 16;
	add.s32 	%r16717, %r22734, %r16716;
	xor.b32  	%r16718, %r22734, %r16717;
	shf.l.wrap.b32 	%r16719, %r16718, %r16718, 12;
	add.s32 	%r16720, %r16715, %r16719;
	xor.b32  	%r16721, %r16716, %r16720;
	shf.l.wrap.b32 	%r16722, %r16721, %r16721, 8;
	add.s32 	%r16723, %r16717, %r16722;
	xor.b32  	%r16724, %r16719, %r16723;
	shf.l.wrap.b32 	%r16725, %r16724, %r16724, 7;
	ld.const.u32 	%r16726, [CHACHA_CONSTANTS+8];
	add.s32 	%r16727, %r16726, %r22733;
	shf.l.wrap.b32 	%r16728, %r16727, %r16727, 16;
	add.s32 	%r16729, %r22733, %r16728;
	xor.b32  	%r16730, %r22733, %r16729;
	shf.l.wrap.b32 	%r16731, %r16730, %r16730, 12;
	add.s32 	%r16732, %r16727, %r16731;
	xor.b32  	%r16733, %r16728, %r16732;
	shf.l.wrap.b32 	%r16734, %r16733, %r16733, 8;
	add.s32 	%r16735, %r16729, %r16734;
	xor.b32  	%r16736, %r16731, %r16735;
	shf.l.wrap.b32 	%r16737, %r16736, %r16736, 7;
	ld.const.u32 	%r16738, [CHACHA_CONSTANTS+12];
	add.s32 	%r16739, %r16738, %r22732;
	shf.l.wrap.b32 	%r16740, %r16739, %r16739, 16;
	add.s32 	%r16741, %r22732, %r16740;
	xor.b32  	%r16742, %r22732, %r16741;
	shf.l.wrap.b32 	%r16743, %r16742, %r16742, 12;
	add.s32 	%r16744, %r16739, %r16743;
	xor.b32  	%r16745, %r16740, %r16744;
	shf.l.wrap.b32 	%r16746, %r16745, %r16745, 8;
	add.s32 	%r16747, %r16741, %r16746;
	xor.b32  	%r16748, %r16743, %r16747;
	shf.l.wrap.b32 	%r16749, %r16748, %r16748, 7;
	add.s32 	%r16750, %r16708, %r16725;
	xor.b32  	%r16751, %r16746, %r16750;
	shf.l.wrap.b32 	%r16752, %r16751, %r16751, 16;
	add.s32 	%r16753, %r16735, %r16752;
	xor.b32  	%r16754, %r16725, %r16753;
	shf.l.wrap.b32 	%r16755, %r16754, %r16754, 12;
	add.s32 	%r16756, %r16750, %r16755;
	xor.b32  	%r16757, %r16752, %r16756;
	shf.l.wrap.b32 	%r16758, %r16757, %r16757, 8;
	add.s32 	%r16759, %r16753, %r16758;
	xor.b32  	%r16760, %r16755, %r16759;
	shf.l.wrap.b32 	%r16761, %r16760, %r16760, 7;
	add.s32 	%r16762, %r16720, %r16737;
	xor.b32  	%r16763, %r16710, %r16762;
	shf.l.wrap.b32 	%r16764, %r16763, %r16763, 16;
	add.s32 	%r16765, %r16747, %r16764;
	xor.b32  	%r16766, %r16737, %r16765;
	shf.l.wrap.b32 	%r16767, %r16766, %r16766, 12;
	add.s32 	%r16768, %r16762, %r16767;
	xor.b32  	%r16769, %r16764, %r16768;
	shf.l.wrap.b32 	%r16770, %r16769, %r16769, 8;
	add.s32 	%r16771, %r16765, %r16770;
	xor.b32  	%r16772, %r16767, %r16771;
	shf.l.wrap.b32 	%r16773, %r16772, %r16772, 7;
	add.s32 	%r16774, %r16732, %r16749;
	xor.b32  	%r16775, %r16722, %r16774;
	shf.l.wrap.b32 	%r16776, %r16775, %r16775, 16;
	add.s32 	%r16777, %r16711, %r16776;
	xor.b32  	%r16778, %r16749, %r16777;
	shf.l.wrap.b32 	%r16779, %r16778, %r16778, 12;
	add.s32 	%r16780, %r16774, %r16779;
	xor.b32  	%r16781, %r16776, %r16780;
	shf.l.wrap.b32 	%r16782, %r16781, %r16781, 8;
	add.s32 	%r16783, %r16777, %r16782;
	xor.b32  	%r16784, %r16779, %r16783;
	shf.l.wrap.b32 	%r16785, %r16784, %r16784, 7;
	add.s32 	%r16786, %r16744, %r16713;
	xor.b32  	%r16787, %r16734, %r16786;
	shf.l.wrap.b32 	%r16788, %r16787, %r16787, 16;
	add.s32 	%r16789, %r16723, %r16788;
	xor.b32  	%r16790, %r16713, %r16789;
	shf.l.wrap.b32 	%r16791, %r16790, %r16790, 12;
	add.s32 	%r16792, %r16786, %r16791;
	xor.b32  	%r16793, %r16788, %r16792;
	shf.l.wrap.b32 	%r16794, %r16793, %r16793, 8;
	add.s32 	%r16795, %r16789, %r16794;
	xor.b32  	%r16796, %r16791, %r16795;
	shf.l.wrap.b32 	%r16797, %r16796, %r16796, 7;
	add.s32 	%r16798, %r16756, %r16797;
	xor.b32  	%r16799, %r16770, %r16798;
	shf.l.wrap.b32 	%r16800, %r16799, %r16799, 16;
	add.s32 	%r16801, %r16783, %r16800;
	xor.b32  	%r16802, %r16797, %r16801;
	shf.l.wrap.b32 	%r16803, %r16802, %r16802, 12;
	add.s32 	%r16804, %r16798, %r16803;
	xor.b32  	%r16805, %r16800, %r16804;
	shf.l.wrap.b32 	%r16806, %r16805, %r16805, 8;
	add.s32 	%r16807, %r16801, %r16806;
	xor.b32  	%r16808, %r16803, %r16807;
	shf.l.wrap.b32 	%r16809, %r16808, %r16808, 7;
	add.s32 	%r16810, %r16768, %r16761;
	xor.b32  	%r16811, %r16782, %r16810;
	shf.l.wrap.b32 	%r16812, %r16811, %r16811, 16;
	add.s32 	%r16813, %r16795, %r16812;
	xor.b32  	%r16814, %r16761, %r16813;
	shf.l.wrap.b32 	%r16815, %r16814, %r16814, 12;
	add.s32 	%r16816, %r16810, %r16815;
	xor.b32  	%r16817, %r16812, %r16816;
	shf.l.wrap.b32 	%r16818, %r16817, %r16817, 8;
	add.s32 	%r16819, %r16813, %r16818;
	xor.b32  	%r16820, %r16815, %r16819;
	shf.l.wrap.b32 	%r16821, %r16820, %r16820, 7;
	add.s32 	%r16822, %r16780, %r16773;
	xor.b32  	%r16823, %r16794, %r16822;
	shf.l.wrap.b32 	%r16824, %r16823, %r16823, 16;
	add.s32 	%r16825, %r16759, %r16824;
	xor.b32  	%r16826, %r16773, %r16825;
	shf.l.wrap.b32 	%r16827, %r16826, %r16826, 12;
	add.s32 	%r16828, %r16822, %r16827;
	xor.b32  	%r16829, %r16824, %r16828;
	shf.l.wrap.b32 	%r16830, %r16829, %r16829, 8;
	add.s32 	%r16831, %r16825, %r16830;
	xor.b32  	%r16832, %r16827, %r16831;
	shf.l.wrap.b32 	%r16833, %r16832, %r16832, 7;
	add.s32 	%r16834, %r16792, %r16785;
	xor.b32  	%r16835, %r16758, %r16834;
	shf.l.wrap.b32 	%r16836, %r16835, %r16835, 16;
	add.s32 	%r16837, %r16771, %r16836;
	xor.b32  	%r16838, %r16785, %r16837;
	shf.l.wrap.b32 	%r16839, %r16838, %r16838, 12;
	add.s32 	%r16840, %r16834, %r16839;
	xor.b32  	%r16841, %r16836, %r16840;
	shf.l.wrap.b32 	%r16842, %r16841, %r16841, 8;
	add.s32 	%r16843, %r16837, %r16842;
	xor.b32  	%r16844, %r16839, %r16843;
	shf.l.wrap.b32 	%r16845, %r16844, %r16844, 7;
	add.s32 	%r16846, %r16804, %r16821;
	xor.b32  	%r16847, %r16842, %r16846;
	shf.l.wrap.b32 	%r16848, %r16847, %r16847, 16;
	add.s32 	%r16849, %r16831, %r16848;
	xor.b32  	%r16850, %r16821, %r16849;
	shf.l.wrap.b32 	%r16851, %r16850, %r16850, 12;
	add.s32 	%r16852, %r16846, %r16851;
	xor.b32  	%r16853, %r16848, %r16852;
	shf.l.wrap.b32 	%r16854, %r16853, %r16853, 8;
	add.s32 	%r16855, %r16849, %r16854;
	xor.b32  	%r16856, %r16851, %r16855;
	shf.l.wrap.b32 	%r16857, %r16856, %r16856, 7;
	add.s32 	%r16858, %r16816, %r16833;
	xor.b32  	%r16859, %r16806, %r16858;
	shf.l.wrap.b32 	%r16860, %r16859, %r16859, 16;
	add.s32 	%r16861, %r16843, %r16860;
	xor.b32  	%r16862, %r16833, %r16861;
	shf.l.wrap.b32 	%r16863, %r16862, %r16862, 12;
	add.s32 	%r16864, %r16858, %r16863;
	xor.b32  	%r16865, %r16860, %r16864;
	shf.l.wrap.b32 	%r16866, %r16865, %r16865, 8;
	add.s32 	%r16867, %r16861, %r16866;
	xor.b32  	%r16868, %r16863, %r16867;
	shf.l.wrap.b32 	%r16869, %r16868, %r16868, 7;
	add.s32 	%r16870, %r16828, %r16845;
	xor.b32  	%r16871, %r16818, %r16870;
	shf.l.wrap.b32 	%r16872, %r16871, %r16871, 16;
	add.s32 	%r16873, %r16807, %r16872;
	xor.b32  	%r16874, %r16845, %r16873;
	shf.l.wrap.b32 	%r16875, %r16874, %r16874, 12;
	add.s32 	%r16876, %r16870, %r16875;
	xor.b32  	%r16877, %r16872, %r16876;
	shf.l.wrap.b32 	%r16878, %r16877, %r16877, 8;
	add.s32 	%r16879, %r16873, %r16878;
	xor.b32  	%r16880, %r16875, %r16879;
	shf.l.wrap.b32 	%r16881, %r16880, %r16880, 7;
	add.s32 	%r16882, %r16840, %r16809;
	xor.b32  	%r16883, %r16830, %r16882;
	shf.l.wrap.b32 	%r16884, %r16883, %r16883, 16;
	add.s32 	%r16885, %r16819, %r16884;
	xor.b32  	%r16886, %r16809, %r16885;
	shf.l.wrap.b32 	%r16887, %r16886, %r16886, 12;
	add.s32 	%r16888, %r16882, %r16887;
	xor.b32  	%r16889, %r16884, %r16888;
	shf.l.wrap.b32 	%r16890, %r16889, %r16889, 8;
	add.s32 	%r16891, %r16885, %r16890;
	xor.b32  	%r16892, %r16887, %r16891;
	shf.l.wrap.b32 	%r16893, %r16892, %r16892, 7;
	add.s32 	%r16894, %r16852, %r16893;
	xor.b32  	%r16895, %r16866, %r16894;
	shf.l.wrap.b32 	%r16896, %r16895, %r16895, 16;
	add.s32 	%r16897, %r16879, %r16896;
	xor.b32  	%r16898, %r16893, %r16897;
	shf.l.wrap.b32 	%r16899, %r16898, %r16898, 12;
	add.s32 	%r16900, %r16894, %r16899;
	xor.b32  	%r16901, %r16896, %r16900;
	shf.l.wrap.b32 	%r16902, %r16901, %r16901, 8;
	add.s32 	%r16903, %r16897, %r16902;
	xor.b32  	%r16904, %r16899, %r16903;
	shf.l.wrap.b32 	%r16905, %r16904, %r16904, 7;
	add.s32 	%r16906, %r16864, %r16857;
	xor.b32  	%r16907, %r16878, %r16906;
	shf.l.wrap.b32 	%r16908, %r16907, %r16907, 16;
	add.s32 	%r16909, %r16891, %r16908;
	xor.b32  	%r16910, %r16857, %r16909;
	shf.l.wrap.b32 	%r16911, %r16910, %r16910, 12;
	add.s32 	%r16912, %r16906, %r16911;
	xor.b32  	%r16913, %r16908, %r16912;
	shf.l.wrap.b32 	%r16914, %r16913, %r16913, 8;
	add.s32 	%r16915, %r16909, %r16914;
	xor.b32  	%r16916, %r16911, %r16915;
	shf.l.wrap.b32 	%r16917, %r16916, %r16916, 7;
	add.s32 	%r16918, %r16876, %r16869;
	xor.b32  	%r16919, %r16890, %r16918;
	shf.l.wrap.b32 	%r16920, %r16919, %r16919, 16;
	add.s32 	%r16921, %r16855, %r16920;
	xor.b32  	%r16922, %r16869, %r16921;
	shf.l.wrap.b32 	%r16923, %r16922, %r16922, 12;
	add.s32 	%r16924, %r16918, %r16923;
	xor.b32  	%r16925, %r16920, %r16924;
	shf.l.wrap.b32 	%r16926, %r16925, %r16925, 8;
	add.s32 	%r16927, %r16921, %r16926;
	xor.b32  	%r16928, %r16923, %r16927;
	shf.l.wrap.b32 	%r16929, %r16928, %r16928, 7;
	add.s32 	%r16930, %r16888, %r16881;
	xor.b32  	%r16931, %r16854, %r16930;
	shf.l.wrap.b32 	%r16932, %r16931, %r16931, 16;
	add.s32 	%r16933, %r16867, %r16932;
	xor.b32  	%r16934, %r16881, %r16933;
	shf.l.wrap.b32 	%r16935, %r16934, %r16934, 12;
	add.s32 	%r16936, %r16930, %r16935;
	xor.b32  	%r16937, %r16932, %r16936;
	shf.l.wrap.b32 	%r16938, %r16937, %r16937, 8;
	add.s32 	%r16939, %r16933, %r16938;
	xor.b32  	%r16940, %r16935, %r16939;
	shf.l.wrap.b32 	%r16941, %r16940, %r16940, 7;
	add.s32 	%r16942, %r16900, %r16917;
	xor.b32  	%r16943, %r16938, %r16942;
	shf.l.wrap.b32 	%r16944, %r16943, %r16943, 16;
	add.s32 	%r16945, %r16927, %r16944;
	xor.b32  	%r16946, %r16917, %r16945;
	shf.l.wrap.b32 	%r16947, %r16946, %r16946, 12;
	add.s32 	%r16948, %r16942, %r16947;
	xor.b32  	%r16949, %r16944, %r16948;
	shf.l.wrap.b32 	%r16950, %r16949, %r16949, 8;
	add.s32 	%r16951, %r16945, %r16950;
	xor.b32  	%r16952, %r16947, %r16951;
	shf.l.wrap.b32 	%r16953, %r16952, %r16952, 7;
	add.s32 	%r16954, %r16912, %r16929;
	xor.b32  	%r16955, %r16902, %r16954;
	shf.l.wrap.b32 	%r16956, %r16955, %r16955, 16;
	add.s32 	%r16957, %r16939, %r16956;
	xor.b32  	%r16958, %r16929, %r16957;
	shf.l.wrap.b32 	%r16959, %r16958, %r16958, 12;
	add.s32 	%r16960, %r16954, %r16959;
	xor.b32  	%r16961, %r16956, %r16960;
	shf.l.wrap.b32 	%r16962, %r16961, %r16961, 8;
	add.s32 	%r16963, %r16957, %r16962;
	xor.b32  	%r16964, %r16959, %r16963;
	shf.l.wrap.b32 	%r16965, %r16964, %r16964, 7;
	add.s32 	%r16966, %r16924, %r16941;
	xor.b32  	%r16967, %r16914, %r16966;
	shf.l.wrap.b32 	%r16968, %r16967, %r16967, 16;
	add.s32 	%r16969, %r16903, %r16968;
	xor.b32  	%r16970, %r16941, %r16969;
	shf.l.wrap.b32 	%r16971, %r16970, %r16970, 12;
	add.s32 	%r16972, %r16966, %r16971;
	xor.b32  	%r16973, %r16968, %r16972;
	shf.l.wrap.b32 	%r16974, %r16973, %r16973, 8;
	add.s32 	%r16975, %r16969, %r16974;
	xor.b32  	%r16976, %r16971, %r16975;
	shf.l.wrap.b32 	%r16977, %r16976, %r16976, 7;
	add.s32 	%r16978, %r16936, %r16905;
	xor.b32  	%r16979, %r16926, %r16978;
	shf.l.wrap.b32 	%r16980, %r16979, %r16979, 16;
	add.s32 	%r16981, %r16915, %r16980;
	xor.b32  	%r16982, %r16905, %r16981;
	shf.l.wrap.b32 	%r16983, %r16982, %r16982, 12;
	add.s32 	%r16984, %r16978, %r16983;
	xor.b32  	%r16985, %r16980, %r16984;
	shf.l.wrap.b32 	%r16986, %r16985, %r16985, 8;
	add.s32 	%r16987, %r16981, %r16986;
	xor.b32  	%r16988, %r16983, %r16987;
	shf.l.wrap.b32 	%r16989, %r16988, %r16988, 7;
	add.s32 	%r16990, %r16948, %r16989;
	xor.b32  	%r16991, %r16962, %r16990;
	shf.l.wrap.b32 	%r16992, %r16991, %r16991, 16;
	add.s32 	%r16993, %r16975, %r16992;
	xor.b32  	%r16994, %r16989, %r16993;
	shf.l.wrap.b32 	%r16995, %r16994, %r16994, 12;
	add.s32 	%r16996, %r16990, %r16995;
	xor.b32  	%r16997, %r16992, %r16996;
	shf.l.wrap.b32 	%r16998, %r16997, %r16997, 8;
	add.s32 	%r16999, %r16993, %r16998;
	xor.b32  	%r17000, %r16995, %r16999;
	shf.l.wrap.b32 	%r17001, %r17000, %r17000, 7;
	add.s32 	%r17002, %r16960, %r16953;
	xor.b32  	%r17003, %r16974, %r17002;
	shf.l.wrap.b32 	%r17004, %r17003, %r17003, 16;
	add.s32 	%r17005, %r16987, %r17004;
	xor.b32  	%r17006, %r16953, %r17005;
	shf.l.wrap.b32 	%r17007, %r17006, %r17006, 12;
	add.s32 	%r17008, %r17002, %r17007;
	xor.b32  	%r17009, %r17004, %r17008;
	shf.l.wrap.b32 	%r17010, %r17009, %r17009, 8;
	add.s32 	%r17011, %r17005, %r17010;
	xor.b32  	%r17012, %r17007, %r17011;
	shf.l.wrap.b32 	%r17013, %r17012, %r17012, 7;
	add.s32 	%r17014, %r16972, %r16965;
	xor.b32  	%r17015, %r16986, %r17014;
	shf.l.wrap.b32 	%r17016, %r17015, %r17015, 16;
	add.s32 	%r17017, %r16951, %r17016;
	xor.b32  	%r17018, %r16965, %r17017;
	shf.l.wrap.b32 	%r17019, %r17018, %r17018, 12;
	add.s32 	%r17020, %r17014, %r17019;
	xor.b32  	%r17021, %r17016, %r17020;
	shf.l.wrap.b32 	%r17022, %r17021, %r17021, 8;
	add.s32 	%r17023, %r17017, %r17022;
	xor.b32  	%r17024, %r17019, %r17023;
	shf.l.wrap.b32 	%r17025, %r17024, %r17024, 7;
	add.s32 	%r17026, %r16984, %r16977;
	xor.b32  	%r17027, %r16950, %r17026;
	shf.l.wrap.b32 	%r17028, %r17027, %r17027, 16;
	add.s32 	%r17029, %r16963, %r17028;
	xor.b32  	%r17030, %r16977, %r17029;
	shf.l.wrap.b32 	%r17031, %r17030, %r17030, 12;
	add.s32 	%r17032, %r17026, %r17031;
	xor.b32  	%r17033, %r17028, %r17032;
	shf.l.wrap.b32 	%r17034, %r17033, %r17033, 8;
	add.s32 	%r17035, %r17029, %r17034;
	xor.b32  	%r17036, %r17031, %r17035;
	shf.l.wrap.b32 	%r17037, %r17036, %r17036, 7;
	add.s32 	%r17038, %r16996, %r17013;
	xor.b32  	%r17039, %r17034, %r17038;
	shf.l.wrap.b32 	%r17040, %r17039, %r17039, 16;
	add.s32 	%r17041, %r17023, %r17040;
	xor.b32  	%r17042, %r17013, %r17041;
	shf.l.wrap.b32 	%r17043, %r17042, %r17042, 12;
	add.s32 	%r17044, %r17038, %r17043;
	xor.b32  	%r17045, %r17040, %r17044;
	shf.l.wrap.b32 	%r17046, %r17045, %r17045, 8;
	add.s32 	%r17047, %r17041, %r17046;
	xor.b32  	%r17048, %r17043, %r17047;
	shf.l.wrap.b32 	%r17049, %r17048, %r17048, 7;
	add.s32 	%r17050, %r17008, %r17025;
	xor.b32  	%r17051, %r16998, %r17050;
	shf.l.wrap.b32 	%r17052, %r17051, %r17051, 16;
	add.s32 	%r17053, %r17035, %r17052;
	xor.b32  	%r17054, %r17025, %r17053;
	shf.l.wrap.b32 	%r17055, %r17054, %r17054, 12;
	add.s32 	%r17056, %r17050, %r17055;
	xor.b32  	%r17057, %r17052, %r17056;
	shf.l.wrap.b32 	%r17058, %r17057, %r17057, 8;
	add.s32 	%r17059, %r17053, %r17058;
	xor.b32  	%r17060, %r17055, %r17059;
	shf.l.wrap.b32 	%r17061, %r17060, %r17060, 7;
	add.s32 	%r17062, %r17020, %r17037;
	xor.b32  	%r17063, %r17010, %r17062;
	shf.l.wrap.b32 	%r17064, %r17063, %r17063, 16;
	add.s32 	%r17065, %r16999, %r17064;
	xor.b32  	%r17066, %r17037, %r17065;
	shf.l.wrap.b32 	%r17067, %r17066, %r17066, 12;
	add.s32 	%r17068, %r17062, %r17067;
	xor.b32  	%r17069, %r17064, %r17068;
	shf.l.wrap.b32 	%r17070, %r17069, %r17069, 8;
	add.s32 	%r17071, %r17065, %r17070;
	xor.b32  	%r17072, %r17067, %r17071;
	shf.l.wrap.b32 	%r17073, %r17072, %r17072, 7;
	add.s32 	%r17074, %r17032, %r17001;
	xor.b32  	%r17075, %r17022, %r17074;
	shf.l.wrap.b32 	%r17076, %r17075, %r17075, 16;
	add.s32 	%r17077, %r17011, %r17076;
	xor.b32  	%r17078, %r17001, %r17077;
	shf.l.wrap.b32 	%r17079, %r17078, %r17078, 12;
	add.s32 	%r17080, %r17074, %r17079;
	xor.b32  	%r17081, %r17076, %r17080;
	shf.l.wrap.b32 	%r17082, %r17081, %r17081, 8;
	add.s32 	%r17083, %r17077, %r17082;
	xor.b32  	%r17084, %r17079, %r17083;
	shf.l.wrap.b32 	%r17085, %r17084, %r17084, 7;
	add.s32 	%r22727, %r16702, %r17044;
	add.s32 	%r22728, %r22735, %r17085;
	add.s32 	%r22726, %r16714, %r17056;
	add.s32 	%r22729, %r22734, %r17049;
	add.s32 	%r22725, %r16726, %r17068;
	add.s32 	%r22730, %r22733, %r17061;
	add.s32 	%r22724, %r16738, %r17080;
	add.s32 	%r22731, %r22732, %r17073;
	xor.b32  	%r17086, %r16703, 1;
	shf.l.wrap.b32 	%r17087, %r16703, %r17086, 16;
	add.s32 	%r17088, %r22735, %r17087;
	xor.b32  	%r17089, %r22735, %r17088;
	shf.l.wrap.b32 	%r17090, %r17089, %r17089, 12;
	add.s32 	%r17091, %r16703, %r17090;
	xor.b32  	%r17092, %r17087, %r17091;
	shf.l.wrap.b32 	%r17093, %r17092, %r17092, 8;
	add.s32 	%r17094, %r17088, %r17093;
	xor.b32  	%r17095, %r17090, %r17094;
	shf.l.wrap.b32 	%r17096, %r17095, %r17095, 7;
	add.s32 	%r17097, %r17091, %r16725;
	xor.b32  	%r17098, %r16746, %r17097;
	shf.l.wrap.b32 	%r17099, %r17098, %r17098, 16;
	add.s32 	%r17100, %r16735, %r17099;
	xor.b32  	%r17101, %r16725, %r17100;
	shf.l.wrap.b32 	%r17102, %r17101, %r17101, 12;
	add.s32 	%r17103, %r17097, %r17102;
	xor.b32  	%r17104, %r17099, %r17103;
	shf.l.wrap.b32 	%r17105, %r17104, %r17104, 8;
	add.s32 	%r17106, %r17100, %r17105;
	xor.b32  	%r17107, %r17102, %r17106;
	shf.l.wrap.b32 	%r17108, %r17107, %r17107, 7;
	xor.b32  	%r17109, %r17093, %r16762;
	shf.l.wrap.b32 	%r17110, %r17109, %r17109, 16;
	add.s32 	%r17111, %r16747, %r17110;
	xor.b32  	%r17112, %r16737, %r17111;
	shf.l.wrap.b32 	%r17113, %r17112, %r17112, 12;
	add.s32 	%r17114, %r16762, %r17113;
	xor.b32  	%r17115, %r17110, %r17114;
	shf.l.wrap.b32 	%r17116, %r17115, %r17115, 8;
	add.s32 	%r17117, %r17111, %r17116;
	xor.b32  	%r17118, %r17113, %r17117;
	shf.l.wrap.b32 	%r17119, %r17118, %r17118, 7;
	add.s32 	%r17120, %r17094, %r16776;
	xor.b32  	%r17121, %r16749, %r17120;
	shf.l.wrap.b32 	%r17122, %r17121, %r17121, 12;
	add.s32 	%r17123, %r16774, %r17122;
	xor.b32  	%r17124, %r16776, %r17123;
	shf.l.wrap.b32 	%r17125, %r17124, %r17124, 8;
	add.s32 	%r17126, %r17120, %r17125;
	xor.b32  	%r17127, %r17122, %r17126;
	shf.l.wrap.b32 	%r17128, %r17127, %r17127, 7;
	add.s32 	%r17129, %r16744, %r17096;
	xor.b32  	%r17130, %r16734, %r17129;
	shf.l.wrap.b32 	%r17131, %r17130, %r17130, 16;
	add.s32 	%r17132, %r16723, %r17131;
	xor.b32  	%r17133, %r17096, %r17132;
	shf.l.wrap.b32 	%r17134, %r17133, %r17133, 12;
	add.s32 	%r17135, %r17129, %r17134;
	xor.b32  	%r17136, %r17131, %r17135;
	shf.l.wrap.b32 	%r17137, %r17136, %r17136, 8;
	add.s32 	%r17138, %r17132, %r17137;
	xor.b32  	%r17139, %r17134, %r17138;
	shf.l.wrap.b32 	%r17140, %r17139, %r17139, 7;
	add.s32 	%r17141, %r17103, %r17140;
	xor.b32  	%r17142, %r17116, %r17141;
	shf.l.wrap.b32 	%r17143, %r17142, %r17142, 16;
	add.s32 	%r17144, %r17126, %r17143;
	xor.b32  	%r17145, %r17140, %r17144;
	shf.l.wrap.b32 	%r17146, %r17145, %r17145, 12;
	add.s32 	%r17147, %r17141, %r17146;
	xor.b32  	%r17148, %r17143, %r17147;
	shf.l.wrap.b32 	%r17149, %r17148, %r17148, 8;
	add.s32 	%r17150, %r17144, %r17149;
	xor.b32  	%r17151, %r17146, %r17150;
	shf.l.wrap.b32 	%r17152, %r17151, %r17151, 7;
	add.s32 	%r17153, %r17114, %r17108;
	xor.b32  	%r17154, %r17125, %r17153;
	shf.l.wrap.b32 	%r17155, %r17154, %r17154, 16;
	add.s32 	%r17156, %r17138, %r17155;
	xor.b32  	%r17157, %r17108, %r17156;
	shf.l.wrap.b32 	%r17158, %r17157, %r17157, 12;
	add.s32 	%r17159, %r17153, %r17158;
	xor.b32  	%r17160, %r17155, %r17159;
	shf.l.wrap.b32 	%r17161, %r17160, %r17160, 8;
	add.s32 	%r17162, %r17156, %r17161;
	xor.b32  	%r17163, %r17158, %r17162;
	shf.l.wrap.b32 	%r17164, %r17163, %r17163, 7;
	add.s32 	%r17165, %r17123, %r17119;
	xor.b32  	%r17166, %r17137, %r17165;
	shf.l.wrap.b32 	%r17167, %r17166, %r17166, 16;
	add.s32 	%r17168, %r17106, %r17167;
	xor.b32  	%r17169, %r17119, %r17168;
	shf.l.wrap.b32 	%r17170, %r17169, %r17169, 12;
	add.s32 	%r17171, %r17165, %r17170;
	xor.b32  	%r17172, %r17167, %r17171;
	shf.l.wrap.b32 	%r17173, %r17172, %r17172, 8;
	add.s32 	%r17174, %r17168, %r17173;
	xor.b32  	%r17175, %r17170, %r17174;
	shf.l.wrap.b32 	%r17176, %r17175, %r17175, 7;
	add.s32 	%r17177, %r17135, %r17128;
	xor.b32  	%r17178, %r17105, %r17177;
	shf.l.wrap.b32 	%r17179, %r17178, %r17178, 16;
	add.s32 	%r17180, %r17117, %r17179;
	xor.b32  	%r17181, %r17128, %r17180;
	shf.l.wrap.b32 	%r17182, %r17181, %r17181, 12;
	add.s32 	%r17183, %r17177, %r17182;
	xor.b32  	%r17184, %r17179, %r17183;
	shf.l.wrap.b32 	%r17185, %r17184, %r17184, 8;
	add.s32 	%r17186, %r17180, %r17185;
	xor.b32  	%r17187, %r17182, %r17186;
	shf.l.wrap.b32 	%r17188, %r17187, %r17187, 7;
	add.s32 	%r17189, %r17147, %r17164;
	xor.b32  	%r17190, %r17185, %r17189;
	shf.l.wrap.b32 	%r17191, %r17190, %r17190, 16;
	add.s32 	%r17192, %r17174, %r17191;
	xor.b32  	%r17193, %r17164, %r17192;
	shf.l.wrap.b32 	%r17194, %r17193, %r17193, 12;
	add.s32 	%r17195, %r17189, %r17194;
	xor.b32  	%r17196, %r17191, %r17195;
	shf.l.wrap.b32 	%r17197, %r17196, %r17196, 8;
	add.s32 	%r17198, %r17192, %r17197;
	xor.b32  	%r17199, %r17194, %r17198;
	shf.l.wrap.b32 	%r17200, %r17199, %r17199, 7;
	add.s32 	%r17201, %r17159, %r17176;
	xor.b32  	%r17202, %r17149, %r17201;
	shf.l.wrap.b32 	%r17203, %r17202, %r17202, 16;
	add.s32 	%r17204, %r17186, %r17203;
	xor.b32  	%r17205, %r17176, %r17204;
	shf.l.wrap.b32 	%r17206, %r17205, %r17205, 12;
	add.s32 	%r17207, %r17201, %r17206;
	xor.b32  	%r17208, %r17203, %r17207;
	shf.l.wrap.b32 	%r17209, %r17208, %r17208, 8;
	add.s32 	%r17210, %r17204, %r17209;
	xor.b32  	%r17211, %r17206, %r17210;
	shf.l.wrap.b32 	%r17212, %r17211, %r17211, 7;
	add.s32 	%r17213, %r17171, %r17188;
	xor.b32  	%r17214, %r17161, %r17213;
	shf.l.wrap.b32 	%r17215, %r17214, %r17214, 16;
	add.s32 	%r17216, %r17150, %r17215;
	xor.b32  	%r17217, %r17188, %r17216;
	shf.l.wrap.b32 	%r17218, %r17217, %r17217, 12;
	add.s32 	%r17219, %r17213, %r17218;
	xor.b32  	%r17220, %r17215, %r17219;
	shf.l.wrap.b32 	%r17221, %r17220, %r17220, 8;
	add.s32 	%r17222, %r17216, %r17221;
	xor.b32  	%r17223, %r17218, %r17222;
	shf.l.wrap.b32 	%r17224, %r17223, %r17223, 7;
	add.s32 	%r17225, %r17183, %r17152;
	xor.b32  	%r17226, %r17173, %r17225;
	shf.l.wrap.b32 	%r17227, %r17226, %r17226, 16;
	add.s32 	%r17228, %r17162, %r17227;
	xor.b32  	%r17229, %r17152, %r17228;
	shf.l.wrap.b32 	%r17230, %r17229, %r17229, 12;
	add.s32 	%r17231, %r17225, %r17230;
	xor.b32  	%r17232, %r17227, %r17231;
	shf.l.wrap.b32 	%r17233, %r17232, %r17232, 8;
	add.s32 	%r17234, %r17228, %r17233;
	xor.b32  	%r17235, %r17230, %r17234;
	shf.l.wrap.b32 	%r17236, %r17235, %r17235, 7;
	add.s32 	%r17237, %r17195, %r17236;
	xor.b32  	%r17238, %r17209, %r17237;
	shf.l.wrap.b32 	%r17239, %r17238, %r17238, 16;
	add.s32 	%r17240, %r17222, %r17239;
	xor.b32  	%r17241, %r17236, %r17240;
	shf.l.wrap.b32 	%r17242, %r17241, %r17241, 12;
	add.s32 	%r17243, %r17237, %r17242;
	xor.b32  	%r17244, %r17239, %r17243;
	shf.l.wrap.b32 	%r17245, %r17244, %r17244, 8;
	add.s32 	%r17246, %r17240, %r17245;
	xor.b32  	%r17247, %r17242, %r17246;
	shf.l.wrap.b32 	%r17248, %r17247, %r17247, 7;
	add.s32 	%r17249, %r17207, %r17200;
	xor.b32  	%r17250, %r17221, %r17249;
	shf.l.wrap.b32 	%r17251, %r17250, %r17250, 16;
	add.s32 	%r17252, %r17234, %r17251;
	xor.b32  	%r17253, %r17200, %r17252;
	shf.l.wrap.b32 	%r17254, %r17253, %r17253, 12;
	add.s32 	%r17255, %r17249, %r17254;
	xor.b32  	%r17256, %r17251, %r17255;
	shf.l.wrap.b32 	%r17257, %r17256, %r17256, 8;
	add.s32 	%r17258, %r17252, %r17257;
	xor.b32  	%r17259, %r17254, %r17258;
	shf.l.wrap.b32 	%r17260, %r17259, %r17259, 7;
	add.s32 	%r17261, %r17219, %r17212;
	xor.b32  	%r17262, %r17233, %r17261;
	shf.l.wrap.b32 	%r17263, %r17262, %r17262, 16;
	add.s32 	%r17264, %r17198, %r17263;
	xor.b32  	%r17265, %r17212, %r17264;
	shf.l.wrap.b32 	%r17266, %r17265, %r17265, 12;
	add.s32 	%r17267, %r17261, %r17266;
	xor.b32  	%r17268, %r17263, %r17267;
	shf.l.wrap.b32 	%r17269, %r17268, %r17268, 8;
	add.s32 	%r17270, %r17264, %r17269;
	xor.b32  	%r17271, %r17266, %r17270;
	shf.l.wrap.b32 	%r17272, %r17271, %r17271, 7;
	add.s32 	%r17273, %r17231, %r17224;
	xor.b32  	%r17274, %r17197, %r17273;
	shf.l.wrap.b32 	%r17275, %r17274, %r17274, 16;
	add.s32 	%r17276, %r17210, %r17275;
	xor.b32  	%r17277, %r17224, %r17276;
	shf.l.wrap.b32 	%r17278, %r17277, %r17277, 12;
	add.s32 	%r17279, %r17273, %r17278;
	xor.b32  	%r17280, %r17275, %r17279;
	shf.l.wrap.b32 	%r17281, %r17280, %r17280, 8;
	add.s32 	%r17282, %r17276, %r17281;
	xor.b32  	%r17283, %r17278, %r17282;
	shf.l.wrap.b32 	%r17284, %r17283, %r17283, 7;
	add.s32 	%r17285, %r17243, %r17260;
	xor.b32  	%r17286, %r17281, %r17285;
	shf.l.wrap.b32 	%r17287, %r17286, %r17286, 16;
	add.s32 	%r17288, %r17270, %r17287;
	xor.b32  	%r17289, %r17260, %r17288;
	shf.l.wrap.b32 	%r17290, %r17289, %r17289, 12;
	add.s32 	%r17291, %r17285, %r17290;
	xor.b32  	%r17292, %r17287, %r17291;
	shf.l.wrap.b32 	%r17293, %r17292, %r17292, 8;
	add.s32 	%r17294, %r17288, %r17293;
	xor.b32  	%r17295, %r17290, %r17294;
	shf.l.wrap.b32 	%r17296, %r17295, %r17295, 7;
	add.s32 	%r17297, %r17255, %r17272;
	xor.b32  	%r17298, %r17245, %r17297;
	shf.l.wrap.b32 	%r17299, %r17298, %r17298, 16;
	add.s32 	%r17300, %r17282, %r17299;
	xor.b32  	%r17301, %r17272, %r17300;
	shf.l.wrap.b32 	%r17302, %r17301, %r17301, 12;
	add.s32 	%r17303, %r17297, %r17302;
	xor.b32  	%r17304, %r17299, %r17303;
	shf.l.wrap.b32 	%r17305, %r17304, %r17304, 8;
	add.s32 	%r17306, %r17300, %r17305;
	xor.b32  	%r17307, %r17302, %r17306;
	shf.l.wrap.b32 	%r17308, %r17307, %r17307, 7;
	add.s32 	%r17309, %r17267, %r17284;
	xor.b32  	%r17310, %r17257, %r17309;
	shf.l.wrap.b32 	%r17311, %r17310, %r17310, 16;
	add.s32 	%r17312, %r17246, %r17311;
	xor.b32  	%r17313, %r17284, %r17312;
	shf.l.wrap.b32 	%r17314, %r17313, %r17313, 12;
	add.s32 	%r17315, %r17309, %r17314;
	xor.b32  	%r17316, %r17311, %r17315;
	shf.l.wrap.b32 	%r17317, %r17316, %r17316, 8;
	add.s32 	%r17318, %r17312, %r17317;
	xor.b32  	%r17319, %r17314, %r17318;
	shf.l.wrap.b32 	%r17320, %r17319, %r17319, 7;
	add.s32 	%r17321, %r17279, %r17248;
	xor.b32  	%r17322, %r17269, %r17321;
	shf.l.wrap.b32 	%r17323, %r17322, %r17322, 16;
	add.s32 	%r17324, %r17258, %r17323;
	xor.b32  	%r17325, %r17248, %r17324;
	shf.l.wrap.b32 	%r17326, %r17325, %r17325, 12;
	add.s32 	%r17327, %r17321, %r17326;
	xor.b32  	%r17328, %r17323, %r17327;
	shf.l.wrap.b32 	%r17329, %r17328, %r17328, 8;
	add.s32 	%r17330, %r17324, %r17329;
	xor.b32  	%r17331, %r17326, %r17330;
	shf.l.wrap.b32 	%r17332, %r17331, %r17331, 7;
	add.s32 	%r17333, %r17291, %r17332;
	xor.b32  	%r17334, %r17305, %r17333;
	shf.l.wrap.b32 	%r17335, %r17334, %r17334, 16;
	add.s32 	%r17336, %r17318, %r17335;
	xor.b32  	%r17337, %r17332, %r17336;
	shf.l.wrap.b32 	%r17338, %r17337, %r17337, 12;
	add.s32 	%r17339, %r17333, %r17338;
	xor.b32  	%r17340, %r17335, %r17339;
	shf.l.wrap.b32 	%r17341, %r17340, %r17340, 8;
	add.s32 	%r17342, %r17303, %r17296;
	xor.b32  	%r17343, %r17317, %r17342;
	shf.l.wrap.b32 	%r17344, %r17343, %r17343, 16;
	add.s32 	%r17345, %r17330, %r17344;
	xor.b32  	%r17346, %r17296, %r17345;
	shf.l.wrap.b32 	%r17347, %r17346, %r17346, 12;
	add.s32 	%r17348, %r17342, %r17347;
	xor.b32  	%r17349, %r17344, %r17348;
	shf.l.wrap.b32 	%r17350, %r17349, %r17349, 8;
	add.s32 	%r17351, %r17345, %r17350;
	xor.b32  	%r17352, %r17347, %r17351;
	shf.l.wrap.b32 	%r17353, %r17352, %r17352, 7;
	add.s32 	%r17354, %r17315, %r17308;
	xor.b32  	%r17355, %r17329, %r17354;
	shf.l.wrap.b32 	%r17356, %r17355, %r17355, 16;
	add.s32 	%r17357, %r17294, %r17356;
	xor.b32  	%r17358, %r17308, %r17357;
	shf.l.wrap.b32 	%r17359, %r17358, %r17358, 12;
	add.s32 	%r17360, %r17354, %r17359;
	xor.b32  	%r17361, %r17356, %r17360;
	shf.l.wrap.b32 	%r17362, %r17361, %r17361, 8;
	add.s32 	%r17363, %r17357, %r17362;
	xor.b32  	%r17364, %r17359, %r17363;
	shf.l.wrap.b32 	%r17365, %r17364, %r17364, 7;
	add.s32 	%r17366, %r17327, %r17320;
	xor.b32  	%r17367, %r17293, %r17366;
	shf.l.wrap.b32 	%r17368, %r17367, %r17367, 16;
	add.s32 	%r17369, %r17306, %r17368;
	xor.b32  	%r17370, %r17320, %r17369;
	shf.l.wrap.b32 	%r17371, %r17370, %r17370, 12;
	add.s32 	%r17372, %r17366, %r17371;
	xor.b32  	%r17373, %r17368, %r17372;
	shf.l.wrap.b32 	%r17374, %r17373, %r17373, 8;
	add.s32 	%r17375, %r17369, %r17374;
	add.s32 	%r17376, %r17339, %r17353;
	xor.b32  	%r17377, %r17374, %r17376;
	shf.l.wrap.b32 	%r17378, %r17377, %r17377, 16;
	add.s32 	%r17379, %r17363, %r17378;
	xor.b32  	%r17380, %r17353, %r17379;
	shr.u32 	%r17381, %r17380, 20;
	add.s32 	%r17382, %r17376, %r17381;
	add.s32 	%r17383, %r17348, %r17365;
	xor.b32  	%r17384, %r17341, %r17383;
	shf.l.wrap.b32 	%r17385, %r17384, %r17384, 16;
	add.s32 	%r17386, %r17375, %r17385;
	xor.b32  	%r17387, %r17365, %r17386;
	shr.u32 	%r17388, %r17387, 20;
	add.s32 	%r17389, %r17383, %r17388;
	add.s32 	%r17390, %r16702, %r17382;
	add.s32 	%r17391, %r16714, %r17389;
	cvt.u32.u16 	%r17392, %rs135;
	add.s32 	%r17393, %r17392, %r22723;
	add.s32 	%r17394, %r17393, -11;
	not.b32 	%r17395, %r17394;
	add.s32 	%r17396, %r17395, %r1323;
	mov.u32 	%r17397, %ctaid.x;
	shl.b32 	%r17398, %r17397, 11;
	mov.u32 	%r17399, %tid.x;
	and.b32  	%r17400, %r17399, 31;
	or.b32  	%r17401, %r17398, %r17400;
	shl.b32 	%r17402, %r17399, 3;
	and.b32  	%r17403, %r17402, 7936;
	add.s32 	%r17404, %r22550, %r17403;
	add.s32 	%r17405, %r17401, %r17404;
	shr.u32 	%r17406, %r17405, %r17396;
	and.b32  	%r17407, %r17406, 1;
	setp.eq.b32 	%p157, %r17407, 1;
	selp.b32 	%r17408, %r17391, %r17390, %p157;
	cvt.u16.u32 	%rs267, %r17408;
	and.b16  	%rs367, %rs267, 1;
	and.b16  	%rs268, %rs365, 255;
	setp.ne.s16 	%p158, %rs268, 1;
	@%p158 bra 	$L__BB2_172;
	ld.param.u64 	%rd288, [fused_batch_pir_kernel_optimized_4_param_1];
	cvt.u32.u16 	%r17409, %rs135;
	add.s32 	%r17410, %r17409, %r22723;
	add.s32 	%r17411, %r17410, -11;
	not.b32 	%r17412, %r17411;
	add.s32 	%r17413, %r17412, %r1323;
	mov.u32 	%r17414, %ctaid.x;
	shl.b32 	%r17415, %r17414, 11;
	mov.u32 	%r17416, %tid.x;
	and.b32  	%r17417, %r17416, 31;
	or.b32  	%r17418, %r17415, %r17417;
	shl.b32 	%r17419, %r17416, 3;
	and.b32  	%r17420, %r17419, 7936;
	add.s32 	%r17421, %r22550, %r17420;
	add.s32 	%r17422, %r17418, %r17421;
	shr.u32 	%r17423, %r17422, %r17413;
	and.b32  	%r17424, %r17423, 1;
	setp.eq.b32 	%p159, %r17424, 1;
	cvt.u64.u32 	%rd157, %r22723;
	cvt.u64.u16 	%rd158, %rs135;
	add.s64 	%rd159, %rd157, %rd158;
	cvta.to.global.u64 	%rd160, %rd288;
	shl.b64 	%rd161, %rd159, 4;
	add.s64 	%rd162, %rd160, %rd161;
	ld.global.u32 	%r17425, [%rd162+3260];
	selp.b32 	%r17426, %r22728, %r22727, %p159;
	xor.b32  	%r17427, %r17426, %r17425;
	selp.b32 	%r17428, %r22729, %r22726, %p159;
	selp.b32 	%r22727, %r22727, %r17427, %p159;
	selp.b32 	%r22728, %r17427, %r22728, %p159;
	ld.global.u32 	%r17429, [%rd162+3264];
	xor.b32  	%r17430, %r17428, %r17429;
	selp.b32 	%r17431, %r22730, %r22725, %p159;
	selp.b32 	%r22726, %r22726, %r17430, %p159;
	selp.b32 	%r22729, %r17430, %r22729, %p159;
	ld.global.u32 	%r17432, [%rd162+3268];
	xor.b32  	%r17433, %r17431, %r17432;
	selp.b32 	%r17434, %r22731, %r22724, %p159;
	selp.b32 	%r22725, %r22725, %r17433, %p159;
	selp.b32 	%r22730, %r17433, %r22730, %p159;
	ld.global.u32 	%r17435, [%rd162+3272];
	xor.b32  	%r17436, %r17434, %r17435;
	selp.b64 	%rd163, 445, 420, %p159;
	selp.b32 	%r22724, %r22724, %r17436, %p159;
	selp.b32 	%r22731, %r17436, %r22731, %p159;
	add.s64 	%rd164, %rd163, %rd159;
	add.s64 	%rd165, %rd164, %rd160;
	ld.global.u8 	%rs269, [%rd165+3405];
	xor.b16  	%rs367, %rs269, %rs367;
$L__BB2_172:
	cvt.u32.u16 	%r17437, %rs135;
	add.s32 	%r17438, %r17437, -11;
	add.s32 	%r17439, %r22723, %r17438;
	not.b32 	%r17440, %r17439;
	add.s32 	%r17441, %r17440, %r1323;
	mov.u32 	%r17442, %ctaid.x;
	shl.b32 	%r17443, %r17442, 11;
	mov.u32 	%r17444, %tid.x;
	and.b32  	%r17445, %r17444, 31;
	or.b32  	%r17446, %r17443, %r17445;
	shl.b32 	%r17447, %r17444, 3;
	and.b32  	%r17448, %r17447, 7936;
	add.s32 	%r17449, %r22550, %r17448;
	add.s32 	%r17450, %r17446, %r17449;
	shr.u32 	%r17451, %r17450, %r17441;
	and.b32  	%r17452, %r17451, 1;
	setp.eq.b32 	%p160, %r17452, 1;
	selp.b32 	%r22735, %r22728, %r22727, %p160;
	selp.b32 	%r22734, %r22729, %r22726, %p160;
	selp.b32 	%r22733, %r22730, %r22725, %p160;
	selp.b32 	%r22732, %r22731, %r22724, %p160;
	add.s32 	%r22723, %r22723, 1;
	sub.s32 	%r17453, %r1323, %r17438;
	setp.ne.s32 	%p161, %r22723, %r17453;
	mov.u16 	%rs365, %rs367;
	@%p161 bra 	$L__BB2_170;
$L__BB2_173:
	and.b16  	%rs270, %rs367, 255;
	setp.ne.s16 	%p162, %rs270, 1;
	@%p162 bra 	$L__BB2_175;
	ld.param.u64 	%rd289, [fused_batch_pir_kernel_optimized_4_param_1];
	cvta.to.global.u64 	%rd166, %rd289;
	ld.global.u32 	%r17454, [%rd166+3888];
	xor.b32  	%r22735, %r22735, %r17454;
$L__BB2_175:
	@%p162 bra 	$L__BB2_177;
	ld.param.u64 	%rd290, [fused_batch_pir_kernel_optimized_4_param_1];
	cvta.to.global.u64 	%rd167, %rd290;
	ld.global.u32 	%r17455, [%rd167+3892];
	xor.b32  	%r22734, %r22734, %r17455;
$L__BB2_177:
	@%p162 bra 	$L__BB2_179;
	ld.param.u64 	%rd291, [fused_batch_pir_kernel_optimized_4_param_1];
	cvta.to.global.u64 	%rd168, %rd291;
	ld.global.u32 	%r17456, [%rd168+3896];
	xor.b32  	%r22733, %r22733, %r17456;
$L__BB2_179:
	@%p162 bra 	$L__BB2_181;
	ld.param.u64 	%rd292, [fused_batch_pir_kernel_optimized_4_param_1];
	cvta.to.global.u64 	%rd169, %rd292;
	ld.global.u32 	%r17457, [%rd169+3900];
	xor.b32  	%r22732, %r22732, %r17457;
$L__BB2_181:
	ld.param.u32 	%r21953, [fused_batch_pir_kernel_optimized_4_param_4];
	mov.u32 	%r17459, %ctaid.x;
	shl.b32 	%r17460, %r17459, 11;
	mov.u32 	%r17461, %tid.x;
	and.b32  	%r17462, %r17461, 31;
	or.b32  	%r17463, %r17460, %r17462;
	shl.b32 	%r17464, %r17461, 3;
	and.b32  	%r17465, %r17464, 7936;
	add.s32 	%r17466, %r22550, %r17465;
	add.s32 	%r17467, %r17463, %r17466;
	setp.ge.s32 	%p166, %r17467, %r21953;
	mov.b32 	%r22756, 0;
	mov.u32 	%r22757, %r22756;
	mov.u32 	%r22758, %r22756;
	mov.u32 	%r22759, %r22756;
	@%p166 bra 	$L__BB2_195;
	ld.param.u64 	%rd293, [fused_batch_pir_kernel_optimized_4_param_1];
	cvta.to.global.u64 	%rd170, %rd293;
	ld.global.u8 	%rs274, [%rd170+3921];
	max.u16 	%rs142, %rs274, 11;
	cvt.u32.u16 	%r17468, %rs142;
	ld.shared.v4.u32 	{%r22759, %r22758, %r22757, %r22756}, [s_mem+49504];
	ld.shared.u8 	%rs370, [s_mem+49520];
	cvt.u32.u16 	%r1377, %rs274;
	sub.s32 	%r17469, %r1377, %r17468;
	add.s32 	%r17470, %r17469, 11;
	setp.lt.s32 	%p167, %r17470, 1;
	@%p167 bra 	$L__BB2_187;
	mov.b32 	%r22747, 0;
	mov.u16 	%rs368, %rs370;
$L__BB2_184:
	.pragma "nounroll";
	ld.const.u32 	%r17472, [CHACHA_CONSTANTS];
	add.s32 	%r17473, %r17472, %r22759;
	shf.l.wrap.b32 	%r17474, %r17473, %r17473, 16;
	add.s32 	%r17475, %r22759, %r17474;
	xor.b32  	%r17476, %r22759, %r17475;
	shf.l.wrap.b32 	%r17477, %r17476, %r17476, 12;
	add.s32 	%r17478, %r17473, %r17477;
	xor.b32  	%r17479, %r17474, %r17478;
	shf.l.wrap.b32 	%r17480, %r17479, %r17479, 8;
	add.s32 	%r17481, %r17475, %r17480;
	xor.b32  	%r17482, %r17477, %r17481;
	shf.l.wrap.b32 	%r17483, %r17482, %r17482, 7;
	ld.const.u32 	%r17484, [CHACHA_CONSTANTS+4];
	add.s32 	%r17485, %r17484, %r22758;
	shf.l.wrap.b32 	%r17486, %r17485, %r17485, 16;
	add.s32 	%r17487, %r22758, %r17486;
	xor.b32  	%r17488, %r22758, %r17487;
	shf.l.wrap.b32 	%r17489, %r17488, %r17488, 12;
	add.s32 	%r17490, %r17485, %r17489;
	xor.b32  	%r17491, %r17486, %r17490;
	shf.l.wrap.b32 	%r17492, %r17491, %r17491, 8;
	add.s32 	%r17493, %r17487, %r17492;
	xor.b32  	%r17494, %r17489, %r17493;
	shf.l.wrap.b32 	%r17495, %r17494, %r17494, 7;
	ld.const.u32 	%r17496, [CHACHA_CONSTANTS+8];
	add.s32 	%r17497, %r17496, %r22757;
	shf.l.wrap.b32 	%r17498, %r17497, %r17497, 16;
	add.s32 	%r17499, %r22757, %r17498;
	xor.b32  	%r17500, %r22757, %r17499;
	shf.l.wrap.b32 	%r17501, %r17500, %r17500, 12;
	add.s32 	%r17502, %r17497, %r17501;
	xor.b32  	%r17503, %r17498, %r17502;
	shf.l.wrap.b32 	%r17504, %r17503, %r17503, 8;
	add.s32 	%r17505, %r17499, %r17504;
	xor.b32  	%r17506, %r17501, %r17505;
	shf.l.wrap.b32 	%r17507, %r17506, %r17506, 7;
	ld.const.u32 	%r17508, [CHACHA_CONSTANTS+12];
	add.s32 	%r17509, %r17508, %r22756;
	shf.l.wrap.b32 	%r17510, %r17509, %r17509, 16;
	add.s32 	%r17511, %r22756, %r17510;
	xor.b32  	%r17512, %r22756, %r17511;
	shf.l.wrap.b32 	%r17513, %r17512, %r17512, 12;
	add.s32 	%r17514, %r17509, %r17513;
	xor.b32  	%r17515, %r17510, %r17514;
	shf.l.wrap.b32 	%r17516, %r17515, %r17515, 8;
	add.s32 	%r17517, %r17511, %r17516;
	xor.b32  	%r17518, %r17513, %r17517;
	shf.l.wrap.b32 	%r17519, %r17518, %r17518, 7;
	add.s32 	%r17520, %r17478, %r17495;
	xor.b32  	%r17521, %r17516, %r17520;
	shf.l.wrap.b32 	%r17522, %r17521, %r17521, 16;
	add.s32 	%r17523, %r17505, %r17522;
	xor.b32  	%r17524, %r17495, %r17523;
	shf.l.wrap.b32 	%r17525, %r17524, %r17524, 12;
	add.s32 	%r17526, %r17520, %r17525;
	xor.b32  	%r17527, %r17522, %r17526;
	shf.l.wrap.b32 	%r17528, %r17527, %r17527, 8;
	add.s32 	%r17529, %r17523, %r17528;
	xor.b32  	%r17530, %r17525, %r17529;
	shf.l.wrap.b32 	%r17531, %r17530, %r17530, 7;
	add.s32 	%r17532, %r17490, %r17507;
	xor.b32  	%r17533, %r17480, %r17532;
	shf.l.wrap.b32 	%r17534, %r17533, %r17533, 16;
	add.s32 	%r17535, %r17517, %r17534;
	xor.b32  	%r17536, %r17507, %r17535;
	shf.l.wrap.b32 	%r17537, %r17536, %r17536, 12;
	add.s32 	%r17538, %r17532, %r17537;
	xor.b32  	%r17539, %r17534, %r17538;
	shf.l.wrap.b32 	%r17540, %r17539, %r17539, 8;
	add.s32 	%r17541, %r17535, %r17540;
	xor.b32  	%r17542, %r17537, %r17541;
	shf.l.wrap.b32 	%r17543, %r17542, %r17542, 7;
	add.s32 	%r17544, %r17502, %r17519;
	xor.b32  	%r17545, %r17492, %r17544;
	shf.l.wrap.b32 	%r17546, %r17545, %r17545, 16;
	add.s32 	%r17547, %r17481, %r17546;
	xor.b32  	%r17548, %r17519, %r17547;
	shf.l.wrap.b32 	%r17549, %r17548, %r17548, 12;
	add.s32 	%r17550, %r17544, %r17549;
	xor.b32  	%r17551, %r17546, %r17550;
	shf.l.wrap.b32 	%r17552, %r17551, %r17551, 8;
	add.s32 	%r17553, %r17547, %r17552;
	xor.b32  	%r17554, %r17549, %r17553;
	shf.l.wrap.b32 	%r17555, %r17554, %r17554, 7;
	add.s32 	%r17556, %r17514, %r17483;
	xor.b32  	%r17557, %r17504, %r17556;
	shf.l.wrap.b32 	%r17558, %r17557, %r17557, 16;
	add.s32 	%r17559, %r17493, %r17558;
	xor.b32  	%r17560, %r17483, %r17559;
	shf.l.wrap.b32 	%r17561, %r17560, %r17560, 12;
	add.s32 	%r17562, %r17556, %r17561;
	xor.b32  	%r17563, %r17558, %r17562;
	shf.l.wrap.b32 	%r17564, %r17563, %r17563, 8;
	add.s32 	%r17565, %r17559, %r17564;
	xor.b32  	%r17566, %r17561, %r17565;
	shf.l.wrap.b32 	%r17567, %r17566, %r17566, 7;
	add.s32 	%r17568, %r17526, %r17567;
	xor.b32  	%r17569, %r17540, %r17568;
	shf.l.wrap.b32 	%r17570, %r17569, %r17569, 16;
	add.s32 	%r17571, %r17553, %r17570;
	xor.b32  	%r17572, %r17567, %r17571;
	shf.l.wrap.b32 	%r17573, %r17572, %r17572, 12;
	add.s32 	%r17574, %r17568, %r17573;
	xor.b32  	%r17575, %r17570, %r17574;
	shf.l.wrap.b32 	%r17576, %r17575, %r17575, 8;
	add.s32 	%r17577, %r17571, %r17576;
	xor.b32  	%r17578, %r17573, %r17577;
	shf.l.wrap.b32 	%r17579, %r17578, %r17578, 7;
	add.s32 	%r17580, %r17538, %r17531;
	xor.b32  	%r17581, %r17552, %r17580;
	shf.l.wrap.b32 	%r17582, %r17581, %r17581, 16;
	add.s32 	%r17583, %r17565, %r17582;
	xor.b32  	%r17584, %r17531, %r17583;
	shf.l.wrap.b32 	%r17585, %r17584, %r17584, 12;
	add.s32 	%r17586, %r17580, %r17585;
	xor.b32  	%r17587, %r17582, %r17586;
	shf.l.wrap.b32 	%r17588, %r17587, %r17587, 8;
	add.s32 	%r17589, %r17583, %r17588;
	xor.b32  	%r17590, %r17585, %r17589;
	shf.l.wrap.b32 	%r17591, %r17590, %r17590, 7;
	add.s32 	%r17592, %r17550, %r17543;
	xor.b32  	%r17593, %r17564, %r17592;
	shf.l.wrap.b32 	%r17594, %r17593, %r17593, 16;
	add.s32 	%r17595, %r17529, %r17594;
	xor.b32  	%r17596, %r17543, %r17595;
	shf.l.wrap.b32 	%r17597, %r17596, %r17596, 12;
	add.s32 	%r17598, %r17592, %r17597;
	xor.b32  	%r17599, %r17594, %r17598;
	shf.l.wrap.b32 	%r17600, %r17599, %r17599, 8;
	add.s32 	%r17601, %r17595, %r17600;
	xor.b32  	%r17602, %r17597, %r17601;
	shf.l.wrap.b32 	%r17603, %r17602, %r17602, 7;
	add.s32 	%r17604, %r17562, %r17555;
	xor.b32  	%r17605, %r17528, %r17604;
	shf.l.wrap.b32 	%r17606, %r17605, %r17605, 16;
	add.s32 	%r17607, %r17541, %r17606;
	xor.b32  	%r17608, %r17555, %r17607;
	shf.l.wrap.b32 	%r17609, %r17608, %r17608, 12;
	add.s32 	%r17610, %r17604, %r17609;
	xor.b32  	%r17611, %r17606, %r17610;
	shf.l.wrap.b32 	%r17612, %r17611, %r17611, 8;
	add.s32 	%r17613, %r17607, %r17612;
	xor.b32  	%r17614, %r17609, %r17613;
	shf.l.wrap.b32 	%r17615, %r17614, %r17614, 7;
	add.s32 	%r17616, %r17574, %r17591;
	xor.b32  	%r17617, %r17612, %r17616;
	shf.l.wrap.b32 	%r17618, %r17617, %r17617, 16;
	add.s32 	%r17619, %r17601, %r17618;
	xor.b32  	%r17620, %r17591, %r17619;
	shf.l.wrap.b32 	%r17621, %r17620, %r17620, 12;
	add.s32 	%r17622, %r17616, %r17621;
	xor.b32  	%r17623, %r17618, %r17622;
	shf.l.wrap.b32 	%r17624, %r17623, %r17623, 8;
	add.s32 	%r17625, %r17619, %r17624;
	xor.b32  	%r17626, %r17621, %r17625;
	shf.l.wrap.b32 	%r17627, %r17626, %r17626, 7;
	add.s32 	%r17628, %r17586, %r17603;
	xor.b32  	%r17629, %r17576, %r17628;
	shf.l.wrap.b32 	%r17630, %r17629, %r17629, 16;
	add.s32 	%r17631, %r17613, %r17630;
	xor.b32  	%r17632, %r17603, %r17631;
	shf.l.wrap.b32 	%r17633, %r17632, %r17632, 12;
	add.s32 	%r17634, %r17628, %r17633;
	xor.b32  	%r17635, %r17630, %r17634;
	shf.l.wrap.b32 	%r17636, %r17635, %r17635, 8;
	add.s32 	%r17637, %r17631, %r17636;
	xor.b32  	%r17638, %r17633, %r17637;
	shf.l.wrap.b32 	%r17639, %r17638, %r17638, 7;
	add.s32 	%r17640, %r17598, %r17615;
	xor.b32  	%r17641, %r17588, %r17640;
	shf.l.wrap.b32 	%r17642, %r17641, %r17641, 16;
	add.s32 	%r17643, %r17577, %r17642;
	xor.b32  	%r17644, %r17615, %r17643;
	shf.l.wrap.b32 	%r17645, %r17644, %r17644, 12;
	add.s32 	%r17646, %r17640, %r17645;
	xor.b32  	%r17647, %r17642, %r17646;
	shf.l.wrap.b32 	%r17648, %r17647, %r17647, 8;
	add.s32 	%r17649, %r17643, %r17648;
	xor.b32  	%r17650, %r17645, %r17649;
	shf.l.wrap.b32 	%r17651, %r17650, %r17650, 7;
	add.s32 	%r17652, %r17610, %r17579;
	xor.b32  	%r17653, %r17600, %r17652;
	shf.l.wrap.b32 	%r17654, %r17653, %r17653, 16;
	add.s32 	%r17655, %r17589, %r17654;
	xor.b32  	%r17656, %r17579, %r17655;
	shf.l.wrap.b32 	%r17657, %r17656, %r17656, 12;
	add.s32 	%r17658, %r17652, %r17657;
	xor.b32  	%r17659, %r17654, %r17658;
	shf.l.wrap.b32 	%r17660, %r17659, %r17659, 8;
	add.s32 	%r17661, %r17655, %r17660;
	xor.b32  	%r17662, %r17657, %r17661;
	shf.l.wrap.b32 	%r17663, %r17662, %r17662, 7;
	add.s32 	%r17664, %r17622, %r17663;
	xor.b32  	%r17665, %r17636, %r17664;
	shf.l.wrap.b32 	%r17666, %r17665, %r17665, 16;
	add.s32 	%r17667, %r17649, %r17666;
	xor.b32  	%r17668, %r17663, %r17667;
	shf.l.wrap.b32 	%r17669, %r17668, %r17668, 12;
	add.s32 	%r17670, %r17664, %r17669;
	xor.b32  	%r17671, %r17666, %r17670;
	shf.l.wrap.b32 	%r17672, %r17671, %r17671, 8;
	add.s32 	%r17673, %r17667, %r17672;
	xor.b32  	%r17674, %r17669, %r17673;
	shf.l.wrap.b32 	%r17675, %r17674, %r17674, 7;
	add.s32 	%r17676, %r17634, %r17627;
	xor.b32  	%r17677, %r17648, %r17676;
	shf.l.wrap.b32 	%r17678, %r17677, %r17677, 16;
	add.s32 	%r17679, %r17661, %r17678;
	xor.b32  	%r17680, %r17627, %r17679;
	shf.l.wrap.b32 	%r17681, %r17680, %r17680, 12;
	add.s32 	%r17682, %r17676, %r17681;
	xor.b32  	%r17683, %r17678, %r17682;
	shf.l.wrap.b32 	%r17684, %r17683, %r17683, 8;
	add.s32 	%r17685, %r17679, %r17684;
	xor.b32  	%r17686, %r17681, %r17685;
	shf.l.wrap.b32 	%r17687, %r17686, %r17686, 7;
	add.s32 	%r17688, %r17646, %r17639;
	xor.b32  	%r17689, %r17660, %r17688;
	shf.l.wrap.b32 	%r17690, %r17689, %r17689, 16;
	add.s32 	%r17691, %r17625, %r17690;
	xor.b32  	%r17692, %r17639, %r17691;
	shf.l.wrap.b32 	%r17693, %r17692, %r17692, 12;
	add.s32 	%r17694, %r17688, %r17693;
	xor.b32  	%r17695, %r17690, %r17694;
	shf.l.wrap.b32 	%r17696, %r17695, %r17695, 8;
	add.s32 	%r17697, %r17691, %r17696;
	xor.b32  	%r17698, %r17693, %r17697;
	shf.l.wrap.b32 	%r17699, %r17698, %r17698, 7;
	add.s32 	%r17700, %r17658, %r17651;
	xor.b32  	%r17701, %r17624, %r17700;
	shf.l.wrap.b32 	%r17702, %r17701, %r17701, 16;
	add.s32 	%r17703, %r17637, %r17702;
	xor.b32  	%r17704, %r17651, %r17703;
	shf.l.wrap.b32 	%r17705, %r17704, %r17704, 12;
	add.s32 	%r17706, %r17700, %r17705;
	xor.b32  	%r17707, %r17702, %r17706;
	shf.l.wrap.b32 	%r17708, %r17707, %r17707, 8;
	add.s32 	%r17709, %r17703, %r17708;
	xor.b32  	%r17710, %r17705, %r17709;
	shf.l.wrap.b32 	%r17711, %r17710, %r17710, 7;
	add.s32 	%r17712, %r17670, %r17687;
	xor.b32  	%r17713, %r17708, %r17712;
	shf.l.wrap.b32 	%r17714, %r17713, %r17713, 16;
	add.s32 	%r17715, %r17697, %r17714;
	xor.b32  	%r17716, %r17687, %r17715;
	shf.l.wrap.b32 	%r17717, %r17716, %r17716, 12;
	add.s32 	%r17718, %r17712, %r17717;
	xor.b32  	%r17719, %r17714, %r17718;
	shf.l.wrap.b32 	%r17720, %r17719, %r17719, 8;
	add.s32 	%r17721, %r17715, %r17720;
	xor.b32  	%r17722, %r17717, %r17721;
	shf.l.wrap.b32 	%r17723, %r17722, %r17722, 7;
	add.s32 	%r17724, %r17682, %r17699;
	xor.b32  	%r17725, %r17672, %r17724;
	shf.l.wrap.b32 	%r17726, %r17725, %r17725, 16;
	add.s32 	%r17727, %r17709, %r17726;
	xor.b32  	%r17728, %r17699, %r17727;
	shf.l.wrap.b32 	%r17729, %r17728, %r17728, 12;
	add.s32 	%r17730, %r17724, %r17729;
	xor.b32  	%r17731, %r17726, %r17730;
	shf.l.wrap.b32 	%r17732, %r17731, %r17731, 8;
	add.s32 	%r17733, %r17727, %r17732;
	xor.b32  	%r17734, %r17729, %r17733;
	shf.l.wrap.b32 	%r17735, %r17734, %r17734, 7;
	add.s32 	%r17736, %r17694, %r17711;
	xor.b32  	%r17737, %r17684, %r17736;
	shf.l.wrap.b32 	%r17738, %r17737, %r17737, 16;
	add.s32 	%r17739, %r17673, %r17738;
	xor.b32  	%r17740, %r17711, %r17739;
	shf.l.wrap.b32 	%r17741, %r17740, %r17740, 12;
	add.s32 	%r17742, %r17736, %r17741;
	xor.b32  	%r17743, %r17738, %r17742;
	shf.l.wrap.b32 	%r17744, %r17743, %r17743, 8;
	add.s32 	%r17745, %r17739, %r17744;
	xor.b32  	%r17746, %r17741, %r17745;
	shf.l.wrap.b32 	%r17747, %r17746, %r17746, 7;
	add.s32 	%r17748, %r17706, %r17675;
	xor.b32  	%r17749, %r17696, %r17748;
	shf.l.wrap.b32 	%r17750, %r17749, %r17749, 16;
	add.s32 	%r17751, %r17685, %r17750;
	xor.b32  	%r17752, %r17675, %r17751;
	shf.l.wrap.b32 	%r17753, %r17752, %r17752, 12;
	add.s32 	%r17754, %r17748, %r17753;
	xor.b32  	%r17755, %r17750, %r17754;
	shf.l.wrap.b32 	%r17756, %r17755, %r17755, 8;
	add.s32 	%r17757, %r17751, %r17756;
	xor.b32  	%r17758, %r17753, %r17757;
	shf.l.wrap.b32 	%r17759, %r17758, %r17758, 7;
	add.s32 	%r17760, %r17718, %r17759;
	xor.b32  	%r17761, %r17732, %r17760;
	shf.l.wrap.b32 	%r17762, %r17761, %r17761, 16;
	add.s32 	%r17763, %r17745, %r17762;
	xor.b32  	%r17764, %r17759, %r17763;
	shf.l.wrap.b32 	%r17765, %r17764, %r17764, 12;
	add.s32 	%r17766, %r17760, %r17765;
	xor.b32  	%r17767, %r17762, %r17766;
	shf.l.wrap.b32 	%r17768, %r17767, %r17767, 8;
	add.s32 	%r17769, %r17763, %r17768;
	xor.b32  	%r17770, %r17765, %r17769;
	shf.l.wrap.b32 	%r17771, %r17770, %r17770, 7;
	add.s32 	%r17772, %r17730, %r17723;
	xor.b32  	%r17773, %r17744, %r17772;
	shf.l.wrap.b32 	%r17774, %r17773, %r17773, 16;
	add.s32 	%r17775, %r17757, %r17774;
	xor.b32  	%r17776, %r17723, %r17775;
	shf.l.wrap.b32 	%r17777, %r17776, %r17776, 12;
	add.s32 	%r17778, %r17772, %r17777;
	xor.b32  	%r17779, %r17774, %r17778;
	shf.l.wrap.b32 	%r17780, %r17779, %r17779, 8;
	add.s32 	%r17781, %r17775, %r17780;
	xor.b32  	%r17782, %r17777, %r17781;
	shf.l.wrap.b32 	%r17783, %r17782, %r17782, 7;
	add.s32 	%r17784, %r17742, %r17735;
	xor.b32  	%r17785, %r17756, %r17784;
	shf.l.wrap.b32 	%r17786, %r17785, %r17785, 16;
	add.s32 	%r17787, %r17721, %r17786;
	xor.b32  	%r17788, %r17735, %r17787;
	shf.l.wrap.b32 	%r17789, %r17788, %r17788, 12;
	add.s32 	%r17790, %r17784, %r17789;
	xor.b32  	%r17791, %r17786, %r17790;
	shf.l.wrap.b32 	%r17792, %r17791, %r17791, 8;
	add.s32 	%r17793, %r17787, %r17792;
	xor.b32  	%r17794, %r17789, %r17793;
	shf.l.wrap.b32 	%r17795, %r17794, %r17794, 7;
	add.s32 	%r17796, %r17754, %r17747;
	xor.b32  	%r17797, %r17720, %r17796;
	shf.l.wrap.b32 	%r17798, %r17797, %r17797, 16;
	add.s32 	%r17799, %r17733, %r17798;
	xor.b32  	%r17800, %r17747, %r17799;
	shf.l.wrap.b32 	%r17801, %r17800, %r17800, 12;
	add.s32 	%r17802, %r17796, %r17801;
	xor.b32  	%r17803, %r17798, %r17802;
	shf.l.wrap.b32 	%r17804, %r17803, %r17803, 8;
	add.s32 	%r17805, %r17799, %r17804;
	xor.b32  	%r17806, %r17801, %r17805;
	shf.l.wrap.b32 	%r17807, %r17806, %r17806, 7;
	add.s32 	%r17808, %r17766, %r17783;
	xor.b32  	%r17809, %r17804, %r17808;
	shf.l.wrap.b32 	%r17810, %r17809, %r17809, 16;
	add.s32 	%r17811, %r17793, %r17810;
	xor.b32  	%r17812, %r17783, %r17811;
	shf.l.wrap.b32 	%r17813, %r17812, %r17812, 12;
	add.s32 	%r17814, %r17808, %r17813;
	xor.b32  	%r17815, %r17810, %r17814;
	shf.l.wrap.b32 	%r17816, %r17815, %r17815, 8;
	add.s32 	%r17817, %r17811, %r17816;
	xor.b32  	%r17818, %r17813, %r17817;
	shf.l.wrap.b32 	%r17819, %r17818, %r17818, 7;
	add.s32 	%r17820, %r17778, %r17795;
	xor.b32  	%r17821, %r17768, %r17820;
	shf.l.wrap.b32 	%r17822, %r17821, %r17821, 16;
	add.s32 	%r17823, %r17805, %r17822;
	xor.b32  	%r17824, %r17795, %r17823;
	shf.l.wrap.b32 	%r17825, %r17824, %r17824, 12;
	add.s32 	%r17826, %r17820, %r17825;
	xor.b32  	%r17827, %r17822, %r17826;
	shf.l.wrap.b32 	%r17828, %r17827, %r17827, 8;
	add.s32 	%r17829, %r17823, %r17828;
	xor.b32  	%r17830, %r17825, %r17829;
	shf.l.wrap.b32 	%r17831, %r17830, %r17830, 7;
	add.s32 	%r17832, %r17790, %r17807;
	xor.b32  	%r17833, %r17780, %r17832;
	shf.l.wrap.b32 	%r17834, %r17833, %r17833, 16;
	add.s32 	%r17835, %r17769, %r17834;
	xor.b32  	%r17836, %r17807, %r17835;
	shf.l.wrap.b32 	%r17837, %r17836, %r17836, 12;
	add.s32 	%r17838, %r17832, %r17837;
	xor.b32  	%r17839, %r17834, %r17838;
	shf.l.wrap.b32 	%r17840, %r17839, %r17839, 8;
	add.s32 	%r17841, %r17835, %r17840;
	xor.b32  	%r17842, %r17837, %r17841;
	shf.l.wrap.b32 	%r17843, %r17842, %r17842, 7;
	add.s32 	%r17844, %r17802, %r17771;
	xor.b32  	%r17845, %r17792, %r17844;
	shf.l.wrap.b32 	%r17846, %r17845, %r17845, 16;
	add.s32 	%r17847, %r17781, %r17846;
	xor.b32  	%r17848, %r17771, %r17847;
	shf.l.wrap.b32 	%r17849, %r17848, %r17848, 12;
	add.s32 	%r17850, %r17844, %r17849;
	xor.b32  	%r17851, %r17846, %r17850;
	shf.l.wrap.b32 	%r17852, %r17851, %r17851, 8;
	add.s32 	%r17853, %r17847, %r17852;
	xor.b32  	%r17854, %r17849, %r17853;
	shf.l.wrap.b32 	%r17855, %r17854, %r17854, 7;
	add.s32 	%r22751, %r17472, %r17814;
	add.s32 	%r22752, %r22759, %r17855;
	add.s32 	%r22750, %r17484, %r17826;
	add.s32 	%r22753, %r22758, %r17819;
	add.s32 	%r22749, %r17496, %r17838;
	add.s32 	%r22754, %r22757, %r17831;
	add.s32 	%r22748, %r17508, %r17850;
	add.s32 	%r22755, %r22756, %r17843;
	xor.b32  	%r17856, %r17473, 1;
	shf.l.wrap.b32 	%r17857, %r17473, %r17856, 16;
	add.s32 	%r17858, %r22759, %r17857;
	xor.b32  	%r17859, %r22759, %r17858;
	shf.l.wrap.b32 	%r17860, %r17859, %r17859, 12;
	add.s32 	%r17861, %r17473, %r17860;
	xor.b32  	%r17862, %r17857, %r17861;
	shf.l.wrap.b32 	%r17863, %r17862, %r17862, 8;
	add.s32 	%r17864, %r17858, %r17863;
	xor.b32  	%r17865, %r17860, %r17864;
	shf.l.wrap.b32 	%r17866, %r17865, %r17865, 7;
	add.s32 	%r17867, %r17861, %r17495;
	xor.b32  	%r17868, %r17516, %r17867;
	shf.l.wrap.b32 	%r17869, %r17868, %r17868, 16;
	add.s32 	%r17870, %r17505, %r17869;
	xor.b32  	%r17871, %r17495, %r17870;
	shf.l.wrap.b32 	%r17872, %r17871, %r17871, 12;
	add.s32 	%r17873, %r17867, %r17872;
	xor.b32  	%r17874, %r17869, %r17873;
	shf.l.wrap.b32 	%r17875, %r17874, %r17874, 8;
	add.s32 	%r17876, %r17870, %r17875;
	xor.b32  	%r17877, %r17872, %r17876;
	shf.l.wrap.b32 	%r17878, %r17877, %r17877, 7;
	xor.b32  	%r17879, %r17863, %r17532;
	shf.l.wrap.b32 	%r17880, %r17879, %r17879, 16;
	add.s32 	%r17881, %r17517, %r17880;
	xor.b32  	%r17882, %r17507, %r17881;
	shf.l.wrap.b32 	%r17883, %r17882, %r17882, 12;
	add.s32 	%r17884, %r17532, %r17883;
	xor.b32  	%r17885, %r17880, %r17884;
	shf.l.wrap.b32 	%r17886, %r17885, %r17885, 8;
	add.s32 	%r17887, %r17881, %r17886;
	xor.b32  	%r17888, %r17883, %r17887;
	shf.l.wrap.b32 	%r17889, %r17888, %r17888, 7;
	add.s32 	%r17890, %r17864, %r17546;
	xor.b32  	%r17891, %r17519, %r17890;
	shf.l.wrap.b32 	%r17892, %r17891, %r17891, 12;
	add.s32 	%r17893, %r17544, %r17892;
	xor.b32  	%r17894, %r17546, %r17893;
	shf.l.wrap.b32 	%r17895, %r17894, %r17894, 8;
	add.s32 	%r17896, %r17890, %r17895;
	xor.b32  	%r17897, %r17892, %r17896;
	shf.l.wrap.b32 	%r17898, %r17897, %r17897, 7;
	add.s32 	%r17899, %r17514, %r17866;
	xor.b32  	%r17900, %r17504, %r17899;
	shf.l.wrap.b32 	%r17901, %r17900, %r17900, 16;
	add.s32 	%r17902, %r17493, %r17901;
	xor.b32  	%r17903, %r17866, %r17902;
	shf.l.wrap.b32 	%r17904, %r17903, %r17903, 12;
	add.s32 	%r17905, %r17899, %r17904;
	xor.b32  	%r17906, %r17901, %r17905;
	shf.l.wrap.b32 	%r17907, %r17906, %r17906, 8;
	add.s32 	%r17908, %r17902, %r17907;
	xor.b32  	%r17909, %r17904, %r17908;
	shf.l.wrap.b32 	%r17910, %r17909, %r17909, 7;
	add.s32 	%r17911, %r17873, %r17910;
	xor.b32  	%r17912, %r17886, %r17911;
	shf.l.wrap.b32 	%r17913, %r17912, %r17912, 16;
	add.s32 	%r17914, %r17896, %r17913;
	xor.b32  	%r17915, %r17910, %r17914;
	shf.l.wrap.b32 	%r17916, %r17915, %r17915, 12;
	add.s32 	%r17917, %r17911, %r17916;
	xor.b32  	%r17918, %r17913, %r17917;
	shf.l.wrap.b32 	%r17919, %r17918, %r17918, 8;
	add.s32 	%r17920, %r17914, %r17919;
	xor.b32  	%r17921, %r17916, %r17920;
	shf.l.wrap.b32 	%r17922, %r17921, %r17921, 7;
	add.s32 	%r17923, %r17884, %r17878;
	xor.b32  	%r17924, %r17895, %r17923;
	shf.l.wrap.b32 	%r17925, %r17924, %r17924, 16;
	add.s32 	%r17926, %r17908, %r17925;
	xor.b32  	%r17927, %r17878, %r17926;
	shf.l.wrap.b32 	%r17928, %r17927, %r17927, 12;
	add.s32 	%r17929, %r17923, %r17928;
	xor.b32  	%r17930, %r17925, %r17929;
	shf.l.wrap.b32 	%r17931, %r17930, %r17930, 8;
	add.s32 	%r17932, %r17926, %r17931;
	xor.b32  	%r17933, %r17928, %r17932;
	shf.l.wrap.b32 	%r17934, %r17933, %r17933, 7;
	add.s32 	%r17935, %r17893, %r17889;
	xor.b32  	%r17936, %r17907, %r17935;
	shf.l.wrap.b32 	%r17937, %r17936, %r17936, 16;
	add.s32 	%r17938, %r17876, %r17937;
	xor.b32  	%r17939, %r17889, %r17938;
	shf.l.wrap.b32 	%r17940, %r17939, %r17939, 12;
	add.s32 	%r17941, %r17935, %r17940;
	xor.b32  	%r17942, %r17937, %r17941;
	shf.l.wrap.b32 	%r17943, %r17942, %r17942, 8;
	add.s32 	%r17944, %r17938, %r17943;
	xor.b32  	%r17945, %r17940, %r17944;
	shf.l.wrap.b32 	%r17946, %r17945, %r17945, 7;
	add.s32 	%r17947, %r17905, %r17898;
	xor.b32  	%r17948, %r17875, %r17947;
	shf.l.wrap.b32 	%r17949, %r17948, %r17948, 16;
	add.s32 	%r17950, %r17887, %r17949;
	xor.b32  	%r17951, %r17898, %r17950;
	shf.l.wrap.b32 	%r17952, %r17951, %r17951, 12;
	add.s32 	%r17953, %r17947, %r17952;
	xor.b32  	%r17954, %r17949, %r17953;
	shf.l.wrap.b32 	%r17955, %r17954, %r17954, 8;
	add.s32 	%r17956, %r17950, %r17955;
	xor.b32  	%r17957, %r17952, %r17956;
	shf.l.wrap.b32 	%r17958, %r17957, %r17957, 7;
	add.s32 	%r17959, %r17917, %r17934;
	xor.b32  	%r17960, %r17955, %r17959;
	shf.l.wrap.b32 	%r17961, %r17960, %r17960, 16;
	add.s32 	%r17962, %r17944, %r17961;
	xor.b32  	%r17963, %r17934, %r17962;
	shf.l.wrap.b32 	%r17964, %r17963, %r17963, 12;
	add.s32 	%r17965, %r17959, %r17964;
	xor.b32  	%r17966, %r17961, %r17965;
	shf.l.wrap.b32 	%r17967, %r17966, %r17966, 8;
	add.s32 	%r17968, %r17962, %r17967;
	xor.b32  	%r17969, %r17964, %r17968;
	shf.l.wrap.b32 	%r17970, %r17969, %r17969, 7;
	add.s32 	%r17971, %r17929, %r17946;
	xor.b32  	%r17972, %r17919, %r17971;
	shf.l.wrap.b32 	%r17973, %r17972, %r17972, 16;
	add.s32 	%r17974, %r17956, %r17973;
	xor.b32  	%r17975, %r17946, %r17974;
	shf.l.wrap.b32 	%r17976, %r17975, %r17975, 12;
	add.s32 	%r17977, %r17971, %r17976;
	xor.b32  	%r17978, %r17973, %r17977;
	shf.l.wrap.b32 	%r17979, %r17978, %r17978, 8;
	add.s32 	%r17980, %r17974, %r17979;
	xor.b32  	%r17981, %r17976, %r17980;
	shf.l.wrap.b32 	%r17982, %r17981, %r17981, 7;
	add.s32 	%r17983, %r17941, %r17958;
	xor.b32  	%r17984, %r17931, %r17983;
	shf.l.wrap.b32 	%r17985, %r17984, %r17984, 16;
	add.s32 	%r17986, %r17920, %r17985;
	xor.b32  	%r17987, %r17958, %r17986;
	shf.l.wrap.b32 	%r17988, %r17987, %r17987, 12;
	add.s32 	%r17989, %r17983, %r17988;
	xor.b32  	%r17990, %r17985, %r17989;
	shf.l.wrap.b32 	%r17991, %r17990, %r17990, 8;
	add.s32 	%r17992, %r17986, %r17991;
	xor.b32  	%r17993, %r17988, %r17992;
	shf.l.wrap.b32 	%r17994, %r17993, %r17993, 7;
	add.s32 	%r17995, %r17953, %r17922;
	xor.b32  	%r17996, %r17943, %r17995;
	shf.l.wrap.b32 	%r17997, %r17996, %r17996, 16;
	add.s32 	%r17998, %r17932, %r17997;
	xor.b32  	%r17999, %r17922, %r17998;
	shf.l.wrap.b32 	%r18000, %r17999, %r17999, 12;
	add.s32 	%r18001, %r17995, %r18000;
	xor.b32  	%r18002, %r17997, %r18001;
	shf.l.wrap.b32 	%r18003, %r18002, %r18002, 8;
	add.s32 	%r18004, %r17998, %r18003;
	xor.b32  	%r18005, %r18000, %r18004;
	shf.l.wrap.b32 	%r18006, %r18005, %r18005, 7;
	add.s32 	%r18007, %r17965, %r18006;
	xor.b32  	%r18008, %r17979, %r18007;
	shf.l.wrap.b32 	%r18009, %r18008, %r18008, 16;
	add.s32 	%r18010, %r17992, %r18009;
	xor.b32  	%r18011, %r18006, %r18010;
	shf.l.wrap.b32 	%r18012, %r18011, %r18011, 12;
	add.s32 	%r18013, %r18007, %r18012;
	xor.b32  	%r18014, %r18009, %r18013;
	shf.l.wrap.b32 	%r18015, %r18014, %r18014, 8;
	add.s32 	%r18016, %r18010, %r18015;
	xor.b32  	%r18017, %r18012, %r18016;
	shf.l.wrap.b32 	%r18018, %r18017, %r18017, 7;
	add.s32 	%r18019, %r17977, %r17970;
	xor.b32  	%r18020, %r17991, %r18019;
	shf.l.wrap.b32 	%r18021, %r18020, %r18020, 16;
	add.s32 	%r18022, %r18004, %r18021;
	xor.b32  	%r18023, %r17970, %r18022;
	shf.l.wrap.b32 	%r18024, %r18023, %r18023, 12;
	add.s32 	%r18025, %r18019, %r18024;
	xor.b32  	%r18026, %r18021, %r18025;
	shf.l.wrap.b32 	%r18027, %r18026, %r18026, 8;
	add.s32 	%r18028, %r18022, %r18027;
	xor.b32  	%r18029, %r18024, %r18028;
	shf.l.wrap.b32 	%r18030, %r18029, %r18029, 7;
	add.s32 	%r18031, %r17989, %r17982;
	xor.b32  	%r18032, %r18003, %r18031;
	shf.l.wrap.b32 	%r18033, %r18032, %r18032, 16;
	add.s32 	%r18034, %r17968, %r18033;
	xor.b32  	%r18035, %r17982, %r18034;
	shf.l.wrap.b32 	%r18036, %r18035, %r18035, 12;
	add.s32 	%r18037, %r18031, %r18036;
	xor.b32  	%r18038, %r18033, %r18037;
	shf.l.wrap.b32 	%r18039, %r18038, %r18038, 8;
	add.s32 	%r18040, %r18034, %r18039;
	xor.b32  	%r18041, %r18036, %r18040;
	shf.l.wrap.b32 	%r18042, %r18041, %r18041, 7;
	add.s32 	%r18043, %r18001, %r17994;
	xor.b32  	%r18044, %r17967, %r18043;
	shf.l.wrap.b32 	%r18045, %r18044, %r18044, 16;
	add.s32 	%r18046, %r17980, %r18045;
	xor.b32  	%r18047, %r17994, %r18046;
	shf.l.wrap.b32 	%r18048, %r18047, %r18047, 12;
	add.s32 	%r18049, %r18043, %r18048;
	xor.b32  	%r18050, %r18045, %r18049;
	shf.l.wrap.b32 	%r18051, %r18050, %r18050, 8;
	add.s32 	%r18052, %r18046, %r18051;
	xor.b32  	%r18053, %r18048, %r18052;
	shf.l.wrap.b32 	%r18054, %r18053, %r18053, 7;
	add.s32 	%r18055, %r18013, %r18030;
	xor.b32  	%r18056, %r18051, %r18055;
	shf.l.wrap.b32 	%r18057, %r18056, %r18056, 16;
	add.s32 	%r18058, %r18040, %r18057;
	xor.b32  	%r18059, %r18030, %r18058;
	shf.l.wrap.b32 	%r18060, %r18059, %r18059, 12;
	add.s32 	%r18061, %r18055, %r18060;
	xor.b32  	%r18062, %r18057, %r18061;
	shf.l.wrap.b32 	%r18063, %r18062, %r18062, 8;
	add.s32 	%r18064, %r18058, %r18063;
	xor.b32  	%r18065, %r18060, %r18064;
	shf.l.wrap.b32 	%r18066, %r18065, %r18065, 7;
	add.s32 	%r18067, %r18025, %r18042;
	xor.b32  	%r18068, %r18015, %r18067;
	shf.l.wrap.b32 	%r18069, %r18068, %r18068, 16;
	add.s32 	%r18070, %r18052, %r18069;
	xor.b32  	%r18071, %r18042, %r18070;
	shf.l.wrap.b32 	%r18072, %r18071, %r18071, 12;
	add.s32 	%r18073, %r18067, %r18072;
	xor.b32  	%r18074, %r18069, %r18073;
	shf.l.wrap.b32 	%r18075, %r18074, %r18074, 8;
	add.s32 	%r18076, %r18070, %r18075;
	xor.b32  	%r18077, %r18072, %r18076;
	shf.l.wrap.b32 	%r18078, %r18077, %r18077, 7;
	add.s32 	%r18079, %r18037, %r18054;
	xor.b32  	%r18080, %r18027, %r18079;
	shf.l.wrap.b32 	%r18081, %r18080, %r18080, 16;
	add.s32 	%r18082, %r18016, %r18081;
	xor.b32  	%r18083, %r18054, %r18082;
	shf.l.wrap.b32 	%r18084, %r18083, %r18083, 12;
	add.s32 	%r18085, %r18079, %r18084;
	xor.b32  	%r18086, %r18081, %r18085;
	shf.l.wrap.b32 	%r18087, %r18086, %r18086, 8;
	add.s32 	%r18088, %r18082, %r18087;
	xor.b32  	%r18089, %r18084, %r18088;
	shf.l.wrap.b32 	%r18090, %r18089, %r18089, 7;
	add.s32 	%r18091, %r18049, %r18018;
	xor.b32  	%r18092, %r18039, %r18091;
	shf.l.wrap.b32 	%r18093, %r18092, %r18092, 16;
	add.s32 	%r18094, %r18028, %r18093;
	xor.b32  	%r18095, %r18018, %r18094;
	shf.l.wrap.b32 	%r18096, %r18095, %r18095, 12;
	add.s32 	%r18097, %r18091, %r18096;
	xor.b32  	%r18098, %r18093, %r18097;
	shf.l.wrap.b32 	%r18099, %r18098, %r18098, 8;
	add.s32 	%r18100, %r18094, %r18099;
	xor.b32  	%r18101, %r18096, %r18100;
	shf.l.wrap.b32 	%r18102, %r18101, %r18101, 7;
	add.s32 	%r18103, %r18061, %r18102;
	xor.b32  	%r18104, %r18075, %r18103;
	shf.l.wrap.b32 	%r18105, %r18104, %r18104, 16;
	add.s32 	%r18106, %r18088, %r18105;
	xor.b32  	%r18107, %r18102, %r18106;
	shf.l.wrap.b32 	%r18108, %r18107, %r18107, 12;
	add.s32 	%r18109, %r18103, %r18108;
	xor.b32  	%r18110, %r18105, %r18109;
	shf.l.wrap.b32 	%r18111, %r18110, %r18110, 8;
	add.s32 	%r18112, %r18073, %r18066;
	xor.b32  	%r18113, %r18087, %r18112;
	shf.l.wrap.b32 	%r18114, %r18113, %r18113, 16;
	add.s32 	%r18115, %r18100, %r18114;
	xor.b32  	%r18116, %r18066, %r18115;
	shf.l.wrap.b32 	%r18117, %r18116, %r18116, 12;
	add.s32 	%r18118, %r18112, %r18117;
	xor.b32  	%r18119, %r18114, %r18118;
	shf.l.wrap.b32 	%r18120, %r18119, %r18119, 8;
	add.s32 	%r18121, %r18115, %r18120;
	xor.b32  	%r18122, %r18117, %r18121;
	shf.l.wrap.b32 	%r18123, %r18122, %r18122, 7;
	add.s32 	%r18124, %r18085, %r18078;
	xor.b32  	%r18125, %r18099, %r18124;
	shf.l.wrap.b32 	%r18126, %r18125, %r18125, 16;
	add.s32 	%r18127, %r18064, %r18126;
	xor.b32  	%r18128, %r18078, %r18127;
	shf.l.wrap.b32 	%r18129, %r18128, %r18128, 12;
	add.s32 	%r18130, %r18124, %r18129;
	xor.b32  	%r18131, %r18126, %r18130;
	shf.l.wrap.b32 	%r18132, %r18131, %r18131, 8;
	add.s32 	%r18133, %r18127, %r18132;
	xor.b32  	%r18134, %r18129, %r18133;
	shf.l.wrap.b32 	%r18135, %r18134, %r18134, 7;
	add.s32 	%r18136, %r18097, %r18090;
	xor.b32  	%r18137, %r18063, %r18136;
	shf.l.wrap.b32 	%r18138, %r18137, %r18137, 16;
	add.s32 	%r18139, %r18076, %r18138;
	xor.b32  	%r18140, %r18090, %r18139;
	shf.l.wrap.b32 	%r18141, %r18140, %r18140, 12;
	add.s32 	%r18142, %r18136, %r18141;
	xor.b32  	%r18143, %r18138, %r18142;
	shf.l.wrap.b32 	%r18144, %r18143, %r18143, 8;
	add.s32 	%r18145, %r18139, %r18144;
	add.s32 	%r18146, %r18109, %r18123;
	xor.b32  	%r18147, %r18144, %r18146;
	shf.l.wrap.b32 	%r18148, %r18147, %r18147, 16;
	add.s32 	%r18149, %r18133, %r18148;
	xor.b32  	%r18150, %r18123, %r18149;
	shr.u32 	%r18151, %r18150, 20;
	add.s32 	%r18152, %r18146, %r18151;
	add.s32 	%r18153, %r18118, %r18135;
	xor.b32  	%r18154, %r18111, %r18153;
	shf.l.wrap.b32 	%r18155, %r18154, %r18154, 16;
	add.s32 	%r18156, %r18145, %r18155;
	xor.b32  	%r18157, %r18135, %r18156;
	shr.u32 	%r18158, %r18157, 20;
	add.s32 	%r18159, %r18153, %r18158;
	add.s32 	%r18160, %r17472, %r18152;
	add.s32 	%r18161, %r17484, %r18159;
	cvt.u32.u16 	%r18162, %rs142;
	add.s32 	%r18163, %r18162, %r22747;
	add.s32 	%r18164, %r18163, -11;
	not.b32 	%r18165, %r18164;
	add.s32 	%r18166, %r18165, %r1377;
	mov.u32 	%r18167, %ctaid.x;
	shl.b32 	%r18168, %r18167, 11;
	mov.u32 	%r18169, %tid.x;
	and.b32  	%r18170, %r18169, 31;
	or.b32  	%r18171, %r18168, %r18170;
	shl.b32 	%r18172, %r18169, 3;
	and.b32  	%r18173, %r18172, 7936;
	add.s32 	%r18174, %r22550, %r18173;
	add.s32 	%r18175, %r18171, %r18174;
	shr.u32 	%r18176, %r18175, %r18166;
	and.b32  	%r18177, %r18176, 1;
	setp.eq.b32 	%p168, %r18177, 1;
	selp.b32 	%r18178, %r18161, %r18160, %p168;
	cvt.u16.u32 	%rs275, %r18178;
	and.b16  	%rs370, %rs275, 1;
	and.b16  	%rs276, %rs368, 255;
	setp.ne.s16 	%p169, %rs276, 1;
	@%p169 bra 	$L__BB2_186;
	ld.param.u64 	%rd294, [fused_batch_pir_kernel_optimized_4_param_1];
	cvt.u32.u16 	%r18179, %rs142;
	add.s32 	%r18180, %r18179, %r22747;
	add.s32 	%r18181, %r18180, -11;
	not.b32 	%r18182, %r18181;
	add.s32 	%r18183, %r18182, %r1377;
	mov.u32 	%r18184, %ctaid.x;
	shl.b32 	%r18185, %r18184, 11;
	mov.u32 	%r18186, %tid.x;
	and.b32  	%r18187, %r18186, 31;
	or.b32  	%r18188, %r18185, %r18187;
	shl.b32 	%r18189, %r18186, 3;
	and.b32  	%r18190, %r18189, 7936;
	add.s32 	%r18191, %r22550, %r18190;
	add.s32 	%r18192, %r18188, %r18191;
	shr.u32 	%r18193, %r18192, %r18183;
	and.b32  	%r18194, %r18193, 1;
	setp.eq.b32 	%p170, %r18194, 1;
	cvt.u64.u32 	%rd171, %r22747;
	cvt.u64.u16 	%rd172, %rs142;
	add.s64 	%rd173, %rd171, %rd172;
	cvta.to.global.u64 	%rd174, %rd294;
	shl.b64 	%rd175, %rd173, 4;
	add.s64 	%rd176, %rd174, %rd175;
	ld.global.u32 	%r18195, [%rd176+3748];
	selp.b32 	%r18196, %r22752, %r22751, %p170;
	xor.b32  	%r18197, %r18196, %r18195;
	selp.b32 	%r18198, %r22753, %r22750, %p170;
	selp.b32 	%r22751, %r22751, %r18197, %p170;
	selp.b32 	%r22752, %r18197, %r22752, %p170;
	ld.global.u32 	%r18199, [%rd176+3752];
	xor.b32  	%r18200, %r18198, %r18199;
	selp.b32 	%r18201, %r22754, %r22749, %p170;
	selp.b32 	%r22750, %r22750, %r18200, %p170;
	selp.b32 	%r22753, %r18200, %r22753, %p170;
	ld.global.u32 	%r18202, [%rd176+3756];
	xor.b32  	%r18203, %r18201, %r18202;
	selp.b32 	%r18204, %r22755, %r22748, %p170;
	selp.b32 	%r22749, %r22749, %r18203, %p170;
	selp.b32 	%r22754, %r18203, %r22754, %p170;
	ld.global.u32 	%r18205, [%rd176+3760];
	xor.b32  	%r18206, %r18204, %r18205;
	selp.b64 	%rd177, 445, 420, %p170;
	selp.b32 	%r22748, %r22748, %r18206, %p170;
	selp.b32 	%r22755, %r18206, %r22755, %p170;
	add.s64 	%rd178, %rd177, %rd173;
	add.s64 	%rd179, %rd178, %rd174;
	ld.global.u8 	%rs277, [%rd179+3893];
	xor.b16  	%rs370, %rs277, %rs370;
$L__BB2_186:
	cvt.u32.u16 	%r18207, %rs142;
	add.s32 	%r18208, %r18207, -11;
	add.s32 	%r18209, %r22747, %r18208;
	not.b32 	%r18210, %r18209;
	add.s32 	%r18211, %r18210, %r1377;
	mov.u32 	%r18212, %ctaid.x;
	shl.b32 	%r18213, %r18212, 11;
	mov.u32 	%r18214, %tid.x;
	and.b32  	%r18215, %r18214, 31;
	or.b32  	%r18216, %r18213, %r18215;
	shl.b32 	%r18217, %r18214, 3;
	and.b32  	%r18218, %r18217, 7936;
	add.s32 	%r18219, %r22550, %r18218;
	add.s32 	%r18220, %r18216, %r18219;
	shr.u32 	%r18221, %r18220, %r18211;
	and.b32  	%r18222, %r18221, 1;
	setp.eq.b32 	%p171, %r18222, 1;
	selp.b32 	%r22759, %r22752, %r22751, %p171;
	selp.b32 	%r22758, %r22753, %r22750, %p171;
	selp.b32 	%r22757, %r22754, %r22749, %p171;
	selp.b32 	%r22756, %r22755, %r22748, %p171;
	add.s32 	%r22747, %r22747, 1;
	sub.s32 	%r18223, %r1377, %r18208;
	setp.ne.s32 	%p172, %r22747, %r18223;
	mov.u16 	%rs368, %rs370;
	@%p172 bra 	$L__BB2_184;
$L__BB2_187:
	and.b16  	%rs278, %rs370, 255;
	setp.ne.s16 	%p173, %rs278, 1;
	@%p173 bra 	$L__BB2_189;
	ld.param.u64 	%rd295, [fused_batch_pir_kernel_optimized_4_param_1];
	cvta.to.global.u64 	%rd180, %rd295;
	ld.global.u32 	%r18224, [%rd180+4376];
	xor.b32  	%r22759, %r22759, %r18224;
$L__BB2_189:
	@%p173 bra 	$L__BB2_191;
	ld.param.u64 	%rd296, [fused_batch_pir_kernel_optimized_4_param_1];
	cvta.to.global.u64 	%rd181, %rd296;
	ld.global.u32 	%r18225, [%rd181+4380];
	xor.b32  	%r22758, %r22758, %r18225;
$L__BB2_191:
	@%p173 bra 	$L__BB2_193;
	ld.param.u64 	%rd297, [fused_batch_pir_kernel_optimized_4_param_1];
	cvta.to.global.u64 	%rd182, %rd297;
	ld.global.u32 	%r18226, [%rd182+4384];
	xor.b32  	%r22757, %r22757, %r18226;
$L__BB2_193:
	@%p173 bra 	$L__BB2_195;
	ld.param.u64 	%rd298, [fused_batch_pir_kernel_optimized_4_param_1];
	cvta.to.global.u64 	%rd183, %rd298;
	ld.global.u32 	%r18227, [%rd183+4388];
	xor.b32  	%r22756, %r22756, %r18227;
$L__BB2_195:
	ld.param.u32 	%r21954, [fused_batch_pir_kernel_optimized_4_param_4];
	mov.u32 	%r18229, %ctaid.x;
	shl.b32 	%r18230, %r18229, 11;
	mov.u32 	%r18231, %tid.x;
	and.b32  	%r18232, %r18231, 31;
	or.b32  	%r18233, %r18230, %r18232;
	shl.b32 	%r18234, %r18231, 3;
	and.b32  	%r18235, %r18234, 7936;
	add.s32 	%r18236, %r22550, %r18235;
	add.s32 	%r18237, %r18233, %r18236;
	setp.ge.s32 	%p177, %r18237, %r21954;
	mov.b32 	%r22780, 0;
	mov.u32 	%r22781, %r22780;
	mov.u32 	%r22782, %r22780;
	mov.u32 	%r22783, %r22780;
	@%p177 bra 	$L__BB2_209;
	ld.param.u64 	%rd299, [fused_batch_pir_kernel_optimized_4_param_1];
	cvta.to.global.u64 	%rd184, %rd299;
	ld.global.u8 	%rs282, [%rd184+4409];
	max.u16 	%rs149, %rs282, 11;
	cvt.u32.u16 	%r18238, %rs149;
	ld.shared.u32 	%r22783, [s_mem+49524];
	ld.shared.v2.u32 	{%r22782, %r22781}, [s_mem+49528];
	ld.shared.u32 	%r22780, [s_mem+49536];
	ld.shared.u8 	%rs373, [s_mem+49540];
	cvt.u32.u16 	%r1431, %rs282;
	sub.s32 	%r18239, %r1431, %r18238;
	add.s32 	%r18240, %r18239, 11;
	setp.lt.s32 	%p178, %r18240, 1;
	@%p178 bra 	$L__BB2_201;
	mov.b32 	%r22771, 0;
	mov.u16 	%rs371, %rs373;
$L__BB2_198:
	.pragma "nounroll";
	ld.const.u32 	%r18242, [CHACHA_CONSTANTS];
	add.s32 	%r18243, %r18242, %r22783;
	shf.l.wrap.b32 	%r18244, %r18243, %r18243, 16;
	add.s32 	%r18245, %r22783, %r18244;
	xor.b32  	%r18246, %r22783, %r18245;
	shf.l.wrap.b32 	%r18247, %r18246, %r18246, 12;
	add.s32 	%r18248, %r18243, %r18247;
	xor.b32  	%r18249, %r18244, %r18248;
	shf.l.wrap.b32 	%r18250, %r18249, %r18249, 8;
	add.s32 	%r18251, %r18245, %r18250;
	xor.b32  	%r18252, %r18247, %r18251;
	shf.l.wrap.b32 	%r18253, %r18252, %r18252, 7;
	ld.const.u32 	%r18254, [CHACHA_CONSTANTS+4];
	add.s32 	%r18255, %r18254, %r22782;
	shf.l.wrap.b32 	%r18256, %r18255, %r18255, 16;
	add.s32 	%r18257, %r22782, %r18256;
	xor.b32  	%r18258, %r22782, %r18257;
	shf.l.wrap.b32 	%r18259, %r18258, %r18258, 12;
	add.s32 	%r18260, %r18255, %r18259;
	xor.b32  	%r18261, %r18256, %r18260;
	shf.l.wrap.b32 	%r18262, %r18261, %r18261, 8;
	add.s32 	%r18263, %r18257, %r18262;
	xor.b32  	%r18264, %r18259, %r18263;
	shf.l.wrap.b32 	%r18265, %r18264, %r18264, 7;
	ld.const.u32 	%r18266, [CHACHA_CONSTANTS+8];
	add.s32 	%r18267, %r18266, %r22781;
	shf.l.wrap.b32 	%r18268, %r18267, %r18267, 16;
	add.s32 	%r18269, %r22781, %r18268;
	xor.b32  	%r18270, %r22781, %r18269;
	shf.l.wrap.b32 	%r18271, %r18270, %r18270, 12;
	add.s32 	%r18272, %r18267, %r18271;
	xor.b32  	%r18273, %r18268, %r18272;
	shf.l.wrap.b32 	%r18274, %r18273, %r18273, 8;
	add.s32 	%r18275, %r18269, %r18274;
	xor.b32  	%r18276, %r18271, %r18275;
	shf.l.wrap.b32 	%r18277, %r18276, %r18276, 7;
	ld.const.u32 	%r18278, [CHACHA_CONSTANTS+12];
	add.s32 	%r18279, %r18278, %r22780;
	shf.l.wrap.b32 	%r18280, %r18279, %r18279, 16;
	add.s32 	%r18281, %r22780, %r18280;
	xor.b32  	%r18282, %r22780, %r18281;
	shf.l.wrap.b32 	%r18283, %r18282, %r18282, 12;
	add.s32 	%r18284, %r18279, %r18283;
	xor.b32  	%r18285, %r18280, %r18284;
	shf.l.wrap.b32 	%r18286, %r18285, %r18285, 8;
	add.s32 	%r18287, %r18281, %r18286;
	xor.b32  	%r18288, %r18283, %r18287;
	shf.l.wrap.b32 	%r18289, %r18288, %r18288, 7;
	add.s32 	%r18290, %r18248, %r18265;
	xor.b32  	%r18291, %r18286, %r18290;
	shf.l.wrap.b32 	%r18292, %r18291, %r18291, 16;
	add.s32 	%r18293, %r18275, %r18292;
	xor.b32  	%r18294, %r18265, %r18293;
	shf.l.wrap.b32 	%r18295, %r18294, %r18294, 12;
	add.s32 	%r18296, %r18290, %r18295;
	xor.b32  	%r18297, %r18292, %r18296;
	shf.l.wrap.b32 	%r18298, %r18297, %r18297, 8;
	add.s32 	%r18299, %r18293, %r18298;
	xor.b32  	%r18300, %r18295, %r18299;
	shf.l.wrap.b32 	%r18301, %r18300, %r18300, 7;
	add.s32 	%r18302, %r18260, %r18277;
	xor.b32  	%r18303, %r18250, %r18302;
	shf.l.wrap.b32 	%r18304, %r18303, %r18303, 16;
	add.s32 	%r18305, %r18287, %r18304;
	xor.b32  	%r18306, %r18277, %r18305;
	shf.l.wrap.b32 	%r18307, %r18306, %r18306, 12;
	add.s32 	%r18308, %r18302, %r18307;
	xor.b32  	%r18309, %r18304, %r18308;
	shf.l.wrap.b32 	%r18310, %r18309, %r18309, 8;
	add.s32 	%r18311, %r18305, %r18310;
	xor.b32  	%r18312, %r18307, %r18311;
	shf.l.wrap.b32 	%r18313, %r18312, %r18312, 7;
	add.s32 	%r18314, %r18272, %r18289;
	xor.b32  	%r18315, %r18262, %r18314;
	shf.l.wrap.b32 	%r18316, %r18315, %r18315, 16;
	add.s32 	%r18317, %r18251, %r18316;
	xor.b32  	%r18318, %r18289, %r18317;
	shf.l.wrap.b32 	%r18319, %r18318, %r18318, 12;
	add.s32 	%r18320, %r18314, %r18319;
	xor.b32  	%r18321, %r18316, %r18320;
	shf.l.wrap.b32 	%r18322, %r18321, %r18321, 8;
	add.s32 	%r18323, %r18317, %r18322;
	xor.b32  	%r18324, %r18319, %r18323;
	shf.l.wrap.b32 	%r18325, %r18324, %r18324, 7;
	add.s32 	%r18326, %r18284, %r18253;
	xor.b32  	%r18327, %r18274, %r18326;
	shf.l.wrap.b32 	%r18328, %r18327, %r18327, 16;
	add.s32 	%r18329, %r18263, %r18328;
	xor.b32  	%r18330, %r18253, %r18329;
	shf.l.wrap.b32 	%r18331, %r18330, %r18330, 12;
	add.s32 	%r18332, %r18326, %r18331;
	xor.b32  	%r18333, %r18328, %r18332;
	shf.l.wrap.b32 	%r18334, %r18333, %r18333, 8;
	add.s32 	%r18335, %r18329, %r18334;
	xor.b32  	%r18336, %r18331, %r18335;
	shf.l.wrap.b32 	%r18337, %r18336, %r18336, 7;
	add.s32 	%r18338, %r18296, %r18337;
	xor.b32  	%r18339, %r18310, %r18338;
	shf.l.wrap.b32 	%r18340, %r18339, %r18339, 16;
	add.s32 	%r18341, %r18323, %r18340;
	xor.b32  	%r18342, %r18337, %r18341;
	shf.l.wrap.b32 	%r18343, %r18342, %r18342, 12;
	add.s32 	%r18344, %r18338, %r18343;
	xor.b32  	%r18345, %r18340, %r18344;
	shf.l.wrap.b32 	%r18346, %r18345, %r18345, 8;
	add.s32 	%r18347, %r18341, %r18346;
	xor.b32  	%r18348, %r18343, %r18347;
	shf.l.wrap.b32 	%r18349, %r18348, %r18348, 7;
	add.s32 	%r18350, %r18308, %r18301;
	xor.b32  	%r18351, %r18322, %r18350;
	shf.l.wrap.b32 	%r18352, %r18351, %r18351, 16;
	add.s32 	%r18353, %r18335, %r18352;
	xor.b32  	%r18354, %r18301, %r18353;
	shf.l.wrap.b32 	%r18355, %r18354, %r18354, 12;
	add.s32 	%r18356, %r18350, %r18355;
	xor.b32  	%r18357, %r18352, %r18356;
	shf.l.wrap.b32 	%r18358, %r18357, %r18357, 8;
	add.s32 	%r18359, %r18353, %r18358;
	xor.b32  	%r18360, %r18355, %r18359;
	shf.l.wrap.b32 	%r18361, %r18360, %r18360, 7;
	add.s32 	%r18362, %r18320, %r18313;
	xor.b32  	%r18363, %r18334, %r18362;
	shf.l.wrap.b32 	%r18364, %r18363, %r18363, 16;
	add.s32 	%r18365, %r18299, %r18364;
	xor.b32  	%r18366, %r18313, %r18365;
	shf.l.wrap.b32 	%r18367, %r18366, %r18366, 12;
	add.s32 	%r18368, %r18362, %r18367;
	xor.b32  	%r18369, %r18364, %r18368;
	shf.l.wrap.b32 	%r18370, %r18369, %r18369, 8;
	add.s32 	%r18371, %r18365, %r18370;
	xor.b32  	%r18372, %r18367, %r18371;
	shf.l.wrap.b32 	%r18373, %r18372, %r18372, 7;
	add.s32 	%r18374, %r18332, %r18325;
	xor.b32  	%r18375, %r18298, %r18374;
	shf.l.wrap.b32 	%r18376, %r18375, %r18375, 16;
	add.s32 	%r18377, %r18311, %r18376;
	xor.b32  	%r18378, %r18325, %r18377;
	shf.l.wrap.b32 	%r18379, %r18378, %r18378, 12;
	add.s32 	%r18380, %r18374, %r18379;
	xor.b32  	%r18381, %r18376, %r18380;
	shf.l.wrap.b32 	%r18382, %r18381, %r18381, 8;
	add.s32 	%r18383, %r18377, %r18382;
	xor.b32  	%r18384, %r18379, %r18383;
	shf.l.wrap.b32 	%r18385, %r18384, %r18384, 7;
	add.s32 	%r18386, %r18344, %r18361;
	xor.b32  	%r18387, %r18382, %r18386;
	shf.l.wrap.b32 	%r18388, %r18387, %r18387, 16;
	add.s32 	%r18389, %r18371, %r18388;
	xor.b32  	%r18390, %r18361, %r18389;
	shf.l.wrap.b32 	%r18391, %r18390, %r18390, 12;
	add.s32 	%r18392, %r18386, %r18391;
	xor.b32  	%r18393, %r18388, %r18392;
	shf.l.wrap.b32 	%r18394, %r18393, %r18393, 8;
	add.s32 	%r18395, %r18389, %r18394;
	xor.b32  	%r18396, %r18391, %r18395;
	shf.l.wrap.b32 	%r18397, %r18396, %r18396, 7;
	add.s32 	%r18398, %r18356, %r18373;
	xor.b32  	%r18399, %r18346, %r18398;
	shf.l.wrap.b32 	%r18400, %r18399, %r18399, 16;
	add.s32 	%r18401, %r18383, %r18400;
	xor.b32  	%r18402, %r18373, %r18401;
	shf.l.wrap.b32 	%r18403, %r18402, %r18402, 12;
	add.s32 	%r18404, %r18398, %r18403;
	xor.b32  	%r18405, %r18400, %r18404;
	shf.l.wrap.b32 	%r18406, %r18405, %r18405, 8;
	add.s32 	%r18407, %r18401, %r18406;
	xor.b32  	%r18408, %r18403, %r18407;
	shf.l.wrap.b32 	%r18409, %r18408, %r18408, 7;
	add.s32 	%r18410, %r18368, %r18385;
	xor.b32  	%r18411, %r18358, %r18410;
	shf.l.wrap.b32 	%r18412, %r18411, %r18411, 16;
	add.s32 	%r18413, %r18347, %r18412;
	xor.b32  	%r18414, %r18385, %r18413;
	shf.l.wrap.b32 	%r18415, %r18414, %r18414, 12;
	add.s32 	%r18416, %r18410, %r18415;
	xor.b32  	%r18417, %r18412, %r18416;
	shf.l.wrap.b32 	%r18418, %r18417, %r18417, 8;
	add.s32 	%r18419, %r18413, %r18418;
	xor.b32  	%r18420, %r18415, %r18419;
	shf.l.wrap.b32 	%r18421, %r18420, %r18420, 7;
	add.s32 	%r18422, %r18380, %r18349;
	xor.b32  	%r18423, %r18370, %r18422;
	shf.l.wrap.b32 	%r18424, %r18423, %r18423, 16;
	add.s32 	%r18425, %r18359, %r18424;
	xor.b32  	%r18426, %r18349, %r18425;
	shf.l.wrap.b32 	%r18427, %r18426, %r18426, 12;
	add.s32 	%r18428, %r18422, %r18427;
	xor.b32  	%r18429, %r18424, %r18428;
	shf.l.wrap.b32 	%r18430, %r18429, %r18429, 8;
	add.s32 	%r18431, %r18425, %r18430;
	xor.b32  	%r18432, %r18427, %r18431;
	shf.l.wrap.b32 	%r18433, %r18432, %r18432, 7;
	add.s32 	%r18434, %r18392, %r18433;
	xor.b32  	%r18435, %r18406, %r18434;
	shf.l.wrap.b32 	%r18436, %r18435, %r18435, 16;
	add.s32 	%r18437, %r18419, %r18436;
	xor.b32  	%r18438, %r18433, %r18437;
	shf.l.wrap.b32 	%r18439, %r18438, %r18438, 12;
	add.s32 	%r18440, %r18434, %r18439;
	xor.b32  	%r18441, %r18436, %r18440;
	shf.l.wrap.b32 	%r18442, %r18441, %r18441, 8;
	add.s32 	%r18443, %r18437, %r18442;
	xor.b32  	%r18444, %r18439, %r18443;
	shf.l.wrap.b32 	%r18445, %r18444, %r18444, 7;
	add.s32 	%r18446, %r18404, %r18397;
	xor.b32  	%r18447, %r18418, %r18446;
	shf.l.wrap.b32 	%r18448, %r18447, %r18447, 16;
	add.s32 	%r18449, %r18431, %r18448;
	xor.b32  	%r18450, %r18397, %r18449;
	shf.l.wrap.b32 	%r18451, %r18450, %r18450, 12;
	add.s32 	%r18452, %r18446, %r18451;
	xor.b32  	%r18453, %r18448, %r18452;
	shf.l.wrap.b32 	%r18454, %r18453, %r18453, 8;
	add.s32 	%r18455, %r18449, %r18454;
	xor.b32  	%r18456, %r18451, %r18455;
	shf.l.wrap.b32 	%r18457, %r18456, %r18456, 7;
	add.s32 	%r18458, %r18416, %r18409;
	xor.b32  	%r18459, %r18430, %r18458;
	shf.l.wrap.b32 	%r18460, %r18459, %r18459, 16;
	add.s32 	%r18461, %r18395, %r18460;
	xor.b32  	%r18462, %r18409, %r18461;
	shf.l.wrap.b32 	%r18463, %r18462, %r18462, 12;
	add.s32 	%r18464, %r18458, %r18463;
	xor.b32  	%r18465, %r18460, %r18464;
	shf.l.wrap.b32 	%r18466, %r18465, %r18465, 8;
	add.s32 	%r18467, %r18461, %r18466;
	xor.b32  	%r18468, %r18463, %r18467;
	shf.l.wrap.b32 	%r18469, %r18468, %r18468, 7;
	add.s32 	%r18470, %r18428, %r18421;
	xor.b32  	%r18471, %r18394, %r18470;
	shf.l.wrap.b32 	%r18472, %r18471, %r18471, 16;
	add.s32 	%r18473, %r18407, %r18472;
	xor.b32  	%r18474, %r18421, %r18473;
	shf.l.wrap.b32 	%r18475, %r18474, %r18474, 12;
	add.s32 	%r18476, %r18470, %r18475;
	xor.b32  	%r18477, %r18472, %r18476;
	shf.l.wrap.b32 	%r18478, %r18477, %r18477, 8;
	add.s32 	%r18479, %r18473, %r18478;
	xor.b32  	%r18480, %r18475, %r18479;
	shf.l.wrap.b32 	%r18481, %r18480, %r18480, 7;
	add.s32 	%r18482, %r18440, %r18457;
	xor.b32  	%r18483, %r18478, %r18482;
	shf.l.wrap.b32 	%r18484, %r18483, %r18483, 16;
	add.s32 	%r18485, %r18467, %r18484;
	xor.b32  	%r18486, %r18457, %r18485;
	shf.l.wrap.b32 	%r18487, %r18486, %r18486, 12;
	add.s32 	%r18488, %r18482, %r18487;
	xor.b32  	%r18489, %r18484, %r18488;
	shf.l.wrap.b32 	%r18490, %r18489, %r18489, 8;
	add.s32 	%r18491, %r18485, %r18490;
	xor.b32  	%r18492, %r18487, %r18491;
	shf.l.wrap.b32 	%r18493, %r18492, %r18492, 7;
	add.s32 	%r18494, %r18452, %r18469;
	xor.b32  	%r18495, %r18442, %r18494;
	shf.l.wrap.b32 	%r18496, %r18495, %r18495, 16;
	add.s32 	%r18497, %r18479, %r18496;
	xor.b32  	%r18498, %r18469, %r18497;
	shf.l.wrap.b32 	%r18499, %r18498, %r18498, 12;
	add.s32 	%r18500, %r18494, %r18499;
	xor.b32  	%r18501, %r18496, %r18500;
	shf.l.wrap.b32 	%r18502, %r18501, %r18501, 8;
	add.s32 	%r18503, %r18497, %r18502;
	xor.b32  	%r18504, %r18499, %r18503;
	shf.l.wrap.b32 	%r18505, %r18504, %r18504, 7;
	add.s32 	%r18506, %r18464, %r18481;
	xor.b32  	%r18507, %r18454, %r18506;
	shf.l.wrap.b32 	%r18508, %r18507, %r18507, 16;
	add.s32 	%r18509, %r18443, %r18508;
	xor.b32  	%r18510, %r18481, %r18509;
	shf.l.wrap.b32 	%r18511, %r18510, %r18510, 12;
	add.s32 	%r18512, %r18506, %r18511;
	xor.b32  	%r18513, %r18508, %r18512;
	shf.l.wrap.b32 	%r18514, %r18513, %r18513, 8;
	add.s32 	%r18515, %r18509, %r18514;
	xor.b32  	%r18516, %r18511, %r18515;
	shf.l.wrap.b32 	%r18517, %r18516, %r18516, 7;
	add.s32 	%r18518, %r18476, %r18445;
	xor.b32  	%r18519, %r18466, %r18518;
	shf.l.wrap.b32 	%r18520, %r18519, %r18519, 16;
	add.s32 	%r18521, %r18455, %r18520;
	xor.b32  	%r18522, %r18445, %r18521;
	shf.l.wrap.b32 	%r18523, %r18522, %r18522, 12;
	add.s32 	%r18524, %r18518, %r18523;
	xor.b32  	%r18525, %r18520, %r18524;
	shf.l.wrap.b32 	%r18526, %r18525, %r18525, 8;
	add.s32 	%r18527, %r18521, %r18526;
	xor.b32  	%r18528, %r18523, %r18527;
	shf.l.wrap.b32 	%r18529, %r18528, %r18528, 7;
	add.s32 	%r18530, %r18488, %r18529;
	xor.b32  	%r18531, %r18502, %r18530;
	shf.l.wrap.b32 	%r18532, %r18531, %r18531, 16;
	add.s32 	%r18533, %r18515, %r18532;
	xor.b32  	%r18534, %r18529, %r18533;
	shf.l.wrap.b32 	%r18535, %r18534, %r18534, 12;
	add.s32 	%r18536, %r18530, %r18535;
	xor.b32  	%r18537, %r18532, %r18536;
	shf.l.wrap.b32 	%r18538, %r18537, %r18537, 8;
	add.s32 	%r18539, %r18533, %r18538;
	xor.b32  	%r18540, %r18535, %r18539;
	shf.l.wrap.b32 	%r18541, %r18540, %r18540, 7;
	add.s32 	%r18542, %r18500, %r18493;
	xor.b32  	%r18543, %r18514, %r18542;
	shf.l.wrap.b32 	%r18544, %r18543, %r18543, 16;
	add.s32 	%r18545, %r18527, %r18544;
	xor.b32  	%r18546, %r18493, %r18545;
	shf.l.wrap.b32 	%r18547, %r18546, %r18546, 12;
	add.s32 	%r18548, %r18542, %r18547;
	xor.b32  	%r18549, %r18544, %r18548;
	shf.l.wrap.b32 	%r18550, %r18549, %r18549, 8;
	add.s32 	%r18551, %r18545, %r18550;
	xor.b32  	%r18552, %r18547, %r18551;
	shf.l.wrap.b32 	%r18553, %r18552, %r18552, 7;
	add.s32 	%r18554, %r18512, %r18505;
	xor.b32  	%r18555, %r18526, %r18554;
	shf.l.wrap.b32 	%r18556, %r18555, %r18555, 16;
	add.s32 	%r18557, %r18491, %r18556;
	xor.b32  	%r18558, %r18505, %r18557;
	shf.l.wrap.b32 	%r18559, %r18558, %r18558, 12;
	add.s32 	%r18560, %r18554, %r18559;
	xor.b32  	%r18561, %r18556, %r18560;
	shf.l.wrap.b32 	%r18562, %r18561, %r18561, 8;
	add.s32 	%r18563, %r18557, %r18562;
	xor.b32  	%r18564, %r18559, %r18563;
	shf.l.wrap.b32 	%r18565, %r18564, %r18564, 7;
	add.s32 	%r18566, %r18524, %r18517;
	xor.b32  	%r18567, %r18490, %r18566;
	shf.l.wrap.b32 	%r18568, %r18567, %r18567, 16;
	add.s32 	%r18569, %r18503, %r18568;
	xor.b32  	%r18570, %r18517, %r18569;
	shf.l.wrap.b32 	%r18571, %r18570, %r18570, 12;
	add.s32 	%r18572, %r18566, %r18571;
	xor.b32  	%r18573, %r18568, %r18572;
	shf.l.wrap.b32 	%r18574, %r18573, %r18573, 8;
	add.s32 	%r18575, %r18569, %r18574;
	xor.b32  	%r18576, %r18571, %r18575;
	shf.l.wrap.b32 	%r18577, %r18576, %r18576, 7;
	add.s32 	%r18578, %r18536, %r18553;
	xor.b32  	%r18579, %r18574, %r18578;
	shf.l.wrap.b32 	%r18580, %r18579, %r18579, 16;
	add.s32 	%r18581, %r18563, %r18580;
	xor.b32  	%r18582, %r18553, %r18581;
	shf.l.wrap.b32 	%r18583, %r18582, %r18582, 12;
	add.s32 	%r18584, %r18578, %r18583;
	xor.b32  	%r18585, %r18580, %r18584;
	shf.l.wrap.b32 	%r18586, %r18585, %r18585, 8;
	add.s32 	%r18587, %r18581, %r18586;
	xor.b32  	%r18588, %r18583, %r18587;
	shf.l.wrap.b32 	%r18589, %r18588, %r18588, 7;
	add.s32 	%r18590, %r18548, %r18565;
	xor.b32  	%r18591, %r18538, %r18590;
	shf.l.wrap.b32 	%r18592, %r18591, %r18591, 16;
	add.s32 	%r18593, %r18575, %r18592;
	xor.b32  	%r18594, %r18565, %r18593;
	shf.l.wrap.b32 	%r18595, %r18594, %r18594, 12;
	add.s32 	%r18596, %r18590, %r18595;
	xor.b32  	%r18597, %r18592, %r18596;
	shf.l.wrap.b32 	%r18598, %r18597, %r18597, 8;
	add.s32 	%r18599, %r18593, %r18598;
	xor.b32  	%r18600, %r18595, %r18599;
	shf.l.wrap.b32 	%r18601, %r18600, %r18600, 7;
	add.s32 	%r18602, %r18560, %r18577;
	xor.b32  	%r18603, %r18550, %r18602;
	shf.l.wrap.b32 	%r18604, %r18603, %r18603, 16;
	add.s32 	%r18605, %r18539, %r18604;
	xor.b32  	%r18606, %r18577, %r18605;
	shf.l.wrap.b32 	%r18607, %r18606, %r18606, 12;
	add.s32 	%r18608, %r18602, %r18607;
	xor.b32  	%r18609, %r18604, %r18608;
	shf.l.wrap.b32 	%r18610, %r18609, %r18609, 8;
	add.s32 	%r18611, %r18605, %r18610;
	xor.b32  	%r18612, %r18607, %r18611;
	shf.l.wrap.b32 	%r18613, %r18612, %r18612, 7;
	add.s32 	%r18614, %r18572, %r18541;
	xor.b32  	%r18615, %r18562, %r18614;
	shf.l.wrap.b32 	%r18616, %r18615, %r18615, 16;
	add.s32 	%r18617, %r18551, %r18616;
	xor.b32  	%r18618, %r18541, %r18617;
	shf.l.wrap.b32 	%r18619, %r18618, %r18618, 12;
	add.s32 	%r18620, %r18614, %r18619;
	xor.b32  	%r18621, %r18616, %r18620;
	shf.l.wrap.b32 	%r18622, %r18621, %r18621, 8;
	add.s32 	%r18623, %r18617, %r18622;
	xor.b32  	%r18624, %r18619, %r18623;
	shf.l.wrap.b32 	%r18625, %r18624, %r18624, 7;
	add.s32 	%r22775, %r18242, %r18584;
	add.s32 	%r22776, %r22783, %r18625;
	add.s32 	%r22774, %r18254, %r18596;
	add.s32 	%r22777, %r22782, %r18589;
	add.s32 	%r22773, %r18266, %r18608;
	add.s32 	%r22778, %r22781, %r18601;
	add.s32 	%r22772, %r18278, %r18620;
	add.s32 	%r22779, %r22780, %r18613;
	xor.b32  	%r18626, %r18243, 1;
	shf.l.wrap.b32 	%r18627, %r18243, %r18626, 16;
	add.s32 	%r18628, %r22783, %r18627;
	xor.b32  	%r18629, %r22783, %r18628;
	shf.l.wrap.b32 	%r18630, %r18629, %r18629, 12;
	add.s32 	%r18631, %r18243, %r18630;
	xor.b32  	%r18632, %r18627, %r18631;
	shf.l.wrap.b32 	%r18633, %r18632, %r18632, 8;
	add.s32 	%r18634, %r18628, %r18633;
	xor.b32  	%r18635, %r18630, %r18634;
	shf.l.wrap.b32 	%r18636, %r18635, %r18635, 7;
	add.s32 	%r18637, %r18631, %r18265;
	xor.b32  	%r18638, %r18286, %r18637;
	shf.l.wrap.b32 	%r18639, %r18638, %r18638, 16;
	add.s32 	%r18640, %r18275, %r18639;
	xor.b32  	%r18641, %r18265, %r18640;
	shf.l.wrap.b32 	%r18642, %r18641, %r18641, 12;
	add.s32 	%r18643, %r18637, %r18642;
	xor.b32  	%r18644, %r18639, %r18643;
	shf.l.wrap.b32 	%r18645, %r18644, %r18644, 8;
	add.s32 	%r18646, %r18640, %r18645;
	xor.b32  	%r18647, %r18642, %r18646;
	shf.l.wrap.b32 	%r18648, %r18647, %r18647, 7;
	xor.b32  	%r18649, %r18633, %r18302;
	shf.l.wrap.b32 	%r18650, %r18649, %r18649, 16;
	add.s32 	%r18651, %r18287, %r18650;
	xor.b32  	%r18652, %r18277, %r18651;
	shf.l.wrap.b32 	%r18653, %r18652, %r18652, 12;
	add.s32 	%r18654, %r18302, %r18653;
	xor.b32  	%r18655, %r18650, %r18654;
	shf.l.wrap.b32 	%r18656, %r18655, %r18655, 8;
	add.s32 	%r18657, %r18651, %r18656;
	xor.b32  	%r18658, %r18653, %r18657;
	shf.l.wrap.b32 	%r18659, %r18658, %r18658, 7;
	add.s32 	%r18660, %r18634, %r18316;
	xor.b32  	%r18661, %r18289, %r18660;
	shf.l.wrap.b32 	%r18662, %r18661, %r18661, 12;
	add.s32 	%r18663, %r18314, %r18662;
	xor.b32  	%r18664, %r18316, %r18663;
	shf.l.wrap.b32 	%r18665, %r18664, %r18664, 8;
	add.s32 	%r18666, %r18660, %r18665;
	xor.b32  	%r18667, %r18662, %r18666;
	shf.l.wrap.b32 	%r18668, %r18667, %r18667, 7;
	add.s32 	%r18669, %r18284, %r18636;
	xor.b32  	%r18670, %r18274, %r18669;
	shf.l.wrap.b32 	%r18671, %r18670, %r18670, 16;
	add.s32 	%r18672, %r18263, %r18671;
	xor.b32  	%r18673, %r18636, %r18672;
	shf.l.wrap.b32 	%r18674, %r18673, %r18673, 12;
	add.s32 	%r18675, %r18669, %r18674;
	xor.b32  	%r18676, %r18671, %r18675;
	shf.l.wrap.b32 	%r18677, %r18676, %r18676, 8;
	add.s32 	%r18678, %r18672, %r18677;
	xor.b32  	%r18679, %r18674, %r18678;
	shf.l.wrap.b32 	%r18680, %r18679, %r18679, 7;
	add.s32 	%r18681, %r18643, %r18680;
	xor.b32  	%r18682, %r18656, %r18681;
	shf.l.wrap.b32 	%r18683, %r18682, %r18682, 16;
	add.s32 	%r18684, %r18666, %r18683;
	xor.b32  	%r18685, %r18680, %r18684;
	shf.l.wrap.b32 	%r18686, %r18685, %r18685, 12;
	add.s32 	%r18687, %r18681, %r18686;
	xor.b32  	%r18688, %r18683, %r18687;
	shf.l.wrap.b32 	%r18689, %r18688, %r18688, 8;
	add.s32 	%r18690, %r18684, %r18689;
	xor.b32  	%r18691, %r18686, %r18690;
	shf.l.wrap.b32 	%r18692, %r18691, %r18691, 7;
	add.s32 	%r18693, %r18654, %r18648;
	xor.b32  	%r18694, %r18665, %r18693;
	shf.l.wrap.b32 	%r18695, %r18694, %r18694, 16;
	add.s32 	%r18696, %r18678, %r18695;
	xor.b32  	%r18697, %r18648, %r18696;
	shf.l.wrap.b32 	%r18698, %r18697, %r18697, 12;
	add.s32 	%r18699, %r18693, %r18698;
	xor.b32  	%r18700, %r18695, %r18699;
	shf.l.wrap.b32 	%r18701, %r18700, %r18700, 8;
	add.s32 	%r18702, %r18696, %r18701;
	xor.b32  	%r18703, %r18698, %r18702;
	shf.l.wrap.b32 	%r18704, %r18703, %r18703, 7;
	add.s32 	%r18705, %r18663, %r18659;
	xor.b32  	%r18706, %r18677, %r18705;
	shf.l.wrap.b32 	%r18707, %r18706, %r18706, 16;
	add.s32 	%r18708, %r18646, %r18707;
	xor.b32  	%r18709, %r18659, %r18708;
	shf.l.wrap.b32 	%r18710, %r18709, %r18709, 12;
	add.s32 	%r18711, %r18705, %r18710;
	xor.b32  	%r18712, %r18707, %r18711;
	shf.l.wrap.b32 	%r18713, %r18712, %r18712, 8;
	add.s32 	%r18714, %r18708, %r18713;
	xor.b32  	%r18715, %r18710, %r18714;
	shf.l.wrap.b32 	%r18716, %r18715, %r18715, 7;
	add.s32 	%r18717, %r18675, %r18668;
	xor.b32  	%r18718, %r18645, %r18717;
	shf.l.wrap.b32 	%r18719, %r18718, %r18718, 16;
	add.s32 	%r18720, %r18657, %r18719;
	xor.b32  	%r18721, %r18668, %r18720;
	shf.l.wrap.b32 	%r18722, %r18721, %r18721, 12;
	add.s32 	%r18723, %r18717, %r18722;
	xor.b32  	%r18724, %r18719, %r18723;
	shf.l.wrap.b32 	%r18725, %r18724, %r18724, 8;
	add.s32 	%r18726, %r18720, %r18725;
	xor.b32  	%r18727, %r18722, %r18726;
	shf.l.wrap.b32 	%r18728, %r18727, %r18727, 7;
	add.s32 	%r18729, %r18687, %r18704;
	xor.b32  	%r18730, %r18725, %r18729;
	shf.l.wrap.b32 	%r18731, %r18730, %r18730, 16;
	add.s32 	%r18732, %r18714, %r18731;
	xor.b32  	%r18733, %r18704, %r18732;
	shf.l.wrap.b32 	%r18734, %r18733, %r18733, 12;
	add.s32 	%r18735, %r18729, %r18734;
	xor.b32  	%r18736, %r18731, %r18735;
	shf.l.wrap.b32 	%r18737, %r18736, %r18736, 8;
	add.s32 	%r18738, %r18732, %r18737;
	xor.b32  	%r18739, %r18734, %r18738;
	shf.l.wrap.b32 	%r18740, %r18739, %r18739, 7;
	add.s32 	%r18741, %r18699, %r18716;
	xor.b32  	%r18742, %r18689, %r18741;
	shf.l.wrap.b32 	%r18743, %r18742, %r18742, 16;
	add.s32 	%r18744, %r18726, %r18743;
	xor.b32  	%r18745, %r18716, %r18744;
	shf.l.wrap.b32 	%r18746, %r18745, %r18745, 12;
	add.s32 	%r18747, %r18741, %r18746;
	xor.b32  	%r18748, %r18743, %r18747;
	shf.l.wrap.b32 	%r18749, %r18748, %r18748, 8;
	add.s32 	%r18750, %r18744, %r18749;
	xor.b32  	%r18751, %r18746, %r18750;
	shf.l.wrap.b32 	%r18752, %r18751, %r18751, 7;
	add.s32 	%r18753, %r18711, %r18728;
	xor.b32  	%r18754, %r18701, %r18753;
	shf.l.wrap.b32 	%r18755, %r18754, %r18754, 16;
	add.s32 	%r18756, %r18690, %r18755;
	xor.b32  	%r18757, %r18728, %r18756;
	shf.l.wrap.b32 	%r18758, %r18757, %r18757, 12;
	add.s32 	%r18759, %r18753, %r18758;
	xor.b32  	%r18760, %r18755, %r18759;
	shf.l.wrap.b32 	%r18761, %r18760, %r18760, 8;
	add.s32 	%r18762, %r18756, %r18761;
	xor.b32  	%r18763, %r18758, %r18762;
	shf.l.wrap.b32 	%r18764, %r18763, %r18763, 7;
	add.s32 	%r18765, %r18723, %r18692;
	xor.b32  	%r18766, %r18713, %r18765;
	shf.l.wrap.b32 	%r18767, %r18766, %r18766, 16;
	add.s32 	%r18768, %r18702, %r18767;
	xor.b32  	%r18769, %r18692, %r18768;
	shf.l.wrap.b32 	%r18770, %r18769, %r18769, 12;
	add.s32 	%r18771, %r18765, %r18770;
	xor.b32  	%r18772, %r18767, %r18771;
	shf.l.wrap.b32 	%r18773, %r18772, %r18772, 8;
	add.s32 	%r18774, %r18768, %r18773;
	xor.b32  	%r18775, %r18770, %r18774;
	shf.l.wrap.b32 	%r18776, %r18775, %r18775, 7;
	add.s32 	%r18777, %r18735, %r18776;
	xor.b32  	%r18778, %r18749, %r18777;
	shf.l.wrap.b32 	%r18779, %r18778, %r18778, 16;
	add.s32 	%r18780, %r18762, %r18779;
	xor.b32  	%r18781, %r18776, %r18780;
	shf.l.wrap.b32 	%r18782, %r18781, %r18781, 12;
	add.s32 	%r18783, %r18777, %r18782;
	xor.b32  	%r18784, %r18779, %r18783;
	shf.l.wrap.b32 	%r18785, %r18784, %r18784, 8;
	add.s32 	%r18786, %r18780, %r18785;
	xor.b32  	%r18787, %r18782, %r18786;
	shf.l.wrap.b32 	%r18788, %r18787, %r18787, 7;
	add.s32 	%r18789, %r18747, %r18740;
	xor.b32  	%r18790, %r18761, %r18789;
	shf.l.wrap.b32 	%r18791, %r18790, %r18790, 16;
	add.s32 	%r18792, %r18774, %r18791;
	xor.b32  	%r18793, %r18740, %r18792;
	shf.l.wrap.b32 	%r18794, %r18793, %r18793, 12;
	add.s32 	%r18795, %r18789, %r18794;
	xor.b32  	%r18796, %r18791, %r18795;
	shf.l.wrap.b32 	%r18797, %r18796, %r18796, 8;
	add.s32 	%r18798, %r18792, %r18797;
	xor.b32  	%r18799, %r18794, %r18798;
	shf.l.wrap.b32 	%r18800, %r18799, %r18799, 7;
	add.s32 	%r18801, %r18759, %r18752;
	xor.b32  	%r18802, %r18773, %r18801;
	shf.l.wrap.b32 	%r18803, %r18802, %r18802, 16;
	add.s32 	%r18804, %r18738, %r18803;
	xor.b32  	%r18805, %r18752, %r18804;
	shf.l.wrap.b32 	%r18806, %r18805, %r18805, 12;
	add.s32 	%r18807, %r18801, %r18806;
	xor.b32  	%r18808, %r18803, %r18807;
	shf.l.wrap.b32 	%r18809, %r18808, %r18808, 8;
	add.s32 	%r18810, %r18804, %r18809;
	xor.b32  	%r18811, %r18806, %r18810;
	shf.l.wrap.b32 	%r18812, %r18811, %r18811, 7;
	add.s32 	%r18813, %r18771, %r18764;
	xor.b32  	%r18814, %r18737, %r18813;
	shf.l.wrap.b32 	%r18815, %r18814, %r18814, 16;
	add.s32 	%r18816, %r18750, %r18815;
	xor.b32  	%r18817, %r18764, %r18816;
	shf.l.wrap.b32 	%r18818, %r18817, %r18817, 12;
	add.s32 	%r18819, %r18813, %r18818;
	xor.b32  	%r18820, %r18815, %r18819;
	shf.l.wrap.b32 	%r18821, %r18820, %r18820, 8;
	add.s32 	%r18822, %r18816, %r18821;
	xor.b32  	%r18823, %r18818, %r18822;
	shf.l.wrap.b32 	%r18824, %r18823, %r18823, 7;
	add.s32 	%r18825, %r18783, %r18800;
	xor.b32  	%r18826, %r18821, %r18825;
	shf.l.wrap.b32 	%r18827, %r18826, %r18826, 16;
	add.s32 	%r18828, %r18810, %r18827;
	xor.b32  	%r18829, %r18800, %r18828;
	shf.l.wrap.b32 	%r18830, %r18829, %r18829, 12;
	add.s32 	%r18831, %r18825, %r18830;
	xor.b32  	%r18832, %r18827, %r18831;
	shf.l.wrap.b32 	%r18833, %r18832, %r18832, 8;
	add.s32 	%r18834, %r18828, %r18833;
	xor.b32  	%r18835, %r18830, %r18834;
	shf.l.wrap.b32 	%r18836, %r18835, %r18835, 7;
	add.s32 	%r18837, %r18795, %r18812;
	xor.b32  	%r18838, %r18785, %r18837;
	shf.l.wrap.b32 	%r18839, %r18838, %r18838, 16;
	add.s32 	%r18840, %r18822, %r18839;
	xor.b32  	%r18841, %r18812, %r18840;
	shf.l.wrap.b32 	%r18842, %r18841, %r18841, 12;
	add.s32 	%r18843, %r18837, %r18842;
	xor.b32  	%r18844, %r18839, %r18843;
	shf.l.wrap.b32 	%r18845, %r18844, %r18844, 8;
	add.s32 	%r18846, %r18840, %r18845;
	xor.b32  	%r18847, %r18842, %r18846;
	shf.l.wrap.b32 	%r18848, %r18847, %r18847, 7;
	add.s32 	%r18849, %r18807, %r18824;
	xor.b32  	%r18850, %r18797, %r18849;
	shf.l.wrap.b32 	%r18851, %r18850, %r18850, 16;
	add.s32 	%r18852, %r18786, %r18851;
	xor.b32  	%r18853, %r18824, %r18852;
	shf.l.wrap.b32 	%r18854, %r18853, %r18853, 12;
	add.s32 	%r18855, %r18849, %r18854;
	xor.b32  	%r18856, %r18851, %r18855;
	shf.l.wrap.b32 	%r18857, %r18856, %r18856, 8;
	add.s32 	%r18858, %r18852, %r18857;
	xor.b32  	%r18859, %r18854, %r18858;
	shf.l.wrap.b32 	%r18860, %r18859, %r18859, 7;
	add.s32 	%r18861, %r18819, %r18788;
	xor.b32  	%r18862, %r18809, %r18861;
	shf.l.wrap.b32 	%r18863, %r18862, %r18862, 16;
	add.s32 	%r18864, %r18798, %r18863;
	xor.b32  	%r18865, %r18788, %r18864;
	shf.l.wrap.b32 	%r18866, %r18865, %r18865, 12;
	add.s32 	%r18867, %r18861, %r18866;
	xor.b32  	%r18868, %r18863, %r18867;
	shf.l.wrap.b32 	%r18869, %r18868, %r18868, 8;
	add.s32 	%r18870, %r18864, %r18869;
	xor.b32  	%r18871, %r18866, %r18870;
	shf.l.wrap.b32 	%r18872, %r18871, %r18871, 7;
	add.s32 	%r18873, %r18831, %r18872;
	xor.b32  	%r18874, %r18845, %r18873;
	shf.l.wrap.b32 	%r18875, %r18874, %r18874, 16;
	add.s32 	%r18876, %r18858, %r18875;
	xor.b32  	%r18877, %r18872, %r18876;
	shf.l.wrap.b32 	%r18878, %r18877, %r18877, 12;
	add.s32 	%r18879, %r18873, %r18878;
	xor.b32  	%r18880, %r18875, %r18879;
	shf.l.wrap.b32 	%r18881, %r18880, %r18880, 8;
	add.s32 	%r18882, %r18843, %r18836;
	xor.b32  	%r18883, %r18857, %r18882;
	shf.l.wrap.b32 	%r18884, %r18883, %r18883, 16;
	add.s32 	%r18885, %r18870, %r18884;
	xor.b32  	%r18886, %r18836, %r18885;
	shf.l.wrap.b32 	%r18887, %r18886, %r18886, 12;
	add.s32 	%r18888, %r18882, %r18887;
	xor.b32  	%r18889, %r18884, %r18888;
	shf.l.wrap.b32 	%r18890, %r18889, %r18889, 8;
	add.s32 	%r18891, %r18885, %r18890;
	xor.b32  	%r18892, %r18887, %r18891;
	shf.l.wrap.b32 	%r18893, %r18892, %r18892, 7;
	add.s32 	%r18894, %r18855, %r18848;
	xor.b32  	%r18895, %r18869, %r18894;
	shf.l.wrap.b32 	%r18896, %r18895, %r18895, 16;
	add.s32 	%r18897, %r18834, %r18896;
	xor.b32  	%r18898, %r18848, %r18897;
	shf.l.wrap.b32 	%r18899, %r18898, %r18898, 12;
	add.s32 	%r18900, %r18894, %r18899;
	xor.b32  	%r18901, %r18896, %r18900;
	shf.l.wrap.b32 	%r18902, %r18901, %r18901, 8;
	add.s32 	%r18903, %r18897, %r18902;
	xor.b32  	%r18904, %r18899, %r18903;
	shf.l.wrap.b32 	%r18905, %r18904, %r18904, 7;
	add.s32 	%r18906, %r18867, %r18860;
	xor.b32  	%r18907, %r18833, %r18906;
	shf.l.wrap.b32 	%r18908, %r18907, %r18907, 16;
	add.s32 	%r18909, %r18846, %r18908;
	xor.b32  	%r18910, %r18860, %r18909;
	shf.l.wrap.b32 	%r18911, %r18910, %r18910, 12;
	add.s32 	%r18912, %r18906, %r18911;
	xor.b32  	%r18913, %r18908, %r18912;
	shf.l.wrap.b32 	%r18914, %r18913, %r18913, 8;
	add.s32 	%r18915, %r18909, %r18914;
	add.s32 	%r18916, %r18879, %r18893;
	xor.b32  	%r18917, %r18914, %r18916;
	shf.l.wrap.b32 	%r18918, %r18917, %r18917, 16;
	add.s32 	%r18919, %r18903, %r18918;
	xor.b32  	%r18920, %r18893, %r18919;
	shr.u32 	%r18921, %r18920, 20;
	add.s32 	%r18922, %r18916, %r18921;
	add.s32 	%r18923, %r18888, %r18905;
	xor.b32  	%r18924, %r18881, %r18923;
	shf.l.wrap.b32 	%r18925, %r18924, %r18924, 16;
	add.s32 	%r18926, %r18915, %r18925;
	xor.b32  	%r18927, %r18905, %r18926;
	shr.u32 	%r18928, %r18927, 20;
	add.s32 	%r18929, %r18923, %r18928;
	add.s32 	%r18930, %r18242, %r18922;
	add.s32 	%r18931, %r18254, %r18929;
	cvt.u32.u16 	%r18932, %rs149;
	add.s32 	%r18933, %r18932, %r22771;
	add.s32 	%r18934, %r18933, -11;
	not.b32 	%r18935, %r18934;
	add.s32 	%r18936, %r18935, %r1431;
	mov.u32 	%r18937, %ctaid.x;
	shl.b32 	%r18938, %r18937, 11;
	mov.u32 	%r18939, %tid.x;
	and.b32  	%r18940, %r18939, 31;
	or.b32  	%r18941, %r18938, %r18940;
	shl.b32 	%r18942, %r18939, 3;
	and.b32  	%r18943, %r18942, 7936;
	add.s32 	%r18944, %r22550, %r18943;
	add.s32 	%r18945, %r18941, %r18944;
	shr.u32 	%r18946, %r18945, %r18936;
	and.b32  	%r18947, %r18946, 1;
	setp.eq.b32 	%p179, %r18947, 1;
	selp.b32 	%r18948, %r18931, %r18930, %p179;
	cvt.u16.u32 	%rs283, %r18948;
	and.b16  	%rs373, %rs283, 1;
	and.b16  	%rs284, %rs371, 255;
	setp.ne.s16 	%p180, %rs284, 1;
	@%p180 bra 	$L__BB2_200;
	ld.param.u64 	%rd300, [fused_batch_pir_kernel_optimized_4_param_1];
	cvt.u32.u16 	%r18949, %rs149;
	add.s32 	%r18950, %r18949, %r22771;
	add.s32 	%r18951, %r18950, -11;
	not.b32 	%r18952, %r18951;
	add.s32 	%r18953, %r18952, %r1431;
	mov.u32 	%r18954, %ctaid.x;
	shl.b32 	%r18955, %r18954, 11;
	mov.u32 	%r18956, %tid.x;
	and.b32  	%r18957, %r18956, 31;
	or.b32  	%r18958, %r18955, %r18957;
	shl.b32 	%r18959, %r18956, 3;
	and.b32  	%r18960, %r18959, 7936;
	add.s32 	%r18961, %r22550, %r18960;
	add.s32 	%r18962, %r18958, %r18961;
	shr.u32 	%r18963, %r18962, %r18953;
	and.b32  	%r18964, %r18963, 1;
	setp.eq.b32 	%p181, %r18964, 1;
	cvt.u64.u32 	%rd185, %r22771;
	cvt.u64.u16 	%rd186, %rs149;
	add.s64 	%rd187, %rd185, %rd186;
	cvta.to.global.u64 	%rd188, %rd300;
	shl.b64 	%rd189, %rd187, 4;
	add.s64 	%rd190, %rd188, %rd189;
	ld.global.u32 	%r18965, [%rd190+4236];
	selp.b32 	%r18966, %r22776, %r22775, %p181;
	xor.b32  	%r18967, %r18966, %r18965;
	selp.b32 	%r18968, %r22777, %r22774, %p181;
	selp.b32 	%r22775, %r22775, %r18967, %p181;
	selp.b32 	%r22776, %r18967, %r22776, %p181;
	ld.global.u32 	%r18969, [%rd190+4240];
	xor.b32  	%r18970, %r18968, %r18969;
	selp.b32 	%r18971, %r22778, %r22773, %p181;
	selp.b32 	%r22774, %r22774, %r18970, %p181;
	selp.b32 	%r22777, %r18970, %r22777, %p181;
	ld.global.u32 	%r18972, [%rd190+4244];
	xor.b32  	%r18973, %r18971, %r18972;
	selp.b32 	%r18974, %r22779, %r22772, %p181;
	selp.b32 	%r22773, %r22773, %r18973, %p181;
	selp.b32 	%r22778, %r18973, %r22778, %p181;
	ld.global.u32 	%r18975, [%rd190+4248];
	xor.b32  	%r18976, %r18974, %r18975;
	selp.b64 	%rd191, 445, 420, %p181;
	selp.b32 	%r22772, %r22772, %r18976, %p181;
	selp.b32 	%r22779, %r18976, %r22779, %p181;
	add.s64 	%rd192, %rd191, %rd187;
	add.s64 	%rd193, %rd192, %rd188;
	ld.global.u8 	%rs285, [%rd193+4381];
	xor.b16  	%rs373, %rs285, %rs373;
$L__BB2_200:
	cvt.u32.u16 	%r18977, %rs149;
	add.s32 	%r18978, %r18977, -11;
	add.s32 	%r18979, %r22771, %r18978;
	not.b32 	%r18980, %r18979;
	add.s32 	%r18981, %r18980, %r1431;
	mov.u32 	%r18982, %ctaid.x;
	shl.b32 	%r18983, %r18982, 11;
	mov.u32 	%r18984, %tid.x;
	and.b32  	%r18985, %r18984, 31;
	or.b32  	%r18986, %r18983, %r18985;
	shl.b32 	%r18987, %r18984, 3;
	and.b32  	%r18988, %r18987, 7936;
	add.s32 	%r18989, %r22550, %r18988;
	add.s32 	%r18990, %r18986, %r18989;
	shr.u32 	%r18991, %r18990, %r18981;
	and.b32  	%r18992, %r18991, 1;
	setp.eq.b32 	%p182, %r18992, 1;
	selp.b32 	%r22783, %r22776, %r22775, %p182;
	selp.b32 	%r22782, %r22777, %r22774, %p182;
	selp.b32 	%r22781, %r22778, %r22773, %p182;
	selp.b32 	%r22780, %r22779, %r22772, %p182;
	add.s32 	%r22771, %r22771, 1;
	sub.s32 	%r18993, %r1431, %r18978;
	setp.ne.s32 	%p183, %r22771, %r18993;
	mov.u16 	%rs371, %rs373;
	@%p183 bra 	$L__BB2_198;
$L__BB2_201:
	and.b16  	%rs286, %rs373, 255;
	setp.ne.s16 	%p184, %rs286, 1;
	@%p184 bra 	$L__BB2_203;
	ld.param.u64 	%rd301, [fused_batch_pir_kernel_optimized_4_param_1];
	cvta.to.global.u64 	%rd194, %rd301;
	ld.global.u32 	%r18994, [%rd194+4864];
	xor.b32  	%r22783, %r22783, %r18994;
$L__BB2_203:
	@%p184 bra 	$L__BB2_205;
	ld.param.u64 	%rd302, [fused_batch_pir_kernel_optimized_4_param_1];
	cvta.to.global.u64 	%rd195, %rd302;
	ld.global.u32 	%r18995, [%rd195+4868];
	xor.b32  	%r22782, %r22782, %r18995;
$L__BB2_205:
	@%p184 bra 	$L__BB2_207;
	ld.param.u64 	%rd303, [fused_batch_pir_kernel_optimized_4_param_1];
	cvta.to.global.u64 	%rd196, %rd303;
	ld.global.u32 	%r18996, [%rd196+4872];
	xor.b32  	%r22781, %r22781, %r18996;
$L__BB2_207:
	@%p184 bra 	$L__BB2_209;
	ld.param.u64 	%rd304, [fused_batch_pir_kernel_optimized_4_param_1];
	cvta.to.global.u64 	%rd197, %rd304;
	ld.global.u32 	%r18997, [%rd197+4876];
	xor.b32  	%r22780, %r22780, %r18997;
$L__BB2_209:
	ld.param.u32 	%r21955, [fused_batch_pir_kernel_optimized_4_param_4];
	mov.u32 	%r18999, %ctaid.x;
	shl.b32 	%r19000, %r18999, 11;
	mov.u32 	%r19001, %tid.x;
	and.b32  	%r19002, %r19001, 31;
	or.b32  	%r19003, %r19000, %r19002;
	shl.b32 	%r19004, %r19001, 3;
	and.b32  	%r19005, %r19004, 7936;
	add.s32 	%r19006, %r22550, %r19005;
	add.s32 	%r19007, %r19003, %r19006;
	setp.ge.s32 	%p188, %r19007, %r21955;
	mov.b32 	%r22804, 0;
	mov.u32 	%r22805, %r22804;
	mov.u32 	%r22806, %r22804;
	mov.u32 	%r22807, %r22804;
	@%p188 bra 	$L__BB2_223;
	ld.param.u64 	%rd305, [fused_batch_pir_kernel_optimized_4_param_1];
	cvta.to.global.u64 	%rd198, %rd305;
	ld.global.u8 	%rs290, [%rd198+4897];
	max.u16 	%rs156, %rs290, 11;
	cvt.u32.u16 	%r19008, %rs156;
	ld.shared.v2.u32 	{%r22807, %r22806}, [s_mem+49544];
	ld.shared.v2.u32 	{%r22805, %r22804}, [s_mem+49552];
	ld.shared.u8 	%rs376, [s_mem+49560];
	cvt.u32.u16 	%r1485, %rs290;
	sub.s32 	%r19009, %r1485, %r19008;
	add.s32 	%r19010, %r19009, 11;
	setp.lt.s32 	%p189, %r19010, 1;
	@%p189 bra 	$L__BB2_215;
	mov.b32 	%r22795, 0;
	mov.u16 	%rs374, %rs376;
$L__BB2_212:
	.pragma "nounroll";
	ld.const.u32 	%r19012, [CHACHA_CONSTANTS];
	add.s32 	%r19013, %r19012, %r22807;
	shf.l.wrap.b32 	%r19014, %r19013, %r19013, 16;
	add.s32 	%r19015, %r22807, %r19014;
	xor.b32  	%r19016, %r22807, %r19015;
	shf.l.wrap.b32 	%r19017, %r19016, %r19016, 12;
	add.s32 	%r19018, %r19013, %r19017;
	xor.b32  	%r19019, %r19014, %r19018;
	shf.l.wrap.b32 	%r19020, %r19019, %r19019, 8;
	add.s32 	%r19021, %r19015, %r19020;
	xor.b32  	%r19022, %r19017, %r19021;
	shf.l.wrap.b32 	%r19023, %r19022, %r19022, 7;
	ld.const.u32 	%r19024, [CHACHA_CONSTANTS+4];
	add.s32 	%r19025, %r19024, %r22806;
	shf.l.wrap.b32 	%r19026, %r19025, %r19025, 16;
	add.s32 	%r19027, %r22806, %r19026;
	xor.b32  	%r19028, %r22806, %r19027;
	shf.l.wrap.b32 	%r19029, %r19028, %r19028, 12;
	add.s32 	%r19030, %r19025, %r19029;
	xor.b32  	%r19031, %r19026, %r19030;
	shf.l.wrap.b32 	%r19032, %r19031, %r19031, 8;
	add.s32 	%r19033, %r19027, %r19032;
	xor.b32  	%r19034, %r19029, %r19033;
	shf.l.wrap.b32 	%r19035, %r19034, %r19034, 7;
	ld.const.u32 	%r19036, [CHACHA_CONSTANTS+8];
	add.s32 	%r19037, %r19036, %r22805;
	shf.l.wrap.b32 	%r19038, %r19037, %r19037, 16;
	add.s32 	%r19039, %r22805, %r19038;
	xor.b32  	%r19040, %r22805, %r19039;
	shf.l.wrap.b32 	%r19041, %r19040, %r19040, 12;
	add.s32 	%r19042, %r19037, %r19041;
	xor.b32  	%r19043, %r19038, %r19042;
	shf.l.wrap.b32 	%r19044, %r19043, %r19043, 8;
	add.s32 	%r19045, %r19039, %r19044;
	xor.b32  	%r19046, %r19041, %r19045;
	shf.l.wrap.b32 	%r19047, %r19046, %r19046, 7;
	ld.const.u32 	%r19048, [CHACHA_CONSTANTS+12];
	add.s32 	%r19049, %r19048, %r22804;
	shf.l.wrap.b32 	%r19050, %r19049, %r19049, 16;
	add.s32 	%r19051, %r22804, %r19050;
	xor.b32  	%r19052, %r22804, %r19051;
	shf.l.wrap.b32 	%r19053, %r19052, %r19052, 12;
	add.s32 	%r19054, %r19049, %r19053;
	xor.b32  	%r19055, %r19050, %r19054;
	shf.l.wrap.b32 	%r19056, %r19055, %r19055, 8;
	add.s32 	%r19057, %r19051, %r19056;
	xor.b32  	%r19058, %r19053, %r19057;
	shf.l.wrap.b32 	%r19059, %r19058, %r19058, 7;
	add.s32 	%r19060, %r19018, %r19035;
	xor.b32  	%r19061, %r19056, %r19060;
	shf.l.wrap.b32 	%r19062, %r19061, %r19061, 16;
	add.s32 	%r19063, %r19045, %r19062;
	xor.b32  	%r19064, %r19035, %r19063;
	shf.l.wrap.b32 	%r19065, %r19064, %r19064, 12;
	add.s32 	%r19066, %r19060, %r19065;
	xor.b32  	%r19067, %r19062, %r19066;
	shf.l.wrap.b32 	%r19068, %r19067, %r19067, 8;
	add.s32 	%r19069, %r19063, %r19068;
	xor.b32  	%r19070, %r19065, %r19069;
	shf.l.wrap.b32 	%r19071, %r19070, %r19070, 7;
	add.s32 	%r19072, %r19030, %r19047;
	xor.b32  	%r19073, %r19020, %r19072;
	shf.l.wrap.b32 	%r19074, %r19073, %r19073, 16;
	add.s32 	%r19075, %r19057, %r19074;
	xor.b32  	%r19076, %r19047, %r19075;
	shf.l.wrap.b32 	%r19077, %r19076, %r19076, 12;
	add.s32 	%r19078, %r19072, %r19077;
	xor.b32  	%r19079, %r19074, %r19078;
	shf.l.wrap.b32 	%r19080, %r19079, %r19079, 8;
	add.s32 	%r19081, %r19075, %r19080;
	xor.b32  	%r19082, %r19077, %r19081;
	shf.l.wrap.b32 	%r19083, %r19082, %r19082, 7;
	add.s32 	%r19084, %r19042, %r19059;
	xor.b32  	%r19085, %r19032, %r19084;
	shf.l.wrap.b32 	%r19086, %r19085, %r19085, 16;
	add.s32 	%r19087, %r19021, %r19086;
	xor.b32  	%r19088, %r19059, %r19087;
	shf.l.wrap.b32 	%r19089, %r19088, %r19088, 12;
	add.s32 	%r19090, %r19084, %r19089;
	xor.b32  	%r19091, %r19086, %r19090;
	shf.l.wrap.b32 	%r19092, %r19091, %r19091, 8;
	add.s32 	%r19093, %r19087, %r19092;
	xor.b32  	%r19094, %r19089, %r19093;
	shf.l.wrap.b32 	%r19095, %r19094, %r19094, 7;
	add.s32 	%r19096, %r19054, %r19023;
	xor.b32  	%r19097, %r19044, %r19096;
	shf.l.wrap.b32 	%r19098, %r19097, %r19097, 16;
	add.s32 	%r19099, %r19033, %r19098;
	xor.b32  	%r19100, %r19023, %r19099;
	shf.l.wrap.b32 	%r19101, %r19100, %r19100, 12;
	add.s32 	%r19102, %r19096, %r19101;
	xor.b32  	%r19103, %r19098, %r19102;
	shf.l.wrap.b32 	%r19104, %r19103, %r19103, 8;
	add.s32 	%r19105, %r19099, %r19104;
	xor.b32  	%r19106, %r19101, %r19105;
	shf.l.wrap.b32 	%r19107, %r19106, %r19106, 7;
	add.s32 	%r19108, %r19066, %r19107;
	xor.b32  	%r19109, %r19080, %r19108;
	shf.l.wrap.b32 	%r19110, %r19109, %r19109, 16;
	add.s32 	%r19111, %r19093, %r19110;
	xor.b32  	%r19112, %r19107, %r19111;
	shf.l.wrap.b32 	%r19113, %r19112, %r19112, 12;
	add.s32 	%r19114, %r19108, %r19113;
	xor.b32  	%r19115, %r19110, %r19114;
	shf.l.wrap.b32 	%r19116, %r19115, %r19115, 8;
	add.s32 	%r19117, %r19111, %r19116;
	xor.b32  	%r19118, %r19113, %r19117;
	shf.l.wrap.b32 	%r19119, %r19118, %r19118, 7;
	add.s32 	%r19120, %r19078, %r19071;
	xor.b32  	%r19121, %r19092, %r19120;
	shf.l.wrap.b32 	%r19122, %r19121, %r19121, 16;
	add.s32 	%r19123, %r19105, %r19122;
	xor.b32  	%r19124, %r19071, %r19123;
	shf.l.wrap.b32 	%r19125, %r19124, %r19124, 12;
	add.s32 	%r19126, %r19120, %r19125;
	xor.b32  	%r19127, %r19122, %r19126;
	shf.l.wrap.b32 	%r19128, %r19127, %r19127, 8;
	add.s32 	%r19129, %r19123, %r19128;
	xor.b32  	%r19130, %r19125, %r19129;
	shf.l.wrap.b32 	%r19131, %r19130, %r19130, 7;
	add.s32 	%r19132, %r19090, %r19083;
	xor.b32  	%r19133, %r19104, %r19132;
	shf.l.wrap.b32 	%r19134, %r19133, %r19133, 16;
	add.s32 	%r19135, %r19069, %r19134;
	xor.b32  	%r19136, %r19083, %r19135;
	shf.l.wrap.b32 	%r19137, %r19136, %r19136, 12;
	add.s32 	%r19138, %r19132, %r19137;
	xor.b32  	%r19139, %r19134, %r19138;
	shf.l.wrap.b32 	%r19140, %r19139, %r19139, 8;
	add.s32 	%r19141, %r19135, %r19140;
	xor.b32  	%r19142, %r19137, %r19141;
	shf.l.wrap.b32 	%r19143, %r19142, %r19142, 7;
	add.s32 	%r19144, %r19102, %r19095;
	xor.b32  	%r19145, %r19068, %r19144;
	shf.l.wrap.b32 	%r19146, %r19145, %r19145, 16;
	add.s32 	%r19147, %r19081, %r19146;
	xor.b32  	%r19148, %r19095, %r19147;
	shf.l.wrap.b32 	%r19149, %r19148, %r19148, 12;
	add.s32 	%r19150, %r19144, %r19149;
	xor.b32  	%r19151, %r19146, %r19150;
	shf.l.wrap.b32 	%r19152, %r19151, %r19151, 8;
	add.s32 	%r19153, %r19147, %r19152;
	xor.b32  	%r19154, %r19149, %r19153;
	shf.l.wrap.b32 	%r19155, %r19154, %r19154, 7;
	add.s32 	%r19156, %r19114, %r19131;
	xor.b32  	%r19157, %r19152, %r19156;
	shf.l.wrap.b32 	%r19158, %r19157, %r19157, 16;
	add.s32 	%r19159, %r19141, %r19158;
	xor.b32  	%r19160, %r19131, %r19159;
	shf.l.wrap.b32 	%r19161, %r19160, %r19160, 12;
	add.s32 	%r19162, %r19156, %r19161;
	xor.b32  	%r19163, %r19158, %r19162;
	shf.l.wrap.b32 	%r19164, %r19163, %r19163, 8;
	add.s32 	%r19165, %r19159, %r19164;
	xor.b32  	%r19166, %r19161, %r19165;
	shf.l.wrap.b32 	%r19167, %r19166, %r19166, 7;
	add.s32 	%r19168, %r19126, %r19143;
	xor.b32  	%r19169, %r19116, %r19168;
	shf.l.wrap.b32 	%r19170, %r19169, %r19169, 16;
	add.s32 	%r19171, %r19153, %r19170;
	xor.b32  	%r19172, %r19143, %r19171;
	shf.l.wrap.b32 	%r19173, %r19172, %r19172, 12;
	add.s32 	%r19174, %r19168, %r19173;
	xor.b32  	%r19175, %r19170, %r19174;
	shf.l.wrap.b32 	%r19176, %r19175, %r19175, 8;
	add.s32 	%r19177, %r19171, %r19176;
	xor.b32  	%r19178, %r19173, %r19177;
	shf.l.wrap.b32 	%r19179, %r19178, %r19178, 7;
	add.s32 	%r19180, %r19138, %r19155;
	xor.b32  	%r19181, %r19128, %r19180;
	shf.l.wrap.b32 	%r19182, %r19181, %r19181, 16;
	add.s32 	%r19183, %r19117, %r19182;
	xor.b32  	%r19184, %r19155, %r19183;
	shf.l.wrap.b32 	%r19185, %r19184, %r19184, 12;
	add.s32 	%r19186, %r19180, %r19185;
	xor.b32  	%r19187, %r19182, %r19186;
	shf.l.wrap.b32 	%r19188, %r19187, %r19187, 8;
	add.s32 	%r19189, %r19183, %r19188;
	xor.b32  	%r19190, %r19185, %r19189;
	shf.l.wrap.b32 	%r19191, %r19190, %r19190, 7;
	add.s32 	%r19192, %r19150, %r19119;
	xor.b32  	%r19193, %r19140, %r19192;
	shf.l.wrap.b32 	%r19194, %r19193, %r19193, 16;
	add.s32 	%r19195, %r19129, %r19194;
	xor.b32  	%r19196, %r19119, %r19195;
	shf.l.wrap.b32 	%r19197, %r19196, %r19196, 12;
	add.s32 	%r19198, %r19192, %r19197;
	xor.b32  	%r19199, %r19194, %r19198;
	shf.l.wrap.b32 	%r19200, %r19199, %r19199, 8;
	add.s32 	%r19201, %r19195, %r19200;
	xor.b32  	%r19202, %r19197, %r19201;
	shf.l.wrap.b32 	%r19203, %r19202, %r19202, 7;
	add.s32 	%r19204, %r19162, %r19203;
	xor.b32  	%r19205, %r19176, %r19204;
	shf.l.wrap.b32 	%r19206, %r19205, %r19205, 16;
	add.s32 	%r19207, %r19189, %r19206;
	xor.b32  	%r19208, %r19203, %r19207;
	shf.l.wrap.b32 	%r19209, %r19208, %r19208, 12;
	add.s32 	%r19210, %r19204, %r19209;
	xor.b32  	%r19211, %r19206, %r19210;
	shf.l.wrap.b32 	%r19212, %r19211, %r19211, 8;
	add.s32 	%r19213, %r19207, %r19212;
	xor.b32  	%r19214, %r19209, %r19213;
	shf.l.wrap.b32 	%r19215, %r19214, %r19214, 7;
	add.s32 	%r19216, %r19174, %r19167;
	xor.b32  	%r19217, %r19188, %r19216;
	shf.l.wrap.b32 	%r19218, %r19217, %r19217, 16;
	add.s32 	%r19219, %r19201, %r19218;
	xor.b32  	%r19220, %r19167, %r19219;
	shf.l.wrap.b32 	%r19221, %r19220, %r19220, 12;
	add.s32 	%r19222, %r19216, %r19221;
	xor.b32  	%r19223, %r19218, %r19222;
	shf.l.wrap.b32 	%r19224, %r19223, %r19223, 8;
	add.s32 	%r19225, %r19219, %r19224;
	xor.b32  	%r19226, %r19221, %r19225;
	shf.l.wrap.b32 	%r19227, %r19226, %r19226, 7;
	add.s32 	%r19228, %r19186, %r19179;
	xor.b32  	%r19229, %r19200, %r19228;
	shf.l.wrap.b32 	%r19230, %r19229, %r19229, 16;
	add.s32 	%r19231, %r19165, %r19230;
	xor.b32  	%r19232, %r19179, %r19231;
	shf.l.wrap.b32 	%r19233, %r19232, %r19232, 12;
	add.s32 	%r19234, %r19228, %r19233;
	xor.b32  	%r19235, %r19230, %r19234;
	shf.l.wrap.b32 	%r19236, %r19235, %r19235, 8;
	add.s32 	%r19237, %r19231, %r19236;
	xor.b32  	%r19238, %r19233, %r19237;
	shf.l.wrap.b32 	%r19239, %r19238, %r19238, 7;
	add.s32 	%r19240, %r19198, %r19191;
	xor.b32  	%r19241, %r19164, %r19240;
	shf.l.wrap.b32 	%r19242, %r19241, %r19241, 16;
	add.s32 	%r19243, %r19177, %r19242;
	xor.b32  	%r19244, %r19191, %r19243;
	shf.l.wrap.b32 	%r19245, %r19244, %r19244, 12;
	add.s32 	%r19246, %r19240, %r19245;
	xor.b32  	%r19247, %r19242, %r19246;
	shf.l.wrap.b32 	%r19248, %r19247, %r19247, 8;
	add.s32 	%r19249, %r19243, %r19248;
	xor.b32  	%r19250, %r19245, %r19249;
	shf.l.wrap.b32 	%r19251, %r19250, %r19250, 7;
	add.s32 	%r19252, %r19210, %r19227;
	xor.b32  	%r19253, %r19248, %r19252;
	shf.l.wrap.b32 	%r19254, %r19253, %r19253, 16;
	add.s32 	%r19255, %r19237, %r19254;
	xor.b32  	%r19256, %r19227, %r19255;
	shf.l.wrap.b32 	%r19257, %r19256, %r19256, 12;
	add.s32 	%r19258, %r19252, %r19257;
	xor.b32  	%r19259, %r19254, %r19258;
	shf.l.wrap.b32 	%r19260, %r19259, %r19259, 8;
	add.s32 	%r19261, %r19255, %r19260;
	xor.b32  	%r19262, %r19257, %r19261;
	shf.l.wrap.b32 	%r19263, %r19262, %r19262, 7;
	add.s32 	%r19264, %r19222, %r19239;
	xor.b32  	%r19265, %r19212, %r19264;
	shf.l.wrap.b32 	%r19266, %r19265, %r19265, 16;
	add.s32 	%r19267, %r19249, %r19266;
	xor.b32  	%r19268, %r19239, %r19267;
	shf.l.wrap.b32 	%r19269, %r19268, %r19268, 12;
	add.s32 	%r19270, %r19264, %r19269;
	xor.b32  	%r19271, %r19266, %r19270;
	shf.l.wrap.b32 	%r19272, %r19271, %r19271, 8;
	add.s32 	%r19273, %r19267, %r19272;
	xor.b32  	%r19274, %r19269, %r19273;
	shf.l.wrap.b32 	%r19275, %r19274, %r19274, 7;
	add.s32 	%r19276, %r19234, %r19251;
	xor.b32  	%r19277, %r19224, %r19276;
	shf.l.wrap.b32 	%r19278, %r19277, %r19277, 16;
	add.s32 	%r19279, %r19213, %r19278;
	xor.b32  	%r19280, %r19251, %r19279;
	shf.l.wrap.b32 	%r19281, %r19280, %r19280, 12;
	add.s32 	%r19282, %r19276, %r19281;
	xor.b32  	%r19283, %r19278, %r19282;
	shf.l.wrap.b32 	%r19284, %r19283, %r19283, 8;
	add.s32 	%r19285, %r19279, %r19284;
	xor.b32  	%r19286, %r19281, %r19285;
	shf.l.wrap.b32 	%r19287, %r19286, %r19286, 7;
	add.s32 	%r19288, %r19246, %r19215;
	xor.b32  	%r19289, %r19236, %r19288;
	shf.l.wrap.b32 	%r19290, %r19289, %r19289, 16;
	add.s32 	%r19291, %r19225, %r19290;
	xor.b32  	%r19292, %r19215, %r19291;
	shf.l.wrap.b32 	%r19293, %r19292, %r19292, 12;
	add.s32 	%r19294, %r19288, %r19293;
	xor.b32  	%r19295, %r19290, %r19294;
	shf.l.wrap.b32 	%r19296, %r19295, %r19295, 8;
	add.s32 	%r19297, %r19291, %r19296;
	xor.b32  	%r19298, %r19293, %r19297;
	shf.l.wrap.b32 	%r19299, %r19298, %r19298, 7;
	add.s32 	%r19300, %r19258, %r19299;
	xor.b32  	%r19301, %r19272, %r19300;
	shf.l.wrap.b32 	%r19302, %r19301, %r19301, 16;
	add.s32 	%r19303, %r19285, %r19302;
	xor.b32  	%r19304, %r19299, %r19303;
	shf.l.wrap.b32 	%r19305, %r19304, %r19304, 12;
	add.s32 	%r19306, %r19300, %r19305;
	xor.b32  	%r19307, %r19302, %r19306;
	shf.l.wrap.b32 	%r19308, %r19307, %r19307, 8;
	add.s32 	%r19309, %r19303, %r19308;
	xor.b32  	%r19310, %r19305, %r19309;
	shf.l.wrap.b32 	%r19311, %r19310, %r19310, 7;
	add.s32 	%r19312, %r19270, %r19263;
	xor.b32  	%r19313, %r19284, %r19312;
	shf.l.wrap.b32 	%r19314, %r19313, %r19313, 16;
	add.s32 	%r19315, %r19297, %r19314;
	xor.b32  	%r19316, %r19263, %r19315;
	shf.l.wrap.b32 	%r19317, %r19316, %r19316, 12;
	add.s32 	%r19318, %r19312, %r19317;
	xor.b32  	%r19319, %r19314, %r19318;
	shf.l.wrap.b32 	%r19320, %r19319, %r19319, 8;
	add.s32 	%r19321, %r19315, %r19320;
	xor.b32  	%r19322, %r19317, %r19321;
	shf.l.wrap.b32 	%r19323, %r19322, %r19322, 7;
	add.s32 	%r19324, %r19282, %r19275;
	xor.b32  	%r19325, %r19296, %r19324;
	shf.l.wrap.b32 	%r19326, %r19325, %r19325, 16;
	add.s32 	%r19327, %r19261, %r19326;
	xor.b32  	%r19328, %r19275, %r19327;
	shf.l.wrap.b32 	%r19329, %r19328, %r19328, 12;
	add.s32 	%r19330, %r19324, %r19329;
	xor.b32  	%r19331, %r19326, %r19330;
	shf.l.wrap.b32 	%r19332, %r19331, %r19331, 8;
	add.s32 	%r19333, %r19327, %r19332;
	xor.b32  	%r19334, %r19329, %r19333;
	shf.l.wrap.b32 	%r19335, %r19334, %r19334, 7;
	add.s32 	%r19336, %r19294, %r19287;
	xor.b32  	%r19337, %r19260, %r19336;
	shf.l.wrap.b32 	%r19338, %r19337, %r19337, 16;
	add.s32 	%r19339, %r19273, %r19338;
	xor.b32  	%r19340, %r19287, %r19339;
	shf.l.wrap.b32 	%r19341, %r19340, %r19340, 12;
	add.s32 	%r19342, %r19336, %r19341;
	xor.b32  	%r19343, %r19338, %r19342;
	shf.l.wrap.b32 	%r19344, %r19343, %r19343, 8;
	add.s32 	%r19345, %r19339, %r19344;
	xor.b32  	%r19346, %r19341, %r19345;
	shf.l.wrap.b32 	%r19347, %r19346, %r19346, 7;
	add.s32 	%r19348, %r19306, %r19323;
	xor.b32  	%r19349, %r19344, %r19348;
	shf.l.wrap.b32 	%r19350, %r19349, %r19349, 16;
	add.s32 	%r19351, %r19333, %r19350;
	xor.b32  	%r19352, %r19323, %r19351;
	shf.l.wrap.b32 	%r19353, %r19352, %r19352, 12;
	add.s32 	%r19354, %r19348, %r19353;
	xor.b32  	%r19355, %r19350, %r19354;
	shf.l.wrap.b32 	%r19356, %r19355, %r19355, 8;
	add.s32 	%r19357, %r19351, %r19356;
	xor.b32  	%r19358, %r19353, %r19357;
	shf.l.wrap.b32 	%r19359, %r19358, %r19358, 7;
	add.s32 	%r19360, %r19318, %r19335;
	xor.b32  	%r19361, %r19308, %r19360;
	shf.l.wrap.b32 	%r19362, %r19361, %r19361, 16;
	add.s32 	%r19363, %r19345, %r19362;
	xor.b32  	%r19364, %r19335, %r19363;
	shf.l.wrap.b32 	%r19365, %r19364, %r19364, 12;
	add.s32 	%r19366, %r19360, %r19365;
	xor.b32  	%r19367, %r19362, %r19366;
	shf.l.wrap.b32 	%r19368, %r19367, %r19367, 8;
	add.s32 	%r19369, %r19363, %r19368;
	xor.b32  	%r19370, %r19365, %r19369;
	shf.l.wrap.b32 	%r19371, %r19370, %r19370, 7;
	add.s32 	%r19372, %r19330, %r19347;
	xor.b32  	%r19373, %r19320, %r19372;
	shf.l.wrap.b32 	%r19374, %r19373, %r19373, 16;
	add.s32 	%r19375, %r19309, %r19374;
	xor.b32  	%r19376, %r19347, %r19375;
	shf.l.wrap.b32 	%r19377, %r19376, %r19376, 12;
	add.s32 	%r19378, %r19372, %r19377;
	xor.b32  	%r19379, %r19374, %r19378;
	shf.l.wrap.b32 	%r19380, %r19379, %r19379, 8;
	add.s32 	%r19381, %r19375, %r19380;
	xor.b32  	%r19382, %r19377, %r19381;
	shf.l.wrap.b32 	%r19383, %r19382, %r19382, 7;
	add.s32 	%r19384, %r19342, %r19311;
	xor.b32  	%r19385, %r19332, %r19384;
	shf.l.wrap.b32 	%r19386, %r19385, %r19385, 16;
	add.s32 	%r19387, %r19321, %r19386;
	xor.b32  	%r19388, %r19311, %r19387;
	shf.l.wrap.b32 	%r19389, %r19388, %r19388, 12;
	add.s32 	%r19390, %r19384, %r19389;
	xor.b32  	%r19391, %r19386, %r19390;
	shf.l.wrap.b32 	%r19392, %r19391, %r19391, 8;
	add.s32 	%r19393, %r19387, %r19392;
	xor.b32  	%r19394, %r19389, %r19393;
	shf.l.wrap.b32 	%r19395, %r19394, %r19394, 7;
	add.s32 	%r22799, %r19012, %r19354;
	add.s32 	%r22800, %r22807, %r19395;
	add.s32 	%r22798, %r19024, %r19366;
	add.s32 	%r22801, %r22806, %r19359;
	add.s32 	%r22797, %r19036, %r19378;
	add.s32 	%r22802, %r22805, %r19371;
	add.s32 	%r22796, %r19048, %r19390;
	add.s32 	%r22803, %r22804, %r19383;
	xor.b32  	%r19396, %r19013, 1;
	shf.l.wrap.b32 	%r19397, %r19013, %r19396, 16;
	add.s32 	%r19398, %r22807, %r19397;
	xor.b32  	%r19399, %r22807, %r19398;
	shf.l.wrap.b32 	%r19400, %r19399, %r19399, 12;
	add.s32 	%r19401, %r19013, %r19400;
	xor.b32  	%r19402, %r19397, %r19401;
	shf.l.wrap.b32 	%r19403, %r19402, %r19402, 8;
	add.s32 	%r19404, %r19398, %r19403;
	xor.b32  	%r19405, %r19400, %r19404;
	shf.l.wrap.b32 	%r19406, %r19405, %r19405, 7;
	add.s32 	%r19407, %r19401, %r19035;
	xor.b32  	%r19408, %r19056, %r19407;
	shf.l.wrap.b32 	%r19409, %r19408, %r19408, 16;
	add.s32 	%r19410, %r19045, %r19409;
	xor.b32  	%r19411, %r19035, %r19410;
	shf.l.wrap.b32 	%r19412, %r19411, %r19411, 12;
	add.s32 	%r19413, %r19407, %r19412;
	xor.b32  	%r19414, %r19409, %r19413;
	shf.l.wrap.b32 	%r19415, %r19414, %r19414, 8;
	add.s32 	%r19416, %r19410, %r19415;
	xor.b32  	%r19417, %r19412, %r19416;
	shf.l.wrap.b32 	%r19418, %r19417, %r19417, 7;
	xor.b32  	%r19419, %r19403, %r19072;
	shf.l.wrap.b32 	%r19420, %r19419, %r19419, 16;
	add.s32 	%r19421, %r19057, %r19420;
	xor.b32  	%r19422, %r19047, %r19421;
	shf.l.wrap.b32 	%r19423, %r19422, %r19422, 12;
	add.s32 	%r19424, %r19072, %r19423;
	xor.b32  	%r19425, %r19420, %r19424;
	shf.l.wrap.b32 	%r19426, %r19425, %r19425, 8;
	add.s32 	%r19427, %r19421, %r19426;
	xor.b32  	%r19428, %r19423, %r19427;
	shf.l.wrap.b32 	%r19429, %r19428, %r19428, 7;
	add.s32 	%r19430, %r19404, %r19086;
	xor.b32  	%r19431, %r19059, %r19430;
	shf.l.wrap.b32 	%r19432, %r19431, %r19431, 12;
	add.s32 	%r19433, %r19084, %r19432;
	xor.b32  	%r19434, %r19086, %r19433;
	shf.l.wrap.b32 	%r19435, %r19434, %r19434, 8;
	add.s32 	%r19436, %r19430, %r19435;
	xor.b32  	%r19437, %r19432, %r19436;
	shf.l.wrap.b32 	%r19438, %r19437, %r19437, 7;
	add.s32 	%r19439, %r19054, %r19406;
	xor.b32  	%r19440, %r19044, %r19439;
	shf.l.wrap.b32 	%r19441, %r19440, %r19440, 16;
	add.s32 	%r19442, %r19033, %r19441;
	xor.b32  	%r19443, %r19406, %r19442;
	shf.l.wrap.b32 	%r19444, %r19443, %r19443, 12;
	add.s32 	%r19445, %r19439, %r19444;
	xor.b32  	%r19446, %r19441, %r19445;
	shf.l.wrap.b32 	%r19447, %r19446, %r19446, 8;
	add.s32 	%r19448, %r19442, %r19447;
	xor.b32  	%r19449, %r19444, %r19448;
	shf.l.wrap.b32 	%r19450, %r19449, %r19449, 7;
	add.s32 	%r19451, %r19413, %r19450;
	xor.b32  	%r19452, %r19426, %r19451;
	shf.l.wrap.b32 	%r19453, %r19452, %r19452, 16;
	add.s32 	%r19454, %r19436, %r19453;
	xor.b32  	%r19455, %r19450, %r19454;
	shf.l.wrap.b32 	%r19456, %r19455, %r19455, 12;
	add.s32 	%r19457, %r19451, %r19456;
	xor.b32  	%r19458, %r19453, %r19457;
	shf.l.wrap.b32 	%r19459, %r19458, %r19458, 8;
	add.s32 	%r19460, %r19454, %r19459;
	xor.b32  	%r19461, %r19456, %r19460;
	shf.l.wrap.b32 	%r19462, %r19461, %r19461, 7;
	add.s32 	%r19463, %r19424, %r19418;
	xor.b32  	%r19464, %r19435, %r19463;
	shf.l.wrap.b32 	%r19465, %r19464, %r19464, 16;
	add.s32 	%r19466, %r19448, %r19465;
	xor.b32  	%r19467, %r19418, %r19466;
	shf.l.wrap.b32 	%r19468, %r19467, %r19467, 12;
	add.s32 	%r19469, %r19463, %r19468;
	xor.b32  	%r19470, %r19465, %r19469;
	shf.l.wrap.b32 	%r19471, %r19470, %r19470, 8;
	add.s32 	%r19472, %r19466, %r19471;
	xor.b32  	%r19473, %r19468, %r19472;
	shf.l.wrap.b32 	%r19474, %r19473, %r19473, 7;
	add.s32 	%r19475, %r19433, %r19429;
	xor.b32  	%r19476, %r19447, %r19475;
	shf.l.wrap.b32 	%r19477, %r19476, %r19476, 16;
	add.s32 	%r19478, %r19416, %r19477;
	xor.b32  	%r19479, %r19429, %r19478;
	shf.l.wrap.b32 	%r19480, %r19479, %r19479, 12;
	add.s32 	%r19481, %r19475, %r19480;
	xor.b32  	%r19482, %r19477, %r19481;
	shf.l.wrap.b32 	%r19483, %r19482, %r19482, 8;
	add.s32 	%r19484, %r19478, %r19483;
	xor.b32  	%r19485, %r19480, %r19484;
	shf.l.wrap.b32 	%r19486, %r19485, %r19485, 7;
	add.s32 	%r19487, %r19445, %r19438;
	xor.b32  	%r19488, %r19415, %r19487;
	shf.l.wrap.b32 	%r19489, %r19488, %r19488, 16;
	add.s32 	%r19490, %r19427, %r19489;
	xor.b32  	%r19491, %r19438, %r19490;
	shf.l.wrap.b32 	%r19492, %r19491, %r19491, 12;
	add.s32 	%r19493, %r19487, %r19492;
	xor.b32  	%r19494, %r19489, %r19493;
	shf.l.wrap.b32 	%r19495, %r19494, %r19494, 8;
	add.s32 	%r19496, %r19490, %r19495;
	xor.b32  	%r19497, %r19492, %r19496;
	shf.l.wrap.b32 	%r19498, %r19497, %r19497, 7;
	add.s32 	%r19499, %r19457, %r19474;
	xor.b32  	%r19500, %r19495, %r19499;
	shf.l.wrap.b32 	%r19501, %r19500, %r19500, 16;
	add.s32 	%r19502, %r19484, %r19501;
	xor.b32  	%r19503, %r19474, %r19502;
	shf.l.wrap.b32 	%r19504, %r19503, %r19503, 12;
	add.s32 	%r19505, %r19499, %r19504;
	xor.b32  	%r19506, %r19501, %r19505;
	shf.l.wrap.b32 	%r19507, %r19506, %r19506, 8;
	add.s32 	%r19508, %r19502, %r19507;
	xor.b32  	%r19509, %r19504, %r19508;
	shf.l.wrap.b32 	%r19510, %r19509, %r19509, 7;
	add.s32 	%r19511, %r19469, %r19486;
	xor.b32  	%r19512, %r19459, %r19511;
	shf.l.wrap.b32 	%r19513, %r19512, %r19512, 16;
	add.s32 	%r19514, %r19496, %r19513;
	xor.b32  	%r19515, %r19486, %r19514;
	shf.l.wrap.b32 	%r19516, %r19515, %r19515, 12;
	add.s32 	%r19517, %r19511, %r19516;
	xor.b32  	%r19518, %r19513, %r19517;
	shf.l.wrap.b32 	%r19519, %r19518, %r19518, 8;
	add.s32 	%r19520, %r19514, %r19519;
	xor.b32  	%r19521, %r19516, %r19520;
	shf.l.wrap.b32 	%r19522, %r19521, %r19521, 7;
	add.s32 	%r19523, %r19481, %r19498;
	xor.b32  	%r19524, %r19471, %r19523;
	shf.l.wrap.b32 	%r19525, %r19524, %r19524, 16;
	add.s32 	%r19526, %r19460, %r19525;
	xor.b32  	%r19527, %r19498, %r19526;
	shf.l.wrap.b32 	%r19528, %r19527, %r19527, 12;
	add.s32 	%r19529, %r19523, %r19528;
	xor.b32  	%r19530, %r19525, %r19529;
	shf.l.wrap.b32 	%r19531, %r19530, %r19530, 8;
	add.s32 	%r19532, %r19526, %r19531;
	xor.b32  	%r19533, %r19528, %r19532;
	shf.l.wrap.b32 	%r19534, %r19533, %r19533, 7;
	add.s32 	%r19535, %r19493, %r19462;
	xor.b32  	%r19536, %r19483, %r19535;
	shf.l.wrap.b32 	%r19537, %r19536, %r19536, 16;
	add.s32 	%r19538, %r19472, %r19537;
	xor.b32  	%r19539, %r19462, %r19538;
	shf.l.wrap.b32 	%r19540, %r19539, %r19539, 12;
	add.s32 	%r19541, %r19535, %r19540;
	xor.b32  	%r19542, %r19537, %r19541;
	shf.l.wrap.b32 	%r19543, %r19542, %r19542, 8;
	add.s32 	%r19544, %r19538, %r19543;
	xor.b32  	%r19545, %r19540, %r19544;
	shf.l.wrap.b32 	%r19546, %r19545, %r19545, 7;
	add.s32 	%r19547, %r19505, %r19546;
	xor.b32  	%r19548, %r19519, %r19547;
	shf.l.wrap.b32 	%r19549, %r19548, %r19548, 16;
	add.s32 	%r19550, %r19532, %r19549;
	xor.b32  	%r19551, %r19546, %r19550;
	shf.l.wrap.b32 	%r19552, %r19551, %r19551, 12;
	add.s32 	%r19553, %r19547, %r19552;
	xor.b32  	%r19554, %r19549, %r19553;
	shf.l.wrap.b32 	%r19555, %r19554, %r19554, 8;
	add.s32 	%r19556, %r19550, %r19555;
	xor.b32  	%r19557, %r19552, %r19556;
	shf.l.wrap.b32 	%r19558, %r19557, %r19557, 7;
	add.s32 	%r19559, %r19517, %r19510;
	xor.b32  	%r19560, %r19531, %r19559;
	shf.l.wrap.b32 	%r19561, %r19560, %r19560, 16;
	add.s32 	%r19562, %r19544, %r19561;
	xor.b32  	%r19563, %r19510, %r19562;
	shf.l.wrap.b32 	%r19564, %r19563, %r19563, 12;
	add.s32 	%r19565, %r19559, %r19564;
	xor.b32  	%r19566, %r19561, %r19565;
	shf.l.wrap.b32 	%r19567, %r19566, %r19566, 8;
	add.s32 	%r19568, %r19562, %r19567;
	xor.b32  	%r19569, %r19564, %r19568;
	shf.l.wrap.b32 	%r19570, %r19569, %r19569, 7;
	add.s32 	%r19571, %r19529, %r19522;
	xor.b32  	%r19572, %r19543, %r19571;
	shf.l.wrap.b32 	%r19573, %r19572, %r19572, 16;
	add.s32 	%r19574, %r19508, %r19573;
	xor.b32  	%r19575, %r19522, %r19574;
	shf.l.wrap.b32 	%r19576, %r19575, %r19575, 12;
	add.s32 	%r19577, %r19571, %r19576;
	xor.b32  	%r19578, %r19573, %r19577;
	shf.l.wrap.b32 	%r19579, %r19578, %r19578, 8;
	add.s32 	%r19580, %r19574, %r19579;
	xor.b32  	%r19581, %r19576, %r19580;
	shf.l.wrap.b32 	%r19582, %r19581, %r19581, 7;
	add.s32 	%r19583, %r19541, %r19534;
	xor.b32  	%r19584, %r19507, %r19583;
	shf.l.wrap.b32 	%r19585, %r19584, %r19584, 16;
	add.s32 	%r19586, %r19520, %r19585;
	xor.b32  	%r19587, %r19534, %r19586;
	shf.l.wrap.b32 	%r19588, %r19587, %r19587, 12;
	add.s32 	%r19589, %r19583, %r19588;
	xor.b32  	%r19590, %r19585, %r19589;
	shf.l.wrap.b32 	%r19591, %r19590, %r19590, 8;
	add.s32 	%r19592, %r19586, %r19591;
	xor.b32  	%r19593, %r19588, %r19592;
	shf.l.wrap.b32 	%r19594, %r19593, %r19593, 7;
	add.s32 	%r19595, %r19553, %r19570;
	xor.b32  	%r19596, %r19591, %r19595;
	shf.l.wrap.b32 	%r19597, %r19596, %r19596, 16;
	add.s32 	%r19598, %r19580, %r19597;
	xor.b32  	%r19599, %r19570, %r19598;
	shf.l.wrap.b32 	%r19600, %r19599, %r19599, 12;
	add.s32 	%r19601, %r19595, %r19600;
	xor.b32  	%r19602, %r19597, %r19601;
	shf.l.wrap.b32 	%r19603, %r19602, %r19602, 8;
	add.s32 	%r19604, %r19598, %r19603;
	xor.b32  	%r19605, %r19600, %r19604;
	shf.l.wrap.b32 	%r19606, %r19605, %r19605, 7;
	add.s32 	%r19607, %r19565, %r19582;
	xor.b32  	%r19608, %r19555, %r19607;
	shf.l.wrap.b32 	%r19609, %r19608, %r19608, 16;
	add.s32 	%r19610, %r19592, %r19609;
	xor.b32  	%r19611, %r19582, %r19610;
	shf.l.wrap.b32 	%r19612, %r19611, %r19611, 12;
	add.s32 	%r19613, %r19607, %r19612;
	xor.b32  	%r19614, %r19609, %r19613;
	shf.l.wrap.b32 	%r19615, %r19614, %r19614, 8;
	add.s32 	%r19616, %r19610, %r19615;
	xor.b32  	%r19617, %r19612, %r19616;
	shf.l.wrap.b32 	%r19618, %r19617, %r19617, 7;
	add.s32 	%r19619, %r19577, %r19594;
	xor.b32  	%r19620, %r19567, %r19619;
	shf.l.wrap.b32 	%r19621, %r19620, %r19620, 16;
	add.s32 	%r19622, %r19556, %r19621;
	xor.b32  	%r19623, %r19594, %r19622;
	shf.l.wrap.b32 	%r19624, %r19623, %r19623, 12;
	add.s32 	%r19625, %r19619, %r19624;
	xor.b32  	%r19626, %r19621, %r19625;
	shf.l.wrap.b32 	%r19627, %r19626, %r19626, 8;
	add.s32 	%r19628, %r19622, %r19627;
	xor.b32  	%r19629, %r19624, %r19628;
	shf.l.wrap.b32 	%r19630, %r19629, %r19629, 7;
	add.s32 	%r19631, %r19589, %r19558;
	xor.b32  	%r19632, %r19579, %r19631;
	shf.l.wrap.b32 	%r19633, %r19632, %r19632, 16;
	add.s32 	%r19634, %r19568, %r19633;
	xor.b32  	%r19635, %r19558, %r19634;
	shf.l.wrap.b32 	%r19636, %r19635, %r19635, 12;
	add.s32 	%r19637, %r19631, %r19636;
	xor.b32  	%r19638, %r19633, %r19637;
	shf.l.wrap.b32 	%r19639, %r19638, %r19638, 8;
	add.s32 	%r19640, %r19634, %r19639;
	xor.b32  	%r19641, %r19636, %r19640;
	shf.l.wrap.b32 	%r19642, %r19641, %r19641, 7;
	add.s32 	%r19643, %r19601, %r19642;
	xor.b32  	%r19644, %r19615, %r19643;
	shf.l.wrap.b32 	%r19645, %r19644, %r19644, 16;
	add.s32 	%r19646, %r19628, %r19645;
	xor.b32  	%r19647, %r19642, %r19646;
	shf.l.wrap.b32 	%r19648, %r19647, %r19647, 12;
	add.s32 	%r19649, %r19643, %r19648;
	xor.b32  	%r19650, %r19645, %r19649;
	shf.l.wrap.b32 	%r19651, %r19650, %r19650, 8;
	add.s32 	%r19652, %r19613, %r19606;
	xor.b32  	%r19653, %r19627, %r19652;
	shf.l.wrap.b32 	%r19654, %r19653, %r19653, 16;
	add.s32 	%r19655, %r19640, %r19654;
	xor.b32  	%r19656, %r19606, %r19655;
	shf.l.wrap.b32 	%r19657, %r19656, %r19656, 12;
	add.s32 	%r19658, %r19652, %r19657;
	xor.b32  	%r19659, %r19654, %r19658;
	shf.l.wrap.b32 	%r19660, %r19659, %r19659, 8;
	add.s32 	%r19661, %r19655, %r19660;
	xor.b32  	%r19662, %r19657, %r19661;
	shf.l.wrap.b32 	%r19663, %r19662, %r19662, 7;
	add.s32 	%r19664, %r19625, %r19618;
	xor.b32  	%r19665, %r19639, %r19664;
	shf.l.wrap.b32 	%r19666, %r19665, %r19665, 16;
	add.s32 	%r19667, %r19604, %r19666;
	xor.b32  	%r19668, %r19618, %r19667;
	shf.l.wrap.b32 	%r19669, %r19668, %r19668, 12;
	add.s32 	%r19670, %r19664, %r19669;
	xor.b32  	%r19671, %r19666, %r19670;
	shf.l.wrap.b32 	%r19672, %r19671, %r19671, 8;
	add.s32 	%r19673, %r19667, %r19672;
	xor.b32  	%r19674, %r19669, %r19673;
	shf.l.wrap.b32 	%r19675, %r19674, %r19674, 7;
	add.s32 	%r19676, %r19637, %r19630;
	xor.b32  	%r19677, %r19603, %r19676;
	shf.l.wrap.b32 	%r19678, %r19677, %r19677, 16;
	add.s32 	%r19679, %r19616, %r19678;
	xor.b32  	%r19680, %r19630, %r19679;
	shf.l.wrap.b32 	%r19681, %r19680, %r19680, 12;
	add.s32 	%r19682, %r19676, %r19681;
	xor.b32  	%r19683, %r19678, %r19682;
	shf.l.wrap.b32 	%r19684, %r19683, %r19683, 8;
	add.s32 	%r19685, %r19679, %r19684;
	add.s32 	%r19686, %r19649, %r19663;
	xor.b32  	%r19687, %r19684, %r19686;
	shf.l.wrap.b32 	%r19688, %r19687, %r19687, 16;
	add.s32 	%r19689, %r19673, %r19688;
	xor.b32  	%r19690, %r19663, %r19689;
	shr.u32 	%r19691, %r19690, 20;
	add.s32 	%r19692, %r19686, %r19691;
	add.s32 	%r19693, %r19658, %r19675;
	xor.b32  	%r19694, %r19651, %r19693;
	shf.l.wrap.b32 	%r19695, %r19694, %r19694, 16;
	add.s32 	%r19696, %r19685, %r19695;
	xor.b32  	%r19697, %r19675, %r19696;
	shr.u32 	%r19698, %r19697, 20;
	add.s32 	%r19699, %r19693, %r19698;
	add.s32 	%r19700, %r19012, %r19692;
	add.s32 	%r19701, %r19024, %r19699;
	cvt.u32.u16 	%r19702, %rs156;
	add.s32 	%r19703, %r19702, %r22795;
	add.s32 	%r19704, %r19703, -11;
	not.b32 	%r19705, %r19704;
	add.s32 	%r19706, %r19705, %r1485;
	mov.u32 	%r19707, %ctaid.x;
	shl.b32 	%r19708, %r19707, 11;
	mov.u32 	%r19709, %tid.x;
	and.b32  	%r19710, %r19709, 31;
	or.b32  	%r19711, %r19708, %r19710;
	shl.b32 	%r19712, %r19709, 3;
	and.b32  	%r19713, %r19712, 7936;
	add.s32 	%r19714, %r22550, %r19713;
	add.s32 	%r19715, %r19711, %r19714;
	shr.u32 	%r19716, %r19715, %r19706;
	and.b32  	%r19717, %r19716, 1;
	setp.eq.b32 	%p190, %r19717, 1;
	selp.b32 	%r19718, %r19701, %r19700, %p190;
	cvt.u16.u32 	%rs291, %r19718;
	and.b16  	%rs376, %rs291, 1;
	and.b16  	%rs292, %rs374, 255;
	setp.ne.s16 	%p191, %rs292, 1;
	@%p191 bra 	$L__BB2_214;
	ld.param.u64 	%rd306, [fused_batch_pir_kernel_optimized_4_param_1];
	cvt.u32.u16 	%r19719, %rs156;
	add.s32 	%r19720, %r19719, %r22795;
	add.s32 	%r19721, %r19720, -11;
	not.b32 	%r19722, %r19721;
	add.s32 	%r19723, %r19722, %r1485;
	mov.u32 	%r19724, %ctaid.x;
	shl.b32 	%r19725, %r19724, 11;
	mov.u32 	%r19726, %tid.x;
	and.b32  	%r19727, %r19726, 31;
	or.b32  	%r19728, %r19725, %r19727;
	shl.b32 	%r19729, %r19726, 3;
	and.b32  	%r19730, %r19729, 7936;
	add.s32 	%r19731, %r22550, %r19730;
	add.s32 	%r19732, %r19728, %r19731;
	shr.u32 	%r19733, %r19732, %r19723;
	and.b32  	%r19734, %r19733, 1;
	setp.eq.b32 	%p192, %r19734, 1;
	cvt.u64.u32 	%rd199, %r22795;
	cvt.u64.u16 	%rd200, %rs156;
	add.s64 	%rd201, %rd199, %rd200;
	cvta.to.global.u64 	%rd202, %rd306;
	shl.b64 	%rd203, %rd201, 4;
	add.s64 	%rd204, %rd202, %rd203;
	ld.global.u32 	%r19735, [%rd204+4724];
	selp.b32 	%r19736, %r22800, %r22799, %p192;
	xor.b32  	%r19737, %r19736, %r19735;
	selp.b32 	%r19738, %r22801, %r22798, %p192;
	selp.b32 	%r22799, %r22799, %r19737, %p192;
	selp.b32 	%r22800, %r19737, %r22800, %p192;
	ld.global.u32 	%r19739, [%rd204+4728];
	xor.b32  	%r19740, %r19738, %r19739;
	selp.b32 	%r19741, %r22802, %r22797, %p192;
	selp.b32 	%r22798, %r22798, %r19740, %p192;
	selp.b32 	%r22801, %r19740, %r22801, %p192;
	ld.global.u32 	%r19742, [%rd204+4732];
	xor.b32  	%r19743, %r19741, %r19742;
	selp.b32 	%r19744, %r22803, %r22796, %p192;
	selp.b32 	%r22797, %r22797, %r19743, %p192;
	selp.b32 	%r22802, %r19743, %r22802, %p192;
	ld.global.u32 	%r19745, [%rd204+4736];
	xor.b32  	%r19746, %r19744, %r19745;
	selp.b64 	%rd205, 445, 420, %p192;
	selp.b32 	%r22796, %r22796, %r19746, %p192;
	selp.b32 	%r22803, %r19746, %r22803, %p192;
	add.s64 	%rd206, %rd205, %rd201;
	add.s64 	%rd207, %rd206, %rd202;
	ld.global.u8 	%rs293, [%rd207+4869];
	xor.b16  	%rs376, %rs293, %rs376;
$L__BB2_214:
	cvt.u32.u16 	%r19747, %rs156;
	add.s32 	%r19748, %r19747, -11;
	add.s32 	%r19749, %r22795, %r19748;
	not.b32 	%r19750, %r19749;
	add.s32 	%r19751, %r19750, %r1485;
	mov.u32 	%r19752, %ctaid.x;
	shl.b32 	%r19753, %r19752, 11;
	mov.u32 	%r19754, %tid.x;
	and.b32  	%r19755, %r19754, 31;
	or.b32  	%r19756, %r19753, %r19755;
	shl.b32 	%r19757, %r19754, 3;
	and.b32  	%r19758, %r19757, 7936;
	add.s32 	%r19759, %r22550, %r19758;
	add.s32 	%r19760, %r19756, %r19759;
	shr.u32 	%r19761, %r19760, %r19751;
	and.b32  	%r19762, %r19761, 1;
	setp.eq.b32 	%p193, %r19762, 1;
	selp.b32 	%r22807, %r22800, %r22799, %p193;
	selp.b32 	%r22806, %r22801, %r22798, %p193;
	selp.b32 	%r22805, %r22802, %r22797, %p193;
	selp.b32 	%r22804, %r22803, %r22796, %p193;
	add.s32 	%r22795, %r22795, 1;
	sub.s32 	%r19763, %r1485, %r19748;
	setp.ne.s32 	%p194, %r22795, %r19763;
	mov.u16 	%rs374, %rs376;
	@%p194 bra 	$L__BB2_212;
$L__BB2_215:
	and.b16  	%rs294, %rs376, 255;
	setp.ne.s16 	%p195, %rs294, 1;
	@%p195 bra 	$L__BB2_217;
	ld.param.u64 	%rd307, [fused_batch_pir_kernel_optimized_4_param_1];
	cvta.to.global.u64 	%rd208, %rd307;
	ld.global.u32 	%r19764, [%rd208+5352];
	xor.b32  	%r22807, %r22807, %r19764;
$L__BB2_217:
	@%p195 bra 	$L__BB2_219;
	ld.param.u64 	%rd308, [fused_batch_pir_kernel_optimized_4_param_1];
	cvta.to.global.u64 	%rd209, %rd308;
	ld.global.u32 	%r19765, [%rd209+5356];
	xor.b32  	%r22806, %r22806, %r19765;
$L__BB2_219:
	@%p195 bra 	$L__BB2_221;
	ld.param.u64 	%rd309, [fused_batch_pir_kernel_optimized_4_param_1];
	cvta.to.global.u64 	%rd210, %rd309;
	ld.global.u32 	%r19766, [%rd210+5360];
	xor.b32  	%r22805, %r22805, %r19766;
$L__BB2_221:
	@%p195 bra 	$L__BB2_223;
	ld.param.u64 	%rd310, [fused_batch_pir_kernel_optimized_4_param_1];
	cvta.to.global.u64 	%rd211, %rd310;
	ld.global.u32 	%r19767, [%rd211+5364];
	xor.b32  	%r22804, %r22804, %r19767;
$L__BB2_223:
	ld.param.u32 	%r21956, [fused_batch_pir_kernel_optimized_4_param_4];
	mov.u32 	%r19769, %ctaid.x;
	shl.b32 	%r19770, %r19769, 11;
	mov.u32 	%r19771, %tid.x;
	and.b32  	%r19772, %r19771, 31;
	or.b32  	%r19773, %r19770, %r19772;
	shl.b32 	%r19774, %r19771, 3;
	and.b32  	%r19775, %r19774, 7936;
	add.s32 	%r19776, %r22550, %r19775;
	add.s32 	%r19777, %r19773, %r19776;
	setp.ge.s32 	%p199, %r19777, %r21956;
	mov.b32 	%r22828, 0;
	mov.u32 	%r22829, %r22828;
	mov.u32 	%r22830, %r22828;
	mov.u32 	%r22831, %r22828;
	@%p199 bra 	$L__BB2_237;
	ld.param.u64 	%rd311, [fused_batch_pir_kernel_optimized_4_param_1];
	cvta.to.global.u64 	%rd212, %rd311;
	ld.global.u8 	%rs298, [%rd212+5385];
	max.u16 	%rs163, %rs298, 11;
	cvt.u32.u16 	%r19778, %rs163;
	ld.shared.u32 	%r22831, [s_mem+49564];
	ld.shared.v4.u32 	{%r22830, %r22829, %r22828, %r19779}, [s_mem+49568];
	mov.b64 	%rd213, {%r22828, %r19779};
	shr.u64 	%rd214, %rd213, 32;
	cvt.u16.u64 	%rs379, %rd214;
	cvt.u32.u16 	%r1539, %rs298;
	sub.s32 	%r19780, %r1539, %r19778;
	add.s32 	%r19781, %r19780, 11;
	setp.lt.s32 	%p200, %r19781, 1;
	@%p200 bra 	$L__BB2_229;
	mov.b32 	%r22819, 0;
	mov.u16 	%rs377, %rs379;
$L__BB2_226:
	.pragma "nounroll";
	ld.const.u32 	%r19783, [CHACHA_CONSTANTS];
	add.s32 	%r19784, %r19783, %r22831;
	shf.l.wrap.b32 	%r19785, %r19784, %r19784, 16;
	add.s32 	%r19786, %r22831, %r19785;
	xor.b32  	%r19787, %r22831, %r19786;
	shf.l.wrap.b32 	%r19788, %r19787, %r19787, 12;
	add.s32 	%r19789, %r19784, %r19788;
	xor.b32  	%r19790, %r19785, %r19789;
	shf.l.wrap.b32 	%r19791, %r19790, %r19790, 8;
	add.s32 	%r19792, %r19786, %r19791;
	xor.b32  	%r19793, %r19788, %r19792;
	shf.l.wrap.b32 	%r19794, %r19793, %r19793, 7;
	ld.const.u32 	%r19795, [CHACHA_CONSTANTS+4];
	add.s32 	%r19796, %r19795, %r22830;
	shf.l.wrap.b32 	%r19797, %r19796, %r19796, 16;
	add.s32 	%r19798, %r22830, %r19797;
	xor.b32  	%r19799, %r22830, %r19798;
	shf.l.wrap.b32 	%r19800, %r19799, %r19799, 12;
	add.s32 	%r19801, %r19796, %r19800;
	xor.b32  	%r19802, %r19797, %r19801;
	shf.l.wrap.b32 	%r19803, %r19802, %r19802, 8;
	add.s32 	%r19804, %r19798, %r19803;
	xor.b32  	%r19805, %r19800, %r19804;
	shf.l.wrap.b32 	%r19806, %r19805, %r19805, 7;
	ld.const.u32 	%r19807, [CHACHA_CONSTANTS+8];
	add.s32 	%r19808, %r19807, %r22829;
	shf.l.wrap.b32 	%r19809, %r19808, %r19808, 16;
	add.s32 	%r19810, %r22829, %r19809;
	xor.b32  	%r19811, %r22829, %r19810;
	shf.l.wrap.b32 	%r19812, %r19811, %r19811, 12;
	add.s32 	%r19813, %r19808, %r19812;
	xor.b32  	%r19814, %r19809, %r19813;
	shf.l.wrap.b32 	%r19815, %r19814, %r19814, 8;
	add.s32 	%r19816, %r19810, %r19815;
	xor.b32  	%r19817, %r19812, %r19816;
	shf.l.wrap.b32 	%r19818, %r19817, %r19817, 7;
	ld.const.u32 	%r19819, [CHACHA_CONSTANTS+12];
	add.s32 	%r19820, %r19819, %r22828;
	shf.l.wrap.b32 	%r19821, %r19820, %r19820, 16;
	add.s32 	%r19822, %r22828, %r19821;
	xor.b32  	%r19823, %r22828, %r19822;
	shf.l.wrap.b32 	%r19824, %r19823, %r19823, 12;
	add.s32 	%r19825, %r19820, %r19824;
	xor.b32  	%r19826, %r19821, %r19825;
	shf.l.wrap.b32 	%r19827, %r19826, %r19826, 8;
	add.s32 	%r19828, %r19822, %r19827;
	xor.b32  	%r19829, %r19824, %r19828;
	shf.l.wrap.b32 	%r19830, %r19829, %r19829, 7;
	add.s32 	%r19831, %r19789, %r19806;
	xor.b32  	%r19832, %r19827, %r19831;
	shf.l.wrap.b32 	%r19833, %r19832, %r19832, 16;
	add.s32 	%r19834, %r19816, %r19833;
	xor.b32  	%r19835, %r19806, %r19834;
	shf.l.wrap.b32 	%r19836, %r19835, %r19835, 12;
	add.s32 	%r19837, %r19831, %r19836;
	xor.b32  	%r19838, %r19833, %r19837;
	shf.l.wrap.b32 	%r19839, %r19838, %r19838, 8;
	add.s32 	%r19840, %r19834, %r19839;
	xor.b32  	%r19841, %r19836, %r19840;
	shf.l.wrap.b32 	%r19842, %r19841, %r19841, 7;
	add.s32 	%r19843, %r19801, %r19818;
	xor.b32  	%r19844, %r19791, %r19843;
	shf.l.wrap.b32 	%r19845, %r19844, %r19844, 16;
	add.s32 	%r19846, %r19828, %r19845;
	xor.b32  	%r19847, %r19818, %r19846;
	shf.l.wrap.b32 	%r19848, %r19847, %r19847, 12;
	add.s32 	%r19849, %r19843, %r19848;
	xor.b32  	%r19850, %r19845, %r19849;
	shf.l.wrap.b32 	%r19851, %r19850, %r19850, 8;
	add.s32 	%r19852, %r19846, %r19851;
	xor.b32  	%r19853, %r19848, %r19852;
	shf.l.wrap.b32 	%r19854, %r19853, %r19853, 7;
	add.s32 	%r19855, %r19813, %r19830;
	xor.b32  	%r19856, %r19803, %r19855;
	shf.l.wrap.b32 	%r19857, %r19856, %r19856, 16;
	add.s32 	%r19858, %r19792, %r19857;
	xor.b32  	%r19859, %r19830, %r19858;
	shf.l.wrap.b32 	%r19860, %r19859, %r19859, 12;
	add.s32 	%r19861, %r19855, %r19860;
	xor.b32  	%r19862, %r19857, %r19861;
	shf.l.wrap.b32 	%r19863, %r19862, %r19862, 8;
	add.s32 	%r19864, %r19858, %r19863;
	xor.b32  	%r19865, %r19860, %r19864;
	shf.l.wrap.b32 	%r19866, %r19865, %r19865, 7;
	add.s32 	%r19867, %r19825, %r19794;
	xor.b32  	%r19868, %r19815, %r19867;
	shf.l.wrap.b32 	%r19869, %r19868, %r19868, 16;
	add.s32 	%r19870, %r19804, %r19869;
	xor.b32  	%r19871, %r19794, %r19870;
	shf.l.wrap.b32 	%r19872, %r19871, %r19871, 12;
	add.s32 	%r19873, %r19867, %r19872;
	xor.b32  	%r19874, %r19869, %r19873;
	shf.l.wrap.b32 	%r19875, %r19874, %r19874, 8;
	add.s32 	%r19876, %r19870, %r19875;
	xor.b32  	%r19877, %r19872, %r19876;
	shf.l.wrap.b32 	%r19878, %r19877, %r19877, 7;
	add.s32 	%r19879, %r19837, %r19878;
	xor.b32  	%r19880, %r19851, %r19879;
	shf.l.wrap.b32 	%r19881, %r19880, %r19880, 16;
	add.s32 	%r19882, %r19864, %r19881;
	xor.b32  	%r19883, %r19878, %r19882;
	shf.l.wrap.b32 	%r19884, %r19883, %r19883, 12;
	add.s32 	%r19885, %r19879, %r19884;
	xor.b32  	%r19886, %r19881, %r19885;
	shf.l.wrap.b32 	%r19887, %r19886, %r19886, 8;
	add.s32 	%r19888, %r19882, %r19887;
	xor.b32  	%r19889, %r19884, %r19888;
	shf.l.wrap.b32 	%r19890, %r19889, %r19889, 7;
	add.s32 	%r19891, %r19849, %r19842;
	xor.b32  	%r19892, %r19863, %r19891;
	shf.l.wrap.b32 	%r19893, %r19892, %r19892, 16;
	add.s32 	%r19894, %r19876, %r19893;
	xor.b32  	%r19895, %r19842, %r19894;
	shf.l.wrap.b32 	%r19896, %r19895, %r19895, 12;
	add.s32 	%r19897, %r19891, %r19896;
	xor.b32  	%r19898, %r19893, %r19897;
	shf.l.wrap.b32 	%r19899, %r19898, %r19898, 8;
	add.s32 	%r19900, %r19894, %r19899;
	xor.b32  	%r19901, %r19896, %r19900;
	shf.l.wrap.b32 	%r19902, %r19901, %r19901, 7;
	add.s32 	%r19903, %r19861, %r19854;
	xor.b32  	%r19904, %r19875, %r19903;
	shf.l.wrap.b32 	%r19905, %r19904, %r19904, 16;
	add.s32 	%r19906, %r19840, %r19905;
	xor.b32  	%r19907, %r19854, %r19906;
	shf.l.wrap.b32 	%r19908, %r19907, %r19907, 12;
	add.s32 	%r19909, %r19903, %r19908;
	xor.b32  	%r19910, %r19905, %r19909;
	shf.l.wrap.b32 	%r19911, %r19910, %r19910, 8;
	add.s32 	%r19912, %r19906, %r19911;
	xor.b32  	%r19913, %r19908, %r19912;
	shf.l.wrap.b32 	%r19914, %r19913, %r19913, 7;
	add.s32 	%r19915, %r19873, %r19866;
	xor.b32  	%r19916, %r19839, %r19915;
	shf.l.wrap.b32 	%r19917, %r19916, %r19916, 16;
	add.s32 	%r19918, %r19852, %r19917;
	xor.b32  	%r19919, %r19866, %r19918;
	shf.l.wrap.b32 	%r19920, %r19919, %r19919, 12;
	add.s32 	%r19921, %r19915, %r19920;
	xor.b32  	%r19922, %r19917, %r19921;
	shf.l.wrap.b32 	%r19923, %r19922, %r19922, 8;
	add.s32 	%r19924, %r19918, %r19923;
	xor.b32  	%r19925, %r19920, %r19924;
	shf.l.wrap.b32 	%r19926, %r19925, %r19925, 7;
	add.s32 	%r19927, %r19885, %r19902;
	xor.b32  	%r19928, %r19923, %r19927;
	shf.l.wrap.b32 	%r19929, %r19928, %r19928, 16;
	add.s32 	%r19930, %r19912, %r19929;
	xor.b32  	%r19931, %r19902, %r19930;
	shf.l.wrap.b32 	%r19932, %r19931, %r19931, 12;
	add.s32 	%r19933, %r19927, %r19932;
	xor.b32  	%r19934, %r19929, %r19933;
	shf.l.wrap.b32 	%r19935, %r19934, %r19934, 8;
	add.s32 	%r19936, %r19930, %r19935;
	xor.b32  	%r19937, %r19932, %r19936;
	shf.l.wrap.b32 	%r19938, %r19937, %r19937, 7;
	add.s32 	%r19939, %r19897, %r19914;
	xor.b32  	%r19940, %r19887, %r19939;
	shf.l.wrap.b32 	%r19941, %r19940, %r19940, 16;
	add.s32 	%r19942, %r19924, %r19941;
	xor.b32  	%r19943, %r19914, %r19942;
	shf.l.wrap.b32 	%r19944, %r19943, %r19943, 12;
	add.s32 	%r19945, %r19939, %r19944;
	xor.b32  	%r19946, %r19941, %r19945;
	shf.l.wrap.b32 	%r19947, %r19946, %r19946, 8;
	add.s32 	%r19948, %r19942, %r19947;
	xor.b32  	%r19949, %r19944, %r19948;
	shf.l.wrap.b32 	%r19950, %r19949, %r19949, 7;
	add.s32 	%r19951, %r19909, %r19926;
	xor.b32  	%r19952, %r19899, %r19951;
	shf.l.wrap.b32 	%r19953, %r19952, %r19952, 16;
	add.s32 	%r19954, %r19888, %r19953;
	xor.b32  	%r19955, %r19926, %r19954;
	shf.l.wrap.b32 	%r19956, %r19955, %r19955, 12;
	add.s32 	%r19957, %r19951, %r19956;
	xor.b32  	%r19958, %r19953, %r19957;
	shf.l.wrap.b32 	%r19959, %r19958, %r19958, 8;
	add.s32 	%r19960, %r19954, %r19959;
	xor.b32  	%r19961, %r19956, %r19960;
	shf.l.wrap.b32 	%r19962, %r19961, %r19961, 7;
	add.s32 	%r19963, %r19921, %r19890;
	xor.b32  	%r19964, %r19911, %r19963;
	shf.l.wrap.b32 	%r19965, %r19964, %r19964, 16;
	add.s32 	%r19966, %r19900, %r19965;
	xor.b32  	%r19967, %r19890, %r19966;
	shf.l.wrap.b32 	%r19968, %r19967, %r19967, 12;
	add.s32 	%r19969, %r19963, %r19968;
	xor.b32  	%r19970, %r19965, %r19969;
	shf.l.wrap.b32 	%r19971, %r19970, %r19970, 8;
	add.s32 	%r19972, %r19966, %r19971;
	xor.b32  	%r19973, %r19968, %r19972;
	shf.l.wrap.b32 	%r19974, %r19973, %r19973, 7;
	add.s32 	%r19975, %r19933, %r19974;
	xor.b32  	%r19976, %r19947, %r19975;
	shf.l.wrap.b32 	%r19977, %r19976, %r19976, 16;
	add.s32 	%r19978, %r19960, %r19977;
	xor.b32  	%r19979, %r19974, %r19978;
	shf.l.wrap.b32 	%r19980, %r19979, %r19979, 12;
	add.s32 	%r19981, %r19975, %r19980;
	xor.b32  	%r19982, %r19977, %r19981;
	shf.l.wrap.b32 	%r19983, %r19982, %r19982, 8;
	add.s32 	%r19984, %r19978, %r19983;
	xor.b32  	%r19985, %r19980, %r19984;
	shf.l.wrap.b32 	%r19986, %r19985, %r19985, 7;
	add.s32 	%r19987, %r19945, %r19938;
	xor.b32  	%r19988, %r19959, %r19987;
	shf.l.wrap.b32 	%r19989, %r19988, %r19988, 16;
	add.s32 	%r19990, %r19972, %r19989;
	xor.b32  	%r19991, %r19938, %r19990;
	shf.l.wrap.b32 	%r19992, %r19991, %r19991, 12;
	add.s32 	%r19993, %r19987, %r19992;
	xor.b32  	%r19994, %r19989, %r19993;
	shf.l.wrap.b32 	%r19995, %r19994, %r19994, 8;
	add.s32 	%r19996, %r19990, %r19995;
	xor.b32  	%r19997, %r19992, %r19996;
	shf.l.wrap.b32 	%r19998, %r19997, %r19997, 7;
	add.s32 	%r19999, %r19957, %r19950;
	xor.b32  	%r20000, %r19971, %r19999;
	shf.l.wrap.b32 	%r20001, %r20000, %r20000, 16;
	add.s32 	%r20002, %r19936, %r20001;
	xor.b32  	%r20003, %r19950, %r20002;
	shf.l.wrap.b32 	%r20004, %r20003, %r20003, 12;
	add.s32 	%r20005, %r19999, %r20004;
	xor.b32  	%r20006, %r20001, %r20005;
	shf.l.wrap.b32 	%r20007, %r20006, %r20006, 8;
	add.s32 	%r20008, %r20002, %r20007;
	xor.b32  	%r20009, %r20004, %r20008;
	shf.l.wrap.b32 	%r20010, %r20009, %r20009, 7;
	add.s32 	%r20011, %r19969, %r19962;
	xor.b32  	%r20012, %r19935, %r20011;
	shf.l.wrap.b32 	%r20013, %r20012, %r20012, 16;
	add.s32 	%r20014, %r19948, %r20013;
	xor.b32  	%r20015, %r19962, %r20014;
	shf.l.wrap.b32 	%r20016, %r20015, %r20015, 12;
	add.s32 	%r20017, %r20011, %r20016;
	xor.b32  	%r20018, %r20013, %r20017;
	shf.l.wrap.b32 	%r20019, %r20018, %r20018, 8;
	add.s32 	%r20020, %r20014, %r20019;
	xor.b32  	%r20021, %r20016, %r20020;
	shf.l.wrap.b32 	%r20022, %r20021, %r20021, 7;
	add.s32 	%r20023, %r19981, %r19998;
	xor.b32  	%r20024, %r20019, %r20023;
	shf.l.wrap.b32 	%r20025, %r20024, %r20024, 16;
	add.s32 	%r20026, %r20008, %r20025;
	xor.b32  	%r20027, %r19998, %r20026;
	shf.l.wrap.b32 	%r20028, %r20027, %r20027, 12;
	add.s32 	%r20029, %r20023, %r20028;
	xor.b32  	%r20030, %r20025, %r20029;
	shf.l.wrap.b32 	%r20031, %r20030, %r20030, 8;
	add.s32 	%r20032, %r20026, %r20031;
	xor.b32  	%r20033, %r20028, %r20032;
	shf.l.wrap.b32 	%r20034, %r20033, %r20033, 7;
	add.s32 	%r20035, %r19993, %r20010;
	xor.b32  	%r20036, %r19983, %r20035;
	shf.l.wrap.b32 	%r20037, %r20036, %r20036, 16;
	add.s32 	%r20038, %r20020, %r20037;
	xor.b32  	%r20039, %r20010, %r20038;
	shf.l.wrap.b32 	%r20040, %r20039, %r20039, 12;
	add.s32 	%r20041, %r20035, %r20040;
	xor.b32  	%r20042, %r20037, %r20041;
	shf.l.wrap.b32 	%r20043, %r20042, %r20042, 8;
	add.s32 	%r20044, %r20038, %r20043;
	xor.b32  	%r20045, %r20040, %r20044;
	shf.l.wrap.b32 	%r20046, %r20045, %r20045, 7;
	add.s32 	%r20047, %r20005, %r20022;
	xor.b32  	%r20048, %r19995, %r20047;
	shf.l.wrap.b32 	%r20049, %r20048, %r20048, 16;
	add.s32 	%r20050, %r19984, %r20049;
	xor.b32  	%r20051, %r20022, %r20050;
	shf.l.wrap.b32 	%r20052, %r20051, %r20051, 12;
	add.s32 	%r20053, %r20047, %r20052;
	xor.b32  	%r20054, %r20049, %r20053;
	shf.l.wrap.b32 	%r20055, %r20054, %r20054, 8;
	add.s32 	%r20056, %r20050, %r20055;
	xor.b32  	%r20057, %r20052, %r20056;
	shf.l.wrap.b32 	%r20058, %r20057, %r20057, 7;
	add.s32 	%r20059, %r20017, %r19986;
	xor.b32  	%r20060, %r20007, %r20059;
	shf.l.wrap.b32 	%r20061, %r20060, %r20060, 16;
	add.s32 	%r20062, %r19996, %r20061;
	xor.b32  	%r20063, %r19986, %r20062;
	shf.l.wrap.b32 	%r20064, %r20063, %r20063, 12;
	add.s32 	%r20065, %r20059, %r20064;
	xor.b32  	%r20066, %r20061, %r20065;
	shf.l.wrap.b32 	%r20067, %r20066, %r20066, 8;
	add.s32 	%r20068, %r20062, %r20067;
	xor.b32  	%r20069, %r20064, %r20068;
	shf.l.wrap.b32 	%r20070, %r20069, %r20069, 7;
	add.s32 	%r20071, %r20029, %r20070;
	xor.b32  	%r20072, %r20043, %r20071;
	shf.l.wrap.b32 	%r20073, %r20072, %r20072, 16;
	add.s32 	%r20074, %r20056, %r20073;
	xor.b32  	%r20075, %r20070, %r20074;
	shf.l.wrap.b32 	%r20076, %r20075, %r20075, 12;
	add.s32 	%r20077, %r20071, %r20076;
	xor.b32  	%r20078, %r20073, %r20077;
	shf.l.wrap.b32 	%r20079, %r20078, %r20078, 8;
	add.s32 	%r20080, %r20074, %r20079;
	xor.b32  	%r20081, %r20076, %r20080;
	shf.l.wrap.b32 	%r20082, %r20081, %r20081, 7;
	add.s32 	%r20083, %r20041, %r20034;
	xor.b32  	%r20084, %r20055, %r20083;
	shf.l.wrap.b32 	%r20085, %r20084, %r20084, 16;
	add.s32 	%r20086, %r20068, %r20085;
	xor.b32  	%r20087, %r20034, %r20086;
	shf.l.wrap.b32 	%r20088, %r20087, %r20087, 12;
	add.s32 	%r20089, %r20083, %r20088;
	xor.b32  	%r20090, %r20085, %r20089;
	shf.l.wrap.b32 	%r20091, %r20090, %r20090, 8;
	add.s32 	%r20092, %r20086, %r20091;
	xor.b32  	%r20093, %r20088, %r20092;
	shf.l.wrap.b32 	%r20094, %r20093, %r20093, 7;
	add.s32 	%r20095, %r20053, %r20046;
	xor.b32  	%r20096, %r20067, %r20095;
	shf.l.wrap.b32 	%r20097, %r20096, %r20096, 16;
	add.s32 	%r20098, %r20032, %r20097;
	xor.b32  	%r20099, %r20046, %r20098;
	shf.l.wrap.b32 	%r20100, %r20099, %r20099, 12;
	add.s32 	%r20101, %r20095, %r20100;
	xor.b32  	%r20102, %r20097, %r20101;
	shf.l.wrap.b32 	%r20103, %r20102, %r20102, 8;
	add.s32 	%r20104, %r20098, %r20103;
	xor.b32  	%r20105, %r20100, %r20104;
	shf.l.wrap.b32 	%r20106, %r20105, %r20105, 7;
	add.s32 	%r20107, %r20065, %r20058;
	xor.b32  	%r20108, %r20031, %r20107;
	shf.l.wrap.b32 	%r20109, %r20108, %r20108, 16;
	add.s32 	%r20110, %r20044, %r20109;
	xor.b32  	%r20111, %r20058, %r20110;
	shf.l.wrap.b32 	%r20112, %r20111, %r20111, 12;
	add.s32 	%r20113, %r20107, %r20112;
	xor.b32  	%r20114, %r20109, %r20113;
	shf.l.wrap.b32 	%r20115, %r20114, %r20114, 8;
	add.s32 	%r20116, %r20110, %r20115;
	xor.b32  	%r20117, %r20112, %r20116;
	shf.l.wrap.b32 	%r20118, %r20117, %r20117, 7;
	add.s32 	%r20119, %r20077, %r20094;
	xor.b32  	%r20120, %r20115, %r20119;
	shf.l.wrap.b32 	%r20121, %r20120, %r20120, 16;
	add.s32 	%r20122, %r20104, %r20121;
	xor.b32  	%r20123, %r20094, %r20122;
	shf.l.wrap.b32 	%r20124, %r20123, %r20123, 12;
	add.s32 	%r20125, %r20119, %r20124;
	xor.b32  	%r20126, %r20121, %r20125;
	shf.l.wrap.b32 	%r20127, %r20126, %r20126, 8;
	add.s32 	%r20128, %r20122, %r20127;
	xor.b32  	%r20129, %r20124, %r20128;
	shf.l.wrap.b32 	%r20130, %r20129, %r20129, 7;
	add.s32 	%r20131, %r20089, %r20106;
	xor.b32  	%r20132, %r20079, %r20131;
	shf.l.wrap.b32 	%r20133, %r20132, %r20132, 16;
	add.s32 	%r20134, %r20116, %r20133;
	xor.b32  	%r20135, %r20106, %r20134;
	shf.l.wrap.b32 	%r20136, %r20135, %r20135, 12;
	add.s32 	%r20137, %r20131, %r20136;
	xor.b32  	%r20138, %r20133, %r20137;
	shf.l.wrap.b32 	%r20139, %r20138, %r20138, 8;
	add.s32 	%r20140, %r20134, %r20139;
	xor.b32  	%r20141, %r20136, %r20140;
	shf.l.wrap.b32 	%r20142, %r20141, %r20141, 7;
	add.s32 	%r20143, %r20101, %r20118;
	xor.b32  	%r20144, %r20091, %r20143;
	shf.l.wrap.b32 	%r20145, %r20144, %r20144, 16;
	add.s32 	%r20146, %r20080, %r20145;
	xor.b32  	%r20147, %r20118, %r20146;
	shf.l.wrap.b32 	%r20148, %r20147, %r20147, 12;
	add.s32 	%r20149, %r20143, %r20148;
	xor.b32  	%r20150, %r20145, %r20149;
	shf.l.wrap.b32 	%r20151, %r20150, %r20150, 8;
	add.s32 	%r20152, %r20146, %r20151;
	xor.b32  	%r20153, %r20148, %r20152;
	shf.l.wrap.b32 	%r20154, %r20153, %r20153, 7;
	add.s32 	%r20155, %r20113, %r20082;
	xor.b32  	%r20156, %r20103, %r20155;
	shf.l.wrap.b32 	%r20157, %r20156, %r20156, 16;
	add.s32 	%r20158, %r20092, %r20157;
	xor.b32  	%r20159, %r20082, %r20158;
	shf.l.wrap.b32 	%r20160, %r20159, %r20159, 12;
	add.s32 	%r20161, %r20155, %r20160;
	xor.b32  	%r20162, %r20157, %r20161;
	shf.l.wrap.b32 	%r20163, %r20162, %r20162, 8;
	add.s32 	%r20164, %r20158, %r20163;
	xor.b32  	%r20165, %r20160, %r20164;
	shf.l.wrap.b32 	%r20166, %r20165, %r20165, 7;
	add.s32 	%r22823, %r19783, %r20125;
	add.s32 	%r22824, %r22831, %r20166;
	add.s32 	%r22822, %r19795, %r20137;
	add.s32 	%r22825, %r22830, %r20130;
	add.s32 	%r22821, %r19807, %r20149;
	add.s32 	%r22826, %r22829, %r20142;
	add.s32 	%r22820, %r19819, %r20161;
	add.s32 	%r22827, %r22828, %r20154;
	xor.b32  	%r20167, %r19784, 1;
	shf.l.wrap.b32 	%r20168, %r19784, %r20167, 16;
	add.s32 	%r20169, %r22831, %r20168;
	xor.b32  	%r20170, %r22831, %r20169;
	shf.l.wrap.b32 	%r20171, %r20170, %r20170, 12;
	add.s32 	%r20172, %r19784, %r20171;
	xor.b32  	%r20173, %r20168, %r20172;
	shf.l.wrap.b32 	%r20174, %r20173, %r20173, 8;
	add.s32 	%r20175, %r20169, %r20174;
	xor.b32  	%r20176, %r20171, %r20175;
	shf.l.wrap.b32 	%r20177, %r20176, %r20176, 7;
	add.s32 	%r20178, %r20172, %r19806;
	xor.b32  	%r20179, %r19827, %r20178;
	shf.l.wrap.b32 	%r20180, %r20179, %r20179, 16;
	add.s32 	%r20181, %r19816, %r20180;
	xor.b32  	%r20182, %r19806, %r20181;
	shf.l.wrap.b32 	%r20183, %r20182, %r20182, 12;
	add.s32 	%r20184, %r20178, %r20183;
	xor.b32  	%r20185, %r20180, %r20184;
	shf.l.wrap.b32 	%r20186, %r20185, %r20185, 8;
	add.s32 	%r20187, %r20181, %r20186;
	xor.b32  	%r20188, %r20183, %r20187;
	shf.l.wrap.b32 	%r20189, %r20188, %r20188, 7;
	xor.b32  	%r20190, %r20174, %r19843;
	shf.l.wrap.b32 	%r20191, %r20190, %r20190, 16;
	add.s32 	%r20192, %r19828, %r20191;
	xor.b32  	%r20193, %r19818, %r20192;
	shf.l.wrap.b32 	%r20194, %r20193, %r20193, 12;
	add.s32 	%r20195, %r19843, %r20194;
	xor.b32  	%r20196, %r20191, %r20195;
	shf.l.wrap.b32 	%r20197, %r20196, %r20196, 8;
	add.s32 	%r20198, %r20192, %r20197;
	xor.b32  	%r20199, %r20194, %r20198;
	shf.l.wrap.b32 	%r20200, %r20199, %r20199, 7;
	add.s32 	%r20201, %r20175, %r19857;
	xor.b32  	%r20202, %r19830, %r20201;
	shf.l.wrap.b32 	%r20203, %r20202, %r20202, 12;
	add.s32 	%r20204, %r19855, %r20203;
	xor.b32  	%r20205, %r19857, %r20204;
	shf.l.wrap.b32 	%r20206, %r20205, %r20205, 8;
	add.s32 	%r20207, %r20201, %r20206;
	xor.b32  	%r20208, %r20203, %r20207;
	shf.l.wrap.b32 	%r20209, %r20208, %r20208, 7;
	add.s32 	%r20210, %r19825, %r20177;
	xor.b32  	%r20211, %r19815, %r20210;
	shf.l.wrap.b32 	%r20212, %r20211, %r20211, 16;
	add.s32 	%r20213, %r19804, %r20212;
	xor.b32  	%r20214, %r20177, %r20213;
	shf.l.wrap.b32 	%r20215, %r20214, %r20214, 12;
	add.s32 	%r20216, %r20210, %r20215;
	xor.b32  	%r20217, %r20212, %r20216;
	shf.l.wrap.b32 	%r20218, %r20217, %r20217, 8;
	add.s32 	%r20219, %r20213, %r20218;
	xor.b32  	%r20220, %r20215, %r20219;
	shf.l.wrap.b32 	%r20221, %r20220, %r20220, 7;
	add.s32 	%r20222, %r20184, %r20221;
	xor.b32  	%r20223, %r20197, %r20222;
	shf.l.wrap.b32 	%r20224, %r20223, %r20223, 16;
	add.s32 	%r20225, %r20207, %r20224;
	xor.b32  	%r20226, %r20221, %r20225;
	shf.l.wrap.b32 	%r20227, %r20226, %r20226, 12;
	add.s32 	%r20228, %r20222, %r20227;
	xor.b32  	%r20229, %r20224, %r20228;
	shf.l.wrap.b32 	%r20230, %r20229, %r20229, 8;
	add.s32 	%r20231, %r20225, %r20230;
	xor.b32  	%r20232, %r20227, %r20231;
	shf.l.wrap.b32 	%r20233, %r20232, %r20232, 7;
	add.s32 	%r20234, %r20195, %r20189;
	xor.b32  	%r20235, %r20206, %r20234;
	shf.l.wrap.b32 	%r20236, %r20235, %r20235, 16;
	add.s32 	%r20237, %r20219, %r20236;
	xor.b32  	%r20238, %r20189, %r20237;
	shf.l.wrap.b32 	%r20239, %r20238, %r20238, 12;
	add.s32 	%r20240, %r20234, %r20239;
	xor.b32  	%r20241, %r20236, %r20240;
	shf.l.wrap.b32 	%r20242, %r20241, %r20241, 8;
	add.s32 	%r20243, %r20237, %r20242;
	xor.b32  	%r20244, %r20239, %r20243;
	shf.l.wrap.b32 	%r20245, %r20244, %r20244, 7;
	add.s32 	%r20246, %r20204, %r20200;
	xor.b32  	%r20247, %r20218, %r20246;
	shf.l.wrap.b32 	%r20248, %r20247, %r20247, 16;
	add.s32 	%r20249, %r20187, %r20248;
	xor.b32  	%r20250, %r20200, %r20249;
	shf.l.wrap.b32 	%r20251, %r20250, %r20250, 12;
	add.s32 	%r20252, %r20246, %r20251;
	xor.b32  	%r20253, %r20248, %r20252;
	shf.l.wrap.b32 	%r20254, %r20253, %r20253, 8;
	add.s32 	%r20255, %r20249, %r20254;
	xor.b32  	%r20256, %r20251, %r20255;
	shf.l.wrap.b32 	%r20257, %r20256, %r20256, 7;
	add.s32 	%r20258, %r20216, %r20209;
	xor.b32  	%r20259, %r20186, %r20258;
	shf.l.wrap.b32 	%r20260, %r20259, %r20259, 16;
	add.s32 	%r20261, %r20198, %r20260;
	xor.b32  	%r20262, %r20209, %r20261;
	shf.l.wrap.b32 	%r20263, %r20262, %r20262, 12;
	add.s32 	%r20264, %r20258, %r20263;
	xor.b32  	%r20265, %r20260, %r20264;
	shf.l.wrap.b32 	%r20266, %r20265, %r20265, 8;
	add.s32 	%r20267, %r20261, %r20266;
	xor.b32  	%r20268, %r20263, %r20267;
	shf.l.wrap.b32 	%r20269, %r20268, %r20268, 7;
	add.s32 	%r20270, %r20228, %r20245;
	xor.b32  	%r20271, %r20266, %r20270;
	shf.l.wrap.b32 	%r20272, %r20271, %r20271, 16;
	add.s32 	%r20273, %r20255, %r20272;
	xor.b32  	%r20274, %r20245, %r20273;
	shf.l.wrap.b32 	%r20275, %r20274, %r20274, 12;
	add.s32 	%r20276, %r20270, %r20275;
	xor.b32  	%r20277, %r20272, %r20276;
	shf.l.wrap.b32 	%r20278, %r20277, %r20277, 8;
	add.s32 	%r20279, %r20273, %r20278;
	xor.b32  	%r20280, %r20275, %r20279;
	shf.l.wrap.b32 	%r20281, %r20280, %r20280, 7;
	add.s32 	%r20282, %r20240, %r20257;
	xor.b32  	%r20283, %r20230, %r20282;
	shf.l.wrap.b32 	%r20284, %r20283, %r20283, 16;
	add.s32 	%r20285, %r20267, %r20284;
	xor.b32  	%r20286, %r20257, %r20285;
	shf.l.wrap.b32 	%r20287, %r20286, %r20286, 12;
	add.s32 	%r20288, %r20282, %r20287;
	xor.b32  	%r20289, %r20284, %r20288;
	shf.l.wrap.b32 	%r20290, %r20289, %r20289, 8;
	add.s32 	%r20291, %r20285, %r20290;
	xor.b32  	%r20292, %r20287, %r20291;
	shf.l.wrap.b32 	%r20293, %r20292, %r20292, 7;
	add.s32 	%r20294, %r20252, %r20269;
	xor.b32  	%r20295, %r20242, %r20294;
	shf.l.wrap.b32 	%r20296, %r20295, %r20295, 16;
	add.s32 	%r20297, %r20231, %r20296;
	xor.b32  	%r20298, %r20269, %r20297;
	shf.l.wrap.b32 	%r20299, %r20298, %r20298, 12;
	add.s32 	%r20300, %r20294, %r20299;
	xor.b32  	%r20301, %r20296, %r20300;
	shf.l.wrap.b32 	%r20302, %r20301, %r20301, 8;
	add.s32 	%r20303, %r20297, %r20302;
	xor.b32  	%r20304, %r20299, %r20303;
	shf.l.wrap.b32 	%r20305, %r20304, %r20304, 7;
	add.s32 	%r20306, %r20264, %r20233;
	xor.b32  	%r20307, %r20254, %r20306;
	shf.l.wrap.b32 	%r20308, %r20307, %r20307, 16;
	add.s32 	%r20309, %r20243, %r20308;
	xor.b32  	%r20310, %r20233, %r20309;
	shf.l.wrap.b32 	%r20311, %r20310, %r20310, 12;
	add.s32 	%r20312, %r20306, %r20311;
	xor.b32  	%r20313, %r20308, %r20312;
	shf.l.wrap.b32 	%r20314, %r20313, %r20313, 8;
	add.s32 	%r20315, %r20309, %r20314;
	xor.b32  	%r20316, %r20311, %r20315;
	shf.l.wrap.b32 	%r20317, %r20316, %r20316, 7;
	add.s32 	%r20318, %r20276, %r20317;
	xor.b32  	%r20319, %r20290, %r20318;
	shf.l.wrap.b32 	%r20320, %r20319, %r20319, 16;
	add.s32 	%r20321, %r20303, %r20320;
	xor.b32  	%r20322, %r20317, %r20321;
	shf.l.wrap.b32 	%r20323, %r20322, %r20322, 12;
	add.s32 	%r20324, %r20318, %r20323;
	xor.b32  	%r20325, %r20320, %r20324;
	shf.l.wrap.b32 	%r20326, %r20325, %r20325, 8;
	add.s32 	%r20327, %r20321, %r20326;
	xor.b32  	%r20328, %r20323, %r20327;
	shf.l.wrap.b32 	%r20329, %r20328, %r20328, 7;
	add.s32 	%r20330, %r20288, %r20281;
	xor.b32  	%r20331, %r20302, %r20330;
	shf.l.wrap.b32 	%r20332, %r20331, %r20331, 16;
	add.s32 	%r20333, %r20315, %r20332;
	xor.b32  	%r20334, %r20281, %r20333;
	shf.l.wrap.b32 	%r20335, %r20334, %r20334, 12;
	add.s32 	%r20336, %r20330, %r20335;
	xor.b32  	%r20337, %r20332, %r20336;
	shf.l.wrap.b32 	%r20338, %r20337, %r20337, 8;
	add.s32 	%r20339, %r20333, %r20338;
	xor.b32  	%r20340, %r20335, %r20339;
	shf.l.wrap.b32 	%r20341, %r20340, %r20340, 7;
	add.s32 	%r20342, %r20300, %r20293;
	xor.b32  	%r20343, %r20314, %r20342;
	shf.l.wrap.b32 	%r20344, %r20343, %r20343, 16;
	add.s32 	%r20345, %r20279, %r20344;
	xor.b32  	%r20346, %r20293, %r20345;
	shf.l.wrap.b32 	%r20347, %r20346, %r20346, 12;
	add.s32 	%r20348, %r20342, %r20347;
	xor.b32  	%r20349, %r20344, %r20348;
	shf.l.wrap.b32 	%r20350, %r20349, %r20349, 8;
	add.s32 	%r20351, %r20345, %r20350;
	xor.b32  	%r20352, %r20347, %r20351;
	shf.l.wrap.b32 	%r20353, %r20352, %r20352, 7;
	add.s32 	%r20354, %r20312, %r20305;
	xor.b32  	%r20355, %r20278, %r20354;
	shf.l.wrap.b32 	%r20356, %r20355, %r20355, 16;
	add.s32 	%r20357, %r20291, %r20356;
	xor.b32  	%r20358, %r20305, %r20357;
	shf.l.wrap.b32 	%r20359, %r20358, %r20358, 12;
	add.s32 	%r20360, %r20354, %r20359;
	xor.b32  	%r20361, %r20356, %r20360;
	shf.l.wrap.b32 	%r20362, %r20361, %r20361, 8;
	add.s32 	%r20363, %r20357, %r20362;
	xor.b32  	%r20364, %r20359, %r20363;
	shf.l.wrap.b32 	%r20365, %r20364, %r20364, 7;
	add.s32 	%r20366, %r20324, %r20341;
	xor.b32  	%r20367, %r20362, %r20366;
	shf.l.wrap.b32 	%r20368, %r20367, %r20367, 16;
	add.s32 	%r20369, %r20351, %r20368;
	xor.b32  	%r20370, %r20341, %r20369;
	shf.l.wrap.b32 	%r20371, %r20370, %r20370, 12;
	add.s32 	%r20372, %r20366, %r20371;
	xor.b32  	%r20373, %r20368, %r20372;
	shf.l.wrap.b32 	%r20374, %r20373, %r20373, 8;
	add.s32 	%r20375, %r20369, %r20374;
	xor.b32  	%r20376, %r20371, %r20375;
	shf.l.wrap.b32 	%r20377, %r20376, %r20376, 7;
	add.s32 	%r20378, %r20336, %r20353;
	xor.b32  	%r20379, %r20326, %r20378;
	shf.l.wrap.b32 	%r20380, %r20379, %r20379, 16;
	add.s32 	%r20381, %r20363, %r20380;
	xor.b32  	%r20382, %r20353, %r20381;
	shf.l.wrap.b32 	%r20383, %r20382, %r20382, 12;
	add.s32 	%r20384, %r20378, %r20383;
	xor.b32  	%r20385, %r20380, %r20384;
	shf.l.wrap.b32 	%r20386, %r20385, %r20385, 8;
	add.s32 	%r20387, %r20381, %r20386;
	xor.b32  	%r20388, %r20383, %r20387;
	shf.l.wrap.b32 	%r20389, %r20388, %r20388, 7;
	add.s32 	%r20390, %r20348, %r20365;
	xor.b32  	%r20391, %r20338, %r20390;
	shf.l.wrap.b32 	%r20392, %r20391, %r20391, 16;
	add.s32 	%r20393, %r20327, %r20392;
	xor.b32  	%r20394, %r20365, %r20393;
	shf.l.wrap.b32 	%r20395, %r20394, %r20394, 12;
	add.s32 	%r20396, %r20390, %r20395;
	xor.b32  	%r20397, %r20392, %r20396;
	shf.l.wrap.b32 	%r20398, %r20397, %r20397, 8;
	add.s32 	%r20399, %r20393, %r20398;
	xor.b32  	%r20400, %r20395, %r20399;
	shf.l.wrap.b32 	%r20401, %r20400, %r20400, 7;
	add.s32 	%r20402, %r20360, %r20329;
	xor.b32  	%r20403, %r20350, %r20402;
	shf.l.wrap.b32 	%r20404, %r20403, %r20403, 16;
	add.s32 	%r20405, %r20339, %r20404;
	xor.b32  	%r20406, %r20329, %r20405;
	shf.l.wrap.b32 	%r20407, %r20406, %r20406, 12;
	add.s32 	%r20408, %r20402, %r20407;
	xor.b32  	%r20409, %r20404, %r20408;
	shf.l.wrap.b32 	%r20410, %r20409, %r20409, 8;
	add.s32 	%r20411, %r20405, %r20410;
	xor.b32  	%r20412, %r20407, %r20411;
	shf.l.wrap.b32 	%r20413, %r20412, %r20412, 7;
	add.s32 	%r20414, %r20372, %r20413;
	xor.b32  	%r20415, %r20386, %r20414;
	shf.l.wrap.b32 	%r20416, %r20415, %r20415, 16;
	add.s32 	%r20417, %r20399, %r20416;
	xor.b32  	%r20418, %r20413, %r20417;
	shf.l.wrap.b32 	%r20419, %r20418, %r20418, 12;
	add.s32 	%r20420, %r20414, %r20419;
	xor.b32  	%r20421, %r20416, %r20420;
	shf.l.wrap.b32 	%r20422, %r20421, %r20421, 8;
	add.s32 	%r20423, %r20384, %r20377;
	xor.b32  	%r20424, %r20398, %r20423;
	shf.l.wrap.b32 	%r20425, %r20424, %r20424, 16;
	add.s32 	%r20426, %r20411, %r20425;
	xor.b32  	%r20427, %r20377, %r20426;
	shf.l.wrap.b32 	%r20428, %r20427, %r20427, 12;
	add.s32 	%r20429, %r20423, %r20428;
	xor.b32  	%r20430, %r20425, %r20429;
	shf.l.wrap.b32 	%r20431, %r20430, %r20430, 8;
	add.s32 	%r20432, %r20426, %r20431;
	xor.b32  	%r20433, %r20428, %r20432;
	shf.l.wrap.b32 	%r20434, %r20433, %r20433, 7;
	add.s32 	%r20435, %r20396, %r20389;
	xor.b32  	%r20436, %r20410, %r20435;
	shf.l.wrap.b32 	%r20437, %r20436, %r20436, 16;
	add.s32 	%r20438, %r20375, %r20437;
	xor.b32  	%r20439, %r20389, %r20438;
	shf.l.wrap.b32 	%r20440, %r20439, %r20439, 12;
	add.s32 	%r20441, %r20435, %r20440;
	xor.b32  	%r20442, %r20437, %r20441;
	shf.l.wrap.b32 	%r20443, %r20442, %r20442, 8;
	add.s32 	%r20444, %r20438, %r20443;
	xor.b32  	%r20445, %r20440, %r20444;
	shf.l.wrap.b32 	%r20446, %r20445, %r20445, 7;
	add.s32 	%r20447, %r20408, %r20401;
	xor.b32  	%r20448, %r20374, %r20447;
	shf.l.wrap.b32 	%r20449, %r20448, %r20448, 16;
	add.s32 	%r20450, %r20387, %r20449;
	xor.b32  	%r20451, %r20401, %r20450;
	shf.l.wrap.b32 	%r20452, %r20451, %r20451, 12;
	add.s32 	%r20453, %r20447, %r20452;
	xor.b32  	%r20454, %r20449, %r20453;
	shf.l.wrap.b32 	%r20455, %r20454, %r20454, 8;
	add.s32 	%r20456, %r20450, %r20455;
	add.s32 	%r20457, %r20420, %r20434;
	xor.b32  	%r20458, %r20455, %r20457;
	shf.l.wrap.b32 	%r20459, %r20458, %r20458, 16;
	add.s32 	%r20460, %r20444, %r20459;
	xor.b32  	%r20461, %r20434, %r20460;
	shr.u32 	%r20462, %r20461, 20;
	add.s32 	%r20463, %r20457, %r20462;
	add.s32 	%r20464, %r20429, %r20446;
	xor.b32  	%r20465, %r20422, %r20464;
	shf.l.wrap.b32 	%r20466, %r20465, %r20465, 16;
	add.s32 	%r20467, %r20456, %r20466;
	xor.b32  	%r20468, %r20446, %r20467;
	shr.u32 	%r20469, %r20468, 20;
	add.s32 	%r20470, %r20464, %r20469;
	add.s32 	%r20471, %r19783, %r20463;
	add.s32 	%r20472, %r19795, %r20470;
	cvt.u32.u16 	%r20473, %rs163;
	add.s32 	%r20474, %r20473, %r22819;
	add.s32 	%r20475, %r20474, -11;
	not.b32 	%r20476, %r20475;
	add.s32 	%r20477, %r20476, %r1539;
	mov.u32 	%r20478, %ctaid.x;
	shl.b32 	%r20479, %r20478, 11;
	mov.u32 	%r20480, %tid.x;
	and.b32  	%r20481, %r20480, 31;
	or.b32  	%r20482, %r20479, %r20481;
	shl.b32 	%r20483, %r20480, 3;
	and.b32  	%r20484, %r20483, 7936;
	add.s32 	%r20485, %r22550, %r20484;
	add.s32 	%r20486, %r20482, %r20485;
	shr.u32 	%r20487, %r20486, %r20477;
	and.b32  	%r20488, %r20487, 1;
	setp.eq.b32 	%p201, %r20488, 1;
	selp.b32 	%r20489, %r20472, %r20471, %p201;
	cvt.u16.u32 	%rs299, %r20489;
	and.b16  	%rs379, %rs299, 1;
	and.b16  	%rs300, %rs377, 255;
	setp.ne.s16 	%p202, %rs300, 1;
	@%p202 bra 	$L__BB2_228;
	ld.param.u64 	%rd312, [fused_batch_pir_kernel_optimized_4_param_1];
	cvt.u32.u16 	%r20490, %rs163;
	add.s32 	%r20491, %r20490, %r22819;
	add.s32 	%r20492, %r20491, -11;
	not.b32 	%r20493, %r20492;
	add.s32 	%r20494, %r20493, %r1539;
	mov.u32 	%r20495, %ctaid.x;
	shl.b32 	%r20496, %r20495, 11;
	mov.u32 	%r20497, %tid.x;
	and.b32  	%r20498, %r20497, 31;
	or.b32  	%r20499, %r20496, %r20498;
	shl.b32 	%r20500, %r20497, 3;
	and.b32  	%r20501, %r20500, 7936;
	add.s32 	%r20502, %r22550, %r20501;
	add.s32 	%r20503, %r20499, %r20502;
	shr.u32 	%r20504, %r20503, %r20494;
	and.b32  	%r20505, %r20504, 1;
	setp.eq.b32 	%p203, %r20505, 1;
	cvt.u64.u32 	%rd215, %r22819;
	cvt.u64.u16 	%rd216, %rs163;
	add.s64 	%rd217, %rd215, %rd216;
	cvta.to.global.u64 	%rd218, %rd312;
	shl.b64 	%rd219, %rd217, 4;
	add.s64 	%rd220, %rd218, %rd219;
	ld.global.u32 	%r20506, [%rd220+5212];
	selp.b32 	%r20507, %r22824, %r22823, %p203;
	xor.b32  	%r20508, %r20507, %r20506;
	selp.b32 	%r20509, %r22825, %r22822, %p203;
	selp.b32 	%r22823, %r22823, %r20508, %p203;
	selp.b32 	%r22824, %r20508, %r22824, %p203;
	ld.global.u32 	%r20510, [%rd220+5216];
	xor.b32  	%r20511, %r20509, %r20510;
	selp.b32 	%r20512, %r22826, %r22821, %p203;
	selp.b32 	%r22822, %r22822, %r20511, %p203;
	selp.b32 	%r22825, %r20511, %r22825, %p203;
	ld.global.u32 	%r20513, [%rd220+5220];
	xor.b32  	%r20514, %r20512, %r20513;
	selp.b32 	%r20515, %r22827, %r22820, %p203;
	selp.b32 	%r22821, %r22821, %r20514, %p203;
	selp.b32 	%r22826, %r20514, %r22826, %p203;
	ld.global.u32 	%r20516, [%rd220+5224];
	xor.b32  	%r20517, %r20515, %r20516;
	selp.b64 	%rd221, 445, 420, %p203;
	selp.b32 	%r22820, %r22820, %r20517, %p203;
	selp.b32 	%r22827, %r20517, %r22827, %p203;
	add.s64 	%rd222, %rd221, %rd217;
	add.s64 	%rd223, %rd222, %rd218;
	ld.global.u8 	%rs301, [%rd223+5357];
	xor.b16  	%rs379, %rs301, %rs379;
$L__BB2_228:
	cvt.u32.u16 	%r20518, %rs163;
	add.s32 	%r20519, %r20518, -11;
	add.s32 	%r20520, %r22819, %r20519;
	not.b32 	%r20521, %r20520;
	add.s32 	%r20522, %r20521, %r1539;
	mov.u32 	%r20523, %ctaid.x;
	shl.b32 	%r20524, %r20523, 11;
	mov.u32 	%r20525, %tid.x;
	and.b32  	%r20526, %r20525, 31;
	or.b32  	%r20527, %r20524, %r20526;
	shl.b32 	%r20528, %r20525, 3;
	and.b32  	%r20529, %r20528, 7936;
	add.s32 	%r20530, %r22550, %r20529;
	add.s32 	%r20531, %r20527, %r20530;
	shr.u32 	%r20532, %r20531, %r20522;
	and.b32  	%r20533, %r20532, 1;
	setp.eq.b32 	%p204, %r20533, 1;
	selp.b32 	%r22831, %r22824, %r22823, %p204;
	selp.b32 	%r22830, %r22825, %r22822, %p204;
	selp.b32 	%r22829, %r22826, %r22821, %p204;
	selp.b32 	%r22828, %r22827, %r22820, %p204;
	add.s32 	%r22819, %r22819, 1;
	sub.s32 	%r20534, %r1539, %r20519;
	setp.ne.s32 	%p205, %r22819, %r20534;
	mov.u16 	%rs377, %rs379;
	@%p205 bra 	$L__BB2_226;
$L__BB2_229:
	and.b16  	%rs302, %rs379, 255;
	setp.ne.s16 	%p206, %rs302, 1;
	@%p206 bra 	$L__BB2_231;
	ld.param.u64 	%rd313, [fused_batch_pir_kernel_optimized_4_param_1];
	cvta.to.global.u64 	%rd224, %rd313;
	ld.global.u32 	%r20535, [%rd224+5840];
	xor.b32  	%r22831, %r22831, %r20535;
$L__BB2_231:
	@%p206 bra 	$L__BB2_233;
	ld.param.u64 	%rd314, [fused_batch_pir_kernel_optimized_4_param_1];
	cvta.to.global.u64 	%rd225, %rd314;
	ld.global.u32 	%r20536, [%rd225+5844];
	xor.b32  	%r22830, %r22830, %r20536;
$L__BB2_233:
	@%p206 bra 	$L__BB2_235;
	ld.param.u64 	%rd315, [fused_batch_pir_kernel_optimized_4_param_1];
	cvta.to.global.u64 	%rd226, %rd315;
	ld.global.u32 	%r20537, [%rd226+5848];
	xor.b32  	%r22829, %r22829, %r20537;
$L__BB2_235:
	@%p206 bra 	$L__BB2_237;
	ld.param.u64 	%rd316, [fused_batch_pir_kernel_optimized_4_param_1];
	cvta.to.global.u64 	%rd227, %rd316;
	ld.global.u32 	%r20538, [%rd227+5852];
	xor.b32  	%r22828, %r22828, %r20538;
$L__BB2_237:
	mov.b32 	%r23223, 0;
$L__BB2_238:
	ld.param.u32 	%r21957, [fused_batch_pir_kernel_optimized_4_param_4];
	mov.u32 	%r20540, %tid.x;
	shl.b32 	%r20541, %r20540, 3;
	and.b32  	%r20542, %r20541, 7936;
	add.s32 	%r20543, %r22550, %r20542;
	mov.u32 	%r20544, %ctaid.x;
	shl.b32 	%r20545, %r20544, 11;
	add.s32 	%r20546, %r20543, %r20545;
	add.s32 	%r20547, %r20546, %r23223;
	setp.ge.s32 	%p210, %r20547, %r21957;
	@%p210 bra 	$L__BB2_240;
	ld.param.u64 	%rd244, [fused_batch_pir_kernel_optimized_4_param_0];
	mov.u32 	%r20548, %tid.x;
	shl.b32 	%r20549, %r20548, 3;
	and.b32  	%r20550, %r20549, 7936;
	add.s32 	%r20551, %r22550, %r20550;
	mov.u32 	%r20552, %ctaid.x;
	shl.b32 	%r20553, %r20552, 11;
	add.s32 	%r20554, %r20551, %r20553;
	add.s32 	%r20555, %r20554, %r23223;
	mul.wide.s32 	%rd228, %r20555, 4096;
	cvta.to.global.u64 	%rd229, %rd244;
	add.s64 	%rd230, %rd229, %rd228;
	shl.b32 	%r20556, %r20548, 4;
	cvt.u64.u32 	%rd231, %r20556;
	and.b64  	%rd232, %rd231, 496;
	add.s64 	%rd233, %rd230, %rd232;
	shfl.sync.idx.b32	%r20557|%p211, %r22558, %r23223, 31, -1;
	shfl.sync.idx.b32	%r20558|%p212, %r22557, %r23223, 31, -1;
	shfl.sync.idx.b32	%r20559|%p213, %r22556, %r23223, 31, -1;
	shfl.sync.idx.b32	%r20560|%p214, %r22555, %r23223, 31, -1;
	ld.global.v4.u32 	{%r20561, %r20562, %r20563, %r20564}, [%rd233];
	and.b32  	%r20565, %r20561, %r20557;
	xor.b32  	%r23607, %r23607, %r20565;
	and.b32  	%r20566, %r20562, %r20558;
	xor.b32  	%r23606, %r23606, %r20566;
	and.b32  	%r20567, %r20563, %r20559;
	xor.b32  	%r23605, %r23605, %r20567;
	and.b32  	%r20568, %r20564, %r20560;
	xor.b32  	%r23604, %r23604, %r20568;
	ld.global.v4.u32 	{%r20569, %r20570, %r20571, %r20572}, [%rd233+512];
	and.b32  	%r20573, %r20569, %r20557;
	xor.b32  	%r23603, %r23603, %r20573;
	and.b32  	%r20574, %r20570, %r20558;
	xor.b32  	%r23602, %r23602, %r20574;
	and.b32  	%r20575, %r20571, %r20559;
	xor.b32  	%r23601, %r23601, %r20575;
	and.b32  	%r20576, %r20572, %r20560;
	xor.b32  	%r23600, %r23600, %r20576;
	ld.global.v4.u32 	{%r20577, %r20578, %r20579, %r20580}, [%rd233+1024];
	and.b32  	%r20581, %r20577, %r20557;
	xor.b32  	%r23599, %r23599, %r20581;
	and.b32  	%r20582, %r20578, %r20558;
	xor.b32  	%r23598, %r23598, %r20582;
	and.b32  	%r20583, %r20579, %r20559;
	xor.b32  	%r23597, %r23597, %r20583;
	and.b32  	%r20584, %r20580, %r20560;
	xor.b32  	%r23596, %r23596, %r20584;
	ld.global.v4.u32 	{%r20585, %r20586, %r20587, %r20588}, [%rd233+1536];
	and.b32  	%r20589, %r20585, %r20557;
	xor.b32  	%r23595, %r23595, %r20589;
	and.b32  	%r20590, %r20586, %r20558;
	xor.b32  	%r23594, %r23594, %r20590;
	and.b32  	%r20591, %r20587, %r20559;
	xor.b32  	%r23593, %r23593, %r20591;
	and.b32  	%r20592, %r20588, %r20560;
	xor.b32  	%r23592, %r23592, %r20592;
	ld.global.v4.u32 	{%r20593, %r20594, %r20595, %r20596}, [%rd233+2048];
	and.b32  	%r20597, %r20593, %r20557;
	xor.b32  	%r23591, %r23591, %r20597;
	and.b32  	%r20598, %r20594, %r20558;
	xor.b32  	%r23590, %r23590, %r20598;
	and.b32  	%r20599, %r20595, %r20559;
	xor.b32  	%r23589, %r23589, %r20599;
	and.b32  	%r20600, %r20596, %r20560;
	xor.b32  	%r23588, %r23588, %r20600;
	ld.global.v4.u32 	{%r20601, %r20602, %r20603, %r20604}, [%rd233+2560];
	and.b32  	%r20605, %r20601, %r20557;
	xor.b32  	%r23587, %r23587, %r20605;
	and.b32  	%r20606, %r20602, %r20558;
	xor.b32  	%r23586, %r23586, %r20606;
	and.b32  	%r20607, %r20603, %r20559;
	xor.b32  	%r23585, %r23585, %r20607;
	and.b32  	%r20608, %r20604, %r20560;
	xor.b32  	%r23584, %r23584, %r20608;
	ld.global.v4.u32 	{%r20609, %r20610, %r20611, %r20612}, [%rd233+3072];
	and.b32  	%r20613, %r20609, %r20557;
	xor.b32  	%r23583, %r23583, %r20613;
	and.b32  	%r20614, %r20610, %r20558;
	xor.b32  	%r23582, %r23582, %r20614;
	and.b32  	%r20615, %r20611, %r20559;
	xor.b32  	%r23581, %r23581, %r20615;
	and.b32  	%r20616, %r20612, %r20560;
	xor.b32  	%r23580, %r23580, %r20616;
	ld.global.v4.u32 	{%r20617, %r20618, %r20619, %r20620}, [%rd233+3584];
	and.b32  	%r20621, %r20617, %r20557;
	xor.b32  	%r23579, %r23579, %r20621;
	and.b32  	%r20622, %r20618, %r20558;
	xor.b32  	%r23578, %r23578, %r20622;
	and.b32  	%r20623, %r20619, %r20559;
	xor.b32  	%r23577, %r23577, %r20623;
	and.b32  	%r20624, %r20620, %r20560;
	xor.b32  	%r23576, %r23576, %r20624;
	shfl.sync.idx.b32	%r20625|%p215, %r22591, %r23223, 31, -1;
	shfl.sync.idx.b32	%r20626|%p216, %r22590, %r23223, 31, -1;
	shfl.sync.idx.b32	%r20627|%p217, %r22589, %r23223, 31, -1;
	shfl.sync.idx.b32	%r20628|%p218, %r22588, %r23223, 31, -1;
	and.b32  	%r20629, %r20561, %r20625;
	xor.b32  	%r23575, %r23575, %r20629;
	and.b32  	%r20630, %r20562, %r20626;
	xor.b32  	%r23574, %r23574, %r20630;
	and.b32  	%r20631, %r20563, %r20627;
	xor.b32  	%r23573, %r23573, %r20631;
	and.b32  	%r20632, %r20564, %r20628;
	xor.b32  	%r23572, %r23572, %r20632;
	and.b32  	%r20633, %r20569, %r20625;
	xor.b32  	%r23571, %r23571, %r20633;
	and.b32  	%r20634, %r20570, %r20626;
	xor.b32  	%r23570, %r23570, %r20634;
	and.b32  	%r20635, %r20571, %r20627;
	xor.b32  	%r23569, %r23569, %r20635;
	and.b32  	%r20636, %r20572, %r20628;
	xor.b32  	%r23568, %r23568, %r20636;
	and.b32  	%r20637, %r20577, %r20625;
	xor.b32  	%r23567, %r23567, %r20637;
	and.b32  	%r20638, %r20578, %r20626;
	xor.b32  	%r23566, %r23566, %r20638;
	and.b32  	%r20639, %r20579, %r20627;
	xor.b32  	%r23565, %r23565, %r20639;
	and.b32  	%r20640, %r20580, %r20628;
	xor.b32  	%r23564, %r23564, %r20640;
	and.b32  	%r20641, %r20585, %r20625;
	xor.b32  	%r23563, %r23563, %r20641;
	and.b32  	%r20642, %r20586, %r20626;
	xor.b32  	%r23562, %r23562, %r20642;
	and.b32  	%r20643, %r20587, %r20627;
	xor.b32  	%r23561, %r23561, %r20643;
	and.b32  	%r20644, %r20588, %r20628;
	xor.b32  	%r23560, %r23560, %r20644;
	and.b32  	%r20645, %r20593, %r20625;
	xor.b32  	%r23559, %r23559, %r20645;
	and.b32  	%r20646, %r20594, %r20626;
	xor.b32  	%r23558, %r23558, %r20646;
	and.b32  	%r20647, %r20595, %r20627;
	xor.b32  	%r23557, %r23557, %r20647;
	and.b32  	%r20648, %r20596, %r20628;
	xor.b32  	%r23556, %r23556, %r20648;
	and.b32  	%r20649, %r20601, %r20625;
	xor.b32  	%r23555, %r23555, %r20649;
	and.b32  	%r20650, %r20602, %r20626;
	xor.b32  	%r23554, %r23554, %r20650;
	and.b32  	%r20651, %r20603, %r20627;
	xor.b32  	%r23553, %r23553, %r20651;
	and.b32  	%r20652, %r20604, %r20628;
	xor.b32  	%r23552, %r23552, %r20652;
	and.b32  	%r20653, %r20609, %r20625;
	xor.b32  	%r23551, %r23551, %r20653;
	and.b32  	%r20654, %r20610, %r20626;
	xor.b32  	%r23550, %r23550, %r20654;
	and.b32  	%r20655, %r20611, %r20627;
	xor.b32  	%r23549, %r23549, %r20655;
	and.b32  	%r20656, %r20612, %r20628;
	xor.b32  	%r23548, %r23548, %r20656;
	and.b32  	%r20657, %r20617, %r20625;
	xor.b32  	%r23547, %r23547, %r20657;
	and.b32  	%r20658, %r20618, %r20626;
	xor.b32  	%r23546, %r23546, %r20658;
	and.b32  	%r20659, %r20619, %r20627;
	xor.b32  	%r23545, %r23545, %r20659;
	and.b32  	%r20660, %r20620, %r20628;
	xor.b32  	%r23544, %r23544, %r20660;
	shfl.sync.idx.b32	%r20661|%p219, %r22615, %r23223, 31, -1;
	shfl.sync.idx.b32	%r20662|%p220, %r22614, %r23223, 31, -1;
	shfl.sync.idx.b32	%r20663|%p221, %r22613, %r23223, 31, -1;
	shfl.sync.idx.b32	%r20664|%p222, %r22612, %r23223, 31, -1;
	and.b32  	%r20665, %r20561, %r20661;
	xor.b32  	%r23543, %r23543, %r20665;
	and.b32  	%r20666, %r20562, %r20662;
	xor.b32  	%r23542, %r23542, %r20666;
	and.b32  	%r20667, %r20563, %r20663;
	xor.b32  	%r23541, %r23541, %r20667;
	and.b32  	%r20668, %r20564, %r20664;
	xor.b32  	%r23540, %r23540, %r20668;
	and.b32  	%r20669, %r20569, %r20661;
	xor.b32  	%r23539, %r23539, %r20669;
	and.b32  	%r20670, %r20570, %r20662;
	xor.b32  	%r23538, %r23538, %r20670;
	and.b32  	%r20671, %r20571, %r20663;
	xor.b32  	%r23537, %r23537, %r20671;
	and.b32  	%r20672, %r20572, %r20664;
	xor.b32  	%r23536, %r23536, %r20672;
	and.b32  	%r20673, %r20577, %r20661;
	xor.b32  	%r23535, %r23535, %r20673;
	and.b32  	%r20674, %r20578, %r20662;
	xor.b32  	%r23534, %r23534, %r20674;
	and.b32  	%r20675, %r20579, %r20663;
	xor.b32  	%r23533, %r23533, %r20675;
	and.b32  	%r20676, %r20580, %r20664;
	xor.b32  	%r23532, %r23532, %r20676;
	and.b32  	%r20677, %r20585, %r20661;
	xor.b32  	%r23531, %r23531, %r20677;
	and.b32  	%r20678, %r20586, %r20662;
	xor.b32  	%r23530, %r23530, %r20678;
	and.b32  	%r20679, %r20587, %r20663;
	xor.b32  	%r23529, %r23529, %r20679;
	and.b32  	%r20680, %r20588, %r20664;
	xor.b32  	%r23528, %r23528, %r20680;
	and.b32  	%r20681, %r20593, %r20661;
	xor.b32  	%r23527, %r23527, %r20681;
	and.b32  	%r20682, %r20594, %r20662;
	xor.b32  	%r23526, %r23526, %r20682;
	and.b32  	%r20683, %r20595, %r20663;
	xor.b32  	%r23525, %r23525, %r20683;
	and.b32  	%r20684, %r20596, %r20664;
	xor.b32  	%r23524, %r23524, %r20684;
	and.b32  	%r20685, %r20601, %r20661;
	xor.b32  	%r23523, %r23523, %r20685;
	and.b32  	%r20686, %r20602, %r20662;
	xor.b32  	%r23522, %r23522, %r20686;
	and.b32  	%r20687, %r20603, %r20663;
	xor.b32  	%r23521, %r23521, %r20687;
	and.b32  	%r20688, %r20604, %r20664;
	xor.b32  	%r23520, %r23520, %r20688;
	and.b32  	%r20689, %r20609, %r20661;
	xor.b32  	%r23519, %r23519, %r20689;
	and.b32  	%r20690, %r20610, %r20662;
	xor.b32  	%r23518, %r23518, %r20690;
	and.b32  	%r20691, %r20611, %r20663;
	xor.b32  	%r23517, %r23517, %r20691;
	and.b32  	%r20692, %r20612, %r20664;
	xor.b32  	%r23516, %r23516, %r20692;
	and.b32  	%r20693, %r20617, %r20661;
	xor.b32  	%r23515, %r23515, %r20693;
	and.b32  	%r20694, %r20618, %r20662;
	xor.b32  	%r23514, %r23514, %r20694;
	and.b32  	%r20695, %r20619, %r20663;
	xor.b32  	%r23513, %r23513, %r20695;
	and.b32  	%r20696, %r20620, %r20664;
	xor.b32  	%r23512, %r23512, %r20696;
	shfl.sync.idx.b32	%r20697|%p223, %r22639, %r23223, 31, -1;
	shfl.sync.idx.b32	%r20698|%p224, %r22638, %r23223, 31, -1;
	shfl.sync.idx.b32	%r20699|%p225, %r22637, %r23223, 31, -1;
	shfl.sync.idx.b32	%r20700|%p226, %r22636, %r23223, 31, -1;
	and.b32  	%r20701, %r20561, %r20697;
	xor.b32  	%r23511, %r23511, %r20701;
	and.b32  	%r20702, %r20562, %r20698;
	xor.b32  	%r23510, %r23510, %r20702;
	and.b32  	%r20703, %r20563, %r20699;
	xor.b32  	%r23509, %r23509, %r20703;
	and.b32  	%r20704, %r20564, %r20700;
	xor.b32  	%r23508, %r23508, %r20704;
	and.b32  	%r20705, %r20569, %r20697;
	xor.b32  	%r23507, %r23507, %r20705;
	and.b32  	%r20706, %r20570, %r20698;
	xor.b32  	%r23506, %r23506, %r20706;
	and.b32  	%r20707, %r20571, %r20699;
	xor.b32  	%r23505, %r23505, %r20707;
	and.b32  	%r20708, %r20572, %r20700;
	xor.b32  	%r23504, %r23504, %r20708;
	and.b32  	%r20709, %r20577, %r20697;
	xor.b32  	%r23503, %r23503, %r20709;
	and.b32  	%r20710, %r20578, %r20698;
	xor.b32  	%r23502, %r23502, %r20710;
	and.b32  	%r20711, %r20579, %r20699;
	xor.b32  	%r23501, %r23501, %r20711;
	and.b32  	%r20712, %r20580, %r20700;
	xor.b32  	%r23500, %r23500, %r20712;
	and.b32  	%r20713, %r20585, %r20697;
	xor.b32  	%r23499, %r23499, %r20713;
	and.b32  	%r20714, %r20586, %r20698;
	xor.b32  	%r23498, %r23498, %r20714;
	and.b32  	%r20715, %r20587, %r20699;
	xor.b32  	%r23497, %r23497, %r20715;
	and.b32  	%r20716, %r20588, %r20700;
	xor.b32  	%r23496, %r23496, %r20716;
	and.b32  	%r20717, %r20593, %r20697;
	xor.b32  	%r23495, %r23495, %r20717;
	and.b32  	%r20718, %r20594, %r20698;
	xor.b32  	%r23494, %r23494, %r20718;
	and.b32  	%r20719, %r20595, %r20699;
	xor.b32  	%r23493, %r23493, %r20719;
	and.b32  	%r20720, %r20596, %r20700;
	xor.b32  	%r23492, %r23492, %r20720;
	and.b32  	%r20721, %r20601, %r20697;
	xor.b32  	%r23491, %r23491, %r20721;
	and.b32  	%r20722, %r20602, %r20698;
	xor.b32  	%r23490, %r23490, %r20722;
	and.b32  	%r20723, %r20603, %r20699;
	xor.b32  	%r23489, %r23489, %r20723;
	and.b32  	%r20724, %r20604, %r20700;
	xor.b32  	%r23488, %r23488, %r20724;
	and.b32  	%r20725, %r20609, %r20697;
	xor.b32  	%r23487, %r23487, %r20725;
	and.b32  	%r20726, %r20610, %r20698;
	xor.b32  	%r23486, %r23486, %r20726;
	and.b32  	%r20727, %r20611, %r20699;
	xor.b32  	%r23485, %r23485, %r20727;
	and.b32  	%r20728, %r20612, %r20700;
	xor.b32  	%r23484, %r23484, %r20728;
	and.b32  	%r20729, %r20617, %r20697;
	xor.b32  	%r23483, %r23483, %r20729;
	and.b32  	%r20730, %r20618, %r20698;
	xor.b32  	%r23482, %r23482, %r20730;
	and.b32  	%r20731, %r20619, %r20699;
	xor.b32  	%r23481, %r23481, %r20731;
	and.b32  	%r20732, %r20620, %r20700;
	xor.b32  	%r23480, %r23480, %r20732;
	shfl.sync.idx.b32	%r20733|%p227, %r22663, %r23223, 31, -1;
	shfl.sync.idx.b32	%r20734|%p228, %r22662, %r23223, 31, -1;
	shfl.sync.idx.b32	%r20735|%p229, %r22661, %r23223, 31, -1;
	shfl.sync.idx.b32	%r20736|%p230, %r22660, %r23223, 31, -1;
	and.b32  	%r20737, %r20561, %r20733;
	xor.b32  	%r23479, %r23479, %r20737;
	and.b32  	%r20738, %r20562, %r20734;
	xor.b32  	%r23478, %r23478, %r20738;
	and.b32  	%r20739, %r20563, %r20735;
	xor.b32  	%r23477, %r23477, %r20739;
	and.b32  	%r20740, %r20564, %r20736;
	xor.b32  	%r23476, %r23476, %r20740;
	and.b32  	%r20741, %r20569, %r20733;
	xor.b32  	%r23475, %r23475, %r20741;
	and.b32  	%r20742, %r20570, %r20734;
	xor.b32  	%r23474, %r23474, %r20742;
	and.b32  	%r20743, %r20571, %r20735;
	xor.b32  	%r23473, %r23473, %r20743;
	and.b32  	%r20744, %r20572, %r20736;
	xor.b32  	%r23472, %r23472, %r20744;
	and.b32  	%r20745, %r20577, %r20733;
	xor.b32  	%r23471, %r23471, %r20745;
	and.b32  	%r20746, %r20578, %r20734;
	xor.b32  	%r23470, %r23470, %r20746;
	and.b32  	%r20747, %r20579, %r20735;
	xor.b32  	%r23469, %r23469, %r20747;
	and.b32  	%r20748, %r20580, %r20736;
	xor.b32  	%r23468, %r23468, %r20748;
	and.b32  	%r20749, %r20585, %r20733;
	xor.b32  	%r23467, %r23467, %r20749;
	and.b32  	%r20750, %r20586, %r20734;
	xor.b32  	%r23466, %r23466, %r20750;
	and.b32  	%r20751, %r20587, %r20735;
	xor.b32  	%r23465, %r23465, %r20751;
	and.b32  	%r20752, %r20588, %r20736;
	xor.b32  	%r23464, %r23464, %r20752;
	and.b32  	%r20753, %r20593, %r20733;
	xor.b32  	%r23463, %r23463, %r20753;
	and.b32  	%r20754, %r20594, %r20734;
	xor.b32  	%r23462, %r23462, %r20754;
	and.b32  	%r20755, %r20595, %r20735;
	xor.b32  	%r23461, %r23461, %r20755;
	and.b32  	%r20756, %r20596, %r20736;
	xor.b32  	%r23460, %r23460, %r20756;
	and.b32  	%r20757, %r20601, %r20733;
	xor.b32  	%r23459, %r23459, %r20757;
	and.b32  	%r20758, %r20602, %r20734;
	xor.b32  	%r23458, %r23458, %r20758;
	and.b32  	%r20759, %r20603, %r20735;
	xor.b32  	%r23457, %r23457, %r20759;
	and.b32  	%r20760, %r20604, %r20736;
	xor.b32  	%r23456, %r23456, %r20760;
	and.b32  	%r20761, %r20609, %r20733;
	xor.b32  	%r23455, %r23455, %r20761;
	and.b32  	%r20762, %r20610, %r20734;
	xor.b32  	%r23454, %r23454, %r20762;
	and.b32  	%r20763, %r20611, %r20735;
	xor.b32  	%r23453, %r23453, %r20763;
	and.b32  	%r20764, %r20612, %r20736;
	xor.b32  	%r23452, %r23452, %r20764;
	and.b32  	%r20765, %r20617, %r20733;
	xor.b32  	%r23451, %r23451, %r20765;
	and.b32  	%r20766, %r20618, %r20734;
	xor.b32  	%r23450, %r23450, %r20766;
	and.b32  	%r20767, %r20619, %r20735;
	xor.b32  	%r23449, %r23449, %r20767;
	and.b32  	%r20768, %r20620, %r20736;
	xor.b32  	%r23448, %r23448, %r20768;
	shfl.sync.idx.b32	%r20769|%p231, %r22687, %r23223, 31, -1;
	shfl.sync.idx.b32	%r20770|%p232, %r22686, %r23223, 31, -1;
	shfl.sync.idx.b32	%r20771|%p233, %r22685, %r23223, 31, -1;
	shfl.sync.idx.b32	%r20772|%p234, %r22684, %r23223, 31, -1;
	and.b32  	%r20773, %r20561, %r20769;
	xor.b32  	%r23447, %r23447, %r20773;
	and.b32  	%r20774, %r20562, %r20770;
	xor.b32  	%r23446, %r23446, %r20774;
	and.b32  	%r20775, %r20563, %r20771;
	xor.b32  	%r23445, %r23445, %r20775;
	and.b32  	%r20776, %r20564, %r20772;
	xor.b32  	%r23444, %r23444, %r20776;
	and.b32  	%r20777, %r20569, %r20769;
	xor.b32  	%r23443, %r23443, %r20777;
	and.b32  	%r20778, %r20570, %r20770;
	xor.b32  	%r23442, %r23442, %r20778;
	and.b32  	%r20779, %r20571, %r20771;
	xor.b32  	%r23441, %r23441, %r20779;
	and.b32  	%r20780, %r20572, %r20772;
	xor.b32  	%r23440, %r23440, %r20780;
	and.b32  	%r20781, %r20577, %r20769;
	xor.b32  	%r23439, %r23439, %r20781;
	and.b32  	%r20782, %r20578, %r20770;
	xor.b32  	%r23438, %r23438, %r20782;
	and.b32  	%r20783, %r20579, %r20771;
	xor.b32  	%r23437, %r23437, %r20783;
	and.b32  	%r20784, %r20580, %r20772;
	xor.b32  	%r23436, %r23436, %r20784;
	and.b32  	%r20785, %r20585, %r20769;
	xor.b32  	%r23435, %r23435, %r20785;
	and.b32  	%r20786, %r20586, %r20770;
	xor.b32  	%r23434, %r23434, %r20786;
	and.b32  	%r20787, %r20587, %r20771;
	xor.b32  	%r23433, %r23433, %r20787;
	and.b32  	%r20788, %r20588, %r20772;
	xor.b32  	%r23432, %r23432, %r20788;
	and.b32  	%r20789, %r20593, %r20769;
	xor.b32  	%r23431, %r23431, %r20789;
	and.b32  	%r20790, %r20594, %r20770;
	xor.b32  	%r23430, %r23430, %r20790;
	and.b32  	%r20791, %r20595, %r20771;
	xor.b32  	%r23429, %r23429, %r20791;
	and.b32  	%r20792, %r20596, %r20772;
	xor.b32  	%r23428, %r23428, %r20792;
	and.b32  	%r20793, %r20601, %r20769;
	xor.b32  	%r23427, %r23427, %r20793;
	and.b32  	%r20794, %r20602, %r20770;
	xor.b32  	%r23426, %r23426, %r20794;
	and.b32  	%r20795, %r20603, %r20771;
	xor.b32  	%r23425, %r23425, %r20795;
	and.b32  	%r20796, %r20604, %r20772;
	xor.b32  	%r23424, %r23424, %r20796;
	and.b32  	%r20797, %r20609, %r20769;
	xor.b32  	%r23423, %r23423, %r20797;
	and.b32  	%r20798, %r20610, %r20770;
	xor.b32  	%r23422, %r23422, %r20798;
	and.b32  	%r20799, %r20611, %r20771;
	xor.b32  	%r23421, %r23421, %r20799;
	and.b32  	%r20800, %r20612, %r20772;
	xor.b32  	%r23420, %r23420, %r20800;
	and.b32  	%r20801, %r20617, %r20769;
	xor.b32  	%r23419, %r23419, %r20801;
	and.b32  	%r20802, %r20618, %r20770;
	xor.b32  	%r23418, %r23418, %r20802;
	and.b32  	%r20803, %r20619, %r20771;
	xor.b32  	%r23417, %r23417, %r20803;
	and.b32  	%r20804, %r20620, %r20772;
	xor.b32  	%r23416, %r23416, %r20804;
	shfl.sync.idx.b32	%r20805|%p235, %r22711, %r23223, 31, -1;
	shfl.sync.idx.b32	%r20806|%p236, %r22710, %r23223, 31, -1;
	shfl.sync.idx.b32	%r20807|%p237, %r22709, %r23223, 31, -1;
	shfl.sync.idx.b32	%r20808|%p238, %r22708, %r23223, 31, -1;
	and.b32  	%r20809, %r20561, %r20805;
	xor.b32  	%r23415, %r23415, %r20809;
	and.b32  	%r20810, %r20562, %r20806;
	xor.b32  	%r23414, %r23414, %r20810;
	and.b32  	%r20811, %r20563, %r20807;
	xor.b32  	%r23413, %r23413, %r20811;
	and.b32  	%r20812, %r20564, %r20808;
	xor.b32  	%r23412, %r23412, %r20812;
	and.b32  	%r20813, %r20569, %r20805;
	xor.b32  	%r23411, %r23411, %r20813;
	and.b32  	%r20814, %r20570, %r20806;
	xor.b32  	%r23410, %r23410, %r20814;
	and.b32  	%r20815, %r20571, %r20807;
	xor.b32  	%r23409, %r23409, %r20815;
	and.b32  	%r20816, %r20572, %r20808;
	xor.b32  	%r23408, %r23408, %r20816;
	and.b32  	%r20817, %r20577, %r20805;
	xor.b32  	%r23407, %r23407, %r20817;
	and.b32  	%r20818, %r20578, %r20806;
	xor.b32  	%r23406, %r23406, %r20818;
	and.b32  	%r20819, %r20579, %r20807;
	xor.b32  	%r23405, %r23405, %r20819;
	and.b32  	%r20820, %r20580, %r20808;
	xor.b32  	%r23404, %r23404, %r20820;
	and.b32  	%r20821, %r20585, %r20805;
	xor.b32  	%r23403, %r23403, %r20821;
	and.b32  	%r20822, %r20586, %r20806;
	xor.b32  	%r23402, %r23402, %r20822;
	and.b32  	%r20823, %r20587, %r20807;
	xor.b32  	%r23401, %r23401, %r20823;
	and.b32  	%r20824, %r20588, %r20808;
	xor.b32  	%r23400, %r23400, %r20824;
	and.b32  	%r20825, %r20593, %r20805;
	xor.b32  	%r23399, %r23399, %r20825;
	and.b32  	%r20826, %r20594, %r20806;
	xor.b32  	%r23398, %r23398, %r20826;
	and.b32  	%r20827, %r20595, %r20807;
	xor.b32  	%r23397, %r23397, %r20827;
	and.b32  	%r20828, %r20596, %r20808;
	xor.b32  	%r23396, %r23396, %r20828;
	and.b32  	%r20829, %r20601, %r20805;
	xor.b32  	%r23395, %r23395, %r20829;
	and.b32  	%r20830, %r20602, %r20806;
	xor.b32  	%r23394, %r23394, %r20830;
	and.b32  	%r20831, %r20603, %r20807;
	xor.b32  	%r23393, %r23393, %r20831;
	and.b32  	%r20832, %r20604, %r20808;
	xor.b32  	%r23392, %r23392, %r20832;
	and.b32  	%r20833, %r20609, %r20805;
	xor.b32  	%r23391, %r23391, %r20833;
	and.b32  	%r20834, %r20610, %r20806;
	xor.b32  	%r23390, %r23390, %r20834;
	and.b32  	%r20835, %r20611, %r20807;
	xor.b32  	%r23389, %r23389, %r20835;
	and.b32  	%r20836, %r20612, %r20808;
	xor.b32  	%r23388, %r23388, %r20836;
	and.b32  	%r20837, %r20617, %r20805;
	xor.b32  	%r23387, %r23387, %r20837;
	and.b32  	%r20838, %r20618, %r20806;
	xor.b32  	%r23386, %r23386, %r20838;
	and.b32  	%r20839, %r20619, %r20807;
	xor.b32  	%r23385, %r23385, %r20839;
	and.b32  	%r20840, %r20620, %r20808;
	xor.b32  	%r23384, %r23384, %r20840;
	shfl.sync.idx.b32	%r20841|%p239, %r22735, %r23223, 31, -1;
	shfl.sync.idx.b32	%r20842|%p240, %r22734, %r23223, 31, -1;
	shfl.sync.idx.b32	%r20843|%p241, %r22733, %r23223, 31, -1;
	shfl.sync.idx.b32	%r20844|%p242, %r22732, %r23223, 31, -1;
	and.b32  	%r20845, %r20561, %r20841;
	xor.b32  	%r23383, %r23383, %r20845;
	and.b32  	%r20846, %r20562, %r20842;
	xor.b32  	%r23382, %r23382, %r20846;
	and.b32  	%r20847, %r20563, %r20843;
	xor.b32  	%r23381, %r23381, %r20847;
	and.b32  	%r20848, %r20564, %r20844;
	xor.b32  	%r23380, %r23380, %r20848;
	and.b32  	%r20849, %r20569, %r20841;
	xor.b32  	%r23379, %r23379, %r20849;
	and.b32  	%r20850, %r20570, %r20842;
	xor.b32  	%r23378, %r23378, %r20850;
	and.b32  	%r20851, %r20571, %r20843;
	xor.b32  	%r23377, %r23377, %r20851;
	and.b32  	%r20852, %r20572, %r20844;
	xor.b32  	%r23376, %r23376, %r20852;
	and.b32  	%r20853, %r20577, %r20841;
	xor.b32  	%r23375, %r23375, %r20853;
	and.b32  	%r20854, %r20578, %r20842;
	xor.b32  	%r23374, %r23374, %r20854;
	and.b32  	%r20855, %r20579, %r20843;
	xor.b32  	%r23373, %r23373, %r20855;
	and.b32  	%r20856, %r20580, %r20844;
	xor.b32  	%r23372, %r23372, %r20856;
	and.b32  	%r20857, %r20585, %r20841;
	xor.b32  	%r23371, %r23371, %r20857;
	and.b32  	%r20858, %r20586, %r20842;
	xor.b32  	%r23370, %r23370, %r20858;
	and.b32  	%r20859, %r20587, %r20843;
	xor.b32  	%r23369, %r23369, %r20859;
	and.b32  	%r20860, %r20588, %r20844;
	xor.b32  	%r23368, %r23368, %r20860;
	and.b32  	%r20861, %r20593, %r20841;
	xor.b32  	%r23367, %r23367, %r20861;
	and.b32  	%r20862, %r20594, %r20842;
	xor.b32  	%r23366, %r23366, %r20862;
	and.b32  	%r20863, %r20595, %r20843;
	xor.b32  	%r23365, %r23365, %r20863;
	and.b32  	%r20864, %r20596, %r20844;
	xor.b32  	%r23364, %r23364, %r20864;
	and.b32  	%r20865, %r20601, %r20841;
	xor.b32  	%r23363, %r23363, %r20865;
	and.b32  	%r20866, %r20602, %r20842;
	xor.b32  	%r23362, %r23362, %r20866;
	and.b32  	%r20867, %r20603, %r20843;
	xor.b32  	%r23361, %r23361, %r20867;
	and.b32  	%r20868, %r20604, %r20844;
	xor.b32  	%r23360, %r23360, %r20868;
	and.b32  	%r20869, %r20609, %r20841;
	xor.b32  	%r23359, %r23359, %r20869;
	and.b32  	%r20870, %r20610, %r20842;
	xor.b32  	%r23358, %r23358, %r20870;
	and.b32  	%r20871, %r20611, %r20843;
	xor.b32  	%r23357, %r23357, %r20871;
	and.b32  	%r20872, %r20612, %r20844;
	xor.b32  	%r23356, %r23356, %r20872;
	and.b32  	%r20873, %r20617, %r20841;
	xor.b32  	%r23355, %r23355, %r20873;
	and.b32  	%r20874, %r20618, %r20842;
	xor.b32  	%r23354, %r23354, %r20874;
	and.b32  	%r20875, %r20619, %r20843;
	xor.b32  	%r23353, %r23353, %r20875;
	and.b32  	%r20876, %r20620, %r20844;
	xor.b32  	%r23352, %r23352, %r20876;
	shfl.sync.idx.b32	%r20877|%p243, %r22759, %r23223, 31, -1;
	shfl.sync.idx.b32	%r20878|%p244, %r22758, %r23223, 31, -1;
	shfl.sync.idx.b32	%r20879|%p245, %r22757, %r23223, 31, -1;
	shfl.sync.idx.b32	%r20880|%p246, %r22756, %r23223, 31, -1;
	and.b32  	%r20881, %r20561, %r20877;
	xor.b32  	%r23351, %r23351, %r20881;
	and.b32  	%r20882, %r20562, %r20878;
	xor.b32  	%r23350, %r23350, %r20882;
	and.b32  	%r20883, %r20563, %r20879;
	xor.b32  	%r23349, %r23349, %r20883;
	and.b32  	%r20884, %r20564, %r20880;
	xor.b32  	%r23348, %r23348, %r20884;
	and.b32  	%r20885, %r20569, %r20877;
	xor.b32  	%r23347, %r23347, %r20885;
	and.b32  	%r20886, %r20570, %r20878;
	xor.b32  	%r23346, %r23346, %r20886;
	and.b32  	%r20887, %r20571, %r20879;
	xor.b32  	%r23345, %r23345, %r20887;
	and.b32  	%r20888, %r20572, %r20880;
	xor.b32  	%r23344, %r23344, %r20888;
	and.b32  	%r20889, %r20577, %r20877;
	xor.b32  	%r23343, %r23343, %r20889;
	and.b32  	%r20890, %r20578, %r20878;
	xor.b32  	%r23342, %r23342, %r20890;
	and.b32  	%r20891, %r20579, %r20879;
	xor.b32  	%r23341, %r23341, %r20891;
	and.b32  	%r20892, %r20580, %r20880;
	xor.b32  	%r23340, %r23340, %r20892;
	and.b32  	%r20893, %r20585, %r20877;
	xor.b32  	%r23339, %r23339, %r20893;
	and.b32  	%r20894, %r20586, %r20878;
	xor.b32  	%r23338, %r23338, %r20894;
	and.b32  	%r20895, %r20587, %r20879;
	xor.b32  	%r23337, %r23337, %r20895;
	and.b32  	%r20896, %r20588, %r20880;
	xor.b32  	%r23336, %r23336, %r20896;
	and.b32  	%r20897, %r20593, %r20877;
	xor.b32  	%r23335, %r23335, %r20897;
	and.b32  	%r20898, %r20594, %r20878;
	xor.b32  	%r23334, %r23334, %r20898;
	and.b32  	%r20899, %r20595, %r20879;
	xor.b32  	%r23333, %r23333, %r20899;
	and.b32  	%r20900, %r20596, %r20880;
	xor.b32  	%r23332, %r23332, %r20900;
	and.b32  	%r20901, %r20601, %r20877;
	xor.b32  	%r23331, %r23331, %r20901;
	and.b32  	%r20902, %r20602, %r20878;
	xor.b32  	%r23330, %r23330, %r20902;
	and.b32  	%r20903, %r20603, %r20879;
	xor.b32  	%r23329, %r23329, %r20903;
	and.b32  	%r20904, %r20604, %r20880;
	xor.b32  	%r23328, %r23328, %r20904;
	and.b32  	%r20905, %r20609, %r20877;
	xor.b32  	%r23327, %r23327, %r20905;
	and.b32  	%r20906, %r20610, %r20878;
	xor.b32  	%r23326, %r23326, %r20906;
	and.b32  	%r20907, %r20611, %r20879;
	xor.b32  	%r23325, %r23325, %r20907;
	and.b32  	%r20908, %r20612, %r20880;
	xor.b32  	%r23324, %r23324, %r20908;
	and.b32  	%r20909, %r20617, %r20877;
	xor.b32  	%r23323, %r23323, %r20909;
	and.b32  	%r20910, %r20618, %r20878;
	xor.b32  	%r23322, %r23322, %r20910;
	and.b32  	%r20911, %r20619, %r20879;
	xor.b32  	%r23321, %r23321, %r20911;
	and.b32  	%r20912, %r20620, %r20880;
	xor.b32  	%r23320, %r23320, %r20912;
	shfl.sync.idx.b32	%r20913|%p247, %r22783, %r23223, 31, -1;
	shfl.sync.idx.b32	%r20914|%p248, %r22782, %r23223, 31, -1;
	shfl.sync.idx.b32	%r20915|%p249, %r22781, %r23223, 31, -1;
	shfl.sync.idx.b32	%r20916|%p250, %r22780, %r23223, 31, -1;
	and.b32  	%r20917, %r20561, %r20913;
	xor.b32  	%r23319, %r23319, %r20917;
	and.b32  	%r20918, %r20562, %r20914;
	xor.b32  	%r23318, %r23318, %r20918;
	and.b32  	%r20919, %r20563, %r20915;
	xor.b32  	%r23317, %r23317, %r20919;
	and.b32  	%r20920, %r20564, %r20916;
	xor.b32  	%r23316, %r23316, %r20920;
	and.b32  	%r20921, %r20569, %r20913;
	xor.b32  	%r23315, %r23315, %r20921;
	and.b32  	%r20922, %r20570, %r20914;
	xor.b32  	%r23314, %r23314, %r20922;
	and.b32  	%r20923, %r20571, %r20915;
	xor.b32  	%r23313, %r23313, %r20923;
	and.b32  	%r20924, %r20572, %r20916;
	xor.b32  	%r23312, %r23312, %r20924;
	and.b32  	%r20925, %r20577, %r20913;
	xor.b32  	%r23311, %r23311, %r20925;
	and.b32  	%r20926, %r20578, %r20914;
	xor.b32  	%r23310, %r23310, %r20926;
	and.b32  	%r20927, %r20579, %r20915;
	xor.b32  	%r23309, %r23309, %r20927;
	and.b32  	%r20928, %r20580, %r20916;
	xor.b32  	%r23308, %r23308, %r20928;
	and.b32  	%r20929, %r20585, %r20913;
	xor.b32  	%r23307, %r23307, %r20929;
	and.b32  	%r20930, %r20586, %r20914;
	xor.b32  	%r23306, %r23306, %r20930;
	and.b32  	%r20931, %r20587, %r20915;
	xor.b32  	%r23305, %r23305, %r20931;
	and.b32  	%r20932, %r20588, %r20916;
	xor.b32  	%r23304, %r23304, %r20932;
	and.b32  	%r20933, %r20593, %r20913;
	xor.b32  	%r23303, %r23303, %r20933;
	and.b32  	%r20934, %r20594, %r20914;
	xor.b32  	%r23302, %r23302, %r20934;
	and.b32  	%r20935, %r20595, %r20915;
	xor.b32  	%r23301, %r23301, %r20935;
	and.b32  	%r20936, %r20596, %r20916;
	xor.b32  	%r23300, %r23300, %r20936;
	and.b32  	%r20937, %r20601, %r20913;
	xor.b32  	%r23299, %r23299, %r20937;
	and.b32  	%r20938, %r20602, %r20914;
	xor.b32  	%r23298, %r23298, %r20938;
	and.b32  	%r20939, %r20603, %r20915;
	xor.b32  	%r23297, %r23297, %r20939;
	and.b32  	%r20940, %r20604, %r20916;
	xor.b32  	%r23296, %r23296, %r20940;
	and.b32  	%r20941, %r20609, %r20913;
	xor.b32  	%r23295, %r23295, %r20941;
	and.b32  	%r20942, %r20610, %r20914;
	xor.b32  	%r23294, %r23294, %r20942;
	and.b32  	%r20943, %r20611, %r20915;
	xor.b32  	%r23293, %r23293, %r20943;
	and.b32  	%r20944, %r20612, %r20916;
	xor.b32  	%r23292, %r23292, %r20944;
	and.b32  	%r20945, %r20617, %r20913;
	xor.b32  	%r23291, %r23291, %r20945;
	and.b32  	%r20946, %r20618, %r20914;
	xor.b32  	%r23290, %r23290, %r20946;
	and.b32  	%r20947, %r20619, %r20915;
	xor.b32  	%r23289, %r23289, %r20947;
	and.b32  	%r20948, %r20620, %r20916;
	xor.b32  	%r23288, %r23288, %r20948;
	shfl.sync.idx.b32	%r20949|%p251, %r22807, %r23223, 31, -1;
	shfl.sync.idx.b32	%r20950|%p252, %r22806, %r23223, 31, -1;
	shfl.sync.idx.b32	%r20951|%p253, %r22805, %r23223, 31, -1;
	shfl.sync.idx.b32	%r20952|%p254, %r22804, %r23223, 31, -1;
	and.b32  	%r20953, %r20561, %r20949;
	xor.b32  	%r23287, %r23287, %r20953;
	and.b32  	%r20954, %r20562, %r20950;
	xor.b32  	%r23286, %r23286, %r20954;
	and.b32  	%r20955, %r20563, %r20951;
	xor.b32  	%r23285, %r23285, %r20955;
	and.b32  	%r20956, %r20564, %r20952;
	xor.b32  	%r23284, %r23284, %r20956;
	and.b32  	%r20957, %r20569, %r20949;
	xor.b32  	%r23283, %r23283, %r20957;
	and.b32  	%r20958, %r20570, %r20950;
	xor.b32  	%r23282, %r23282, %r20958;
	and.b32  	%r20959, %r20571, %r20951;
	xor.b32  	%r23281, %r23281, %r20959;
	and.b32  	%r20960, %r20572, %r20952;
	xor.b32  	%r23280, %r23280, %r20960;
	and.b32  	%r20961, %r20577, %r20949;
	xor.b32  	%r23279, %r23279, %r20961;
	and.b32  	%r20962, %r20578, %r20950;
	xor.b32  	%r23278, %r23278, %r20962;
	and.b32  	%r20963, %r20579, %r20951;
	xor.b32  	%r23277, %r23277, %r20963;
	and.b32  	%r20964, %r20580, %r20952;
	xor.b32  	%r23276, %r23276, %r20964;
	and.b32  	%r20965, %r20585, %r20949;
	xor.b32  	%r23275, %r23275, %r20965;
	and.b32  	%r20966, %r20586, %r20950;
	xor.b32  	%r23274, %r23274, %r20966;
	and.b32  	%r20967, %r20587, %r20951;
	xor.b32  	%r23273, %r23273, %r20967;
	and.b32  	%r20968, %r20588, %r20952;
	xor.b32  	%r23272, %r23272, %r20968;
	and.b32  	%r20969, %r20593, %r20949;
	xor.b32  	%r23271, %r23271, %r20969;
	and.b32  	%r20970, %r20594, %r20950;
	xor.b32  	%r23270, %r23270, %r20970;
	and.b32  	%r20971, %r20595, %r20951;
	xor.b32  	%r23269, %r23269, %r20971;
	and.b32  	%r20972, %r20596, %r20952;
	xor.b32  	%r23268, %r23268, %r20972;
	and.b32  	%r20973, %r20601, %r20949;
	xor.b32  	%r23267, %r23267, %r20973;
	and.b32  	%r20974, %r20602, %r20950;
	xor.b32  	%r23266, %r23266, %r20974;
	and.b32  	%r20975, %r20603, %r20951;
	xor.b32  	%r23265, %r23265, %r20975;
	and.b32  	%r20976, %r20604, %r20952;
	xor.b32  	%r23264, %r23264, %r20976;
	and.b32  	%r20977, %r20609, %r20949;
	xor.b32  	%r23263, %r23263, %r20977;
	and.b32  	%r20978, %r20610, %r20950;
	xor.b32  	%r23262, %r23262, %r20978;
	and.b32  	%r20979, %r20611, %r20951;
	xor.b32  	%r23261, %r23261, %r20979;
	and.b32  	%r20980, %r20612, %r20952;
	xor.b32  	%r23260, %r23260, %r20980;
	and.b32  	%r20981, %r20617, %r20949;
	xor.b32  	%r23259, %r23259, %r20981;
	and.b32  	%r20982, %r20618, %r20950;
	xor.b32  	%r23258, %r23258, %r20982;
	and.b32  	%r20983, %r20619, %r20951;
	xor.b32  	%r23257, %r23257, %r20983;
	and.b32  	%r20984, %r20620, %r20952;
	xor.b32  	%r23256, %r23256, %r20984;
	shfl.sync.idx.b32	%r20985|%p255, %r22831, %r23223, 31, -1;
	shfl.sync.idx.b32	%r20986|%p256, %r22830, %r23223, 31, -1;
	shfl.sync.idx.b32	%r20987|%p257, %r22829, %r23223, 31, -1;
	shfl.sync.idx.b32	%r20988|%p258, %r22828, %r23223, 31, -1;
	and.b32  	%r20989, %r20561, %r20985;
	xor.b32  	%r23255, %r23255, %r20989;
	and.b32  	%r20990, %r20562, %r20986;
	xor.b32  	%r23254, %r23254, %r20990;
	and.b32  	%r20991, %r20563, %r20987;
	xor.b32  	%r23253, %r23253, %r20991;
	and.b32  	%r20992, %r20564, %r20988;
	xor.b32  	%r23252, %r23252, %r20992;
	and.b32  	%r20993, %r20569, %r20985;
	xor.b32  	%r23251, %r23251, %r20993;
	and.b32  	%r20994, %r20570, %r20986;
	xor.b32  	%r23250, %r23250, %r20994;
	and.b32  	%r20995, %r20571, %r20987;
	xor.b32  	%r23249, %r23249, %r20995;
	and.b32  	%r20996, %r20572, %r20988;
	xor.b32  	%r23248, %r23248, %r20996;
	and.b32  	%r20997, %r20577, %r20985;
	xor.b32  	%r23247, %r23247, %r20997;
	and.b32  	%r20998, %r20578, %r20986;
	xor.b32  	%r23246, %r23246, %r20998;
	and.b32  	%r20999, %r20579, %r20987;
	xor.b32  	%r23245, %r23245, %r20999;
	and.b32  	%r21000, %r20580, %r20988;
	xor.b32  	%r23244, %r23244, %r21000;
	and.b32  	%r21001, %r20585, %r20985;
	xor.b32  	%r23243, %r23243, %r21001;
	and.b32  	%r21002, %r20586, %r20986;
	xor.b32  	%r23242, %r23242, %r21002;
	and.b32  	%r21003, %r20587, %r20987;
	xor.b32  	%r23241, %r23241, %r21003;
	and.b32  	%r21004, %r20588, %r20988;
	xor.b32  	%r23240, %r23240, %r21004;
	and.b32  	%r21005, %r20593, %r20985;
	xor.b32  	%r23239, %r23239, %r21005;
	and.b32  	%r21006, %r20594, %r20986;
	xor.b32  	%r23238, %r23238, %r21006;
	and.b32  	%r21007, %r20595, %r20987;
	xor.b32  	%r23237, %r23237, %r21007;
	and.b32  	%r21008, %r20596, %r20988;
	xor.b32  	%r23236, %r23236, %r21008;
	and.b32  	%r21009, %r20601, %r20985;
	xor.b32  	%r23235, %r23235, %r21009;
	and.b32  	%r21010, %r20602, %r20986;
	xor.b32  	%r23234, %r23234, %r21010;
	and.b32  	%r21011, %r20603, %r20987;
	xor.b32  	%r23233, %r23233, %r21011;
	and.b32  	%r21012, %r20604, %r20988;
	xor.b32  	%r23232, %r23232, %r21012;
	and.b32  	%r21013, %r20609, %r20985;
	xor.b32  	%r23231, %r23231, %r21013;
	and.b32  	%r21014, %r20610, %r20986;
	xor.b32  	%r23230, %r23230, %r21014;
	and.b32  	%r21015, %r20611, %r20987;
	xor.b32  	%r23229, %r23229, %r21015;
	and.b32  	%r21016, %r20612, %r20988;
	xor.b32  	%r23228, %r23228, %r21016;
	and.b32  	%r21017, %r20617, %r20985;
	xor.b32  	%r23227, %r23227, %r21017;
	and.b32  	%r21018, %r20618, %r20986;
	xor.b32  	%r23226, %r23226, %r21018;
	and.b32  	%r21019, %r20619, %r20987;
	xor.b32  	%r23225, %r23225, %r21019;
	and.b32  	%r21020, %r20620, %r20988;
	xor.b32  	%r23224, %r23224, %r21020;
	add.s32 	%r23223, %r23223, 1;
	setp.ne.s32 	%p259, %r23223, 32;
	@%p259 bra 	$L__BB2_238;
$L__BB2_240:
	add.s32 	%r2743, %r22550, 32;
	setp.lt.u32 	%p260, %r22550, 224;
	mov.u32 	%r22550, %r2743;
	@%p260 bra 	$L__BB2_69;
	or.b32  	%r21021, %r23606, %r23607;
	or.b32  	%r21022, %r21021, %r23605;
	or.b32  	%r21023, %r21022, %r23604;
	setp.eq.s32 	%p261, %r21023, 0;
	@%p261 bra 	$L__BB2_243;
	mov.u32 	%r21024, %tid.x;
	shl.b32 	%r21025, %r21024, 4;
	and.b32  	%r21026, %r21025, 496;
	mov.u32 	%r21027, s_mem;
	add.s32 	%r21028, %r21027, %r21026;
	atom.shared.xor.b32 	%r21029, [%r21028], %r23607;
	atom.shared.xor.b32 	%r21030, [%r21028+4], %r23606;
	atom.shared.xor.b32 	%r21031, [%r21028+8], %r23605;
	atom.shared.xor.b32 	%r21032, [%r21028+12], %r23604;
$L__BB2_243:
	or.b32  	%r21033, %r23602, %r23603;
	or.b32  	%r21034, %r21033, %r23601;
	or.b32  	%r21035, %r21034, %r23600;
	setp.eq.s32 	%p262, %r21035, 0;
	@%p262 bra 	$L__BB2_245;
	mov.u32 	%r21036, %tid.x;
	shl.b32 	%r21037, %r21036, 4;
	and.b32  	%r21038, %r21037, 496;
	mov.u32 	%r21039, s_mem;
	add.s32 	%r21040, %r21039, %r21038;
	atom.shared.xor.b32 	%r21041, [%r21040+512], %r23603;
	atom.shared.xor.b32 	%r21042, [%r21040+516], %r23602;
	atom.shared.xor.b32 	%r21043, [%r21040+520], %r23601;
	atom.shared.xor.b32 	%r21044, [%r21040+524], %r23600;
$L__BB2_245:
	or.b32  	%r21045, %r23598, %r23599;
	or.b32  	%r21046, %r21045, %r23597;
	or.b32  	%r21047, %r21046, %r23596;
	setp.eq.s32 	%p263, %r21047, 0;
	@%p263 bra 	$L__BB2_247;
	mov.u32 	%r21048, %tid.x;
	shl.b32 	%r21049, %r21048, 4;
	and.b32  	%r21050, %r21049, 496;
	mov.u32 	%r21051, s_mem;
	add.s32 	%r21052, %r21051, %r21050;
	atom.shared.xor.b32 	%r21053, [%r21052+1024], %r23599;
	atom.shared.xor.b32 	%r21054, [%r21052+1028], %r23598;
	atom.shared.xor.b32 	%r21055, [%r21052+1032], %r23597;
	atom.shared.xor.b32 	%r21056, [%r21052+1036], %r23596;
$L__BB2_247:
	or.b32  	%r21057, %r23594, %r23595;
	or.b32  	%r21058, %r21057, %r23593;
	or.b32  	%r21059, %r21058, %r23592;
	setp.eq.s32 	%p264, %r21059, 0;
	@%p264 bra 	$L__BB2_249;
	mov.u32 	%r21060, %tid.x;
	shl.b32 	%r21061, %r21060, 4;
	and.b32  	%r21062, %r21061, 496;
	mov.u32 	%r21063, s_mem;
	add.s32 	%r21064, %r21063, %r21062;
	atom.shared.xor.b32 	%r21065, [%r21064+1536], %r23595;
	atom.shared.xor.b32 	%r21066, [%r21064+1540], %r23594;
	atom.shared.xor.b32 	%r21067, [%r21064+1544], %r23593;
	atom.shared.xor.b32 	%r21068, [%r21064+1548], %r23592;
$L__BB2_249:
	or.b32  	%r21069, %r23590, %r23591;
	or.b32  	%r21070, %r21069, %r23589;
	or.b32  	%r21071, %r21070, %r23588;
	setp.eq.s32 	%p265, %r21071, 0;
	@%p265 bra 	$L__BB2_251;
	mov.u32 	%r21072, %tid.x;
	shl.b32 	%r21073, %r21072, 4;
	and.b32  	%r21074, %r21073, 496;
	mov.u32 	%r21075, s_mem;
	add.s32 	%r21076, %r21075, %r21074;
	atom.shared.xor.b32 	%r21077, [%r21076+2048], %r23591;
	atom.shared.xor.b32 	%r21078, [%r21076+2052], %r23590;
	atom.shared.xor.b32 	%r21079, [%r21076+2056], %r23589;
	atom.shared.xor.b32 	%r21080, [%r21076+2060], %r23588;
$L__BB2_251:
	or.b32  	%r21081, %r23586, %r23587;
	or.b32  	%r21082, %r21081, %r23585;
	or.b32  	%r21083, %r21082, %r23584;
	setp.eq.s32 	%p266, %r21083, 0;
	@%p266 bra 	$L__BB2_253;
	mov.u32 	%r21084, %tid.x;
	shl.b32 	%r21085, %r21084, 4;
	and.b32  	%r21086, %r21085, 496;
	mov.u32 	%r21087, s_mem;
	add.s32 	%r21088, %r21087, %r21086;
	atom.shared.xor.b32 	%r21089, [%r21088+2560], %r23587;
	atom.shared.xor.b32 	%r21090, [%r21088+2564], %r23586;
	atom.shared.xor.b32 	%r21091, [%r21088+2568], %r23585;
	atom.shared.xor.b32 	%r21092, [%r21088+2572], %r23584;
$L__BB2_253:
	or.b32  	%r21093, %r23582, %r23583;
	or.b32  	%r21094, %r21093, %r23581;
	or.b32  	%r21095, %r21094, %r23580;
	setp.eq.s32 	%p267, %r21095, 0;
	@%p267 bra 	$L__BB2_255;
	mov.u32 	%r21096, %tid.x;
	shl.b32 	%r21097, %r21096, 4;
	and.b32  	%r21098, %r21097, 496;
	mov.u32 	%r21099, s_mem;
	add.s32 	%r21100, %r21099, %r21098;
	atom.shared.xor.b32 	%r21101, [%r21100+3072], %r23583;
	atom.shared.xor.b32 	%r21102, [%r21100+3076], %r23582;
	atom.shared.xor.b32 	%r21103, [%r21100+3080], %r23581;
	atom.shared.xor.b32 	%r21104, [%r21100+3084], %r23580;
$L__BB2_255:
	or.b32  	%r21105, %r23578, %r23579;
	or.b32  	%r21106, %r21105, %r23577;
	or.b32  	%r21107, %r21106, %r23576;
	setp.eq.s32 	%p268, %r21107, 0;
	@%p268 bra 	$L__BB2_257;
	mov.u32 	%r21108, %tid.x;
	shl.b32 	%r21109, %r21108, 4;
	and.b32  	%r21110, %r21109, 496;
	mov.u32 	%r21111, s_mem;
	add.s32 	%r21112, %r21111, %r21110;
	atom.shared.xor.b32 	%r21113, [%r21112+3584], %r23579;
	atom.shared.xor.b32 	%r21114, [%r21112+3588], %r23578;
	atom.shared.xor.b32 	%r21115, [%r21112+3592], %r23577;
	atom.shared.xor.b32 	%r21116, [%r21112+3596], %r23576;
$L__BB2_257:
	or.b32  	%r21117, %r23574, %r23575;
	or.b32  	%r21118, %r21117, %r23573;
	or.b32  	%r21119, %r21118, %r23572;
	setp.eq.s32 	%p269, %r21119, 0;
	@%p269 bra 	$L__BB2_259;
	mov.u32 	%r21120, %tid.x;
	shl.b32 	%r21121, %r21120, 4;
	and.b32  	%r21122, %r21121, 496;
	mov.u32 	%r21123, s_mem;
	add.s32 	%r21124, %r21123, %r21122;
	atom.shared.xor.b32 	%r21125, [%r21124+4096], %r23575;
	atom.shared.xor.b32 	%r21126, [%r21124+4100], %r23574;
	atom.shared.xor.b32 	%r21127, [%r21124+4104], %r23573;
	atom.shared.xor.b32 	%r21128, [%r21124+4108], %r23572;
$L__BB2_259:
	or.b32  	%r21129, %r23570, %r23571;
	or.b32  	%r21130, %r21129, %r23569;
	or.b32  	%r21131, %r21130, %r23568;
	setp.eq.s32 	%p270, %r21131, 0;
	@%p270 bra 	$L__BB2_261;
	mov.u32 	%r21132, %tid.x;
	shl.b32 	%r21133, %r21132, 4;
	and.b32  	%r21134, %r21133, 496;
	mov.u32 	%r21135, s_mem;
	add.s32 	%r21136, %r21135, %r21134;
	atom.shared.xor.b32 	%r21137, [%r21136+4608], %r23571;
	atom.shared.xor.b32 	%r21138, [%r21136+4612], %r23570;
	atom.shared.xor.b32 	%r21139, [%r21136+4616], %r23569;
	atom.shared.xor.b32 	%r21140, [%r21136+4620], %r23568;
$L__BB2_261:
	or.b32  	%r21141, %r23566, %r23567;
	or.b32  	%r21142, %r21141, %r23565;
	or.b32  	%r21143, %r21142, %r23564;
	setp.eq.s32 	%p271, %r21143, 0;
	@%p271 bra 	$L__BB2_263;
	mov.u32 	%r21144, %tid.x;
	shl.b32 	%r21145, %r21144, 4;
	and.b32  	%r21146, %r21145, 496;
	mov.u32 	%r21147, s_mem;
	add.s32 	%r21148, %r21147, %r21146;
	atom.shared.xor.b32 	%r21149, [%r21148+5120], %r23567;
	atom.shared.xor.b32 	%r21150, [%r21148+5124], %r23566;
	atom.shared.xor.b32 	%r21151, [%r21148+5128], %r23565;
	atom.shared.xor.b32 	%r21152, [%r21148+5132], %r23564;
$L__BB2_263:
	or.b32  	%r21153, %r23562, %r23563;
	or.b32  	%r21154, %r21153, %r23561;
	or.b32  	%r21155, %r21154, %r23560;
	setp.eq.s32 	%p272, %r21155, 0;
	@%p272 bra 	$L__BB2_265;
	mov.u32 	%r21156, %tid.x;
	shl.b32 	%r21157, %r21156, 4;
	and.b32  	%r21158, %r21157, 496;
	mov.u32 	%r21159, s_mem;
	add.s32 	%r21160, %r21159, %r21158;
	atom.shared.xor.b32 	%r21161, [%r21160+5632], %r23563;
	atom.shared.xor.b32 	%r21162, [%r21160+5636], %r23562;
	atom.shared.xor.b32 	%r21163, [%r21160+5640], %r23561;
	atom.shared.xor.b32 	%r21164, [%r21160+5644], %r23560;
$L__BB2_265:
	or.b32  	%r21165, %r23558, %r23559;
	or.b32  	%r21166, %r21165, %r23557;
	or.b32  	%r21167, %r21166, %r23556;
	setp.eq.s32 	%p273, %r21167, 0;
	@%p273 bra 	$L__BB2_267;
	mov.u32 	%r21168, %tid.x;
	shl.b32 	%r21169, %r21168, 4;
	and.b32  	%r21170, %r21169, 496;
	mov.u32 	%r21171, s_mem;
	add.s32 	%r21172, %r21171, %r21170;
	atom.shared.xor.b32 	%r21173, [%r21172+6144], %r23559;
	atom.shared.xor.b32 	%r21174, [%r21172+6148], %r23558;
	atom.shared.xor.b32 	%r21175, [%r21172+6152], %r23557;
	atom.shared.xor.b32 	%r21176, [%r21172+6156], %r23556;
$L__BB2_267:
	or.b32  	%r21177, %r23554, %r23555;
	or.b32  	%r21178, %r21177, %r23553;
	or.b32  	%r21179, %r21178, %r23552;
	setp.eq.s32 	%p274, %r21179, 0;
	@%p274 bra 	$L__BB2_269;
	mov.u32 	%r21180, %tid.x;
	shl.b32 	%r21181, %r21180, 4;
	and.b32  	%r21182, %r21181, 496;
	mov.u32 	%r21183, s_mem;
	add.s32 	%r21184, %r21183, %r21182;
	atom.shared.xor.b32 	%r21185, [%r21184+6656], %r23555;
	atom.shared.xor.b32 	%r21186, [%r21184+6660], %r23554;
	atom.shared.xor.b32 	%r21187, [%r21184+6664], %r23553;
	atom.shared.xor.b32 	%r21188, [%r21184+6668], %r23552;
$L__BB2_269:
	or.b32  	%r21189, %r23550, %r23551;
	or.b32  	%r21190, %r21189, %r23549;
	or.b32  	%r21191, %r21190, %r23548;
	setp.eq.s32 	%p275, %r21191, 0;
	@%p275 bra 	$L__BB2_271;
	mov.u32 	%r21192, %tid.x;
	shl.b32 	%r21193, %r21192, 4;
	and.b32  	%r21194, %r21193, 496;
	mov.u32 	%r21195, s_mem;
	add.s32 	%r21196, %r21195, %r21194;
	atom.shared.xor.b32 	%r21197, [%r21196+7168], %r23551;
	atom.shared.xor.b32 	%r21198, [%r21196+7172], %r23550;
	atom.shared.xor.b32 	%r21199, [%r21196+7176], %r23549;
	atom.shared.xor.b32 	%r21200, [%r21196+7180], %r23548;
$L__BB2_271:
	or.b32  	%r21201, %r23546, %r23547;
	or.b32  	%r21202, %r21201, %r23545;
	or.b32  	%r21203, %r21202, %r23544;
	setp.eq.s32 	%p276, %r21203, 0;
	@%p276 bra 	$L__BB2_273;
	mov.u32 	%r21204, %tid.x;
	shl.b32 	%r21205, %r21204, 4;
	and.b32  	%r21206, %r21205, 496;
	mov.u32 	%r21207, s_mem;
	add.s32 	%r21208, %r21207, %r21206;
	atom.shared.xor.b32 	%r21209, [%r21208+7680], %r23547;
	atom.shared.xor.b32 	%r21210, [%r21208+7684], %r23546;
	atom.shared.xor.b32 	%r21211, [%r21208+7688], %r23545;
	atom.shared.xor.b32 	%r21212, [%r21208+7692], %r23544;
$L__BB2_273:
	or.b32  	%r21213, %r23542, %r23543;
	or.b32  	%r21214, %r21213, %r23541;
	or.b32  	%r21215, %r21214, %r23540;
	setp.eq.s32 	%p277, %r21215, 0;
	@%p277 bra 	$L__BB2_275;
	mov.u32 	%r21216, %tid.x;
	shl.b32 	%r21217, %r21216, 4;
	and.b32  	%r21218, %r21217, 496;
	mov.u32 	%r21219, s_mem;
	add.s32 	%r21220, %r21219, %r21218;
	atom.shared.xor.b32 	%r21221, [%r21220+8192], %r23543;
	atom.shared.xor.b32 	%r21222, [%r21220+8196], %r23542;
	atom.shared.xor.b32 	%r21223, [%r21220+8200], %r23541;
	atom.shared.xor.b32 	%r21224, [%r21220+8204], %r23540;
$L__BB2_275:
	or.b32  	%r21225, %r23538, %r23539;
	or.b32  	%r21226, %r21225, %r23537;
	or.b32  	%r21227, %r21226, %r23536;
	setp.eq.s32 	%p278, %r21227, 0;
	@%p278 bra 	$L__BB2_277;
	mov.u32 	%r21228, %tid.x;
	shl.b32 	%r21229, %r21228, 4;
	and.b32  	%r21230, %r21229, 496;
	mov.u32 	%r21231, s_mem;
	add.s32 	%r21232, %r21231, %r21230;
	atom.shared.xor.b32 	%r21233, [%r21232+8704], %r23539;
	atom.shared.xor.b32 	%r21234, [%r21232+8708], %r23538;
	atom.shared.xor.b32 	%r21235, [%r21232+8712], %r23537;
	atom.shared.xor.b32 	%r21236, [%r21232+8716], %r23536;
$L__BB2_277:
	or.b32  	%r21237, %r23534, %r23535;
	or.b32  	%r21238, %r21237, %r23533;
	or.b32  	%r21239, %r21238, %r23532;
	setp.eq.s32 	%p279, %r21239, 0;
	@%p279 bra 	$L__BB2_279;
	mov.u32 	%r21240, %tid.x;
	shl.b32 	%r21241, %r21240, 4;
	and.b32  	%r21242, %r21241, 496;
	mov.u32 	%r21243, s_mem;
	add.s32 	%r21244, %r21243, %r21242;
	atom.shared.xor.b32 	%r21245, [%r21244+9216], %r23535;
	atom.shared.xor.b32 	%r21246, [%r21244+9220], %r23534;
	atom.shared.xor.b32 	%r21247, [%r21244+9224], %r23533;
	atom.shared.xor.b32 	%r21248, [%r21244+9228], %r23532;
$L__BB2_279:
	or.b32  	%r21249, %r23530, %r23531;
	or.b32  	%r21250, %r21249, %r23529;
	or.b32  	%r21251, %r21250, %r23528;
	setp.eq.s32 	%p280, %r21251, 0;
	@%p280 bra 	$L__BB2_281;
	mov.u32 	%r21252, %tid.x;
	shl.b32 	%r21253, %r21252, 4;
	and.b32  	%r21254, %r21253, 496;
	mov.u32 	%r21255, s_mem;
	add.s32 	%r21256, %r21255, %r21254;
	atom.shared.xor.b32 	%r21257, [%r21256+9728], %r23531;
	atom.shared.xor.b32 	%r21258, [%r21256+9732], %r23530;
	atom.shared.xor.b32 	%r21259, [%r21256+9736], %r23529;
	atom.shared.xor.b32 	%r21260, [%r21256+9740], %r23528;
$L__BB2_281:
	or.b32  	%r21261, %r23526, %r23527;
	or.b32  	%r21262, %r21261, %r23525;
	or.b32  	%r21263, %r21262, %r23524;
	setp.eq.s32 	%p281, %r21263, 0;
	@%p281 bra 	$L__BB2_283;
	mov.u32 	%r21264, %tid.x;
	shl.b32 	%r21265, %r21264, 4;
	and.b32  	%r21266, %r21265, 496;
	mov.u32 	%r21267, s_mem;
	add.s32 	%r21268, %r21267, %r21266;
	atom.shared.xor.b32 	%r21269, [%r21268+10240], %r23527;
	atom.shared.xor.b32 	%r21270, [%r21268+10244], %r23526;
	atom.shared.xor.b32 	%r21271, [%r21268+10248], %r23525;
	atom.shared.xor.b32 	%r21272, [%r21268+10252], %r23524;
$L__BB2_283:
	or.b32  	%r21273, %r23522, %r23523;
	or.b32  	%r21274, %r21273, %r23521;
	or.b32  	%r21275, %r21274, %r23520;
	setp.eq.s32 	%p282, %r21275, 0;
	@%p282 bra 	$L__BB2_285;
	mov.u32 	%r21276, %tid.x;
	shl.b32 	%r21277, %r21276, 4;
	and.b32  	%r21278, %r21277, 496;
	mov.u32 	%r21279, s_mem;
	add.s32 	%r21280, %r21279, %r21278;
	atom.shared.xor.b32 	%r21281, [%r21280+10752], %r23523;
	atom.shared.xor.b32 	%r21282, [%r21280+10756], %r23522;
	atom.shared.xor.b32 	%r21283, [%r21280+10760], %r23521;
	atom.shared.xor.b32 	%r21284, [%r21280+10764], %r23520;
$L__BB2_285:
	or.b32  	%r21285, %r23518, %r23519;
	or.b32  	%r21286, %r21285, %r23517;
	or.b32  	%r21287, %r21286, %r23516;
	setp.eq.s32 	%p283, %r21287, 0;
	@%p283 bra 	$L__BB2_287;
	mov.u32 	%r21288, %tid.x;
	shl.b32 	%r21289, %r21288, 4;
	and.b32  	%r21290, %r21289, 496;
	mov.u32 	%r21291, s_mem;
	add.s32 	%r21292, %r21291, %r21290;
	atom.shared.xor.b32 	%r21293, [%r21292+11264], %r23519;
	atom.shared.xor.b32 	%r21294, [%r21292+11268], %r23518;
	atom.shared.xor.b32 	%r21295, [%r21292+11272], %r23517;
	atom.shared.xor.b32 	%r21296, [%r21292+11276], %r23516;
$L__BB2_287:
	or.b32  	%r21297, %r23514, %r23515;
	or.b32  	%r21298, %r21297, %r23513;
	or.b32  	%r21299, %r21298, %r23512;
	setp.eq.s32 	%p284, %r21299, 0;
	@%p284 bra 	$L__BB2_289;
	mov.u32 	%r21300, %tid.x;
	shl.b32 	%r21301, %r21300, 4;
	and.b32  	%r21302, %r21301, 496;
	mov.u32 	%r21303, s_mem;
	add.s32 	%r21304, %r21303, %r21302;
	atom.shared.xor.b32 	%r21305, [%r21304+11776], %r23515;
	atom.shared.xor.b32 	%r21306, [%r21304+11780], %r23514;
	atom.shared.xor.b32 	%r21307, [%r21304+11784], %r23513;
	atom.shared.xor.b32 	%r21308, [%r21304+11788], %r23512;
$L__BB2_289:
	or.b32  	%r21309, %r23510, %r23511;
	or.b32  	%r21310, %r21309, %r23509;
	or.b32  	%r21311, %r21310, %r23508;
	setp.eq.s32 	%p285, %r21311, 0;
	@%p285 bra 	$L__BB2_291;
	mov.u32 	%r21312, %tid.x;
	shl.b32 	%r21313, %r21312, 4;
	and.b32  	%r21314, %r21313, 496;
	mov.u32 	%r21315, s_mem;
	add.s32 	%r21316, %r21315, %r21314;
	atom.shared.xor.b32 	%r21317, [%r21316+12288], %r23511;
	atom.shared.xor.b32 	%r21318, [%r21316+12292], %r23510;
	atom.shared.xor.b32 	%r21319, [%r21316+12296], %r23509;
	atom.shared.xor.b32 	%r21320, [%r21316+12300], %r23508;
$L__BB2_291:
	or.b32  	%r21321, %r23506, %r23507;
	or.b32  	%r21322, %r21321, %r23505;
	or.b32  	%r21323, %r21322, %r23504;
	setp.eq.s32 	%p286, %r21323, 0;
	@%p286 bra 	$L__BB2_293;
	mov.u32 	%r21324, %tid.x;
	shl.b32 	%r21325, %r21324, 4;
	and.b32  	%r21326, %r21325, 496;
	mov.u32 	%r21327, s_mem;
	add.s32 	%r21328, %r21327, %r21326;
	atom.shared.xor.b32 	%r21329, [%r21328+12800], %r23507;
	atom.shared.xor.b32 	%r21330, [%r21328+12804], %r23506;
	atom.shared.xor.b32 	%r21331, [%r21328+12808], %r23505;
	atom.shared.xor.b32 	%r21332, [%r21328+12812], %r23504;
$L__BB2_293:
	or.b32  	%r21333, %r23502, %r23503;
	or.b32  	%r21334, %r21333, %r23501;
	or.b32  	%r21335, %r21334, %r23500;
	setp.eq.s32 	%p287, %r21335, 0;
	@%p287 bra 	$L__BB2_295;
	mov.u32 	%r21336, %tid.x;
	shl.b32 	%r21337, %r21336, 4;
	and.b32  	%r21338, %r21337, 496;
	mov.u32 	%r21339, s_mem;
	add.s32 	%r21340, %r21339, %r21338;
	atom.shared.xor.b32 	%r21341, [%r21340+13312], %r23503;
	atom.shared.xor.b32 	%r21342, [%r21340+13316], %r23502;
	atom.shared.xor.b32 	%r21343, [%r21340+13320], %r23501;
	atom.shared.xor.b32 	%r21344, [%r21340+13324], %r23500;
$L__BB2_295:
	or.b32  	%r21345, %r23498, %r23499;
	or.b32  	%r21346, %r21345, %r23497;
	or.b32  	%r21347, %r21346, %r23496;
	setp.eq.s32 	%p288, %r21347, 0;
	@%p288 bra 	$L__BB2_297;
	mov.u32 	%r21348, %tid.x;
	shl.b32 	%r21349, %r21348, 4;
	and.b32  	%r21350, %r21349, 496;
	mov.u32 	%r21351, s_mem;
	add.s32 	%r21352, %r21351, %r21350;
	atom.shared.xor.b32 	%r21353, [%r21352+13824], %r23499;
	atom.shared.xor.b32 	%r21354, [%r21352+13828], %r23498;
	atom.shared.xor.b32 	%r21355, [%r21352+13832], %r23497;
	atom.shared.xor.b32 	%r21356, [%r21352+13836], %r23496;
$L__BB2_297:
	or.b32  	%r21357, %r23494, %r23495;
	or.b32  	%r21358, %r21357, %r23493;
	or.b32  	%r21359, %r21358, %r23492;
	setp.eq.s32 	%p289, %r21359, 0;
	@%p289 bra 	$L__BB2_299;
	mov.u32 	%r21360, %tid.x;
	shl.b32 	%r21361, %r21360, 4;
	and.b32  	%r21362, %r21361, 496;
	mov.u32 	%r21363, s_mem;
	add.s32 	%r21364, %r21363, %r21362;
	atom.shared.xor.b32 	%r21365, [%r21364+14336], %r23495;
	atom.shared.xor.b32 	%r21366, [%r21364+14340], %r23494;
	atom.shared.xor.b32 	%r21367, [%r21364+14344], %r23493;
	atom.shared.xor.b32 	%r21368, [%r21364+14348], %r23492;
$L__BB2_299:
	or.b32  	%r21369, %r23490, %r23491;
	or.b32  	%r21370, %r21369, %r23489;
	or.b32  	%r21371, %r21370, %r23488;
	setp.eq.s32 	%p290, %r21371, 0;
	@%p290 bra 	$L__BB2_301;
	mov.u32 	%r21372, %tid.x;
	shl.b32 	%r21373, %r21372, 4;
	and.b32  	%r21374, %r21373, 496;
	mov.u32 	%r21375, s_mem;
	add.s32 	%r21376, %r21375, %r21374;
	atom.shared.xor.b32 	%r21377, [%r21376+14848], %r23491;
	atom.shared.xor.b32 	%r21378, [%r21376+14852], %r23490;
	atom.shared.xor.b32 	%r21379, [%r21376+14856], %r23489;
	atom.shared.xor.b32 	%r21380, [%r21376+14860], %r23488;
$L__BB2_301:
	or.b32  	%r21381, %r23486, %r23487;
	or.b32  	%r21382, %r21381, %r23485;
	or.b32  	%r21383, %r21382, %r23484;
	setp.eq.s32 	%p291, %r21383, 0;
	@%p291 bra 	$L__BB2_303;
	mov.u32 	%r21384, %tid.x;
	shl.b32 	%r21385, %r21384, 4;
	and.b32  	%r21386, %r21385, 496;
	mov.u32 	%r21387, s_mem;
	add.s32 	%r21388, %r21387, %r21386;
	atom.shared.xor.b32 	%r21389, [%r21388+15360], %r23487;
	atom.shared.xor.b32 	%r21390, [%r21388+15364], %r23486;
	atom.shared.xor.b32 	%r21391, [%r21388+15368], %r23485;
	atom.shared.xor.b32 	%r21392, [%r21388+15372], %r23484;
$L__BB2_303:
	or.b32  	%r21393, %r23482, %r23483;
	or.b32  	%r21394, %r21393, %r23481;
	or.b32  	%r21395, %r21394, %r23480;
	setp.eq.s32 	%p292, %r21395, 0;
	@%p292 bra 	$L__BB2_305;
	mov.u32 	%r21396, %tid.x;
	shl.b32 	%r21397, %r21396, 4;
	and.b32  	%r21398, %r21397, 496;
	mov.u32 	%r21399, s_mem;
	add.s32 	%r21400, %r21399, %r21398;
	atom.shared.xor.b32 	%r21401, [%r21400+15872], %r23483;
	atom.shared.xor.b32 	%r21402, [%r21400+15876], %r23482;
	atom.shared.xor.b32 	%r21403, [%r21400+15880], %r23481;
	atom.shared.xor.b32 	%r21404, [%r21400+15884], %r23480;
$L__BB2_305:
	or.b32  	%r21405, %r23478, %r23479;
	or.b32  	%r21406, %r21405, %r23477;
	or.b32  	%r21407, %r21406, %r23476;
	setp.eq.s32 	%p293, %r21407, 0;
	@%p293 bra 	$L__BB2_307;
	mov.u32 	%r21408, %tid.x;
	shl.b32 	%r21409, %r21408, 4;
	and.b32  	%r21410, %r21409, 496;
	mov.u32 	%r21411, s_mem;
	add.s32 	%r21412, %r21411, %r21410;
	atom.shared.xor.b32 	%r21413, [%r21412+16384], %r23479;
	atom.shared.xor.b32 	%r21414, [%r21412+16388], %r23478;
	atom.shared.xor.b32 	%r21415, [%r21412+16392], %r23477;
	atom.shared.xor.b32 	%r21416, [%r21412+16396], %r23476;
$L__BB2_307:
	or.b32  	%r21417, %r23474, %r23475;
	or.b32  	%r21418, %r21417, %r23473;
	or.b32  	%r21419, %r21418, %r23472;
	setp.eq.s32 	%p294, %r21419, 0;
	@%p294 bra 	$L__BB2_309;
	mov.u32 	%r21420, %tid.x;
	shl.b32 	%r21421, %r21420, 4;
	and.b32  	%r21422, %r21421, 496;
	mov.u32 	%r21423, s_mem;
	add.s32 	%r21424, %r21423, %r21422;
	atom.shared.xor.b32 	%r21425, [%r21424+16896], %r23475;
	atom.shared.xor.b32 	%r21426, [%r21424+16900], %r23474;
	atom.shared.xor.b32 	%r21427, [%r21424+16904], %r23473;
	atom.shared.xor.b32 	%r21428, [%r21424+16908], %r23472;
$L__BB2_309:
	or.b32  	%r21429, %r23470, %r23471;
	or.b32  	%r21430, %r21429, %r23469;
	or.b32  	%r21431, %r21430, %r23468;
	setp.eq.s32 	%p295, %r21431, 0;
	@%p295 bra 	$L__BB2_311;
	mov.u32 	%r21432, %tid.x;
	shl.b32 	%r21433, %r21432, 4;
	and.b32  	%r21434, %r21433, 496;
	mov.u32 	%r21435, s_mem;
	add.s32 	%r21436, %r21435, %r21434;
	atom.shared.xor.b32 	%r21437, [%r21436+17408], %r23471;
	atom.shared.xor.b32 	%r21438, [%r21436+17412], %r23470;
	atom.shared.xor.b32 	%r21439, [%r21436+17416], %r23469;
	atom.shared.xor.b32 	%r21440, [%r21436+17420], %r23468;
$L__BB2_311:
	or.b32  	%r21441, %r23466, %r23467;
	or.b32  	%r21442, %r21441, %r23465;
	or.b32  	%r21443, %r21442, %r23464;
	setp.eq.s32 	%p296, %r21443, 0;
	@%p296 bra 	$L__BB2_313;
	mov.u32 	%r21444, %tid.x;
	shl.b32 	%r21445, %r21444, 4;
	and.b32  	%r21446, %r21445, 496;
	mov.u32 	%r21447, s_mem;
	add.s32 	%r21448, %r21447, %r21446;
	atom.shared.xor.b32 	%r21449, [%r21448+17920], %r23467;
	atom.shared.xor.b32 	%r21450, [%r21448+17924], %r23466;
	atom.shared.xor.b32 	%r21451, [%r21448+17928], %r23465;
	atom.shared.xor.b32 	%r21452, [%r21448+17932], %r23464;
$L__BB2_313:
	or.b32  	%r21453, %r23462, %r23463;
	or.b32  	%r21454, %r21453, %r23461;
	or.b32  	%r21455, %r21454, %r23460;
	setp.eq.s32 	%p297, %r21455, 0;
	@%p297 bra 	$L__BB2_315;
	mov.u32 	%r21456, %tid.x;
	shl.b32 	%r21457, %r21456, 4;
	and.b32  	%r21458, %r21457, 496;
	mov.u32 	%r21459, s_mem;
	add.s32 	%r21460, %r21459, %r21458;
	atom.shared.xor.b32 	%r21461, [%r21460+18432], %r23463;
	atom.shared.xor.b32 	%r21462, [%r21460+18436], %r23462;
	atom.shared.xor.b32 	%r21463, [%r21460+18440], %r23461;
	atom.shared.xor.b32 	%r21464, [%r21460+18444], %r23460;
$L__BB2_315:
	or.b32  	%r21465, %r23458, %r23459;
	or.b32  	%r21466, %r21465, %r23457;
	or.b32  	%r21467, %r21466, %r23456;
	setp.eq.s32 	%p298, %r21467, 0;
	@%p298 bra 	$L__BB2_317;
	mov.u32 	%r21468, %tid.x;
	shl.b32 	%r21469, %r21468, 4;
	and.b32  	%r21470, %r21469, 496;
	mov.u32 	%r21471, s_mem;
	add.s32 	%r21472, %r21471, %r21470;
	atom.shared.xor.b32 	%r21473, [%r21472+18944], %r23459;
	atom.shared.xor.b32 	%r21474, [%r21472+18948], %r23458;
	atom.shared.xor.b32 	%r21475, [%r21472+18952], %r23457;
	atom.shared.xor.b32 	%r21476, [%r21472+18956], %r23456;
$L__BB2_317:
	or.b32  	%r21477, %r23454, %r23455;
	or.b32  	%r21478, %r21477, %r23453;
	or.b32  	%r21479, %r21478, %r23452;
	setp.eq.s32 	%p299, %r21479, 0;
	@%p299 bra 	$L__BB2_319;
	mov.u32 	%r21480, %tid.x;
	shl.b32 	%r21481, %r21480, 4;
	and.b32  	%r21482, %r21481, 496;
	mov.u32 	%r21483, s_mem;
	add.s32 	%r21484, %r21483, %r21482;
	atom.shared.xor.b32 	%r21485, [%r21484+19456], %r23455;
	atom.shared.xor.b32 	%r21486, [%r21484+19460], %r23454;
	atom.shared.xor.b32 	%r21487, [%r21484+19464], %r23453;
	atom.shared.xor.b32 	%r21488, [%r21484+19468], %r23452;
$L__BB2_319:
	or.b32  	%r21489, %r23450, %r23451;
	or.b32  	%r21490, %r21489, %r23449;
	or.b32  	%r21491, %r21490, %r23448;
	setp.eq.s32 	%p300, %r21491, 0;
	@%p300 bra 	$L__BB2_321;
	mov.u32 	%r21492, %tid.x;
	shl.b32 	%r21493, %r21492, 4;
	and.b32  	%r21494, %r21493, 496;
	mov.u32 	%r21495, s_mem;
	add.s32 	%r21496, %r21495, %r21494;
	atom.shared.xor.b32 	%r21497, [%r21496+19968], %r23451;
	atom.shared.xor.b32 	%r21498, [%r21496+19972], %r23450;
	atom.shared.xor.b32 	%r21499, [%r21496+19976], %r23449;
	atom.shared.xor.b32 	%r21500, [%r21496+19980], %r23448;
$L__BB2_321:
	mov.u32 	%r23610, %tid.x;
	shl.b32 	%r21502, %r23610, 4;
	and.b32  	%r21503, %r21502, 496;
	mov.u32 	%r21504, s_mem;
	add.s32 	%r2744, %r21504, %r21503;
	or.b32  	%r21505, %r23446, %r23447;
	or.b32  	%r21506, %r21505, %r23445;
	or.b32  	%r21507, %r21506, %r23444;
	setp.eq.s32 	%p301, %r21507, 0;
	@%p301 bra 	$L__BB2_323;
	atom.shared.xor.b32 	%r21508, [%r2744+20480], %r23447;
	atom.shared.xor.b32 	%r21509, [%r2744+20484], %r23446;
	atom.shared.xor.b32 	%r21510, [%r2744+20488], %r23445;
	atom.shared.xor.b32 	%r21511, [%r2744+20492], %r23444;
$L__BB2_323:
	or.b32  	%r21512, %r23442, %r23443;
	or.b32  	%r21513, %r21512, %r23441;
	or.b32  	%r21514, %r21513, %r23440;
	setp.eq.s32 	%p302, %r21514, 0;
	@%p302 bra 	$L__BB2_325;
	atom.shared.xor.b32 	%r21515, [%r2744+20992], %r23443;
	atom.shared.xor.b32 	%r21516, [%r2744+20996], %r23442;
	atom.shared.xor.b32 	%r21517, [%r2744+21000], %r23441;
	atom.shared.xor.b32 	%r21518, [%r2744+21004], %r23440;
$L__BB2_325:
	or.b32  	%r21519, %r23438, %r23439;
	or.b32  	%r21520, %r21519, %r23437;
	or.b32  	%r21521, %r21520, %r23436;
	setp.eq.s32 	%p303, %r21521, 0;
	@%p303 bra 	$L__BB2_327;
	atom.shared.xor.b32 	%r21522, [%r2744+21504], %r23439;
	atom.shared.xor.b32 	%r21523, [%r2744+21508], %r23438;
	atom.shared.xor.b32 	%r21524, [%r2744+21512], %r23437;
	atom.shared.xor.b32 	%r21525, [%r2744+21516], %r23436;
$L__BB2_327:
	or.b32  	%r21526, %r23434, %r23435;
	or.b32  	%r21527, %r21526, %r23433;
	or.b32  	%r21528, %r21527, %r23432;
	setp.eq.s32 	%p304, %r21528, 0;
	@%p304 bra 	$L__BB2_329;
	atom.shared.xor.b32 	%r21529, [%r2744+22016], %r23435;
	atom.shared.xor.b32 	%r21530, [%r2744+22020], %r23434;
	atom.shared.xor.b32 	%r21531, [%r2744+22024], %r23433;
	atom.shared.xor.b32 	%r21532, [%r2744+22028], %r23432;
$L__BB2_329:
	or.b32  	%r21533, %r23430, %r23431;
	or.b32  	%r21534, %r21533, %r23429;
	or.b32  	%r21535, %r21534, %r23428;
	setp.eq.s32 	%p305, %r21535, 0;
	@%p305 bra 	$L__BB2_331;
	atom.shared.xor.b32 	%r21536, [%r2744+22528], %r23431;
	atom.shared.xor.b32 	%r21537, [%r2744+22532], %r23430;
	atom.shared.xor.b32 	%r21538, [%r2744+22536], %r23429;
	atom.shared.xor.b32 	%r21539, [%r2744+22540], %r23428;
$L__BB2_331:
	or.b32  	%r21540, %r23426, %r23427;
	or.b32  	%r21541, %r21540, %r23425;
	or.b32  	%r21542, %r21541, %r23424;
	setp.eq.s32 	%p306, %r21542, 0;
	@%p306 bra 	$L__BB2_333;
	atom.shared.xor.b32 	%r21543, [%r2744+23040], %r23427;
	atom.shared.xor.b32 	%r21544, [%r2744+23044], %r23426;
	atom.shared.xor.b32 	%r21545, [%r2744+23048], %r23425;
	atom.shared.xor.b32 	%r21546, [%r2744+23052], %r23424;
$L__BB2_333:
	or.b32  	%r21547, %r23422, %r23423;
	or.b32  	%r21548, %r21547, %r23421;
	or.b32  	%r21549, %r21548, %r23420;
	setp.eq.s32 	%p307, %r21549, 0;
	@%p307 bra 	$L__BB2_335;
	atom.shared.xor.b32 	%r21550, [%r2744+23552], %r23423;
	atom.shared.xor.b32 	%r21551, [%r2744+23556], %r23422;
	atom.shared.xor.b32 	%r21552, [%r2744+23560], %r23421;
	atom.shared.xor.b32 	%r21553, [%r2744+23564], %r23420;
$L__BB2_335:
	or.b32  	%r21554, %r23418, %r23419;
	or.b32  	%r21555, %r21554, %r23417;
	or.b32  	%r21556, %r21555, %r23416;
	setp.eq.s32 	%p308, %r21556, 0;
	@%p308 bra 	$L__BB2_337;
	atom.shared.xor.b32 	%r21557, [%r2744+24064], %r23419;
	atom.shared.xor.b32 	%r21558, [%r2744+24068], %r23418;
	atom.shared.xor.b32 	%r21559, [%r2744+24072], %r23417;
	atom.shared.xor.b32 	%r21560, [%r2744+24076], %r23416;
$L__BB2_337:
	or.b32  	%r21561, %r23414, %r23415;
	or.b32  	%r21562, %r21561, %r23413;
	or.b32  	%r21563, %r21562, %r23412;
	setp.eq.s32 	%p309, %r21563, 0;
	@%p309 bra 	$L__BB2_339;
	atom.shared.xor.b32 	%r21564, [%r2744+24576], %r23415;
	atom.shared.xor.b32 	%r21565, [%r2744+24580], %r23414;
	atom.shared.xor.b32 	%r21566, [%r2744+24584], %r23413;
	atom.shared.xor.b32 	%r21567, [%r2744+24588], %r23412;
$L__BB2_339:
	or.b32  	%r21568, %r23410, %r23411;
	or.b32  	%r21569, %r21568, %r23409;
	or.b32  	%r21570, %r21569, %r23408;
	setp.eq.s32 	%p310, %r21570, 0;
	@%p310 bra 	$L__BB2_341;
	atom.shared.xor.b32 	%r21571, [%r2744+25088], %r23411;
	atom.shared.xor.b32 	%r21572, [%r2744+25092], %r23410;
	atom.shared.xor.b32 	%r21573, [%r2744+25096], %r23409;
	atom.shared.xor.b32 	%r21574, [%r2744+25100], %r23408;
$L__BB2_341:
	or.b32  	%r21575, %r23406, %r23407;
	or.b32  	%r21576, %r21575, %r23405;
	or.b32  	%r21577, %r21576, %r23404;
	setp.eq.s32 	%p311, %r21577, 0;
	@%p311 bra 	$L__BB2_343;
	atom.shared.xor.b32 	%r21578, [%r2744+25600], %r23407;
	atom.shared.xor.b32 	%r21579, [%r2744+25604], %r23406;
	atom.shared.xor.b32 	%r21580, [%r2744+25608], %r23405;
	atom.shared.xor.b32 	%r21581, [%r2744+25612], %r23404;
$L__BB2_343:
	or.b32  	%r21582, %r23402, %r23403;
	or.b32  	%r21583, %r21582, %r23401;
	or.b32  	%r21584, %r21583, %r23400;
	setp.eq.s32 	%p312, %r21584, 0;
	@%p312 bra 	$L__BB2_345;
	atom.shared.xor.b32 	%r21585, [%r2744+26112], %r23403;
	atom.shared.xor.b32 	%r21586, [%r2744+26116], %r23402;
	atom.shared.xor.b32 	%r21587, [%r2744+26120], %r23401;
	atom.shared.xor.b32 	%r21588, [%r2744+26124], %r23400;
$L__BB2_345:
	or.b32  	%r21589, %r23398, %r23399;
	or.b32  	%r21590, %r21589, %r23397;
	or.b32  	%r21591, %r21590, %r23396;
	setp.eq.s32 	%p313, %r21591, 0;
	@%p313 bra 	$L__BB2_347;
	atom.shared.xor.b32 	%r21592, [%r2744+26624], %r23399;
	atom.shared.xor.b32 	%r21593, [%r2744+26628], %r23398;
	atom.shared.xor.b32 	%r21594, [%r2744+26632], %r23397;
	atom.shared.xor.b32 	%r21595, [%r2744+26636], %r23396;
$L__BB2_347:
	or.b32  	%r21596, %r23394, %r23395;
	or.b32  	%r21597, %r21596, %r23393;
	or.b32  	%r21598, %r21597, %r23392;
	setp.eq.s32 	%p314, %r21598, 0;
	@%p314 bra 	$L__BB2_349;
	atom.shared.xor.b32 	%r21599, [%r2744+27136], %r23395;
	atom.shared.xor.b32 	%r21600, [%r2744+27140], %r23394;
	atom.shared.xor.b32 	%r21601, [%r2744+27144], %r23393;
	atom.shared.xor.b32 	%r21602, [%r2744+27148], %r23392;
$L__BB2_349:
	or.b32  	%r21603, %r23390, %r23391;
	or.b32  	%r21604, %r21603, %r23389;
	or.b32  	%r21605, %r21604, %r23388;
	setp.eq.s32 	%p315, %r21605, 0;
	@%p315 bra 	$L__BB2_351;
	atom.shared.xor.b32 	%r21606, [%r2744+27648], %r23391;
	atom.shared.xor.b32 	%r21607, [%r2744+27652], %r23390;
	atom.shared.xor.b32 	%r21608, [%r2744+27656], %r23389;
	atom.shared.xor.b32 	%r21609, [%r2744+27660], %r23388;
$L__BB2_351:
	or.b32  	%r21610, %r23386, %r23387;
	or.b32  	%r21611, %r21610, %r23385;
	or.b32  	%r21612, %r21611, %r23384;
	setp.eq.s32 	%p316, %r21612, 0;
	@%p316 bra 	$L__BB2_353;
	atom.shared.xor.b32 	%r21613, [%r2744+28160], %r23387;
	atom.shared.xor.b32 	%r21614, [%r2744+28164], %r23386;
	atom.shared.xor.b32 	%r21615, [%r2744+28168], %r23385;
	atom.shared.xor.b32 	%r21616, [%r2744+28172], %r23384;
$L__BB2_353:
	or.b32  	%r21617, %r23382, %r23383;
	or.b32  	%r21618, %r21617, %r23381;
	or.b32  	%r21619, %r21618, %r23380;
	setp.eq.s32 	%p317, %r21619, 0;
	@%p317 bra 	$L__BB2_355;
	atom.shared.xor.b32 	%r21620, [%r2744+28672], %r23383;
	atom.shared.xor.b32 	%r21621, [%r2744+28676], %r23382;
	atom.shared.xor.b32 	%r21622, [%r2744+28680], %r23381;
	atom.shared.xor.b32 	%r21623, [%r2744+28684], %r23380;
$L__BB2_355:
	or.b32  	%r21624, %r23378, %r23379;
	or.b32  	%r21625, %r21624, %r23377;
	or.b32  	%r21626, %r21625, %r23376;
	setp.eq.s32 	%p318, %r21626, 0;
	@%p318 bra 	$L__BB2_357;
	atom.shared.xor.b32 	%r21627, [%r2744+29184], %r23379;
	atom.shared.xor.b32 	%r21628, [%r2744+29188], %r23378;
	atom.shared.xor.b32 	%r21629, [%r2744+29192], %r23377;
	atom.shared.xor.b32 	%r21630, [%r2744+29196], %r23376;
$L__BB2_357:
	or.b32  	%r21631, %r23374, %r23375;
	or.b32  	%r21632, %r21631, %r23373;
	or.b32  	%r21633, %r21632, %r23372;
	setp.eq.s32 	%p319, %r21633, 0;
	@%p319 bra 	$L__BB2_359;
	atom.shared.xor.b32 	%r21634, [%r2744+29696], %r23375;
	atom.shared.xor.b32 	%r21635, [%r2744+29700], %r23374;
	atom.shared.xor.b32 	%r21636, [%r2744+29704], %r23373;
	atom.shared.xor.b32 	%r21637, [%r2744+29708], %r23372;
$L__BB2_359:
	or.b32  	%r21638, %r23370, %r23371;
	or.b32  	%r21639, %r21638, %r23369;
	or.b32  	%r21640, %r21639, %r23368;
	setp.eq.s32 	%p320, %r21640, 0;
	@%p320 bra 	$L__BB2_361;
	atom.shared.xor.b32 	%r21641, [%r2744+30208], %r23371;
	atom.shared.xor.b32 	%r21642, [%r2744+30212], %r23370;
	atom.shared.xor.b32 	%r21643, [%r2744+30216], %r23369;
	atom.shared.xor.b32 	%r21644, [%r2744+30220], %r23368;
$L__BB2_361:
	or.b32  	%r21645, %r23366, %r23367;
	or.b32  	%r21646, %r21645, %r23365;
	or.b32  	%r21647, %r21646, %r23364;
	setp.eq.s32 	%p321, %r21647, 0;
	@%p321 bra 	$L__BB2_363;
	atom.shared.xor.b32 	%r21648, [%r2744+30720], %r23367;
	atom.shared.xor.b32 	%r21649, [%r2744+30724], %r23366;
	atom.shared.xor.b32 	%r21650, [%r2744+30728], %r23365;
	atom.shared.xor.b32 	%r21651, [%r2744+30732], %r23364;
$L__BB2_363:
	or.b32  	%r21652, %r23362, %r23363;
	or.b32  	%r21653, %r21652, %r23361;
	or.b32  	%r21654, %r21653, %r23360;
	setp.eq.s32 	%p322, %r21654, 0;
	@%p322 bra 	$L__BB2_365;
	atom.shared.xor.b32 	%r21655, [%r2744+31232], %r23363;
	atom.shared.xor.b32 	%r21656, [%r2744+31236], %r23362;
	atom.shared.xor.b32 	%r21657, [%r2744+31240], %r23361;
	atom.shared.xor.b32 	%r21658, [%r2744+31244], %r23360;
$L__BB2_365:
	or.b32  	%r21659, %r23358, %r23359;
	or.b32  	%r21660, %r21659, %r23357;
	or.b32  	%r21661, %r21660, %r23356;
	setp.eq.s32 	%p323, %r21661, 0;
	@%p323 bra 	$L__BB2_367;
	atom.shared.xor.b32 	%r21662, [%r2744+31744], %r23359;
	atom.shared.xor.b32 	%r21663, [%r2744+31748], %r23358;
	atom.shared.xor.b32 	%r21664, [%r2744+31752], %r23357;
	atom.shared.xor.b32 	%r21665, [%r2744+31756], %r23356;
$L__BB2_367:
	or.b32  	%r21666, %r23354, %r23355;
	or.b32  	%r21667, %r21666, %r23353;
	or.b32  	%r21668, %r21667, %r23352;
	setp.eq.s32 	%p324, %r21668, 0;
	@%p324 bra 	$L__BB2_369;
	atom.shared.xor.b32 	%r21669, [%r2744+32256], %r23355;
	atom.shared.xor.b32 	%r21670, [%r2744+32260], %r23354;
	atom.shared.xor.b32 	%r21671, [%r2744+32264], %r23353;
	atom.shared.xor.b32 	%r21672, [%r2744+32268], %r23352;
$L__BB2_369:
	or.b32  	%r21673, %r23350, %r23351;
	or.b32  	%r21674, %r21673, %r23349;
	or.b32  	%r21675, %r21674, %r23348;
	setp.eq.s32 	%p325, %r21675, 0;
	@%p325 bra 	$L__BB2_371;
	atom.shared.xor.b32 	%r21676, [%r2744+32768], %r23351;
	atom.shared.xor.b32 	%r21677, [%r2744+32772], %r23350;
	atom.shared.xor.b32 	%r21678, [%r2744+32776], %r23349;
	atom.shared.xor.b32 	%r21679, [%r2744+32780], %r23348;
$L__BB2_371:
	or.b32  	%r21680, %r23346, %r23347;
	or.b32  	%r21681, %r21680, %r23345;
	or.b32  	%r21682, %r21681, %r23344;
	setp.eq.s32 	%p326, %r21682, 0;
	@%p326 bra 	$L__BB2_373;
	atom.shared.xor.b32 	%r21683, [%r2744+33280], %r23347;
	atom.shared.xor.b32 	%r21684, [%r2744+33284], %r23346;
	atom.shared.xor.b32 	%r21685, [%r2744+33288], %r23345;
	atom.shared.xor.b32 	%r21686, [%r2744+33292], %r23344;
$L__BB2_373:
	or.b32  	%r21687, %r23342, %r23343;
	or.b32  	%r21688, %r21687, %r23341;
	or.b32  	%r21689, %r21688, %r23340;
	setp.eq.s32 	%p327, %r21689, 0;
	@%p327 bra 	$L__BB2_375;
	atom.shared.xor.b32 	%r21690, [%r2744+33792], %r23343;
	atom.shared.xor.b32 	%r21691, [%r2744+33796], %r23342;
	atom.shared.xor.b32 	%r21692, [%r2744+33800], %r23341;
	atom.shared.xor.b32 	%r21693, [%r2744+33804], %r23340;
$L__BB2_375:
	or.b32  	%r21694, %r23338, %r23339;
	or.b32  	%r21695, %r21694, %r23337;
	or.b32  	%r21696, %r21695, %r23336;
	setp.eq.s32 	%p328, %r21696, 0;
	@%p328 bra 	$L__BB2_377;
	atom.shared.xor.b32 	%r21697, [%r2744+34304], %r23339;
	atom.shared.xor.b32 	%r21698, [%r2744+34308], %r23338;
	atom.shared.xor.b32 	%r21699, [%r2744+34312], %r23337;
	atom.shared.xor.b32 	%r21700, [%r2744+34316], %r23336;
$L__BB2_377:
	or.b32  	%r21701, %r23334, %r23335;
	or.b32  	%r21702, %r21701, %r23333;
	or.b32  	%r21703, %r21702, %r23332;
	setp.eq.s32 	%p329, %r21703, 0;
	@%p329 bra 	$L__BB2_379;
	atom.shared.xor.b32 	%r21704, [%r2744+34816], %r23335;
	atom.shared.xor.b32 	%r21705, [%r2744+34820], %r23334;
	atom.shared.xor.b32 	%r21706, [%r2744+34824], %r23333;
	atom.shared.xor.b32 	%r21707, [%r2744+34828], %r23332;
$L__BB2_379:
	or.b32  	%r21708, %r23330, %r23331;
	or.b32  	%r21709, %r21708, %r23329;
	or.b32  	%r21710, %r21709, %r23328;
	setp.eq.s32 	%p330, %r21710, 0;
	@%p330 bra 	$L__BB2_381;
	atom.shared.xor.b32 	%r21711, [%r2744+35328], %r23331;
	atom.shared.xor.b32 	%r21712, [%r2744+35332], %r23330;
	atom.shared.xor.b32 	%r21713, [%r2744+35336], %r23329;
	atom.shared.xor.b32 	%r21714, [%r2744+35340], %r23328;
$L__BB2_381:
	or.b32  	%r21715, %r23326, %r23327;
	or.b32  	%r21716, %r21715, %r23325;
	or.b32  	%r21717, %r21716, %r23324;
	setp.eq.s32 	%p331, %r21717, 0;
	@%p331 bra 	$L__BB2_383;
	atom.shared.xor.b32 	%r21718, [%r2744+35840], %r23327;
	atom.shared.xor.b32 	%r21719, [%r2744+35844], %r23326;
	atom.shared.xor.b32 	%r21720, [%r2744+35848], %r23325;
	atom.shared.xor.b32 	%r21721, [%r2744+35852], %r23324;
$L__BB2_383:
	or.b32  	%r21722, %r23322, %r23323;
	or.b32  	%r21723, %r21722, %r23321;
	or.b32  	%r21724, %r21723, %r23320;
	setp.eq.s32 	%p332, %r21724, 0;
	@%p332 bra 	$L__BB2_385;
	atom.shared.xor.b32 	%r21725, [%r2744+36352], %r23323;
	atom.shared.xor.b32 	%r21726, [%r2744+36356], %r23322;
	atom.shared.xor.b32 	%r21727, [%r2744+36360], %r23321;
	atom.shared.xor.b32 	%r21728, [%r2744+36364], %r23320;
$L__BB2_385:
	or.b32  	%r21729, %r23318, %r23319;
	or.b32  	%r21730, %r21729, %r23317;
	or.b32  	%r21731, %r21730, %r23316;
	setp.eq.s32 	%p333, %r21731, 0;
	@%p333 bra 	$L__BB2_387;
	atom.shared.xor.b32 	%r21732, [%r2744+36864], %r23319;
	atom.shared.xor.b32 	%r21733, [%r2744+36868], %r23318;
	atom.shared.xor.b32 	%r21734, [%r2744+36872], %r23317;
	atom.shared.xor.b32 	%r21735, [%r2744+36876], %r23316;
$L__BB2_387:
	or.b32  	%r21736, %r23314, %r23315;
	or.b32  	%r21737, %r21736, %r23313;
	or.b32  	%r21738, %r21737, %r23312;
	setp.eq.s32 	%p334, %r21738, 0;
	@%p334 bra 	$L__BB2_389;
	atom.shared.xor.b32 	%r21739, [%r2744+37376], %r23315;
	atom.shared.xor.b32 	%r21740, [%r2744+37380], %r23314;
	atom.shared.xor.b32 	%r21741, [%r2744+37384], %r23313;
	atom.shared.xor.b32 	%r21742, [%r2744+37388], %r23312;
$L__BB2_389:
	or.b32  	%r21743, %r23310, %r23311;
	or.b32  	%r21744, %r21743, %r23309;
	or.b32  	%r21745, %r21744, %r23308;
	setp.eq.s32 	%p335, %r21745, 0;
	@%p335 bra 	$L__BB2_391;
	atom.shared.xor.b32 	%r21746, [%r2744+37888], %r23311;
	atom.shared.xor.b32 	%r21747, [%r2744+37892], %r23310;
	atom.shared.xor.b32 	%r21748, [%r2744+37896], %r23309;
	atom.shared.xor.b32 	%r21749, [%r2744+37900], %r23308;
$L__BB2_391:
	or.b32  	%r21750, %r23306, %r23307;
	or.b32  	%r21751, %r21750, %r23305;
	or.b32  	%r21752, %r21751, %r23304;
	setp.eq.s32 	%p336, %r21752, 0;
	@%p336 bra 	$L__BB2_393;
	atom.shared.xor.b32 	%r21753, [%r2744+38400], %r23307;
	atom.shared.xor.b32 	%r21754, [%r2744+38404], %r23306;
	atom.shared.xor.b32 	%r21755, [%r2744+38408], %r23305;
	atom.shared.xor.b32 	%r21756, [%r2744+38412], %r23304;
$L__BB2_393:
	or.b32  	%r21757, %r23302, %r23303;
	or.b32  	%r21758, %r21757, %r23301;
	or.b32  	%r21759, %r21758, %r23300;
	setp.eq.s32 	%p337, %r21759, 0;
	@%p337 bra 	$L__BB2_395;
	atom.shared.xor.b32 	%r21760, [%r2744+38912], %r23303;
	atom.shared.xor.b32 	%r21761, [%r2744+38916], %r23302;
	atom.shared.xor.b32 	%r21762, [%r2744+38920], %r23301;
	atom.shared.xor.b32 	%r21763, [%r2744+38924], %r23300;
$L__BB2_395:
	or.b32  	%r21764, %r23298, %r23299;
	or.b32  	%r21765, %r21764, %r23297;
	or.b32  	%r21766, %r21765, %r23296;
	setp.eq.s32 	%p338, %r21766, 0;
	@%p338 bra 	$L__BB2_397;
	atom.shared.xor.b32 	%r21767, [%r2744+39424], %r23299;
	atom.shared.xor.b32 	%r21768, [%r2744+39428], %r23298;
	atom.shared.xor.b32 	%r21769, [%r2744+39432], %r23297;
	atom.shared.xor.b32 	%r21770, [%r2744+39436], %r23296;
$L__BB2_397:
	or.b32  	%r21771, %r23294, %r23295;
	or.b32  	%r21772, %r21771, %r23293;
	or.b32  	%r21773, %r21772, %r23292;
	setp.eq.s32 	%p339, %r21773, 0;
	@%p339 bra 	$L__BB2_399;
	atom.shared.xor.b32 	%r21774, [%r2744+39936], %r23295;
	atom.shared.xor.b32 	%r21775, [%r2744+39940], %r23294;
	atom.shared.xor.b32 	%r21776, [%r2744+39944], %r23293;
	atom.shared.xor.b32 	%r21777, [%r2744+39948], %r23292;
$L__BB2_399:
	or.b32  	%r21778, %r23290, %r23291;
	or.b32  	%r21779, %r21778, %r23289;
	or.b32  	%r21780, %r21779, %r23288;
	setp.eq.s32 	%p340, %r21780, 0;
	@%p340 bra 	$L__BB2_401;
	atom.shared.xor.b32 	%r21781, [%r2744+40448], %r23291;
	atom.shared.xor.b32 	%r21782, [%r2744+40452], %r23290;
	atom.shared.xor.b32 	%r21783, [%r2744+40456], %r23289;
	atom.shared.xor.b32 	%r21784, [%r2744+40460], %r23288;
$L__BB2_401:
	or.b32  	%r21785, %r23286, %r23287;
	or.b32  	%r21786, %r21785, %r23285;
	or.b32  	%r21787, %r21786, %r23284;
	setp.eq.s32 	%p341, %r21787, 0;
	@%p341 bra 	$L__BB2_403;
	atom.shared.xor.b32 	%r21788, [%r2744+40960], %r23287;
	atom.shared.xor.b32 	%r21789, [%r2744+40964], %r23286;
	atom.shared.xor.b32 	%r21790, [%r2744+40968], %r23285;
	atom.shared.xor.b32 	%r21791, [%r2744+40972], %r23284;
$L__BB2_403:
	or.b32  	%r21792, %r23282, %r23283;
	or.b32  	%r21793, %r21792, %r23281;
	or.b32  	%r21794, %r21793, %r23280;
	setp.eq.s32 	%p342, %r21794, 0;
	@%p342 bra 	$L__BB2_405;
	atom.shared.xor.b32 	%r21795, [%r2744+41472], %r23283;
	atom.shared.xor.b32 	%r21796, [%r2744+41476], %r23282;
	atom.shared.xor.b32 	%r21797, [%r2744+41480], %r23281;
	atom.shared.xor.b32 	%r21798, [%r2744+41484], %r23280;
$L__BB2_405:
	or.b32  	%r21799, %r23278, %r23279;
	or.b32  	%r21800, %r21799, %r23277;
	or.b32  	%r21801, %r21800, %r23276;
	setp.eq.s32 	%p343, %r21801, 0;
	@%p343 bra 	$L__BB2_407;
	atom.shared.xor.b32 	%r21802, [%r2744+41984], %r23279;
	atom.shared.xor.b32 	%r21803, [%r2744+41988], %r23278;
	atom.shared.xor.b32 	%r21804, [%r2744+41992], %r23277;
	atom.shared.xor.b32 	%r21805, [%r2744+41996], %r23276;
$L__BB2_407:
	or.b32  	%r21806, %r23274, %r23275;
	or.b32  	%r21807, %r21806, %r23273;
	or.b32  	%r21808, %r21807, %r23272;
	setp.eq.s32 	%p344, %r21808, 0;
	@%p344 bra 	$L__BB2_409;
	atom.shared.xor.b32 	%r21809, [%r2744+42496], %r23275;
	atom.shared.xor.b32 	%r21810, [%r2744+42500], %r23274;
	atom.shared.xor.b32 	%r21811, [%r2744+42504], %r23273;
	atom.shared.xor.b32 	%r21812, [%r2744+42508], %r23272;
$L__BB2_409:
	or.b32  	%r21813, %r23270, %r23271;
	or.b32  	%r21814, %r21813, %r23269;
	or.b32  	%r21815, %r21814, %r23268;
	setp.eq.s32 	%p345, %r21815, 0;
	@%p345 bra 	$L__BB2_411;
	atom.shared.xor.b32 	%r21816, [%r2744+43008], %r23271;
	atom.shared.xor.b32 	%r21817, [%r2744+43012], %r23270;
	atom.shared.xor.b32 	%r21818, [%r2744+43016], %r23269;
	atom.shared.xor.b32 	%r21819, [%r2744+43020], %r23268;
$L__BB2_411:
	or.b32  	%r21820, %r23266, %r23267;
	or.b32  	%r21821, %r21820, %r23265;
	or.b32  	%r21822, %r21821, %r23264;
	setp.eq.s32 	%p346, %r21822, 0;
	@%p346 bra 	$L__BB2_413;
	atom.shared.xor.b32 	%r21823, [%r2744+43520], %r23267;
	atom.shared.xor.b32 	%r21824, [%r2744+43524], %r23266;
	atom.shared.xor.b32 	%r21825, [%r2744+43528], %r23265;
	atom.shared.xor.b32 	%r21826, [%r2744+43532], %r23264;
$L__BB2_413:
	or.b32  	%r21827, %r23262, %r23263;
	or.b32  	%r21828, %r21827, %r23261;
	or.b32  	%r21829, %r21828, %r23260;
	setp.eq.s32 	%p347, %r21829, 0;
	@%p347 bra 	$L__BB2_415;
	atom.shared.xor.b32 	%r21830, [%r2744+44032], %r23263;
	atom.shared.xor.b32 	%r21831, [%r2744+44036], %r23262;
	atom.shared.xor.b32 	%r21832, [%r2744+44040], %r23261;
	atom.shared.xor.b32 	%r21833, [%r2744+44044], %r23260;
$L__BB2_415:
	or.b32  	%r21834, %r23258, %r23259;
	or.b32  	%r21835, %r21834, %r23257;
	or.b32  	%r21836, %r21835, %r23256;
	setp.eq.s32 	%p348, %r21836, 0;
	@%p348 bra 	$L__BB2_417;
	atom.shared.xor.b32 	%r21837, [%r2744+44544], %r23259;
	atom.shared.xor.b32 	%r21838, [%r2744+44548], %r23258;
	atom.shared.xor.b32 	%r21839, [%r2744+44552], %r23257;
	atom.shared.xor.b32 	%r21840, [%r2744+44556], %r23256;
$L__BB2_417:
	or.b32  	%r21841, %r23254, %r23255;
	or.b32  	%r21842, %r21841, %r23253;
	or.b32  	%r21843, %r21842, %r23252;
	setp.eq.s32 	%p349, %r21843, 0;
	@%p349 bra 	$L__BB2_419;
	atom.shared.xor.b32 	%r21844, [%r2744+45056], %r23255;
	atom.shared.xor.b32 	%r21845, [%r2744+45060], %r23254;
	atom.shared.xor.b32 	%r21846, [%r2744+45064], %r23253;
	atom.shared.xor.b32 	%r21847, [%r2744+45068], %r23252;
$L__BB2_419:
	or.b32  	%r21848, %r23250, %r23251;
	or.b32  	%r21849, %r21848, %r23249;
	or.b32  	%r21850, %r21849, %r23248;
	setp.eq.s32 	%p350, %r21850, 0;
	@%p350 bra 	$L__BB2_421;
	atom.shared.xor.b32 	%r21851, [%r2744+45568], %r23251;
	atom.shared.xor.b32 	%r21852, [%r2744+45572], %r23250;
	atom.shared.xor.b32 	%r21853, [%r2744+45576], %r23249;
	atom.shared.xor.b32 	%r21854, [%r2744+45580], %r23248;
$L__BB2_421:
	or.b32  	%r21855, %r23246, %r23247;
	or.b32  	%r21856, %r21855, %r23245;
	or.b32  	%r21857, %r21856, %r23244;
	setp.eq.s32 	%p351, %r21857, 0;
	@%p351 bra 	$L__BB2_423;
	atom.shared.xor.b32 	%r21858, [%r2744+46080], %r23247;
	atom.shared.xor.b32 	%r21859, [%r2744+46084], %r23246;
	atom.shared.xor.b32 	%r21860, [%r2744+46088], %r23245;
	atom.shared.xor.b32 	%r21861, [%r2744+46092], %r23244;
$L__BB2_423:
	or.b32  	%r21862, %r23242, %r23243;
	or.b32  	%r21863, %r21862, %r23241;
	or.b32  	%r21864, %r21863, %r23240;
	setp.eq.s32 	%p352, %r21864, 0;
	@%p352 bra 	$L__BB2_425;
	atom.shared.xor.b32 	%r21865, [%r2744+46592], %r23243;
	atom.shared.xor.b32 	%r21866, [%r2744+46596], %r23242;
	atom.shared.xor.b32 	%r21867, [%r2744+46600], %r23241;
	atom.shared.xor.b32 	%r21868, [%r2744+46604], %r23240;
$L__BB2_425:
	or.b32  	%r21869, %r23238, %r23239;
	or.b32  	%r21870, %r21869, %r23237;
	or.b32  	%r21871, %r21870, %r23236;
	setp.eq.s32 	%p353, %r21871, 0;
	@%p353 bra 	$L__BB2_427;
	atom.shared.xor.b32 	%r21872, [%r2744+47104], %r23239;
	atom.shared.xor.b32 	%r21873, [%r2744+47108], %r23238;
	atom.shared.xor.b32 	%r21874, [%r2744+47112], %r23237;
	atom.shared.xor.b32 	%r21875, [%r2744+47116], %r23236;
$L__BB2_427:
	or.b32  	%r21876, %r23234, %r23235;
	or.b32  	%r21877, %r21876, %r23233;
	or.b32  	%r21878, %r21877, %r23232;
	setp.eq.s32 	%p354, %r21878, 0;
	@%p354 bra 	$L__BB2_429;
	atom.shared.xor.b32 	%r21879, [%r2744+47616], %r23235;
	atom.shared.xor.b32 	%r21880, [%r2744+47620], %r23234;
	atom.shared.xor.b32 	%r21881, [%r2744+47624], %r23233;
	atom.shared.xor.b32 	%r21882, [%r2744+47628], %r23232;
$L__BB2_429:
	or.b32  	%r21883, %r23230, %r23231;
	or.b32  	%r21884, %r21883, %r23229;
	or.b32  	%r21885, %r21884, %r23228;
	setp.eq.s32 	%p355, %r21885, 0;
	@%p355 bra 	$L__BB2_431;
	atom.shared.xor.b32 	%r21886, [%r2744+48128], %r23231;
	atom.shared.xor.b32 	%r21887, [%r2744+48132], %r23230;
	atom.shared.xor.b32 	%r21888, [%r2744+48136], %r23229;
	atom.shared.xor.b32 	%r21889, [%r2744+48140], %r23228;
$L__BB2_431:
	or.b32  	%r21890, %r23226, %r23227;
	or.b32  	%r21891, %r21890, %r23225;
	or.b32  	%r21892, %r21891, %r23224;
	setp.eq.s32 	%p356, %r21892, 0;
	@%p356 bra 	$L__BB2_433;
	atom.shared.xor.b32 	%r21893, [%r2744+48640], %r23227;
	atom.shared.xor.b32 	%r21894, [%r2744+48644], %r23226;
	atom.shared.xor.b32 	%r21895, [%r2744+48648], %r23225;
	atom.shared.xor.b32 	%r21896, [%r2744+48652], %r23224;
$L__BB2_433:
	ld.param.u64 	%rd317, [fused_batch_pir_kernel_optimized_4_param_2];
	mov.u32 	%r2745, %ntid.x;
	cvta.to.global.u64 	%rd2, %rd317;
	and.b16  	%rs306, %rs1, 3;
	setp.eq.s16 	%p357, %rs306, 2;
	bar.sync 	0;
	@%p357 bra 	$L__BB2_438;
	mov.b32 	%r23609, 0;
$L__BB2_435:
	.pragma "nounroll";
	shl.b32 	%r21898, %r23610, 4;
	add.s32 	%r21900, %r21504, %r21898;
	ld.shared.v4.u32 	{%r2749, %r2750, %r2751, %r2752}, [%r21900];
	or.b32  	%r21901, %r2750, %r2749;
	or.b32  	%r21902, %r21901, %r2751;
	or.b32  	%r21903, %r21902, %r2752;
	setp.eq.s32 	%p358, %r21903, 0;
	@%p358 bra 	$L__BB2_437;
	mul.wide.u32 	%rd234, %r23610, 16;
	add.s64 	%rd235, %rd2, %rd234;
	atom.global.xor.b32 	%r21904, [%rd235], %r2749;
	atom.global.xor.b32 	%r21905, [%rd235+4], %r2750;
	atom.global.xor.b32 	%r21906, [%rd235+8], %r2751;
	atom.global.xor.b32 	%r21907, [%rd235+12], %r2752;
$L__BB2_437:
	add.s32 	%r23610, %r23610, %r2745;
	add.s32 	%r23609, %r23609, 1;
	cvt.u32.u16 	%r21908, %rs306;
	xor.b32  	%r21909, %r23609, %r21908;
	setp.ne.s32 	%p359, %r21909, 2;
	@%p359 bra 	$L__BB2_435;
$L__BB2_438:
	setp.lt.u16 	%p360, %rs1, 2;
	@%p360 bra 	$L__BB2_449;
	shl.b32 	%r21910, %r2745, 1;
	add.s32 	%r23614, %r23610, %r21910;
	shl.b32 	%r2757, %r2745, 2;
	mad.lo.s32 	%r23613, %r2745, 3, %r23610;
	add.s32 	%r23612, %r2745, %r23610;
	shl.b32 	%r2760, %r2745, 4;
	shl.b32 	%r21911, %r23610, 4;
	add.s32 	%r23611, %r21504, %r21911;
	shl.b32 	%r2762, %r2745, 6;
	shl.b32 	%r2763, %r2745, 5;
	mul.lo.s32 	%r2764, %r2745, 48;
$L__BB2_440:
	ld.shared.v4.u32 	{%r2770, %r2771, %r2772, %r2773}, [%r23611];
	or.b32  	%r21913, %r2771, %r2770;
	or.b32  	%r21914, %r21913, %r2772;
	or.b32  	%r21915, %r21914, %r2773;
	setp.eq.s32 	%p361, %r21915, 0;
	@%p361 bra 	$L__BB2_442;
	mul.wide.u32 	%rd236, %r23610, 16;
	add.s64 	%rd237, %rd2, %rd236;
	atom.global.xor.b32 	%r21916, [%rd237], %r2770;
	atom.global.xor.b32 	%r21917, [%rd237+4], %r2771;
	atom.global.xor.b32 	%r21918, [%rd237+8], %r2772;
	atom.global.xor.b32 	%r21919, [%rd237+12], %r2773;
$L__BB2_442:
	add.s32 	%r21920, %r23611, %r2760;
	ld.shared.v4.u32 	{%r2774, %r2775, %r2776, %r2777}, [%r21920];
	or.b32  	%r21921, %r2775, %r2774;
	or.b32  	%r21922, %r21921, %r2776;
	or.b32  	%r21923, %r21922, %r2777;
	setp.eq.s32 	%p362, %r21923, 0;
	@%p362 bra 	$L__BB2_444;
	mul.wide.u32 	%rd238, %r23612, 16;
	add.s64 	%rd239, %rd2, %rd238;
	atom.global.xor.b32 	%r21924, [%rd239], %r2774;
	atom.global.xor.b32 	%r21925, [%rd239+4], %r2775;
	atom.global.xor.b32 	%r21926, [%rd239+8], %r2776;
	atom.global.xor.b32 	%r21927, [%rd239+12], %r2777;
$L__BB2_444:
	add.s32 	%r2778, %r23610, %r2745;
	add.s32 	%r21928, %r23611, %r2763;
	ld.shared.v4.u32 	{%r2779, %r2780, %r2781, %r2782}, [%r21928];
	or.b32  	%r21929, %r2780, %r2779;
	or.b32  	%r21930, %r21929, %r2781;
	or.b32  	%r21931, %r21930, %r2782;
	setp.eq.s32 	%p363, %r21931, 0;
	@%p363 bra 	$L__BB2_446;
	mul.wide.u32 	%rd240, %r23614, 16;
	add.s64 	%rd241, %rd2, %rd240;
	atom.global.xor.b32 	%r21932, [%rd241], %r2779;
	atom.global.xor.b32 	%r21933, [%rd241+4], %r2780;
	atom.global.xor.b32 	%r21934, [%rd241+8], %r2781;
	atom.global.xor.b32 	%r21935, [%rd241+12], %r2782;
$L__BB2_446:
	add.s32 	%r2783, %r2778, %r2745;
	add.s32 	%r21936, %r23611, %r2764;
	ld.shared.v4.u32 	{%r2784, %r2785, %r2786, %r2787}, [%r21936];
	or.b32  	%r21937, %r2785, %r2784;
	or.b32  	%r21938, %r21937, %r2786;
	or.b32  	%r21939, %r21938, %r2787;
	setp.eq.s32 	%p364, %r21939, 0;
	@%p364 bra 	$L__BB2_448;
	mul.wide.u32 	%rd242, %r23613, 16;
	add.s64 	%rd243, %rd2, %rd242;
	atom.global.xor.b32 	%r21940, [%rd243], %r2784;
	atom.global.xor.b32 	%r21941, [%rd243+4], %r2785;
	atom.global.xor.b32 	%r21942, [%rd243+8], %r2786;
	atom.global.xor.b32 	%r21943, [%rd243+12], %r2787;
$L__BB2_448:
	add.s32 	%r21944, %r2783, %r2745;
	add.s32 	%r23610, %r21944, %r2745;
	add.s32 	%r23614, %r23614, %r2757;
	add.s32 	%r23613, %r23613, %r2757;
	add.s32 	%r23612, %r23612, %r2757;
	add.s32 	%r23611, %r23611, %r2762;
	setp.lt.u32 	%p365, %r23610, 3072;
	@%p365 bra 	$L__BB2_440;
$L__BB2_449:
	ret;

}
	// .globl	fused_batch_pir_kernel_optimized_8
.visible .entry fused_batch_pir_kernel_optimized_8(
	.param .u64 .ptr .align 1 fused_batch_pir_kernel_optimized_8_param_0,
	.param .u64 .ptr .align 1 fused_batch_pir_kernel_optimized_8_param_1,
	.param .u64 .ptr .align 1 fused_batch_pir_kernel_optimized_8_param_2,
	.param .u64 .ptr .align 1 fused_batch_pir_kernel_optimized_8_param_3,
	.param .u32 fused_batch_pir_kernel_optimized_8_param_4,
	.param .u32 fused_batch_pir_kernel_optimized_8_param_5
)
{
	.reg .pred 	%p<575>;
	.reg .b16 	%rs<451>;
	.reg .b32 	%r<29625>;
	.reg .b64 	%rd<522>;

	ld.param.u64 	%rd5, [fused_batch_pir_kernel_optimized_8_param_1];
	cvta.to.global.u64 	%rd1, %rd5;
	mov.u32 	%r1, %tid.x;
	mov.u32 	%r2, %ntid.x;
	add.s32 	%r4483, %r1, %r2;
	cvt.u16.u32 	%rs177, %r4483;
	sub.s16 	%rs178, 6143, %rs177;
	cvt.u16.u32 	%rs179, %r2;
	div.u16 	%rs180, %rs178, %rs179;
	and.b16  	%rs1, %rs180, 3;
	cvt.u32.u16 	%r3, %rs1;
	setp.eq.s16 	%p1, %rs1, 2;
	mov.u32 	%r26715, %r1;
	@%p1 bra 	$L__BB3_3;
	mov.b32 	%r26714, 0;
	mov.u32 	%r4486, s_mem;
	mov.u32 	%r26715, %r1;
$L__BB3_2:
	.pragma "nounroll";
	shl.b32 	%r4485, %r26715, 4;
	add.s32 	%r4487, %r4486, %r4485;
	mov.b32 	%r4488, 0;
	st.shared.v4.u32 	[%r4487], {%r4488, %r4488, %r4488, %r4488};
	add.s32 	%r26715, %r26715, %r2;
	add.s32 	%r26714, %r26714, 1;
	xor.b32  	%r4489, %r26714, %r3;
	setp.ne.s32 	%p2, %r4489, 2;
	@%p2 bra 	$L__BB3_2;
$L__BB3_3:
	mov.u32 	%r4491, s_mem;
	shl.b32 	%r4494, %r2, 4;
	shl.b32 	%r4498, %r2, 2;
$L__BB3_4:
	shl.b32 	%r4490, %r26715, 4;
	add.s32 	%r4492, %r4491, %r4490;
	mov.b32 	%r4493, 0;
	st.shared.v4.u32 	[%r4492], {%r4493, %r4493, %r4493, %r4493};
	add.s32 	%r4495, %r4492, %r4494;
	st.shared.v4.u32 	[%r4495], {%r4493, %r4493, %r4493, %r4493};
	add.s32 	%r4496, %r4495, %r4494;
	st.shared.v4.u32 	[%r4496], {%r4493, %r4493, %r4493, %r4493};
	add.s32 	%r4497, %r4496, %r4494;
	st.shared.v4.u32 	[%r4497], {%r4493, %r4493, %r4493, %r4493};
	add.s32 	%r26715, %r4498, %r26715;
	setp.lt.u32 	%p3, %r26715, 6144;
	@%p3 bra 	$L__BB3_4;
	bar.sync 	0;
	mov.u32 	%r4499, %ctaid.x;
	shl.b32 	%r11, %r4499, 11;
	setp.ne.s32 	%p4, %r1, 0;
	ld.const.u32 	%r12, [CHACHA_CONSTANTS];
	ld.const.u32 	%r13, [CHACHA_CONSTANTS+4];
	ld.const.u32 	%r14, [CHACHA_CONSTANTS+8];
	ld.const.u32 	%r15, [CHACHA_CONSTANTS+12];
	@%p4 bra 	$L__BB3_13;
	mov.b32 	%r26717, 0;
$L__BB3_7:
	mul.wide.u32 	%rd7, %r26717, 488;
	add.s64 	%rd2, %rd1, %rd7;
	ld.global.v2.u8 	{%rs378, %rs3}, [%rd2+16];
	ld.global.u32 	%r26734, [%rd2];
	ld.global.u32 	%r26733, [%rd2+4];
	ld.global.u32 	%r26732, [%rd2+8];
	ld.global.u32 	%r26731, [%rd2+12];
	setp.lt.u16 	%p5, %rs3, 12;
	@%p5 bra 	$L__BB3_12;
	cvt.u32.u16 	%r4502, %rs3;
	and.b32  	%r21, %r4502, 255;
	add.s32 	%r22, %r21, -12;
	mov.b32 	%r26722, 0;
	mov.u16 	%rs376, %rs378;
$L__BB3_9:
	.pragma "nounroll";
	add.s32 	%r4503, %r12, %r26734;
	shf.l.wrap.b32 	%r4504, %r4503, %r4503, 16;
	add.s32 	%r4505, %r26734, %r4504;
	xor.b32  	%r4506, %r26734, %r4505;
	shf.l.wrap.b32 	%r4507, %r4506, %r4506, 12;
	add.s32 	%r4508, %r4503, %r4507;
	xor.b32  	%r4509, %r4504, %r4508;
	shf.l.wrap.b32 	%r4510, %r4509, %r4509, 8;
	add.s32 	%r4511, %r4505, %r4510;
	xor.b32  	%r4512, %r4507, %r4511;
	shf.l.wrap.b32 	%r4513, %r4512, %r4512, 7;
	add.s32 	%r4514, %r13, %r26733;
	shf.l.wrap.b32 	%r4515, %r4514, %r4514, 16;
	add.s32 	%r4516, %r26733, %r4515;
	xor.b32  	%r4517, %r26733, %r4516;
	shf.l.wrap.b32 	%r4518, %r4517, %r4517, 12;
	add.s32 	%r4519, %r4514, %r4518;
	xor.b32  	%r4520, %r4515, %r4519;
	shf.l.wrap.b32 	%r4521, %r4520, %r4520, 8;
	add.s32 	%r4522, %r4516, %r4521;
	xor.b32  	%r4523, %r4518, %r4522;
	shf.l.wrap.b32 	%r4524, %r4523, %r4523, 7;
	add.s32 	%r4525, %r14, %r26732;
	shf.l.wrap.b32 	%r4526, %r4525, %r4525, 16;
	add.s32 	%r4527, %r26732, %r4526;
	xor.b32  	%r4528, %r26732, %r4527;
	shf.l.wrap.b32 	%r4529, %r4528, %r4528, 12;
	add.s32 	%r4530, %r4525, %r4529;
	xor.b32  	%r4531, %r4526, %r4530;
	shf.l.wrap.b32 	%r4532, %r4531, %r4531, 8;
	add.s32 	%r4533, %r4527, %r4532;
	xor.b32  	%r4534, %r4529, %r4533;
	shf.l.wrap.b32 	%r4535, %r4534, %r4534, 7;
	add.s32 	%r4536, %r15, %r26731;
	shf.l.wrap.b32 	%r4537, %r4536, %r4536, 16;
	add.s32 	%r4538, %r26731, %r4537;
	xor.b32  	%r4539, %r26731, %r4538;
	shf.l.wrap.b32 	%r4540, %r4539, %r4539, 12;
	add.s32 	%r4541, %r4536, %r4540;
	xor.b32  	%r4542, %r4537, %r4541;
	shf.l.wrap.b32 	%r4543, %r4542, %r4542, 8;
	add.s32 	%r4544, %r4538, %r4543;
	xor.b32  	%r4545, %r4540, %r4544;
	shf.l.wrap.b32 	%r4546, %r4545, %r4545, 7;
	add.s32 	%r4547, %r4508, %r4524;
	xor.b32  	%r4548, %r4543, %r4547;
	shf.l.wrap.b32 	%r4549, %r4548, %r4548, 16;
	add.s32 	%r4550, %r4533, %r4549;
	xor.b32  	%r4551, %r4524, %r4550;
	shf.l.wrap.b32 	%r4552, %r4551, %r4551, 12;
	add.s32 	%r4553, %r4547, %r4552;
	xor.b32  	%r4554, %r4549, %r4553;
	shf.l.wrap.b32 	%r4555, %r4554, %r4554, 8;
	add.s32 	%r4556, %r4550, %r4555;
	xor.b32  	%r4557, %r4552, %r4556;
	shf.l.wrap.b32 	%r4558, %r4557, %r4557, 7;
	add.s32 	%r4559, %r4519, %r4535;
	xor.b32  	%r4560, %r4510, %r4559;
	shf.l.wrap.b32 	%r4561, %r4560, %r4560, 16;
	add.s32 	%r4562, %r4544, %r4561;
	xor.b32  	%r4563, %r4535, %r4562;
	shf.l.wrap.b32 	%r4564, %r4563, %r4563, 12;
	add.s32 	%r4565, %r4559, %r4564;
	xor.b32  	%r4566, %r4561, %r4565;
	shf.l.wrap.b32 	%r4567, %r4566, %r4566, 8;
	add.s32 	%r4568, %r4562, %r4567;
	xor.b32  	%r4569, %r4564, %r4568;
	shf.l.wrap.b32 	%r4570, %r4569, %r4569, 7;
	add.s32 	%r4571, %r4530, %r4546;
	xor.b32  	%r4572, %r4521, %r4571;
	shf.l.wrap.b32 	%r4573, %r4572, %r4572, 16;
	add.s32 	%r4574, %r4511, %r4573;
	xor.b32  	%r4575, %r4546, %r4574;
	shf.l.wrap.b32 	%r4576, %r4575, %r4575, 12;
	add.s32 	%r4577, %r4571, %r4576;
	xor.b32  	%r4578, %r4573, %r4577;
	shf.l.wrap.b32 	%r4579, %r4578, %r4578, 8;
	add.s32 	%r4580, %r4574, %r4579;
	xor.b32  	%r4581, %r4576, %r4580;
	shf.l.wrap.b32 	%r4582, %r4581, %r4581, 7;
	add.s32 	%r4583, %r4541, %r4513;
	xor.b32  	%r4584, %r4532, %r4583;
	shf.l.wrap.b32 	%r4585, %r4584, %r4584, 16;
	add.s32 	%r4586, %r4522, %r4585;
	xor.b32  	%r4587, %r4513, %r4586;
	shf.l.wrap.b32 	%r4588, %r4587, %r4587, 12;
	add.s32 	%r4589, %r4583, %r4588;
	xor.b32  	%r4590, %r4585, %r4589;
	shf.l.wrap.b32 	%r4591, %r4590, %r4590, 8;
	add.s32 	%r4592, %r4586, %r4591;
	xor.b32  	%r4593, %r4588, %r4592;
	shf.l.wrap.b32 	%r4594, %r4593, %r4593, 7;
	add.s32 	%r4595, %r4553, %r4594;
	xor.b32  	%r4596, %r4567, %r4595;
	shf.l.wrap.b32 	%r4597, %r4596, %r4596, 16;
	add.s32 	%r4598, %r4580, %r4597;
	xor.b32  	%r4599, %r4594, %r4598;
	shf.l.wrap.b32 	%r4600, %r4599, %r4599, 12;
	add.s32 	%r4601, %r4595, %r4600;
	xor.b32  	%r4602, %r4597, %r4601;
	shf.l.wrap.b32 	%r4603, %r4602, %r4602, 8;
	add.s32 	%r4604, %r4598, %r4603;
	xor.b32  	%r4605, %r4600, %r4604;
	shf.l.wrap.b32 	%r4606, %r4605, %r4605, 7;
	add.s32 	%r4607, %r4565, %r4558;
	xor.b32  	%r4608, %r4579, %r4607;
	shf.l.wrap.b32 	%r4609, %r4608, %r4608, 16;
	add.s32 	%r4610, %r4592, %r4609;
	xor.b32  	%r4611, %r4558, %r4610;
	shf.l.wrap.b32 	%r4612, %r4611, %r4611, 12;
	add.s32 	%r4613, %r4607, %r4612;
	xor.b32  	%r4614, %r4609, %r4613;
	shf.l.wrap.b32 	%r4615, %r4614, %r4614, 8;
	add.s32 	%r4616, %r4610, %r4615;
	xor.b32  	%r4617, %r4612, %r4616;
	shf.l.wrap.b32 	%r4618, %r4617, %r4617, 7;
	add.s32 	%r4619, %r4577, %r4570;
	xor.b32  	%r4620, %r4591, %r4619;
	shf.l.wrap.b32 	%r4621, %r4620, %r4620, 16;
	add.s32 	%r4622, %r4556, %r4621;
	xor.b32  	%r4623, %r4570, %r4622;
	shf.l.wrap.b32 	%r4624, %r4623, %r4623, 12;
	add.s32 	%r4625, %r4619, %r4624;
	xor.b32  	%r4626, %r4621, %r4625;
	shf.l.wrap.b32 	%r4627, %r4626, %r4626, 8;
	add.s32 	%r4628, %r4622, %r4627;
	xor.b32  	%r4629, %r4624, %r4628;
	shf.l.wrap.b32 	%r4630, %r4629, %r4629, 7;
	add.s32 	%r4631, %r4589, %r4582;
	xor.b32  	%r4632, %r4555, %r4631;
	shf.l.wrap.b32 	%r4633, %r4632, %r4632, 16;
	add.s32 	%r4634, %r4568, %r4633;
	xor.b32  	%r4635, %r4582, %r4634;
	shf.l.wrap.b32 	%r4636, %r4635, %r4635, 12;
	add.s32 	%r4637, %r4631, %r4636;
	xor.b32  	%r4638, %r4633, %r4637;
	shf.l.wrap.b32 	%r4639, %r4638, %r4638, 8;
	add.s32 	%r4640, %r4634, %r4639;
	xor.b32  	%r4641, %r4636, %r4640;
	shf.l.wrap.b32 	%r4642, %r4641, %r4641, 7;
	add.s32 	%r4643, %r4601, %r4618;
	xor.b32  	%r4644, %r4639, %r4643;
	shf.l.wrap.b32 	%r4645, %r4644, %r4644, 16;
	add.s32 	%r4646, %r4628, %r4645;
	xor.b32  	%r4647, %r4618, %r4646;
	shf.l.wrap.b32 	%r4648, %r4647, %r4647, 12;
	add.s32 	%r4649, %r4643, %r4648;
	xor.b32  	%r4650, %r4645, %r4649;
	shf.l.wrap.b32 	%r4651, %r4650, %r4650, 8;
	add.s32 	%r4652, %r4646, %r4651;
	xor.b32  	%r4653, %r4648, %r4652;
	shf.l.wrap.b32 	%r4654, %r4653, %r4653, 7;
	add.s32 	%r4655, %r4613, %r4630;
	xor.b32  	%r4656, %r4603, %r4655;
	shf.l.wrap.b32 	%r4657, %r4656, %r4656, 16;
	add.s32 	%r4658, %r4640, %r4657;
	xor.b32  	%r4659, %r4630, %r4658;
	shf.l.wrap.b32 	%r4660, %r4659, %r4659, 12;
	add.s32 	%r4661, %r4655, %r4660;
	xor.b32  	%r4662, %r4657, %r4661;
	shf.l.wrap.b32 	%r4663, %r4662, %r4662, 8;
	add.s32 	%r4664, %r4658, %r4663;
	xor.b32  	%r4665, %r4660, %r4664;
	shf.l.wrap.b32 	%r4666, %r4665, %r4665, 7;
	add.s32 	%r4667, %r4625, %r4642;
	xor.b32  	%r4668, %r4615, %r4667;
	shf.l.wrap.b32 	%r4669, %r4668, %r4668, 16;
	add.s32 	%r4670, %r4604, %r4669;
	xor.b32  	%r4671, %r4642, %r4670;
	shf.l.wrap.b32 	%r4672, %r4671, %r4671, 12;
	add.s32 	%r4673, %r4667, %r4672;
	xor.b32  	%r4674, %r4669, %r4673;
	shf.l.wrap.b32 	%r4675, %r4674, %r4674, 8;
	add.s32 	%r4676, %r4670, %r4675;
	xor.b32  	%r4677, %r4672, %r4676;
	shf.l.wrap.b32 	%r4678, %r4677, %r4677, 7;
	add.s32 	%r4679, %r4637, %r4606;
	xor.b32  	%r4680, %r4627, %r4679;
	shf.l.wrap.b32 	%r4681, %r4680, %r4680, 16;
	add.s32 	%r4682, %r4616, %r4681;
	xor.b32  	%r4683, %r4606, %r4682;
	shf.l.wrap.b32 	%r4684, %r4683, %r4683, 12;
	add.s32 	%r4685, %r4679, %r4684;
	xor.b32  	%r4686, %r4681, %r4685;
	shf.l.wrap.b32 	%r4687, %r4686, %r4686, 8;
	add.s32 	%r4688, %r4682, %r4687;
	xor.b32  	%r4689, %r4684, %r4688;
	shf.l.wrap.b32 	%r4690, %r4689, %r4689, 7;
	add.s32 	%r4691, %r4649, %r4690;
	xor.b32  	%r4692, %r4663, %r4691;
	shf.l.wrap.b32 	%r4693, %r4692, %r4692, 16;
	add.s32 	%r4694, %r4676, %r4693;
	xor.b32  	%r4695, %r4690, %r4694;
	shf.l.wrap.b32 	%r4696, %r4695, %r4695, 12;
	add.s32 	%r4697, %r4691, %r4696;
	xor.b32  	%r4698, %r4693, %r4697;
	shf.l.wrap.b32 	%r4699, %r4698, %r4698, 8;
	add.s32 	%r4700, %r4694, %r4699;
	xor.b32  	%r4701, %r4696, %r4700;
	shf.l.wrap.b32 	%r4702, %r4701, %r4701, 7;
	add.s32 	%r4703, %r4661, %r4654;
	xor.b32  	%r4704, %r4675, %r4703;
	shf.l.wrap.b32 	%r4705, %r4704, %r4704, 16;
	add.s32 	%r4706, %r4688, %r4705;
	xor.b32  	%r4707, %r4654, %r4706;
	shf.l.wrap.b32 	%r4708, %r4707, %r4707, 12;
	add.s32 	%r4709, %r4703, %r4708;
	xor.b32  	%r4710, %r4705, %r4709;
	shf.l.wrap.b32 	%r4711, %r4710, %r4710, 8;
	add.s32 	%r4712, %r4706, %r4711;
	xor.b32  	%r4713, %r4708, %r4712;
	shf.l.wrap.b32 	%r4714, %r4713, %r4713, 7;
	add.s32 	%r4715, %r4673, %r4666;
	xor.b32  	%r4716, %r4687, %r4715;
	shf.l.wrap.b32 	%r4717, %r4716, %r4716, 16;
	add.s32 	%r4718, %r4652, %r4717;
	xor.b32  	%r4719, %r4666, %r4718;
	shf.l.wrap.b32 	%r4720, %r4719, %r4719, 12;
	add.s32 	%r4721, %r4715, %r4720;
	xor.b32  	%r4722, %r4717, %r4721;
	shf.l.wrap.b32 	%r4723, %r4722, %r4722, 8;
	add.s32 	%r4724, %r4718, %r4723;
	xor.b32  	%r4725, %r4720, %r4724;
	shf.l.wrap.b32 	%r4726, %r4725, %r4725, 7;
	add.s32 	%r4727, %r4685, %r4678;
	xor.b32  	%r4728, %r4651, %r4727;
	shf.l.wrap.b32 	%r4729, %r4728, %r4728, 16;
	add.s32 	%r4730, %r4664, %r4729;
	xor.b32  	%r4731, %r4678, %r4730;
	shf.l.wrap.b32 	%r4732, %r4731, %r4731, 12;
	add.s32 	%r4733, %r4727, %r4732;
	xor.b32  	%r4734, %r4729, %r4733;
	shf.l.wrap.b32 	%r4735, %r4734, %r4734, 8;
	add.s32 	%r4736, %r4730, %r4735;
	xor.b32  	%r4737, %r4732, %r4736;
	shf.l.wrap.b32 	%r4738, %r4737, %r4737, 7;
	add.s32 	%r4739, %r4697, %r4714;
	xor.b32  	%r4740, %r4735, %r4739;
	shf.l.wrap.b32 	%r4741, %r4740, %r4740, 16;
	add.s32 	%r4742, %r4724, %r4741;
	xor.b32  	%r4743, %r4714, %r4742;
	shf.l.wrap.b32 	%r4744, %r4743, %r4743, 12;
	add.s32 	%r4745, %r4739, %r4744;
	xor.b32  	%r4746, %r4741, %r4745;
	shf.l.wrap.b32 	%r4747, %r4746, %r4746, 8;
	add.s32 	%r4748, %r4742, %r4747;
	xor.b32  	%r4749, %r4744, %r4748;
	shf.l.wrap.b32 	%r4750, %r4749, %r4749, 7;
	add.s32 	%r4751, %r4709, %r4726;
	xor.b32  	%r4752, %r4699, %r4751;
	shf.l.wrap.b32 	%r4753, %r4752, %r4752, 16;
	add.s32 	%r4754, %r4736, %r4753;
	xor.b32  	%r4755, %r4726, %r4754;
	shf.l.wrap.b32 	%r4756, %r4755, %r4755, 12;
	add.s32 	%r4757, %r4751, %r4756;
	xor.b32  	%r4758, %r4753, %r4757;
	shf.l.wrap.b32 	%r4759, %r4758, %r4758, 8;
	add.s32 	%r4760, %r4754, %r4759;
	xor.b32  	%r4761, %r4756, %r4760;
	shf.l.wrap.b32 	%r4762, %r4761, %r4761, 7;
	add.s32 	%r4763, %r4721, %r4738;
	xor.b32  	%r4764, %r4711, %r4763;
	shf.l.wrap.b32 	%r4765, %r4764, %r4764, 16;
	add.s32 	%r4766, %r4700, %r4765;
	xor.b32  	%r4767, %r4738, %r4766;
	shf.l.wrap.b32 	%r4768, %r4767, %r4767, 12;
	add.s32 	%r4769, %r4763, %r4768;
	xor.b32  	%r4770, %r4765, %r4769;
	shf.l.wrap.b32 	%r4771, %r4770, %r4770, 8;
	add.s32 	%r4772, %r4766, %r4771;
	xor.b32  	%r4773, %r4768, %r4772;
	shf.l.wrap.b32 	%r4774, %r4773, %r4773, 7;
	add.s32 	%r4775, %r4733, %r4702;
	xor.b32  	%r4776, %r4723, %r4775;
	shf.l.wrap.b32 	%r4777, %r4776, %r4776, 16;
	add.s32 	%r4778, %r4712, %r4777;
	xor.b32  	%r4779, %r4702, %r4778;
	shf.l.wrap.b32 	%r4780, %r4779, %r4779, 12;
	add.s32 	%r4781, %r4775, %r4780;
	xor.b32  	%r4782, %r4777, %r4781;
	shf.l.wrap.b32 	%r4783, %r4782, %r4782, 8;
	add.s32 	%r4784, %r4778, %r4783;
	xor.b32  	%r4785, %r4780, %r4784;
	shf.l.wrap.b32 	%r4786, %r4785, %r4785, 7;
	add.s32 	%r4787, %r4745, %r4786;
	xor.b32  	%r4788, %r4759, %r4787;
	shf.l.wrap.b32 	%r4789, %r4788, %r4788, 16;
	add.s32 	%r4790, %r4772, %r4789;
	xor.b32  	%r4791, %r4786, %r4790;
	shf.l.wrap.b32 	%r4792, %r4791, %r4791, 12;
	add.s32 	%r4793, %r4787, %r4792;
	xor.b32  	%r4794, %r4789, %r4793;
	shf.l.wrap.b32 	%r4795, %r4794, %r4794, 8;
	add.s32 	%r4796, %r4790, %r4795;
	xor.b32  	%r4797, %r4792, %r4796;
	shf.l.wrap.b32 	%r4798, %r4797, %r4797, 7;
	add.s32 	%r4799, %r4757, %r4750;
	xor.b32  	%r4800, %r4771, %r4799;
	shf.l.wrap.b32 	%r4801, %r4800, %r4800, 16;
	add.s32 	%r4802, %r4784, %r4801;
	xor.b32  	%r4803, %r4750, %r4802;
	shf.l.wrap.b32 	%r4804, %r4803, %r4803, 12;
	add.s32 	%r4805, %r4799, %r4804;
	xor.b32  	%r4806, %r4801, %r4805;
	shf.l.wrap.b32 	%r4807, %r4806, %r4806, 8;
	add.s32 	%r4808, %r4802, %r4807;
	xor.b32  	%r4809, %r4804, %r4808;
	shf.l.wrap.b32 	%r4810, %r4809, %r4809, 7;
	add.s32 	%r4811, %r4769, %r4762;
	xor.b32  	%r4812, %r4783, %r4811;
	shf.l.wrap.b32 	%r4813, %r4812, %r4812, 16;
	add.s32 	%r4814, %r4748, %r4813;
	xor.b32  	%r4815, %r4762, %r4814;
	shf.l.wrap.b32 	%r4816, %r4815, %r4815, 12;
	add.s32 	%r4817, %r4811, %r4816;
	xor.b32  	%r4818, %r4813, %r4817;
	shf.l.wrap.b32 	%r4819, %r4818, %r4818, 8;
	add.s32 	%r4820, %r4814, %r4819;
	xor.b32  	%r4821, %r4816, %r4820;
	shf.l.wrap.b32 	%r4822, %r4821, %r4821, 7;
	add.s32 	%r4823, %r4781, %r4774;
	xor.b32  	%r4824, %r4747, %r4823;
	shf.l.wrap.b32 	%r4825, %r4824, %r4824, 16;
	add.s32 	%r4826, %r4760, %r4825;
	xor.b32  	%r4827, %r4774, %r4826;
	shf.l.wrap.b32 	%r4828, %r4827, %r4827, 12;
	add.s32 	%r4829, %r4823, %r4828;
	xor.b32  	%r4830, %r4825, %r4829;
	shf.l.wrap.b32 	%r4831, %r4830, %r4830, 8;
	add.s32 	%r4832, %r4826, %r4831;
	xor.b32  	%r4833, %r4828, %r4832;
	shf.l.wrap.b32 	%r4834, %r4833, %r4833, 7;
	add.s32 	%r4835, %r4793, %r4810;
	xor.b32  	%r4836, %r4831, %r4835;
	shf.l.wrap.b32 	%r4837, %r4836, %r4836, 16;
	add.s32 	%r4838, %r4820, %r4837;
	xor.b32  	%r4839, %r4810, %r4838;
	shf.l.wrap.b32 	%r4840, %r4839, %r4839, 12;
	add.s32 	%r4841, %r4835, %r4840;
	xor.b32  	%r4842, %r4837, %r4841;
	shf.l.wrap.b32 	%r4843, %r4842, %r4842, 8;
	add.s32 	%r4844, %r4838, %r4843;
	xor.b32  	%r4845, %r4840, %r4844;
	shf.l.wrap.b32 	%r4846, %r4845, %r4845, 7;
	add.s32 	%r4847, %r4805, %r4822;
	xor.b32  	%r4848, %r4795, %r4847;
	shf.l.wrap.b32 	%r4849, %r4848, %r4848, 16;
	add.s32 	%r4850, %r4832, %r4849;
	xor.b32  	%r4851, %r4822, %r4850;
	shf.l.wrap.b32 	%r4852, %r4851, %r4851, 12;
	add.s32 	%r4853, %r4847, %r4852;
	xor.b32  	%r4854, %r4849, %r4853;
	shf.l.wrap.b32 	%r4855, %r4854, %r4854, 8;
	add.s32 	%r4856, %r4850, %r4855;
	xor.b32  	%r4857, %r4852, %r4856;
	shf.l.wrap.b32 	%r4858, %r4857, %r4857, 7;
	add.s32 	%r4859, %r4817, %r4834;
	xor.b32  	%r4860, %r4807, %r4859;
	shf.l.wrap.b32 	%r4861, %r4860, %r4860, 16;
	add.s32 	%r4862, %r4796, %r4861;
	xor.b32  	%r4863, %r4834, %r4862;
	shf.l.wrap.b32 	%r4864, %r4863, %r4863, 12;
	add.s32 	%r4865, %r4859, %r4864;
	xor.b32  	%r4866, %r4861, %r4865;
	shf.l.wrap.b32 	%r4867, %r4866, %r4866, 8;
	add.s32 	%r4868, %r4862, %r4867;
	xor.b32  	%r4869, %r4864, %r4868;
	shf.l.wrap.b32 	%r4870, %r4869, %r4869, 7;
	add.s32 	%r4871, %r4829, %r4798;
	xor.b32  	%r4872, %r4819, %r4871;
	shf.l.wrap.b32 	%r4873, %r4872, %r4872, 16;
	add.s32 	%r4874, %r4808, %r4873;
	xor.b32  	%r4875, %r4798, %r4874;
	shf.l.wrap.b32 	%r4876, %r4875, %r4875, 12;
	add.s32 	%r4877, %r4871, %r4876;
	xor.b32  	%r4878, %r4873, %r4877;
	shf.l.wrap.b32 	%r4879, %r4878, %r4878, 8;
	add.s32 	%r4880, %r4874, %r4879;
	xor.b32  	%r4881, %r4876, %r4880;
	shf.l.wrap.b32 	%r4882, %r4881, %r4881, 7;
	add.s32 	%r26726, %r12, %r4841;
	add.s32 	%r26727, %r26734, %r4882;
	add.s32 	%r26725, %r13, %r4853;
	add.s32 	%r26728, %r26733, %r4846;
	add.s32 	%r26724, %r14, %r4865;
	add.s32 	%r26729, %r26732, %r4858;
	add.s32 	%r26723, %r15, %r4877;
	add.s32 	%r26730, %r26731, %r4870;
	xor.b32  	%r4883, %r4503, 1;
	shf.l.wrap.b32 	%r4884, %r4503, %r4883, 16;
	add.s32 	%r4885, %r26734, %r4884;
	xor.b32  	%r4886, %r26734, %r4885;
	shf.l.wrap.b32 	%r4887, %r4886, %r4886, 12;
	add.s32 	%r4888, %r4503, %r4887;
	xor.b32  	%r4889, %r4884, %r4888;
	shf.l.wrap.b32 	%r4890, %r4889, %r4889, 8;
	add.s32 	%r4891, %r4885, %r4890;
	xor.b32  	%r4892, %r4887, %r4891;
	shf.l.wrap.b32 	%r4893, %r4892, %r4892, 7;
	add.s32 	%r4894, %r4888, %r4524;
	xor.b32  	%r4895, %r4543, %r4894;
	shf.l.wrap.b32 	%r4896, %r4895, %r4895, 16;
	add.s32 	%r4897, %r4533, %r4896;
	xor.b32  	%r4898, %r4524, %r4897;
	shf.l.wrap.b32 	%r4899, %r4898, %r4898, 12;
	add.s32 	%r4900, %r4894, %r4899;
	xor.b32  	%r4901, %r4896, %r4900;
	shf.l.wrap.b32 	%r4902, %r4901, %r4901, 8;
	add.s32 	%r4903, %r4897, %r4902;
	xor.b32  	%r4904, %r4899, %r4903;
	shf.l.wrap.b32 	%r4905, %r4904, %r4904, 7;
	xor.b32  	%r4906, %r4890, %r4559;
	shf.l.wrap.b32 	%r4907, %r4906, %r4906, 16;
	add.s32 	%r4908, %r4544, %r4907;
	xor.b32  	%r4909, %r4535, %r4908;
	shf.l.wrap.b32 	%r4910, %r4909, %r4909, 12;
	add.s32 	%r4911, %r4559, %r4910;
	xor.b32  	%r4912, %r4907, %r4911;
	shf.l.wrap.b32 	%r4913, %r4912, %r4912, 8;
	add.s32 	%r4914, %r4908, %r4913;
	xor.b32  	%r4915, %r4910, %r4914;
	shf.l.wrap.b32 	%r4916, %r4915, %r4915, 7;
	add.s32 	%r4917, %r4891, %r4573;
	xor.b32  	%r4918, %r4546, %r4917;
	shf.l.wrap.b32 	%r4919, %r4918, %r4918, 12;
	add.s32 	%r4920, %r4571, %r4919;
	xor.b32  	%r4921, %r4573, %r4920;
	shf.l.wrap.b32 	%r4922, %r4921, %r4921, 8;
	add.s32 	%r4923, %r4917, %r4922;
	xor.b32  	%r4924, %r4919, %r4923;
	shf.l.wrap.b32 	%r4925, %r4924, %r4924, 7;
	add.s32 	%r4926, %r4541, %r4893;
	xor.b32  	%r4927, %r4532, %r4926;
	shf.l.wrap.b32 	%r4928, %r4927, %r4927, 16;
	add.s32 	%r4929, %r4522, %r4928;
	xor.b32  	%r4930, %r4893, %r4929;
	shf.l.wrap.b32 	%r4931, %r4930, %r4930, 12;
	add.s32 	%r4932, %r4926, %r4931;
	xor.b32  	%r4933, %r4928, %r4932;
	shf.l.wrap.b32 	%r4934, %r4933, %r4933, 8;
	add.s32 	%r4935, %r4929, %r4934;
	xor.b32  	%r4936, %r4931, %r4935;
	shf.l.wrap.b32 	%r4937, %r4936, %r4936, 7;
	add.s32 	%r4938, %r4900, %r4937;
	xor.b32  	%r4939, %r4913, %r4938;
	shf.l.wrap.b32 	%r4940, %r4939, %r4939, 16;
	add.s32 	%r4941, %r4923, %r4940;
	xor.b32  	%r4942, %r4937, %r4941;
	shf.l.wrap.b32 	%r4943, %r4942, %r4942, 12;
	add.s32 	%r4944, %r4938, %r4943;
	xor.b32  	%r4945, %r4940, %r4944;
	shf.l.wrap.b32 	%r4946, %r4945, %r4945, 8;
	add.s32 	%r4947, %r4941, %r4946;
	xor.b32  	%r4948, %r4943, %r4947;
	shf.l.wrap.b32 	%r4949, %r4948, %r4948, 7;
	add.s32 	%r4950, %r4911, %r4905;
	xor.b32  	%r4951, %r4922, %r4950;
	shf.l.wrap.b32 	%r4952, %r4951, %r4951, 16;
	add.s32 	%r4953, %r4935, %r4952;
	xor.b32  	%r4954, %r4905, %r4953;
	shf.l.wrap.b32 	%r4955, %r4954, %r4954, 12;
	add.s32 	%r4956, %r4950, %r4955;
	xor.b32  	%r4957, %r4952, %r4956;
	shf.l.wrap.b32 	%r4958, %r4957, %r4957, 8;
	add.s32 	%r4959, %r4953, %r4958;
	xor.b32  	%r4960, %r4955, %r4959;
	shf.l.wrap.b32 	%r4961, %r4960, %r4960, 7;
	add.s32 	%r4962, %r4920, %r4916;
	xor.b32  	%r4963, %r4934, %r4962;
	shf.l.wrap.b32 	%r4964, %r4963, %r4963, 16;
	add.s32 	%r4965, %r4903, %r4964;
	xor.b32  	%r4966, %r4916, %r4965;
	shf.l.wrap.b32 	%r4967, %r4966, %r4966, 12;
	add.s32 	%r4968, %r4962, %r4967;
	xor.b32  	%r4969, %r4964, %r4968;
	shf.l.wrap.b32 	%r4970, %r4969, %r4969, 8;
	add.s32 	%r4971, %r4965, %r4970;
	xor.b32  	%r4972, %r4967, %r4971;
	shf.l.wrap.b32 	%r4973, %r4972, %r4972, 7;
	add.s32 	%r4974, %r4932, %r4925;
	xor.b32  	%r4975, %r4902, %r4974;
	shf.l.wrap.b32 	%r4976, %r4975, %r4975, 16;
	add.s32 	%r4977, %r4914, %r4976;
	xor.b32  	%r4978, %r4925, %r4977;
	shf.l.wrap.b32 	%r4979, %r4978, %r4978, 12;
	add.s32 	%r4980, %r4974, %r4979;
	xor.b32  	%r4981, %r4976, %r4980;
	shf.l.wrap.b32 	%r4982, %r4981, %r4981, 8;
	add.s32 	%r4983, %r4977, %r4982;
	xor.b32  	%r4984, %r4979, %r4983;
	shf.l.wrap.b32 	%r4985, %r4984, %r4984, 7;
	add.s32 	%r4986, %r4944, %r4961;
	xor.b32  	%r4987, %r4982, %r4986;
	shf.l.wrap.b32 	%r4988, %r4987, %r4987, 16;
	add.s32 	%r4989, %r4971, %r4988;
	xor.b32  	%r4990, %r4961, %r4989;
	shf.l.wrap.b32 	%r4991, %r4990, %r4990, 12;
	add.s32 	%r4992, %r4986, %r4991;
	xor.b32  	%r4993, %r4988, %r4992;
	shf.l.wrap.b32 	%r4994, %r4993, %r4993, 8;
	add.s32 	%r4995, %r4989, %r4994;
	xor.b32  	%r4996, %r4991, %r4995;
	shf.l.wrap.b32 	%r4997, %r4996, %r4996, 7;
	add.s32 	%r4998, %r4956, %r4973;
	xor.b32  	%r4999, %r4946, %r4998;
	shf.l.wrap.b32 	%r5000, %r4999, %r4999, 16;
	add.s32 	%r5001, %r4983, %r5000;
	xor.b32  	%r5002, %r4973, %r5001;
	shf.l.wrap.b32 	%r5003, %r5002, %r5002, 12;
	add.s32 	%r5004, %r4998, %r5003;
	xor.b32  	%r5005, %r5000, %r5004;
	shf.l.wrap.b32 	%r5006, %r5005, %r5005, 8;
	add.s32 	%r5007, %r5001, %r5006;
	xor.b32  	%r5008, %r5003, %r5007;
	shf.l.wrap.b32 	%r5009, %r5008, %r5008, 7;
	add.s32 	%r5010, %r4968, %r4985;
	xor.b32  	%r5011, %r4958, %r5010;
	shf.l.wrap.b32 	%r5012, %r5011, %r5011, 16;
	add.s32 	%r5013, %r4947, %r5012;
	xor.b32  	%r5014, %r4985, %r5013;
	shf.l.wrap.b32 	%r5015, %r5014, %r5014, 12;
	add.s32 	%r5016, %r5010, %r5015;
	xor.b32  	%r5017, %r5012, %r5016;
	shf.l.wrap.b32 	%r5018, %r5017, %r5017, 8;
	add.s32 	%r5019, %r5013, %r5018;
	xor.b32  	%r5020, %r5015, %r5019;
	shf.l.wrap.b32 	%r5021, %r5020, %r5020, 7;
	add.s32 	%r5022, %r4980, %r4949;
	xor.b32  	%r5023, %r4970, %r5022;
	shf.l.wrap.b32 	%r5024, %r5023, %r5023, 16;
	add.s32 	%r5025, %r4959, %r5024;
	xor.b32  	%r5026, %r4949, %r5025;
	shf.l.wrap.b32 	%r5027, %r5026, %r5026, 12;
	add.s32 	%r5028, %r5022, %r5027;
	xor.b32  	%r5029, %r5024, %r5028;
	shf.l.wrap.b32 	%r5030, %r5029, %r5029, 8;
	add.s32 	%r5031, %r5025, %r5030;
	xor.b32  	%r5032, %r5027, %r5031;
	shf.l.wrap.b32 	%r5033, %r5032, %r5032, 7;
	add.s32 	%r5034, %r4992, %r5033;
	xor.b32  	%r5035, %r5006, %r5034;
	shf.l.wrap.b32 	%r5036, %r5035, %r5035, 16;
	add.s32 	%r5037, %r5019, %r5036;
	xor.b32  	%r5038, %r5033, %r5037;
	shf.l.wrap.b32 	%r5039, %r5038, %r5038, 12;
	add.s32 	%r5040, %r5034, %r5039;
	xor.b32  	%r5041, %r5036, %r5040;
	shf.l.wrap.b32 	%r5042, %r5041, %r5041, 8;
	add.s32 	%r5043, %r5037, %r5042;
	xor.b32  	%r5044, %r5039, %r5043;
	shf.l.wrap.b32 	%r5045, %r5044, %r5044, 7;
	add.s32 	%r5046, %r5004, %r4997;
	xor.b32  	%r5047, %r5018, %r5046;
	shf.l.wrap.b32 	%r5048, %r5047, %r5047, 16;
	add.s32 	%r5049, %r5031, %r5048;
	xor.b32  	%r5050, %r4997, %r5049;
	shf.l.wrap.b32 	%r5051, %r5050, %r5050, 12;
	add.s32 	%r5052, %r5046, %r5051;
	xor.b32  	%r5053, %r5048, %r5052;
	shf.l.wrap.b32 	%r5054, %r5053, %r5053, 8;
	add.s32 	%r5055, %r5049, %r5054;
	xor.b32  	%r5056, %r5051, %r5055;
	shf.l.wrap.b32 	%r5057, %r5056, %r5056, 7;
	add.s32 	%r5058, %r5016, %r5009;
	xor.b32  	%r5059, %r5030, %r5058;
	shf.l.wrap.b32 	%r5060, %r5059, %r5059, 16;
	add.s32 	%r5061, %r4995, %r5060;
	xor.b32  	%r5062, %r5009, %r5061;
	shf.l.wrap.b32 	%r5063, %r5062, %r5062, 12;
	add.s32 	%r5064, %r5058, %r5063;
	xor.b32  	%r5065, %r5060, %r5064;
	shf.l.wrap.b32 	%r5066, %r5065, %r5065, 8;
	add.s32 	%r5067, %r5061, %r5066;
	xor.b32  	%r5068, %r5063, %r5067;
	shf.l.wrap.b32 	%r5069, %r5068, %r5068, 7;
	add.s32 	%r5070, %r5028, %r5021;
	xor.b32  	%r5071, %r4994, %r5070;
	shf.l.wrap.b32 	%r5072, %r5071, %r5071, 16;
	add.s32 	%r5073, %r5007, %r5072;
	xor.b32  	%r5074, %r5021, %r5073;
	shf.l.wrap.b32 	%r5075, %r5074, %r5074, 12;
	add.s32 	%r5076, %r5070, %r5075;
	xor.b32  	%r5077, %r5072, %r5076;
	shf.l.wrap.b32 	%r5078, %r5077, %r5077, 8;
	add.s32 	%r5079, %r5073, %r5078;
	xor.b32  	%r5080, %r5075, %r5079;
	shf.l.wrap.b32 	%r5081, %r5080, %r5080, 7;
	add.s32 	%r5082, %r5040, %r5057;
	xor.b32  	%r5083, %r5078, %r5082;
	shf.l.wrap.b32 	%r5084, %r5083, %r5083, 16;
	add.s32 	%r5085, %r5067, %r5084;
	xor.b32  	%r5086, %r5057, %r5085;
	shf.l.wrap.b32 	%r5087, %r5086, %r5086, 12;
	add.s32 	%r5088, %r5082, %r5087;
	xor.b32  	%r5089, %r5084, %r5088;
	shf.l.wrap.b32 	%r5090, %r5089, %r5089, 8;
	add.s32 	%r5091, %r5085, %r5090;
	xor.b32  	%r5092, %r5087, %r5091;
	shf.l.wrap.b32 	%r5093, %r5092, %r5092, 7;
	add.s32 	%r5094, %r5052, %r5069;
	xor.b32  	%r5095, %r5042, %r5094;
	shf.l.wrap.b32 	%r5096, %r5095, %r5095, 16;
	add.s32 	%r5097, %r5079, %r5096;
	xor.b32  	%r5098, %r5069, %r5097;
	shf.l.wrap.b32 	%r5099, %r5098, %r5098, 12;
	add.s32 	%r5100, %r5094, %r5099;
	xor.b32  	%r5101, %r5096, %r5100;
	shf.l.wrap.b32 	%r5102, %r5101, %r5101, 8;
	add.s32 	%r5103, %r5097, %r5102;
	xor.b32  	%r5104, %r5099, %r5103;
	shf.l.wrap.b32 	%r5105, %r5104, %r5104, 7;
	add.s32 	%r5106, %r5064, %r5081;
	xor.b32  	%r5107, %r5054, %r5106;
	shf.l.wrap.b32 	%r5108, %r5107, %r5107, 16;
	add.s32 	%r5109, %r5043, %r5108;
	xor.b32  	%r5110, %r5081, %r5109;
	shf.l.wrap.b32 	%r5111, %r5110, %r5110, 12;
	add.s32 	%r5112, %r5106, %r5111;
	xor.b32  	%r5113, %r5108, %r5112;
	shf.l.wrap.b32 	%r5114, %r5113, %r5113, 8;
	add.s32 	%r5115, %r5109, %r5114;
	xor.b32  	%r5116, %r5111, %r5115;
	shf.l.wrap.b32 	%r5117, %r5116, %r5116, 7;
	add.s32 	%r5118, %r5076, %r5045;
	xor.b32  	%r5119, %r5066, %r5118;
	shf.l.wrap.b32 	%r5120, %r5119, %r5119, 16;
	add.s32 	%r5121, %r5055, %r5120;
	xor.b32  	%r5122, %r5045, %r5121;
	shf.l.wrap.b32 	%r5123, %r5122, %r5122, 12;
	add.s32 	%r5124, %r5118, %r5123;
	xor.b32  	%r5125, %r5120, %r5124;
	shf.l.wrap.b32 	%r5126, %r5125, %r5125, 8;
	add.s32 	%r5127, %r5121, %r5126;
	xor.b32  	%r5128, %r5123, %r5127;
	shf.l.wrap.b32 	%r5129, %r5128, %r5128, 7;
	add.s32 	%r5130, %r5088, %r5129;
	xor.b32  	%r5131, %r5102, %r5130;
	shf.l.wrap.b32 	%r5132, %r5131, %r5131, 16;
	add.s32 	%r5133, %r5115, %r5132;
	xor.b32  	%r5134, %r5129, %r5133;
	shf.l.wrap.b32 	%r5135, %r5134, %r5134, 12;
	add.s32 	%r5136, %r5130, %r5135;
	xor.b32  	%r5137, %r5132, %r5136;
	shf.l.wrap.b32 	%r5138, %r5137, %r5137, 8;
	add.s32 	%r5139, %r5100, %r5093;
	xor.b32  	%r5140, %r5114, %r5139;
	shf.l.wrap.b32 	%r5141, %r5140, %r5140, 16;
	add.s32 	%r5142, %r5127, %r5141;
	xor.b32  	%r5143, %r5093, %r5142;
	shf.l.wrap.b32 	%r5144, %r5143, %r5143, 12;
	add.s32 	%r5145, %r5139, %r5144;
	xor.b32  	%r5146, %r5141, %r5145;
	shf.l.wrap.b32 	%r5147, %r5146, %r5146, 8;
	add.s32 	%r5148, %r5142, %r5147;
	xor.b32  	%r5149, %r5144, %r5148;
	shf.l.wrap.b32 	%r5150, %r5149, %r5149, 7;
	add.s32 	%r5151, %r5112, %r5105;
	xor.b32  	%r5152, %r5126, %r5151;
	shf.l.wrap.b32 	%r5153, %r5152, %r5152, 16;
	add.s32 	%r5154, %r5091, %r5153;
	xor.b32  	%r5155, %r5105, %r5154;
	shf.l.wrap.b32 	%r5156, %r5155, %r5155, 12;
	add.s32 	%r5157, %r5151, %r5156;
	xor.b32  	%r5158, %r5153, %r5157;
	shf.l.wrap.b32 	%r5159, %r5158, %r5158, 8;
	add.s32 	%r5160, %r5154, %r5159;
	xor.b32  	%r5161, %r5156, %r5160;
	shf.l.wrap.b32 	%r5162, %r5161, %r5161, 7;
	add.s32 	%r5163, %r5124, %r5117;
	xor.b32  	%r5164, %r5090, %r5163;
	shf.l.wrap.b32 	%r5165, %r5164, %r5164, 16;
	add.s32 	%r5166, %r5103, %r5165;
	xor.b32  	%r5167, %r5117, %r5166;
	shf.l.wrap.b32 	%r5168, %r5167, %r5167, 12;
	add.s32 	%r5169, %r5163, %r5168;
	xor.b32  	%r5170, %r5165, %r5169;
	shf.l.wrap.b32 	%r5171, %r5170, %r5170, 8;
	add.s32 	%r5172, %r5166, %r5171;
	add.s32 	%r5173, %r5136, %r5150;
	xor.b32  	%r5174, %r5171, %r5173;
	shf.l.wrap.b32 	%r5175, %r5174, %r5174, 16;
	add.s32 	%r5176, %r5160, %r5175;
	xor.b32  	%r5177, %r5150, %r5176;
	shr.u32 	%r5178, %r5177, 20;
	add.s32 	%r5179, %r5173, %r5178;
	add.s32 	%r5180, %r5145, %r5162;
	xor.b32  	%r5181, %r5138, %r5180;
	shf.l.wrap.b32 	%r5182, %r5181, %r5181, 16;
	add.s32 	%r5183, %r5172, %r5182;
	xor.b32  	%r5184, %r5162, %r5183;
	shr.u32 	%r5185, %r5184, 20;
	add.s32 	%r5186, %r5180, %r5185;
	add.s32 	%r5187, %r12, %r5179;
	add.s32 	%r5188, %r13, %r5186;
	not.b32 	%r5189, %r26722;
	add.s32 	%r5190, %r21, %r5189;
	mov.b32 	%r5191, 1;
	shl.b32 	%r5192, %r5191, %r5190;
	and.b32  	%r36, %r5192, %r11;
	setp.eq.s32 	%p6, %r36, 0;
	selp.b32 	%r5193, %r5187, %r5188, %p6;
	cvt.u16.u32 	%rs181, %r5193;
	and.b16  	%rs378, %rs181, 1;
	and.b16  	%rs182, %rs376, 255;
	setp.ne.s16 	%p7, %rs182, 1;
	@%p7 bra 	$L__BB3_11;
	setp.eq.s32 	%p8, %r36, 0;
	mul.wide.u32 	%rd8, %r26722, 16;
	add.s64 	%rd9, %rd2, %rd8;
	ld.global.u32 	%r5194, [%rd9+20];
	selp.b32 	%r5195, %r26726, %r26727, %p8;
	xor.b32  	%r5196, %r5195, %r5194;
	selp.b32 	%r5197, %r26725, %r26728, %p8;
	selp.b32 	%r26726, %r5196, %r26726, %p8;
	selp.b32 	%r26727, %r26727, %r5196, %p8;
	ld.global.u32 	%r5198, [%rd9+24];
	xor.b32  	%r5199, %r5197, %r5198;
	selp.b32 	%r5200, %r26724, %r26729, %p8;
	selp.b32 	%r26725, %r5199, %r26725, %p8;
	selp.b32 	%r26728, %r26728, %r5199, %p8;
	ld.global.u32 	%r5201, [%rd9+28];
	xor.b32  	%r5202, %r5200, %r5201;
	selp.b32 	%r5203, %r26723, %r26730, %p8;
	selp.b32 	%r26724, %r5202, %r26724, %p8;
	selp.b32 	%r26729, %r26729, %r5202, %p8;
	ld.global.u32 	%r5204, [%rd9+32];
	xor.b32  	%r5205, %r5203, %r5204;
	selp.b32 	%r5206, 420, 445, %p8;
	selp.b32 	%r26723, %r5205, %r26723, %p8;
	selp.b32 	%r26730, %r26730, %r5205, %p8;
	add.s32 	%r5207, %r5206, %r26722;
	cvt.u64.u32 	%rd10, %r5207;
	add.s64 	%rd11, %rd2, %rd10;
	ld.global.u8 	%rs183, [%rd11];
	xor.b16  	%rs378, %rs183, %rs378;
$L__BB3_11:
	setp.eq.s32 	%p9, %r36, 0;
	selp.b32 	%r26734, %r26726, %r26727, %p9;
	selp.b32 	%r26733, %r26725, %r26728, %p9;
	selp.b32 	%r26732, %r26724, %r26729, %p9;
	selp.b32 	%r26731, %r26723, %r26730, %p9;
	add.s32 	%r57, %r26722, 1;
	setp.ne.s32 	%p10, %r26722, %r22;
	mov.u16 	%rs376, %rs378;
	mov.u32 	%r26722, %r57;
	@%p10 bra 	$L__BB3_9;
$L__BB3_12:
	mad.lo.s32 	%r5209, %r26717, 20, %r4491;
	st.shared.u32 	[%r5209+98688], %r26734;
	st.shared.u32 	[%r5209+98692], %r26733;
	st.shared.u32 	[%r5209+98696], %r26732;
	st.shared.u32 	[%r5209+98700], %r26731;
	st.shared.u8 	[%r5209+98704], %rs378;
	add.s32 	%r26717, %r26717, 1;
	setp.ne.s32 	%p11, %r26717, 24;
	@%p11 bra 	$L__BB3_7;
$L__BB3_13:
	bar.sync 	0;
	mov.b32 	%r28849, 0;
	mov.u32 	%r5212, %tid.x;
	shl.b32 	%r5213, %r5212, 3;
	and.b32  	%r5214, %r5213, 7936;
	and.b32  	%r5216, %r5212, 31;
	or.b32  	%r5219, %r11, %r5216;
	mov.u32 	%r28850, %r28849;
	mov.u32 	%r28851, %r28849;
	mov.u32 	%r28852, %r28849;
	mov.u32 	%r28853, %r28849;
	mov.u32 	%r28854, %r28849;
	mov.u32 	%r28855, %r28849;
	mov.u32 	%r28856, %r28849;
	mov.u32 	%r28857, %r28849;
	mov.u32 	%r28858, %r28849;
	mov.u32 	%r28859, %r28849;
	mov.u32 	%r28860, %r28849;
	mov.u32 	%r28861, %r28849;
	mov.u32 	%r28862, %r28849;
	mov.u32 	%r28863, %r28849;
	mov.u32 	%r28864, %r28849;
	mov.u32 	%r28865, %r28849;
	mov.u32 	%r28866, %r28849;
	mov.u32 	%r28867, %r28849;
	mov.u32 	%r28868, %r28849;
	mov.u32 	%r28869, %r28849;
	mov.u32 	%r28870, %r28849;
	mov.u32 	%r28871, %r28849;
	mov.u32 	%r28872, %r28849;
	mov.u32 	%r28873, %r28849;
	mov.u32 	%r28874, %r28849;
	mov.u32 	%r28875, %r28849;
	mov.u32 	%r28876, %r28849;
	mov.u32 	%r28877, %r28849;
	mov.u32 	%r28878, %r28849;
	mov.u32 	%r28879, %r28849;
	mov.u32 	%r28880, %r28849;
	mov.u32 	%r28881, %r28849;
	mov.u32 	%r28882, %r28849;
	mov.u32 	%r28883, %r28849;
	mov.u32 	%r28884, %r28849;
	mov.u32 	%r28885, %r28849;
	mov.u32 	%r28886, %r28849;
	mov.u32 	%r28887, %r28849;
	mov.u32 	%r28888, %r28849;
	mov.u32 	%r28889, %r28849;
	mov.u32 	%r28890, %r28849;
	mov.u32 	%r28891, %r28849;
	mov.u32 	%r28892, %r28849;
	mov.u32 	%r28893, %r28849;
	mov.u32 	%r28894, %r28849;
	mov.u32 	%r28895, %r28849;
	mov.u32 	%r28896, %r28849;
	mov.u32 	%r28897, %r28849;
	mov.u32 	%r28898, %r28849;
	mov.u32 	%r28899, %r28849;
	mov.u32 	%r28900, %r28849;
	mov.u32 	%r28901, %r28849;
	mov.u32 	%r28902, %r28849;
	mov.u32 	%r28903, %r28849;
	mov.u32 	%r28904, %r28849;
	mov.u32 	%r28905, %r28849;
	mov.u32 	%r28906, %r28849;
	mov.u32 	%r28907, %r28849;
	mov.u32 	%r28908, %r28849;
	mov.u32 	%r28909, %r28849;
	mov.u32 	%r28910, %r28849;
	mov.u32 	%r28911, %r28849;
	mov.u32 	%r28912, %r28849;
	mov.u32 	%r28913, %r28849;
	mov.u32 	%r28914, %r28849;
	mov.u32 	%r28915, %r28849;
	mov.u32 	%r28916, %r28849;
	mov.u32 	%r28917, %r28849;
	mov.u32 	%r28918, %r28849;
	mov.u32 	%r28919, %r28849;
	mov.u32 	%r28920, %r28849;
	mov.u32 	%r28921, %r28849;
	mov.u32 	%r28922, %r28849;
	mov.u32 	%r28923, %r28849;
	mov.u32 	%r28924, %r28849;
	mov.u32 	%r28925, %r28849;
	mov.u32 	%r28926, %r28849;
	mov.u32 	%r28927, %r28849;
	mov.u32 	%r28928, %r28849;
	mov.u32 	%r28929, %r28849;
	mov.u32 	%r28930, %r28849;
	mov.u32 	%r28931, %r28849;
	mov.u32 	%r28932, %r28849;
	mov.u32 	%r28933, %r28849;
	mov.u32 	%r28934, %r28849;
	mov.u32 	%r28935, %r28849;
	mov.u32 	%r28936, %r28849;
	mov.u32 	%r28937, %r28849;
	mov.u32 	%r28938, %r28849;
	mov.u32 	%r28939, %r28849;
	mov.u32 	%r28940, %r28849;
	mov.u32 	%r28941, %r28849;
	mov.u32 	%r28942, %r28849;
	mov.u32 	%r28943, %r28849;
	mov.u32 	%r28944, %r28849;
	mov.u32 	%r28945, %r28849;
	mov.u32 	%r28946, %r28849;
	mov.u32 	%r28947, %r28849;
	mov.u32 	%r28948, %r28849;
	mov.u32 	%r28949, %r28849;
	mov.u32 	%r28950, %r28849;
	mov.u32 	%r28951, %r28849;
	mov.u32 	%r28952, %r28849;
	mov.u32 	%r28953, %r28849;
	mov.u32 	%r28954, %r28849;
	mov.u32 	%r28955, %r28849;
	mov.u32 	%r28956, %r28849;
	mov.u32 	%r28957, %r28849;
	mov.u32 	%r28958, %r28849;
	mov.u32 	%r28959, %r28849;
	mov.u32 	%r28960, %r28849;
	mov.u32 	%r28961, %r28849;
	mov.u32 	%r28962, %r28849;
	mov.u32 	%r28963, %r28849;
	mov.u32 	%r28964, %r28849;
	mov.u32 	%r28965, %r28849;
	mov.u32 	%r28966, %r28849;
	mov.u32 	%r28967, %r28849;
	mov.u32 	%r28968, %r28849;
	mov.u32 	%r28969, %r28849;
	mov.u32 	%r28970, %r28849;
	mov.u32 	%r28971, %r28849;
	mov.u32 	%r28972, %r28849;
	mov.u32 	%r28973, %r28849;
	mov.u32 	%r28974, %r28849;
	mov.u32 	%r28975, %r28849;
	mov.u32 	%r28976, %r28849;
	mov.u32 	%r28977, %r28849;
	mov.u32 	%r28978, %r28849;
	mov.u32 	%r28979, %r28849;
	mov.u32 	%r28980, %r28849;
	mov.u32 	%r28981, %r28849;
	mov.u32 	%r28982, %r28849;
	mov.u32 	%r28983, %r28849;
	mov.u32 	%r28984, %r28849;
	mov.u32 	%r28985, %r28849;
	mov.u32 	%r28986, %r28849;
	mov.u32 	%r28987, %r28849;
	mov.u32 	%r28988, %r28849;
	mov.u32 	%r28989, %r28849;
	mov.u32 	%r28990, %r28849;
	mov.u32 	%r28991, %r28849;
	mov.u32 	%r28992, %r28849;
	mov.u32 	%r28993, %r28849;
	mov.u32 	%r28994, %r28849;
	mov.u32 	%r28995, %r28849;
	mov.u32 	%r28996, %r28849;
	mov.u32 	%r28997, %r28849;
	mov.u32 	%r28998, %r28849;
	mov.u32 	%r28999, %r28849;
	mov.u32 	%r29000, %r28849;
	mov.u32 	%r29001, %r28849;
	mov.u32 	%r29002, %r28849;
	mov.u32 	%r29003, %r28849;
	mov.u32 	%r29004, %r28849;
	mov.u32 	%r29005, %r28849;
	mov.u32 	%r29006, %r28849;
	mov.u32 	%r29007, %r28849;
	mov.u32 	%r29008, %r28849;
	mov.u32 	%r29009, %r28849;
	mov.u32 	%r29010, %r28849;
	mov.u32 	%r29011, %r28849;
	mov.u32 	%r29012, %r28849;
	mov.u32 	%r29013, %r28849;
	mov.u32 	%r29014, %r28849;
	mov.u32 	%r29015, %r28849;
	mov.u32 	%r29016, %r28849;
	mov.u32 	%r29017, %r28849;
	mov.u32 	%r29018, %r28849;
	mov.u32 	%r29019, %r28849;
	mov.u32 	%r29020, %r28849;
	mov.u32 	%r29021, %r28849;
	mov.u32 	%r29022, %r28849;
	mov.u32 	%r29023, %r28849;
	mov.u32 	%r29024, %r28849;
	mov.u32 	%r29025, %r28849;
	mov.u32 	%r29026, %r28849;
	mov.u32 	%r29027, %r28849;
	mov.u32 	%r29028, %r28849;
	mov.u32 	%r29029, %r28849;
	mov.u32 	%r29030, %r28849;
	mov.u32 	%r29031, %r28849;
	mov.u32 	%r29032, %r28849;
	mov.u32 	%r29033, %r28849;
	mov.u32 	%r29034, %r28849;
	mov.u32 	%r29035, %r28849;
	mov.u32 	%r29036, %r28849;
	mov.u32 	%r29037, %r28849;
	mov.u32 	%r29038, %r28849;
	mov.u32 	%r29039, %r28849;
	mov.u32 	%r29040, %r28849;
	mov.u32 	%r29041, %r28849;
	mov.u32 	%r29042, %r28849;
	mov.u32 	%r29043, %r28849;
	mov.u32 	%r29044, %r28849;
	mov.u32 	%r29045, %r28849;
	mov.u32 	%r29046, %r28849;
	mov.u32 	%r29047, %r28849;
	mov.u32 	%r29048, %r28849;
	mov.u32 	%r29049, %r28849;
	mov.u32 	%r29050, %r28849;
	mov.u32 	%r29051, %r28849;
	mov.u32 	%r29052, %r28849;
	mov.u32 	%r29053, %r28849;
	mov.u32 	%r29054, %r28849;
	mov.u32 	%r29055, %r28849;
	mov.u32 	%r29056, %r28849;
	mov.u32 	%r29057, %r28849;
	mov.u32 	%r29058, %r28849;
	mov.u32 	%r29059, %r28849;
	mov.u32 	%r29060, %r28849;
	mov.u32 	%r29061, %r28849;
	mov.u32 	%r29062, %r28849;
	mov.u32 	%r29063, %r28849;
	mov.u32 	%r29064, %r28849;
	mov.u32 	%r29065, %r28849;
	mov.u32 	%r29066, %r28849;
	mov.u32 	%r29067, %r28849;
	mov.u32 	%r29068, %r28849;
	mov.u32 	%r29069, %r28849;
	mov.u32 	%r29070, %r28849;
	mov.u32 	%r29071, %r28849;
	mov.u32 	%r29072, %r28849;
	mov.u32 	%r29073, %r28849;
	mov.u32 	%r29074, %r28849;
	mov.u32 	%r29075, %r28849;
	mov.u32 	%r29076, %r28849;
	mov.u32 	%r29077, %r28849;
	mov.u32 	%r29078, %r28849;
	mov.u32 	%r29079, %r28849;
	mov.u32 	%r29080, %r28849;
	mov.u32 	%r29081, %r28849;
	mov.u32 	%r29082, %r28849;
	mov.u32 	%r29083, %r28849;
	mov.u32 	%r29084, %r28849;
	mov.u32 	%r29085, %r28849;
	mov.u32 	%r29086, %r28849;
	mov.u32 	%r29087, %r28849;
	mov.u32 	%r29088, %r28849;
	mov.u32 	%r29089, %r28849;
	mov.u32 	%r29090, %r28849;
	mov.u32 	%r29091, %r28849;
	mov.u32 	%r29092, %r28849;
	mov.u32 	%r29093, %r28849;
	mov.u32 	%r29094, %r28849;
	mov.u32 	%r29095, %r28849;
	mov.u32 	%r29096, %r28849;
	mov.u32 	%r29097, %r28849;
	mov.u32 	%r29098, %r28849;
	mov.u32 	%r29099, %r28849;
	mov.u32 	%r29100, %r28849;
	mov.u32 	%r29101, %r28849;
	mov.u32 	%r29102, %r28849;
	mov.u32 	%r29103, %r28849;
	mov.u32 	%r29104, %r28849;
	mov.u32 	%r29105, %r28849;
	mov.u32 	%r29106, %r28849;
	mov.u32 	%r29107, %r28849;
	mov.u32 	%r29108, %r28849;
	mov.u32 	%r29109, %r28849;
	mov.u32 	%r29110, %r28849;
	mov.u32 	%r29111, %r28849;
	mov.u32 	%r29112, %r28849;
	mov.u32 	%r29113, %r28849;
	mov.u32 	%r29114, %r28849;
	mov.u32 	%r29115, %r28849;
	mov.u32 	%r29116, %r28849;
	mov.u32 	%r29117, %r28849;
	mov.u32 	%r29118, %r28849;
	mov.u32 	%r29119, %r28849;
	mov.u32 	%r29120, %r28849;
	mov.u32 	%r29121, %r28849;
	mov.u32 	%r29122, %r28849;
	mov.u32 	%r29123, %r28849;
	mov.u32 	%r29124, %r28849;
	mov.u32 	%r29125, %r28849;
	mov.u32 	%r29126, %r28849;
	mov.u32 	%r29127, %r28849;
	mov.u32 	%r29128, %r28849;
	mov.u32 	%r29129, %r28849;
	mov.u32 	%r29130, %r28849;
	mov.u32 	%r29131, %r28849;
	mov.u32 	%r29132, %r28849;
	mov.u32 	%r29133, %r28849;
	mov.u32 	%r29134, %r28849;
	mov.u32 	%r29135, %r28849;
	mov.u32 	%r29136, %r28849;
	mov.u32 	%r29137, %r28849;
	mov.u32 	%r29138, %r28849;
	mov.u32 	%r29139, %r28849;
	mov.u32 	%r29140, %r28849;
	mov.u32 	%r29141, %r28849;
	mov.u32 	%r29142, %r28849;
	mov.u32 	%r29143, %r28849;
	mov.u32 	%r29144, %r28849;
	mov.u32 	%r29145, %r28849;
	mov.u32 	%r29146, %r28849;
	mov.u32 	%r29147, %r28849;
	mov.u32 	%r29148, %r28849;
	mov.u32 	%r29149, %r28849;
	mov.u32 	%r29150, %r28849;
	mov.u32 	%r29151, %r28849;
	mov.u32 	%r29152, %r28849;
	mov.u32 	%r29153, %r28849;
	mov.u32 	%r29154, %r28849;
	mov.u32 	%r29155, %r28849;
	mov.u32 	%r29156, %r28849;
	mov.u32 	%r29157, %r28849;
	mov.u32 	%r29158, %r28849;
	mov.u32 	%r29159, %r28849;
	mov.u32 	%r29160, %r28849;
	mov.u32 	%r29161, %r28849;
	mov.u32 	%r29162, %r28849;
	mov.u32 	%r29163, %r28849;
	mov.u32 	%r29164, %r28849;
	mov.u32 	%r29165, %r28849;
	mov.u32 	%r29166, %r28849;
	mov.u32 	%r29167, %r28849;
	mov.u32 	%r29168, %r28849;
	mov.u32 	%r29169, %r28849;
	mov.u32 	%r29170, %r28849;
	mov.u32 	%r29171, %r28849;
	mov.u32 	%r29172, %r28849;
	mov.u32 	%r29173, %r28849;
	mov.u32 	%r29174, %r28849;
	mov.u32 	%r29175, %r28849;
	mov.u32 	%r29176, %r28849;
	mov.u32 	%r29177, %r28849;
	mov.u32 	%r29178, %r28849;
	mov.u32 	%r29179, %r28849;
	mov.u32 	%r29180, %r28849;
	mov.u32 	%r29181, %r28849;
	mov.u32 	%r29182, %r28849;
	mov.u32 	%r29183, %r28849;
	mov.u32 	%r29184, %r28849;
	mov.u32 	%r29185, %r28849;
	mov.u32 	%r29186, %r28849;
	mov.u32 	%r29187, %r28849;
	mov.u32 	%r29188, %r28849;
	mov.u32 	%r29189, %r28849;
	mov.u32 	%r29190, %r28849;
	mov.u32 	%r29191, %r28849;
	mov.u32 	%r29192, %r28849;
	mov.u32 	%r29193, %r28849;
	mov.u32 	%r29194, %r28849;
	mov.u32 	%r29195, %r28849;
	mov.u32 	%r29196, %r28849;
	mov.u32 	%r29197, %r28849;
	mov.u32 	%r29198, %r28849;
	mov.u32 	%r29199, %r28849;
	mov.u32 	%r29200, %r28849;
	mov.u32 	%r29201, %r28849;
	mov.u32 	%r29202, %r28849;
	mov.u32 	%r29203, %r28849;
	mov.u32 	%r29204, %r28849;
	mov.u32 	%r29205, %r28849;
	mov.u32 	%r29206, %r28849;
	mov.u32 	%r29207, %r28849;
	mov.u32 	%r29208, %r28849;
	mov.u32 	%r29209, %r28849;
	mov.u32 	%r29210, %r28849;
	mov.u32 	%r29211, %r28849;
	mov.u32 	%r29212, %r28849;
	mov.u32 	%r29213, %r28849;
	mov.u32 	%r29214, %r28849;
	mov.u32 	%r29215, %r28849;
	mov.u32 	%r29216, %r28849;
	mov.u32 	%r29217, %r28849;
	mov.u32 	%r29218, %r28849;
	mov.u32 	%r29219, %r28849;
	mov.u32 	%r29220, %r28849;
	mov.u32 	%r29221, %r28849;
	mov.u32 	%r29222, %r28849;
	mov.u32 	%r29223, %r28849;
	mov.u32 	%r29224, %r28849;
	mov.u32 	%r29225, %r28849;
	mov.u32 	%r29226, %r28849;
	mov.u32 	%r29227, %r28849;
	mov.u32 	%r29228, %r28849;
	mov.u32 	%r29229, %r28849;
	mov.u32 	%r29230, %r28849;
	mov.u32 	%r29231, %r28849;
	mov.u32 	%r29232, %r28849;
	mov.u32 	%r29233, %r28849;
	mov.u32 	%r29234, %r28849;
	mov.u32 	%r29235, %r28849;
	mov.u32 	%r29236, %r28849;
	mov.u32 	%r29237, %r28849;
	mov.u32 	%r29238, %r28849;
	mov.u32 	%r29239, %r28849;
	mov.u32 	%r29240, %r28849;
	mov.u32 	%r29241, %r28849;
	mov.u32 	%r29242, %r28849;
	mov.u32 	%r29243, %r28849;
	mov.u32 	%r29244, %r28849;
	mov.u32 	%r29245, %r28849;
	mov.u32 	%r29246, %r28849;
	mov.u32 	%r29247, %r28849;
	mov.u32 	%r29248, %r28849;
	mov.u32 	%r29249, %r28849;
	mov.u32 	%r29250, %r28849;
	mov.u32 	%r29251, %r28849;
	mov.u32 	%r29252, %r28849;
	mov.u32 	%r29253, %r28849;
	mov.u32 	%r29254, %r28849;
	mov.u32 	%r29255, %r28849;
	mov.u32 	%r29256, %r28849;
	mov.u32 	%r29257, %r28849;
	mov.u32 	%r29258, %r28849;
	mov.u32 	%r29259, %r28849;
	mov.u32 	%r29260, %r28849;
	mov.u32 	%r29261, %r28849;
	mov.u32 	%r29262, %r28849;
	mov.u32 	%r29263, %r28849;
	mov.u32 	%r29264, %r28849;
	mov.u32 	%r29265, %r28849;
	mov.u32 	%r29266, %r28849;
	mov.u32 	%r29267, %r28849;
	mov.u32 	%r29268, %r28849;
	mov.u32 	%r29269, %r28849;
	mov.u32 	%r29270, %r28849;
	mov.u32 	%r29271, %r28849;
	mov.u32 	%r29272, %r28849;
	mov.u32 	%r29273, %r28849;
	mov.u32 	%r29274, %r28849;
	mov.u32 	%r29275, %r28849;
	mov.u32 	%r29276, %r28849;
	mov.u32 	%r29277, %r28849;
	mov.u32 	%r29278, %r28849;
	mov.u32 	%r29279, %r28849;
	mov.u32 	%r29280, %r28849;
	mov.u32 	%r29281, %r28849;
	mov.u32 	%r29282, %r28849;
	mov.u32 	%r29283, %r28849;
	mov.u32 	%r29284, %r28849;
	mov.u32 	%r29285, %r28849;
	mov.u32 	%r29286, %r28849;
	mov.u32 	%r29287, %r28849;
	mov.u32 	%r29288, %r28849;
	mov.u32 	%r29289, %r28849;
	mov.u32 	%r29290, %r28849;
	mov.u32 	%r29291, %r28849;
	mov.u32 	%r29292, %r28849;
	mov.u32 	%r29293, %r28849;
	mov.u32 	%r29294, %r28849;
	mov.u32 	%r29295, %r28849;
	mov.u32 	%r29296, %r28849;
	mov.u32 	%r29297, %r28849;
	mov.u32 	%r29298, %r28849;
	mov.u32 	%r29299, %r28849;
	mov.u32 	%r29300, %r28849;
	mov.u32 	%r29301, %r28849;
	mov.u32 	%r29302, %r28849;
	mov.u32 	%r29303, %r28849;
	mov.u32 	%r29304, %r28849;
	mov.u32 	%r29305, %r28849;
	mov.u32 	%r29306, %r28849;
	mov.u32 	%r29307, %r28849;
	mov.u32 	%r29308, %r28849;
	mov.u32 	%r29309, %r28849;
	mov.u32 	%r29310, %r28849;
	mov.u32 	%r29311, %r28849;
	mov.u32 	%r29312, %r28849;
	mov.u32 	%r29313, %r28849;
	mov.u32 	%r29314, %r28849;
	mov.u32 	%r29315, %r28849;
	mov.u32 	%r29316, %r28849;
	mov.u32 	%r29317, %r28849;
	mov.u32 	%r29318, %r28849;
	mov.u32 	%r29319, %r28849;
	mov.u32 	%r29320, %r28849;
	mov.u32 	%r29321, %r28849;
	mov.u32 	%r29322, %r28849;
	mov.u32 	%r29323, %r28849;
	mov.u32 	%r29324, %r28849;
	mov.u32 	%r29325, %r28849;
	mov.u32 	%r29326, %r28849;
	mov.u32 	%r29327, %r28849;
	mov.u32 	%r29328, %r28849;
	mov.u32 	%r29329, %r28849;
	mov.u32 	%r29330, %r28849;
	mov.u32 	%r29331, %r28849;
	mov.u32 	%r29332, %r28849;
	mov.u32 	%r29333, %r28849;
	mov.u32 	%r29334, %r28849;
	mov.u32 	%r29335, %r28849;
	mov.u32 	%r29336, %r28849;
	mov.u32 	%r29337, %r28849;
	mov.u32 	%r29338, %r28849;
	mov.u32 	%r29339, %r28849;
	mov.u32 	%r29340, %r28849;
	mov.u32 	%r29341, %r28849;
	mov.u32 	%r29342, %r28849;
	mov.u32 	%r29343, %r28849;
	mov.u32 	%r29344, %r28849;
	mov.u32 	%r29345, %r28849;
	mov.u32 	%r29346, %r28849;
	mov.u32 	%r29347, %r28849;
	mov.u32 	%r29348, %r28849;
	mov.u32 	%r29349, %r28849;
	mov.u32 	%r29350, %r28849;
	mov.u32 	%r29351, %r28849;
	mov.u32 	%r29352, %r28849;
	mov.u32 	%r29353, %r28849;
	mov.u32 	%r29354, %r28849;
	mov.u32 	%r29355, %r28849;
	mov.u32 	%r29356, %r28849;
	mov.u32 	%r29357, %r28849;
	mov.u32 	%r29358, %r28849;
	mov.u32 	%r29359, %r28849;
	mov.u32 	%r29360, %r28849;
	mov.u32 	%r29361, %r28849;
	mov.u32 	%r29362, %r28849;
	mov.u32 	%r29363, %r28849;
	mov.u32 	%r29364, %r28849;
	mov.u32 	%r29365, %r28849;
	mov.u32 	%r29366, %r28849;
	mov.u32 	%r29367, %r28849;
	mov.u32 	%r29368, %r28849;
	mov.u32 	%r29369, %r28849;
	mov.u32 	%r29370, %r28849;
	mov.u32 	%r29371, %r28849;
	mov.u32 	%r29372, %r28849;
	mov.u32 	%r29373, %r28849;
	mov.u32 	%r29374, %r28849;
	mov.u32 	%r29375, %r28849;
	mov.u32 	%r29376, %r28849;
	mov.u32 	%r29377, %r28849;
	mov.u32 	%r29378, %r28849;
	mov.u32 	%r29379, %r28849;
	mov.u32 	%r29380, %r28849;
	mov.u32 	%r29381, %r28849;
	mov.u32 	%r29382, %r28849;
	mov.u32 	%r29383, %r28849;
	mov.u32 	%r29384, %r28849;
	mov.u32 	%r29385, %r28849;
	mov.u32 	%r29386, %r28849;
	mov.u32 	%r29387, %r28849;
	mov.u32 	%r29388, %r28849;
	mov.u32 	%r29389, %r28849;
	mov.u32 	%r29390, %r28849;
	mov.u32 	%r29391, %r28849;
	mov.u32 	%r29392, %r28849;
	mov.u32 	%r29393, %r28849;
	mov.u32 	%r29394, %r28849;
	mov.u32 	%r29395, %r28849;
	mov.u32 	%r29396, %r28849;
	mov.u32 	%r29397, %r28849;
	mov.u32 	%r29398, %r28849;
	mov.u32 	%r29399, %r28849;
	mov.u32 	%r29400, %r28849;
	mov.u32 	%r29401, %r28849;
	mov.u32 	%r29402, %r28849;
	mov.u32 	%r29403, %r28849;
	mov.u32 	%r29404, %r28849;
	mov.u32 	%r29405, %r28849;
	mov.u32 	%r29406, %r28849;
	mov.u32 	%r29407, %r28849;
	mov.u32 	%r29408, %r28849;
	mov.u32 	%r29409, %r28849;
	mov.u32 	%r29410, %r28849;
	mov.u32 	%r29411, %r28849;
	mov.u32 	%r29412, %r28849;
	mov.u32 	%r29413, %r28849;
	mov.u32 	%r29414, %r28849;
	mov.u32 	%r29415, %r28849;
	mov.u32 	%r29416, %r28849;
	mov.u32 	%r29417, %r28849;
	mov.u32 	%r29418, %r28849;
	mov.u32 	%r29419, %r28849;
	mov.u32 	%r29420, %r28849;
	mov.u32 	%r29421, %r28849;
	mov.u32 	%r29422, %r28849;
	mov.u32 	%r29423, %r28849;
	mov.u32 	%r29424, %r28849;
	mov.u32 	%r29425, %r28849;
	mov.u32 	%r29426, %r28849;
	mov.u32 	%r29427, %r28849;
	mov.u32 	%r29428, %r28849;
	mov.u32 	%r29429, %r28849;
	mov.u32 	%r29430, %r28849;
	mov.u32 	%r29431, %r28849;
	mov.u32 	%r29432, %r28849;
	mov.u32 	%r29433, %r28849;
	mov.u32 	%r29434, %r28849;
	mov.u32 	%r29435, %r28849;
	mov.u32 	%r29436, %r28849;
	mov.u32 	%r29437, %r28849;
	mov.u32 	%r29438, %r28849;
	mov.u32 	%r29439, %r28849;
	mov.u32 	%r29440, %r28849;
	mov.u32 	%r29441, %r28849;
	mov.u32 	%r29442, %r28849;
	mov.u32 	%r29443, %r28849;
	mov.u32 	%r29444, %r28849;
	mov.u32 	%r29445, %r28849;
	mov.u32 	%r29446, %r28849;
	mov.u32 	%r29447, %r28849;
	mov.u32 	%r29448, %r28849;
	mov.u32 	%r29449, %r28849;
	mov.u32 	%r29450, %r28849;
	mov.u32 	%r29451, %r28849;
	mov.u32 	%r29452, %r28849;
	mov.u32 	%r29453, %r28849;
	mov.u32 	%r29454, %r28849;
	mov.u32 	%r29455, %r28849;
	mov.u32 	%r29456, %r28849;
	mov.u32 	%r29457, %r28849;
	mov.u32 	%r29458, %r28849;
	mov.u32 	%r29459, %r28849;
	mov.u32 	%r29460, %r28849;
	mov.u32 	%r29461, %r28849;
	mov.u32 	%r29462, %r28849;
	mov.u32 	%r29463, %r28849;
	mov.u32 	%r29464, %r28849;
	mov.u32 	%r29465, %r28849;
	mov.u32 	%r29466, %r28849;
	mov.u32 	%r29467, %r28849;
	mov.u32 	%r29468, %r28849;
	mov.u32 	%r29469, %r28849;
	mov.u32 	%r29470, %r28849;
	mov.u32 	%r29471, %r28849;
	mov.u32 	%r29472, %r28849;
	mov.u32 	%r29473, %r28849;
	mov.u32 	%r29474, %r28849;
	mov.u32 	%r29475, %r28849;
	mov.u32 	%r29476, %r28849;
	mov.u32 	%r29477, %r28849;
	mov.u32 	%r29478, %r28849;
	mov.u32 	%r29479, %r28849;
	mov.u32 	%r29480, %r28849;
	mov.u32 	%r29481, %r28849;
	mov.u32 	%r29482, %r28849;
	mov.u32 	%r29483, %r28849;
	mov.u32 	%r29484, %r28849;
	mov.u32 	%r29485, %r28849;
	mov.u32 	%r29486, %r28849;
	mov.u32 	%r29487, %r28849;
	mov.u32 	%r29488, %r28849;
	mov.u32 	%r29489, %r28849;
	mov.u32 	%r29490, %r28849;
	mov.u32 	%r29491, %r28849;
	mov.u32 	%r29492, %r28849;
	mov.u32 	%r29493, %r28849;
	mov.u32 	%r29494, %r28849;
	mov.u32 	%r29495, %r28849;
	mov.u32 	%r29496, %r28849;
	mov.u32 	%r29497, %r28849;
	mov.u32 	%r29498, %r28849;
	mov.u32 	%r29499, %r28849;
	mov.u32 	%r29500, %r28849;
	mov.u32 	%r29501, %r28849;
	mov.u32 	%r29502, %r28849;
	mov.u32 	%r29503, %r28849;
	mov.u32 	%r29504, %r28849;
	mov.u32 	%r29505, %r28849;
	mov.u32 	%r29506, %r28849;
	mov.u32 	%r29507, %r28849;
	mov.u32 	%r29508, %r28849;
	mov.u32 	%r29509, %r28849;
	mov.u32 	%r29510, %r28849;
	mov.u32 	%r29511, %r28849;
	mov.u32 	%r29512, %r28849;
	mov.u32 	%r29513, %r28849;
	mov.u32 	%r29514, %r28849;
	mov.u32 	%r29515, %r28849;
	mov.u32 	%r29516, %r28849;
	mov.u32 	%r29517, %r28849;
	mov.u32 	%r29518, %r28849;
	mov.u32 	%r29519, %r28849;
	mov.u32 	%r29520, %r28849;
	mov.u32 	%r29521, %r28849;
	mov.u32 	%r29522, %r28849;
	mov.u32 	%r29523, %r28849;
	mov.u32 	%r29524, %r28849;
	mov.u32 	%r29525, %r28849;
	mov.u32 	%r29526, %r28849;
	mov.u32 	%r29527, %r28849;
	mov.u32 	%r29528, %r28849;
	mov.u32 	%r29529, %r28849;
	mov.u32 	%r29530, %r28849;
	mov.u32 	%r29531, %r28849;
	mov.u32 	%r29532, %r28849;
	mov.u32 	%r29533, %r28849;
	mov.u32 	%r29534, %r28849;
	mov.u32 	%r29535, %r28849;
	mov.u32 	%r29536, %r28849;
	mov.u32 	%r29537, %r28849;
	mov.u32 	%r29538, %r28849;
	mov.u32 	%r29539, %r28849;
	mov.u32 	%r29540, %r28849;
	mov.u32 	%r29541, %r28849;
	mov.u32 	%r29542, %r28849;
	mov.u32 	%r29543, %r28849;
	mov.u32 	%r29544, %r28849;
	mov.u32 	%r29545, %r28849;
	mov.u32 	%r29546, %r28849;
	mov.u32 	%r29547, %r28849;
	mov.u32 	%r29548, %r28849;
	mov.u32 	%r29549, %r28849;
	mov.u32 	%r29550, %r28849;
	mov.u32 	%r29551, %r28849;
	mov.u32 	%r29552, %r28849;
	mov.u32 	%r29553, %r28849;
	mov.u32 	%r29554, %r28849;
	mov.u32 	%r29555, %r28849;
	mov.u32 	%r29556, %r28849;
	mov.u32 	%r29557, %r28849;
	mov.u32 	%r29558, %r28849;
	mov.u32 	%r29559, %r28849;
	mov.u32 	%r29560, %r28849;
	mov.u32 	%r29561, %r28849;
	mov.u32 	%r29562, %r28849;
	mov.u32 	%r29563, %r28849;
	mov.u32 	%r29564, %r28849;
	mov.u32 	%r29565, %r28849;
	mov.u32 	%r29566, %r28849;
	mov.u32 	%r29567, %r28849;
	mov.u32 	%r29568, %r28849;
	mov.u32 	%r29569, %r28849;
	mov.u32 	%r29570, %r28849;
	mov.u32 	%r29571, %r28849;
	mov.u32 	%r29572, %r28849;
	mov.u32 	%r29573, %r28849;
	mov.u32 	%r29574, %r28849;
	mov.u32 	%r29575, %r28849;
	mov.u32 	%r29576, %r28849;
	mov.u32 	%r29577, %r28849;
	mov.u32 	%r29578, %r28849;
	mov.u32 	%r29579, %r28849;
	mov.u32 	%r29580, %r28849;
	mov.u32 	%r29581, %r28849;
	mov.u32 	%r29582, %r28849;
	mov.u32 	%r29583, %r28849;
	mov.u32 	%r29584, %r28849;
	mov.u32 	%r29585, %r28849;
	mov.u32 	%r29586, %r28849;
	mov.u32 	%r29587, %r28849;
	mov.u32 	%r29588, %r28849;
	mov.u32 	%r29589, %r28849;
	mov.u32 	%r29590, %r28849;
	mov.u32 	%r29591, %r28849;
	mov.u32 	%r29592, %r28849;
	mov.u32 	%r29593, %r28849;
	mov.u32 	%r29594, %r28849;
	mov.u32 	%r29595, %r28849;
	mov.u32 	%r29596, %r28849;
	mov.u32 	%r29597, %r28849;
	mov.u32 	%r29598, %r28849;
	mov.u32 	%r29599, %r28849;
	mov.u32 	%r29600, %r28849;
	mov.u32 	%r29601, %r28849;
	mov.u32 	%r29602, %r28849;
	mov.u32 	%r29603, %r28849;
	mov.u32 	%r29604, %r28849;
	mov.u32 	%r29605, %r28849;
	mov.u32 	%r29606, %r28849;
	mov.u32 	%r29607, %r28849;
	mov.u32 	%r29608, %r28849;
	mov.u32 	%r29609, %r28849;
	mov.u32 	%r29610, %r28849;
	mov.u32 	%r29611, %r28849;
	mov.u32 	%r29612, %r28849;
	mov.u32 	%r29613, %r28849;
	mov.u32 	%r29614, %r28849;
	mov.u32 	%r29615, %r28849;
	mov.u32 	%r29616, %r28849;
	mov.u32 	%r27503, %r28849;
$L__BB3_14:
	ld.param.u32 	%r26688, [fused_batch_pir_kernel_optimized_8_param_4];
	add.s32 	%r5215, %r27503, %r5214;
	add.s32 	%r5220, %r5219, %r5215;
	setp.ge.s32 	%p12, %r5220, %r26688;
	mov.b32 	%r27508, 0;
	mov.u32 	%r27509, %r27508;
	mov.u32 	%r27510, %r27508;
	mov.u32 	%r27511, %r27508;
	@%p12 bra 	$L__BB3_28;
	ld.param.u64 	%rd377, [fused_batch_pir_kernel_optimized_8_param_1];
	cvta.to.global.u64 	%rd12, %rd377;
	ld.global.u8 	%rs184, [%rd12+17];
	max.u16 	%rs9, %rs184, 11;
	cvt.u32.u16 	%r5221, %rs9;
	ld.shared.v4.u32 	{%r27511, %r27510, %r27509, %r27508}, [s_mem+98688];
	ld.shared.u8 	%rs379, [s_mem+98704];
	cvt.u32.u16 	%r836, %rs184;
	sub.s32 	%r5222, %r836, %r5221;
	add.s32 	%r5223, %r5222, 11;
	setp.lt.s32 	%p13, %r5223, 1;
	@%p13 bra 	$L__BB3_20;
	mov.b32 	%r27512, 0;
	cvt.u64.u16 	%rd14, %rs9;
	mov.u16 	%rs380, %rs379;
$L__BB3_17:
	.pragma "nounroll";
	ld.const.u32 	%r5225, [CHACHA_CONSTANTS];
	add.s32 	%r5226, %r5225, %r27511;
	shf.l.wrap.b32 	%r5227, %r5226, %r5226, 16;
	add.s32 	%r5228, %r27511, %r5227;
	xor.b32  	%r5229, %r27511, %r5228;
	shf.l.wrap.b32 	%r5230, %r5229, %r5229, 12;
	add.s32 	%r5231, %r5226, %r5230;
	xor.b32  	%r5232, %r5227, %r5231;
	shf.l.wrap.b32 	%r5233, %r5232, %r5232, 8;
	add.s32 	%r5234, %r5228, %r5233;
	xor.b32  	%r5235, %r5230, %r5234;
	shf.l.wrap.b32 	%r5236, %r5235, %r5235, 7;
	ld.const.u32 	%r5237, [CHACHA_CONSTANTS+4];
	add.s32 	%r5238, %r5237, %r27510;
	shf.l.wrap.b32 	%r5239, %r5238, %r5238, 16;
	add.s32 	%r5240, %r27510, %r5239;
	xor.b32  	%r5241, %r27510, %r5240;
	shf.l.wrap.b32 	%r5242, %r5241, %r5241, 12;
	add.s32 	%r5243, %r5238, %r5242;
	xor.b32  	%r5244, %r5239, %r5243;
	shf.l.wrap.b32 	%r5245, %r5244, %r5244, 8;
	add.s32 	%r5246, %r5240, %r5245;
	xor.b32  	%r5247, %r5242, %r5246;
	shf.l.wrap.b32 	%r5248, %r5247, %r5247, 7;
	ld.const.u32 	%r5249, [CHACHA_CONSTANTS+8];
	add.s32 	%r5250, %r5249, %r27509;
	shf.l.wrap.b32 	%r5251, %r5250, %r5250, 16;
	add.s32 	%r5252, %r27509, %r5251;
	xor.b32  	%r5253, %r27509, %r5252;
	shf.l.wrap.b32 	%r5254, %r5253, %r5253, 12;
	add.s32 	%r5255, %r5250, %r5254;
	xor.b32  	%r5256, %r5251, %r5255;
	shf.l.wrap.b32 	%r5257, %r5256, %r5256, 8;
	add.s32 	%r5258, %r5252, %r5257;
	xor.b32  	%r5259, %r5254, %r5258;
	shf.l.wrap.b32 	%r5260, %r5259, %r5259, 7;
	ld.const.u32 	%r5261, [CHACHA_CONSTANTS+12];
	add.s32 	%r5262, %r5261, %r27508;
	shf.l.wrap.b32 	%r5263, %r5262, %r5262, 16;
	add.s32 	%r5264, %r27508, %r5263;
	xor.b32  	%r5265, %r27508, %r5264;
	shf.l.wrap.b32 	%r5266, %r5265, %r5265, 12;
	add.s32 	%r5267, %r5262, %r5266;
	xor.b32  	%r5268, %r5263, %r5267;
	shf.l.wrap.b32 	%r5269, %r5268, %r5268, 8;
	add.s32 	%r5270, %r5264, %r5269;
	xor.b32  	%r5271, %r5266, %r5270;
	shf.l.wrap.b32 	%r5272, %r5271, %r5271, 7;
	add.s32 	%r5273, %r5231, %r5248;
	xor.b32  	%r5274, %r5269, %r5273;
	shf.l.wrap.b32 	%r5275, %r5274, %r5274, 16;
	add.s32 	%r5276, %r5258, %r5275;
	xor.b32  	%r5277, %r5248, %r5276;
	shf.l.wrap.b32 	%r5278, %r5277, %r5277, 12;
	add.s32 	%r5279, %r5273, %r5278;
	xor.b32  	%r5280, %r5275, %r5279;
	shf.l.wrap.b32 	%r5281, %r5280, %r5280, 8;
	add.s32 	%r5282, %r5276, %r5281;
	xor.b32  	%r5283, %r5278, %r5282;
	shf.l.wrap.b32 	%r5284, %r5283, %r5283, 7;
	add.s32 	%r5285, %r5243, %r5260;
	xor.b32  	%r5286, %r5233, %r5285;
	shf.l.wrap.b32 	%r5287, %r5286, %r5286, 16;
	add.s32 	%r5288, %r5270, %r5287;
	xor.b32  	%r5289, %r5260, %r5288;
	shf.l.wrap.b32 	%r5290, %r5289, %r5289, 12;
	add.s32 	%r5291, %r5285, %r5290;
	xor.b32  	%r5292, %r5287, %r5291;
	shf.l.wrap.b32 	%r5293, %r5292, %r5292, 8;
	add.s32 	%r5294, %r5288, %r5293;
	xor.b32  	%r5295, %r5290, %r5294;
	shf.l.wrap.b32 	%r5296, %r5295, %r5295, 7;
	add.s32 	%r5297, %r5255, %r5272;
	xor.b32  	%r5298, %r5245, %r5297;
	shf.l.wrap.b32 	%r5299, %r5298, %r5298, 16;
	add.s32 	%r5300, %r5234, %r5299;
	xor.b32  	%r5301, %r5272, %r5300;
	shf.l.wrap.b32 	%r5302, %r5301, %r5301, 12;
	add.s32 	%r5303, %r5297, %r5302;
	xor.b32  	%r5304, %r5299, %r5303;
	shf.l.wrap.b32 	%r5305, %r5304, %r5304, 8;
	add.s32 	%r5306, %r5300, %r5305;
	xor.b32  	%r5307, %r5302, %r5306;
	shf.l.wrap.b32 	%r5308, %r5307, %r5307, 7;
	add.s32 	%r5309, %r5267, %r5236;
	xor.b32  	%r5310, %r5257, %r5309;
	shf.l.wrap.b32 	%r5311, %r5310, %r5310, 16;
	add.s32 	%r5312, %r5246, %r5311;
	xor.b32  	%r5313, %r5236, %r5312;
	shf.l.wrap.b32 	%r5314, %r5313, %r5313, 12;
	add.s32 	%r5315, %r5309, %r5314;
	xor.b32  	%r5316, %r5311, %r5315;
	shf.l.wrap.b32 	%r5317, %r5316, %r5316, 8;
	add.s32 	%r5318, %r5312, %r5317;
	xor.b32  	%r5319, %r5314, %r5318;
	shf.l.wrap.b32 	%r5320, %r5319, %r5319, 7;
	add.s32 	%r5321, %r5279, %r5320;
	xor.b32  	%r5322, %r5293, %r5321;
	shf.l.wrap.b32 	%r5323, %r5322, %r5322, 16;
	add.s32 	%r5324, %r5306, %r5323;
	xor.b32  	%r5325, %r5320, %r5324;
	shf.l.wrap.b32 	%r5326, %r5325, %r5325, 12;
	add.s32 	%r5327, %r5321, %r5326;
	xor.b32  	%r5328, %r5323, %r5327;
	shf.l.wrap.b32 	%r5329, %r5328, %r5328, 8;
	add.s32 	%r5330, %r5324, %r5329;
	xor.b32  	%r5331, %r5326, %r5330;
	shf.l.wrap.b32 	%r5332, %r5331, %r5331, 7;
	add.s32 	%r5333, %r5291, %r5284;
	xor.b32  	%r5334, %r5305, %r5333;
	shf.l.wrap.b32 	%r5335, %r5334, %r5334, 16;
	add.s32 	%r5336, %r5318, %r5335;
	xor.b32  	%r5337, %r5284, %r5336;
	shf.l.wrap.b32 	%r5338, %r5337, %r5337, 12;
	add.s32 	%r5339, %r5333, %r5338;
	xor.b32  	%r5340, %r5335, %r5339;
	shf.l.wrap.b32 	%r5341, %r5340, %r5340, 8;
	add.s32 	%r5342, %r5336, %r5341;
	xor.b32  	%r5343, %r5338, %r5342;
	shf.l.wrap.b32 	%r5344, %r5343, %r5343, 7;
	add.s32 	%r5345, %r5303, %r5296;
	xor.b32  	%r5346, %r5317, %r5345;
	shf.l.wrap.b32 	%r5347, %r5346, %r5346, 16;
	add.s32 	%r5348, %r5282, %r5347;
	xor.b32  	%r5349, %r5296, %r5348;
	shf.l.wrap.b32 	%r5350, %r5349, %r5349, 12;
	add.s32 	%r5351, %r5345, %r5350;
	xor.b32  	%r5352, %r5347, %r5351;
	shf.l.wrap.b32 	%r5353, %r5352, %r5352, 8;
	add.s32 	%r5354, %r5348, %r5353;
	xor.b32  	%r5355, %r5350, %r5354;
	shf.l.wrap.b32 	%r5356, %r5355, %r5355, 7;
	add.s32 	%r5357, %r5315, %r5308;
	xor.b32  	%r5358, %r5281, %r5357;
	shf.l.wrap.b32 	%r5359, %r5358, %r5358, 16;
	add.s32 	%r5360, %r5294, %r5359;
	xor.b32  	%r5361, %r5308, %r5360;
	shf.l.wrap.b32 	%r5362, %r5361, %r5361, 12;
	add.s32 	%r5363, %r5357, %r5362;
	xor.b32  	%r5364, %r5359, %r5363;
	shf.l.wrap.b32 	%r5365, %r5364, %r5364, 8;
	add.s32 	%r5366, %r5360, %r5365;
	xor.b32  	%r5367, %r5362, %r5366;
	shf.l.wrap.b32 	%r5368, %r5367, %r5367, 7;
	add.s32 	%r5369, %r5327, %r5344;
	xor.b32  	%r5370, %r5365, %r5369;
	shf.l.wrap.b32 	%r5371, %r5370, %r5370, 16;
	add.s32 	%r5372, %r5354, %r5371;
	xor.b32  	%r5373, %r5344, %r5372;
	shf.l.wrap.b32 	%r5374, %r5373, %r5373, 12;
	add.s32 	%r5375, %r5369, %r5374;
	xor.b32  	%r5376, %r5371, %r5375;
	shf.l.wrap.b32 	%r5377, %r5376, %r5376, 8;
	add.s32 	%r5378, %r5372, %r5377;
	xor.b32  	%r5379, %r5374, %r5378;
	shf.l.wrap.b32 	%r5380, %r5379, %r5379, 7;
	add.s32 	%r5381, %r5339, %r5356;
	xor.b32  	%r5382, %r5329, %r5381;
	shf.l.wrap.b32 	%r5383, %r5382, %r5382, 16;
	add.s32 	%r5384, %r5366, %r5383;
	xor.b32  	%r5385, %r5356, %r5384;
	shf.l.wrap.b32 	%r5386, %r5385, %r5385, 12;
	add.s32 	%r5387, %r5381, %r5386;
	xor.b32  	%r5388, %r5383, %r5387;
	shf.l.wrap.b32 	%r5389, %r5388, %r5388, 8;
	add.s32 	%r5390, %r5384, %r5389;
	xor.b32  	%r5391, %r5386, %r5390;
	shf.l.wrap.b32 	%r5392, %r5391, %r5391, 7;
	add.s32 	%r5393, %r5351, %r5368;
	xor.b32  	%r5394, %r5341, %r5393;
	shf.l.wrap.b32 	%r5395, %r5394, %r5394, 16;
	add.s32 	%r5396, %r5330, %r5395;
	xor.b32  	%r5397, %r5368, %r5396;
	shf.l.wrap.b32 	%r5398, %r5397, %r5397, 12;
	add.s32 	%r5399, %r5393, %r5398;
	xor.b32  	%r5400, %r5395, %r5399;
	shf.l.wrap.b32 	%r5401, %r5400, %r5400, 8;
	add.s32 	%r5402, %r5396, %r5401;
	xor.b32  	%r5403, %r5398, %r5402;
	shf.l.wrap.b32 	%r5404, %r5403, %r5403, 7;
	add.s32 	%r5405, %r5363, %r5332;
	xor.b32  	%r5406, %r5353, %r5405;
	shf.l.wrap.b32 	%r5407, %r5406, %r5406, 16;
	add.s32 	%r5408, %r5342, %r5407;
	xor.b32  	%r5409, %r5332, %r5408;
	shf.l.wrap.b32 	%r5410, %r5409, %r5409, 12;
	add.s32 	%r5411, %r5405, %r5410;
	xor.b32  	%r5412, %r5407, %r5411;
	shf.l.wrap.b32 	%r5413, %r5412, %r5412, 8;
	add.s32 	%r5414, %r5408, %r5413;
	xor.b32  	%r5415, %r5410, %r5414;
	shf.l.wrap.b32 	%r5416, %r5415, %r5415, 7;
	add.s32 	%r5417, %r5375, %r5416;
	xor.b32  	%r5418, %r5389, %r5417;
	shf.l.wrap.b32 	%r5419, %r5418, %r5418, 16;
	add.s32 	%r5420, %r5402, %r5419;
	xor.b32  	%r5421, %r5416, %r5420;
	shf.l.wrap.b32 	%r5422, %r5421, %r5421, 12;
	add.s32 	%r5423, %r5417, %r5422;
	xor.b32  	%r5424, %r5419, %r5423;
	shf.l.wrap.b32 	%r5425, %r5424, %r5424, 8;
	add.s32 	%r5426, %r5420, %r5425;
	xor.b32  	%r5427, %r5422, %r5426;
	shf.l.wrap.b32 	%r5428, %r5427, %r5427, 7;
	add.s32 	%r5429, %r5387, %r5380;
	xor.b32  	%r5430, %r5401, %r5429;
	shf.l.wrap.b32 	%r5431, %r5430, %r5430, 16;
	add.s32 	%r5432, %r5414, %r5431;
	xor.b32  	%r5433, %r5380, %r5432;
	shf.l.wrap.b32 	%r5434, %r5433, %r5433, 12;
	add.s32 	%r5435, %r5429, %r5434;
	xor.b32  	%r5436, %r5431, %r5435;
	shf.l.wrap.b32 	%r5437, %r5436, %r5436, 8;
	add.s32 	%r5438, %r5432, %r5437;
	xor.b32  	%r5439, %r5434, %r5438;
	shf.l.wrap.b32 	%r5440, %r5439, %r5439, 7;
	add.s32 	%r5441, %r5399, %r5392;
	xor.b32  	%r5442, %r5413, %r5441;
	shf.l.wrap.b32 	%r5443, %r5442, %r5442, 16;
	add.s32 	%r5444, %r5378, %r5443;
	xor.b32  	%r5445, %r5392, %r5444;
	shf.l.wrap.b32 	%r5446, %r5445, %r5445, 12;
	add.s32 	%r5447, %r5441, %r5446;
	xor.b32  	%r5448, %r5443, %r5447;
	shf.l.wrap.b32 	%r5449, %r5448, %r5448, 8;
	add.s32 	%r5450, %r5444, %r5449;
	xor.b32  	%r5451, %r5446, %r5450;
	shf.l.wrap.b32 	%r5452, %r5451, %r5451, 7;
	add.s32 	%r5453, %r5411, %r5404;
	xor.b32  	%r5454, %r5377, %r5453;
	shf.l.wrap.b32 	%r5455, %r5454, %r5454, 16;
	add.s32 	%r5456, %r5390, %r5455;
	xor.b32  	%r5457, %r5404, %r5456;
	shf.l.wrap.b32 	%r5458, %r5457, %r5457, 12;
	add.s32 	%r5459, %r5453, %r5458;
	xor.b32  	%r5460, %r5455, %r5459;
	shf.l.wrap.b32 	%r5461, %r5460, %r5460, 8;
	add.s32 	%r5462, %r5456, %r5461;
	xor.b32  	%r5463, %r5458, %r5462;
	shf.l.wrap.b32 	%r5464, %r5463, %r5463, 7;
	add.s32 	%r5465, %r5423, %r5440;
	xor.b32  	%r5466, %r5461, %r5465;
	shf.l.wrap.b32 	%r5467, %r5466, %r5466, 16;
	add.s32 	%r5468, %r5450, %r5467;
	xor.b32  	%r5469, %r5440, %r5468;
	shf.l.wrap.b32 	%r5470, %r5469, %r5469, 12;
	add.s32 	%r5471, %r5465, %r5470;
	xor.b32  	%r5472, %r5467, %r5471;
	shf.l.wrap.b32 	%r5473, %r5472, %r5472, 8;
	add.s32 	%r5474, %r5468, %r5473;
	xor.b32  	%r5475, %r5470, %r5474;
	shf.l.wrap.b32 	%r5476, %r5475, %r5475, 7;
	add.s32 	%r5477, %r5435, %r5452;
	xor.b32  	%r5478, %r5425, %r5477;
	shf.l.wrap.b32 	%r5479, %r5478, %r5478, 16;
	add.s32 	%r5480, %r5462, %r5479;
	xor.b32  	%r5481, %r5452, %r5480;
	shf.l.wrap.b32 	%r5482, %r5481, %r5481, 12;
	add.s32 	%r5483, %r5477, %r5482;
	xor.b32  	%r5484, %r5479, %r5483;
	shf.l.wrap.b32 	%r5485, %r5484, %r5484, 8;
	add.s32 	%r5486, %r5480, %r5485;
	xor.b32  	%r5487, %r5482, %r5486;
	shf.l.wrap.b32 	%r5488, %r5487, %r5487, 7;
	add.s32 	%r5489, %r5447, %r5464;
	xor.b32  	%r5490, %r5437, %r5489;
	shf.l.wrap.b32 	%r5491, %r5490, %r5490, 16;
	add.s32 	%r5492, %r5426, %r5491;
	xor.b32  	%r5493, %r5464, %r5492;
	shf.l.wrap.b32 	%r5494, %r5493, %r5493, 12;
	add.s32 	%r5495, %r5489, %r5494;
	xor.b32  	%r5496, %r5491, %r5495;
	shf.l.wrap.b32 	%r5497, %r5496, %r5496, 8;
	add.s32 	%r5498, %r5492, %r5497;
	xor.b32  	%r5499, %r5494, %r5498;
	shf.l.wrap.b32 	%r5500, %r5499, %r5499, 7;
	add.s32 	%r5501, %r5459, %r5428;
	xor.b32  	%r5502, %r5449, %r5501;
	shf.l.wrap.b32 	%r5503, %r5502, %r5502, 16;
	add.s32 	%r5504, %r5438, %r5503;
	xor.b32  	%r5505, %r5428, %r5504;
	shf.l.wrap.b32 	%r5506, %r5505, %r5505, 12;
	add.s32 	%r5507, %r5501, %r5506;
	xor.b32  	%r5508, %r5503, %r5507;
	shf.l.wrap.b32 	%r5509, %r5508, %r5508, 8;
	add.s32 	%r5510, %r5504, %r5509;
	xor.b32  	%r5511, %r5506, %r5510;
	shf.l.wrap.b32 	%r5512, %r5511, %r5511, 7;
	add.s32 	%r5513, %r5471, %r5512;
	xor.b32  	%r5514, %r5485, %r5513;
	shf.l.wrap.b32 	%r5515, %r5514, %r5514, 16;
	add.s32 	%r5516, %r5498, %r5515;
	xor.b32  	%r5517, %r5512, %r5516;
	shf.l.wrap.b32 	%r5518, %r5517, %r5517, 12;
	add.s32 	%r5519, %r5513, %r5518;
	xor.b32  	%r5520, %r5515, %r5519;
	shf.l.wrap.b32 	%r5521, %r5520, %r5520, 8;
	add.s32 	%r5522, %r5516, %r5521;
	xor.b32  	%r5523, %r5518, %r5522;
	shf.l.wrap.b32 	%r5524, %r5523, %r5523, 7;
	add.s32 	%r5525, %r5483, %r5476;
	xor.b32  	%r5526, %r5497, %r5525;
	shf.l.wrap.b32 	%r5527, %r5526, %r5526, 16;
	add.s32 	%r5528, %r5510, %r5527;
	xor.b32  	%r5529, %r5476, %r5528;
	shf.l.wrap.b32 	%r5530, %r5529, %r5529, 12;
	add.s32 	%r5531, %r5525, %r5530;
	xor.b32  	%r5532, %r5527, %r5531;
	shf.l.wrap.b32 	%r5533, %r5532, %r5532, 8;
	add.s32 	%r5534, %r5528, %r5533;
	xor.b32  	%r5535, %r5530, %r5534;
	shf.l.wrap.b32 	%r5536, %r5535, %r5535, 7;
	add.s32 	%r5537, %r5495, %r5488;
	xor.b32  	%r5538, %r5509, %r5537;
	shf.l.wrap.b32 	%r5539, %r5538, %r5538, 16;
	add.s32 	%r5540, %r5474, %r5539;
	xor.b32  	%r5541, %r5488, %r5540;
	shf.l.wrap.b32 	%r5542, %r5541, %r5541, 12;
	add.s32 	%r5543, %r5537, %r5542;
	xor.b32  	%r5544, %r5539, %r5543;
	shf.l.wrap.b32 	%r5545, %r5544, %r5544, 8;
	add.s32 	%r5546, %r5540, %r5545;
	xor.b32  	%r5547, %r5542, %r5546;
	shf.l.wrap.b32 	%r5548, %r5547, %r5547, 7;
	add.s32 	%r5549, %r5507, %r5500;
	xor.b32  	%r5550, %r5473, %r5549;
	shf.l.wrap.b32 	%r5551, %r5550, %r5550, 16;
	add.s32 	%r5552, %r5486, %r5551;
	xor.b32  	%r5553, %r5500, %r5552;
	shf.l.wrap.b32 	%r5554, %r5553, %r5553, 12;
	add.s32 	%r5555, %r5549, %r5554;
	xor.b32  	%r5556, %r5551, %r5555;
	shf.l.wrap.b32 	%r5557, %r5556, %r5556, 8;
	add.s32 	%r5558, %r5552, %r5557;
	xor.b32  	%r5559, %r5554, %r5558;
	shf.l.wrap.b32 	%r5560, %r5559, %r5559, 7;
	add.s32 	%r5561, %r5519, %r5536;
	xor.b32  	%r5562, %r5557, %r5561;
	shf.l.wrap.b32 	%r5563, %r5562, %r5562, 16;
	add.s32 	%r5564, %r5546, %r5563;
	xor.b32  	%r5565, %r5536, %r5564;
	shf.l.wrap.b32 	%r5566, %r5565, %r5565, 12;
	add.s32 	%r5567, %r5561, %r5566;
	xor.b32  	%r5568, %r5563, %r5567;
	shf.l.wrap.b32 	%r5569, %r5568, %r5568, 8;
	add.s32 	%r5570, %r5564, %r5569;
	xor.b32  	%r5571, %r5566, %r5570;
	shf.l.wrap.b32 	%r5572, %r5571, %r5571, 7;
	add.s32 	%r5573, %r5531, %r5548;
	xor.b32  	%r5574, %r5521, %r5573;
	shf.l.wrap.b32 	%r5575, %r5574, %r5574, 16;
	add.s32 	%r5576, %r5558, %r5575;
	xor.b32  	%r5577, %r5548, %r5576;
	shf.l.wrap.b32 	%r5578, %r5577, %r5577, 12;
	add.s32 	%r5579, %r5573, %r5578;
	xor.b32  	%r5580, %r5575, %r5579;
	shf.l.wrap.b32 	%r5581, %r5580, %r5580, 8;
	add.s32 	%r5582, %r5576, %r5581;
	xor.b32  	%r5583, %r5578, %r5582;
	shf.l.wrap.b32 	%r5584, %r5583, %r5583, 7;
	add.s32 	%r5585, %r5543, %r5560;
	xor.b32  	%r5586, %r5533, %r5585;
	shf.l.wrap.b32 	%r5587, %r5586, %r5586, 16;
	add.s32 	%r5588, %r5522, %r5587;
	xor.b32  	%r5589, %r5560, %r5588;
	shf.l.wrap.b32 	%r5590, %r5589, %r5589, 12;
	add.s32 	%r5591, %r5585, %r5590;
	xor.b32  	%r5592, %r5587, %r5591;
	shf.l.wrap.b32 	%r5593, %r5592, %r5592, 8;
	add.s32 	%r5594, %r5588, %r5593;
	xor.b32  	%r5595, %r5590, %r5594;
	shf.l.wrap.b32 	%r5596, %r5595, %r5595, 7;
	add.s32 	%r5597, %r5555, %r5524;
	xor.b32  	%r5598, %r5545, %r5597;
	shf.l.wrap.b32 	%r5599, %r5598, %r5598, 16;
	add.s32 	%r5600, %r5534, %r5599;
	xor.b32  	%r5601, %r5524, %r5600;
	shf.l.wrap.b32 	%r5602, %r5601, %r5601, 12;
	add.s32 	%r5603, %r5597, %r5602;
	xor.b32  	%r5604, %r5599, %r5603;
	shf.l.wrap.b32 	%r5605, %r5604, %r5604, 8;
	add.s32 	%r5606, %r5600, %r5605;
	xor.b32  	%r5607, %r5602, %r5606;
	shf.l.wrap.b32 	%r5608, %r5607, %r5607, 7;
	add.s32 	%r27516, %r5225, %r5567;
	add.s32 	%r27517, %r27511, %r5608;
	add.s32 	%r27515, %r5237, %r5579;
	add.s32 	%r27518, %r27510, %r5572;
	add.s32 	%r27514, %r5249, %r5591;
	add.s32 	%r27519, %r27509, %r5584;
	add.s32 	%r27513, %r5261, %r5603;
	add.s32 	%r27520, %r27508, %r5596;
	xor.b32  	%r5609, %r5226, 1;
	shf.l.wrap.b32 	%r5610, %r5226, %r5609, 16;
	add.s32 	%r5611, %r27511, %r5610;
	xor.b32  	%r5612, %r27511, %r5611;
	shf.l.wrap.b32 	%r5613, %r5612, %r5612, 12;
	add.s32 	%r5614, %r5226, %r5613;
	xor.b32  	%r5615, %r5610, %r5614;
	shf.l.wrap.b32 	%r5616, %r5615, %r5615, 8;
	add.s32 	%r5617, %r5611, %r5616;
	xor.b32  	%r5618, %r5613, %r5617;
	shf.l.wrap.b32 	%r5619, %r5618, %r5618, 7;
	add.s32 	%r5620, %r5614, %r5248;
	xor.b32  	%r5621, %r5269, %r5620;
	shf.l.wrap.b32 	%r5622, %r5621, %r5621, 16;
	add.s32 	%r5623, %r5258, %r5622;
	xor.b32  	%r5624, %r5248, %r5623;
	shf.l.wrap.b32 	%r5625, %r5624, %r5624, 12;
	add.s32 	%r5626, %r5620, %r5625;
	xor.b32  	%r5627, %r5622, %r5626;
	shf.l.wrap.b32 	%r5628, %r5627, %r5627, 8;
	add.s32 	%r5629, %r5623, %r5628;
	xor.b32  	%r5630, %r5625, %r5629;
	shf.l.wrap.b32 	%r5631, %r5630, %r5630, 7;
	xor.b32  	%r5632, %r5616, %r5285;
	shf.l.wrap.b32 	%r5633, %r5632, %r5632, 16;
	add.s32 	%r5634, %r5270, %r5633;
	xor.b32  	%r5635, %r5260, %r5634;
	shf.l.wrap.b32 	%r5636, %r5635, %r5635, 12;
	add.s32 	%r5637, %r5285, %r5636;
	xor.b32  	%r5638, %r5633, %r5637;
	shf.l.wrap.b32 	%r5639, %r5638, %r5638, 8;
	add.s32 	%r5640, %r5634, %r5639;
	xor.b32  	%r5641, %r5636, %r5640;
	shf.l.wrap.b32 	%r5642, %r5641, %r5641, 7;
	add.s32 	%r5643, %r5617, %r5299;
	xor.b32  	%r5644, %r5272, %r5643;
	shf.l.wrap.b32 	%r5645, %r5644, %r5644, 12;
	add.s32 	%r5646, %r5297, %r5645;
	xor.b32  	%r5647, %r5299, %r5646;
	shf.l.wrap.b32 	%r5648, %r5647, %r5647, 8;
	add.s32 	%r5649, %r5643, %r5648;
	xor.b32  	%r5650, %r5645, %r5649;
	shf.l.wrap.b32 	%r5651, %r5650, %r5650, 7;
	add.s32 	%r5652, %r5267, %r5619;
	xor.b32  	%r5653, %r5257, %r5652;
	shf.l.wrap.b32 	%r5654, %r5653, %r5653, 16;
	add.s32 	%r5655, %r5246, %r5654;
	xor.b32  	%r5656, %r5619, %r5655;
	shf.l.wrap.b32 	%r5657, %r5656, %r5656, 12;
	add.s32 	%r5658, %r5652, %r5657;
	xor.b32  	%r5659, %r5654, %r5658;
	shf.l.wrap.b32 	%r5660, %r5659, %r5659, 8;
	add.s32 	%r5661, %r5655, %r5660;
	xor.b32  	%r5662, %r5657, %r5661;
	shf.l.wrap.b32 	%r5663, %r5662, %r5662, 7;
	add.s32 	%r5664, %r5626, %r5663;
	xor.b32  	%r5665, %r5639, %r5664;
	shf.l.wrap.b32 	%r5666, %r5665, %r5665, 16;
	add.s32 	%r5667, %r5649, %r5666;
	xor.b32  	%r5668, %r5663, %r5667;
	shf.l.wrap.b32 	%r5669, %r5668, %r5668, 12;
	add.s32 	%r5670, %r5664, %r5669;
	xor.b32  	%r5671, %r5666, %r5670;
	shf.l.wrap.b32 	%r5672, %r5671, %r5671, 8;
	add.s32 	%r5673, %r5667, %r5672;
	xor.b32  	%r5674, %r5669, %r5673;
	shf.l.wrap.b32 	%r5675, %r5674, %r5674, 7;
	add.s32 	%r5676, %r5637, %r5631;
	xor.b32  	%r5677, %r5648, %r5676;
	shf.l.wrap.b32 	%r5678, %r5677, %r5677, 16;
	add.s32 	%r5679, %r5661, %r5678;
	xor.b32  	%r5680, %r5631, %r5679;
	shf.l.wrap.b32 	%r5681, %r5680, %r5680, 12;
	add.s32 	%r5682, %r5676, %r5681;
	xor.b32  	%r5683, %r5678, %r5682;
	shf.l.wrap.b32 	%r5684, %r5683, %r5683, 8;
	add.s32 	%r5685, %r5679, %r5684;
	xor.b32  	%r5686, %r5681, %r5685;
	shf.l.wrap.b32 	%r5687, %r5686, %r5686, 7;
	add.s32 	%r5688, %r5646, %r5642;
	xor.b32  	%r5689, %r5660, %r5688;
	shf.l.wrap.b32 	%r5690, %r5689, %r5689, 16;
	add.s32 	%r5691, %r5629, %r5690;
	xor.b32  	%r5692, %r5642, %r5691;
	shf.l.wrap.b32 	%r5693, %r5692, %r5692, 12;
	add.s32 	%r5694, %r5688, %r5693;
	xor.b32  	%r5695, %r5690, %r5694;
	shf.l.wrap.b32 	%r5696, %r5695, %r5695, 8;
	add.s32 	%r5697, %r5691, %r5696;
	xor.b32  	%r5698, %r5693, %r5697;
	shf.l.wrap.b32 	%r5699, %r5698, %r5698, 7;
	add.s32 	%r5700, %r5658, %r5651;
	xor.b32  	%r5701, %r5628, %r5700;
	shf.l.wrap.b32 	%r5702, %r5701, %r5701, 16;
	add.s32 	%r5703, %r5640, %r5702;
	xor.b32  	%r5704, %r5651, %r5703;
	shf.l.wrap.b32 	%r5705, %r5704, %r5704, 12;
	add.s32 	%r5706, %r5700, %r5705;
	xor.b32  	%r5707, %r5702, %r5706;
	shf.l.wrap.b32 	%r5708, %r5707, %r5707, 8;
	add.s32 	%r5709, %r5703, %r5708;
	xor.b32  	%r5710, %r5705, %r5709;
	shf.l.wrap.b32 	%r5711, %r5710, %r5710, 7;
	add.s32 	%r5712, %r5670, %r5687;
	xor.b32  	%r5713, %r5708, %r5712;
	shf.l.wrap.b32 	%r5714, %r5713, %r5713, 16;
	add.s32 	%r5715, %r5697, %r5714;
	xor.b32  	%r5716, %r5687, %r5715;
	shf.l.wrap.b32 	%r5717, %r5716, %r5716, 12;
	add.s32 	%r5718, %r5712, %r5717;
	xor.b32  	%r5719, %r5714, %r5718;
	shf.l.wrap.b32 	%r5720, %r5719, %r5719, 8;
	add.s32 	%r5721, %r5715, %r5720;
	xor.b32  	%r5722, %r5717, %r5721;
	shf.l.wrap.b32 	%r5723, %r5722, %r5722, 7;
	add.s32 	%r5724, %r5682, %r5699;
	xor.b32  	%r5725, %r5672, %r5724;
	shf.l.wrap.b32 	%r5726, %r5725, %r5725, 16;
	add.s32 	%r5727, %r5709, %r5726;
	xor.b32  	%r5728, %r5699, %r5727;
	shf.l.wrap.b32 	%r5729, %r5728, %r5728, 12;
	add.s32 	%r5730, %r5724, %r5729;
	xor.b32  	%r5731, %r5726, %r5730;
	shf.l.wrap.b32 	%r5732, %r5731, %r5731, 8;
	add.s32 	%r5733, %r5727, %r5732;
	xor.b32  	%r5734, %r5729, %r5733;
	shf.l.wrap.b32 	%r5735, %r5734, %r5734, 7;
	add.s32 	%r5736, %r5694, %r5711;
	xor.b32  	%r5737, %r5684, %r5736;
	shf.l.wrap.b32 	%r5738, %r5737, %r5737, 16;
	add.s32 	%r5739, %r5673, %r5738;
	xor.b32  	%r5740, %r5711, %r5739;
	shf.l.wrap.b32 	%r5741, %r5740, %r5740, 12;
	add.s32 	%r5742, %r5736, %r5741;
	xor.b32  	%r5743, %r5738, %r5742;
	shf.l.wrap.b32 	%r5744, %r5743, %r5743, 8;
	add.s32 	%r5745, %r5739, %r5744;
	xor.b32  	%r5746, %r5741, %r5745;
	shf.l.wrap.b32 	%r5747, %r5746, %r5746, 7;
	add.s32 	%r5748, %r5706, %r5675;
	xor.b32  	%r5749, %r5696, %r5748;
	shf.l.wrap.b32 	%r5750, %r5749, %r5749, 16;
	add.s32 	%r5751, %r5685, %r5750;
	xor.b32  	%r5752, %r5675, %r5751;
	shf.l.wrap.b32 	%r5753, %r5752, %r5752, 12;
	add.s32 	%r5754, %r5748, %r5753;
	xor.b32  	%r5755, %r5750, %r5754;
	shf.l.wrap.b32 	%r5756, %r5755, %r5755, 8;
	add.s32 	%r5757, %r5751, %r5756;
	xor.b32  	%r5758, %r5753, %r5757;
	shf.l.wrap.b32 	%r5759, %r5758, %r5758, 7;
	add.s32 	%r5760, %r5718, %r5759;
	xor.b32  	%r5761, %r5732, %r5760;
	shf.l.wrap.b32 	%r5762, %r5761, %r5761, 16;
	add.s32 	%r5763, %r5745, %r5762;
	xor.b32  	%r5764, %r5759, %r5763;
	shf.l.wrap.b32 	%r5765, %r5764, %r5764, 12;
	add.s32 	%r5766, %r5760, %r5765;
	xor.b32  	%r5767, %r5762, %r5766;
	shf.l.wrap.b32 	%r5768, %r5767, %r5767, 8;
	add.s32 	%r5769, %r5763, %r5768;
	xor.b32  	%r5770, %r5765, %r5769;
	shf.l.wrap.b32 	%r5771, %r5770, %r5770, 7;
	add.s32 	%r5772, %r5730, %r5723;
	xor.b32  	%r5773, %r5744, %r5772;
	shf.l.wrap.b32 	%r5774, %r5773, %r5773, 16;
	add.s32 	%r5775, %r5757, %r5774;
	xor.b32  	%r5776, %r5723, %r5775;
	shf.l.wrap.b32 	%r5777, %r5776, %r5776, 12;
	add.s32 	%r5778, %r5772, %r5777;
	xor.b32  	%r5779, %r5774, %r5778;
	shf.l.wrap.b32 	%r5780, %r5779, %r5779, 8;
	add.s32 	%r5781, %r5775, %r5780;
	xor.b32  	%r5782, %r5777, %r5781;
	shf.l.wrap.b32 	%r5783, %r5782, %r5782, 7;
	add.s32 	%r5784, %r5742, %r5735;
	xor.b32  	%r5785, %r5756, %r5784;
	shf.l.wrap.b32 	%r5786, %r5785, %r5785, 16;
	add.s32 	%r5787, %r5721, %r5786;
	xor.b32  	%r5788, %r5735, %r5787;
	shf.l.wrap.b32 	%r5789, %r5788, %r5788, 12;
	add.s32 	%r5790, %r5784, %r5789;
	xor.b32  	%r5791, %r5786, %r5790;
	shf.l.wrap.b32 	%r5792, %r5791, %r5791, 8;
	add.s32 	%r5793, %r5787, %r5792;
	xor.b32  	%r5794, %r5789, %r5793;
	shf.l.wrap.b32 	%r5795, %r5794, %r5794, 7;
	add.s32 	%r5796, %r5754, %r5747;
	xor.b32  	%r5797, %r5720, %r5796;
	shf.l.wrap.b32 	%r5798, %r5797, %r5797, 16;
	add.s32 	%r5799, %r5733, %r5798;
	xor.b32  	%r5800, %r5747, %r5799;
	shf.l.wrap.b32 	%r5801, %r5800, %r5800, 12;
	add.s32 	%r5802, %r5796, %r5801;
	xor.b32  	%r5803, %r5798, %r5802;
	shf.l.wrap.b32 	%r5804, %r5803, %r5803, 8;
	add.s32 	%r5805, %r5799, %r5804;
	xor.b32  	%r5806, %r5801, %r5805;
	shf.l.wrap.b32 	%r5807, %r5806, %r5806, 7;
	add.s32 	%r5808, %r5766, %r5783;
	xor.b32  	%r5809, %r5804, %r5808;
	shf.l.wrap.b32 	%r5810, %r5809, %r5809, 16;
	add.s32 	%r5811, %r5793, %r5810;
	xor.b32  	%r5812, %r5783, %r5811;
	shf.l.wrap.b32 	%r5813, %r5812, %r5812, 12;
	add.s32 	%r5814, %r5808, %r5813;
	xor.b32  	%r5815, %r5810, %r5814;
	shf.l.wrap.b32 	%r5816, %r5815, %r5815, 8;
	add.s32 	%r5817, %r5811, %r5816;
	xor.b32  	%r5818, %r5813, %r5817;
	shf.l.wrap.b32 	%r5819, %r5818, %r5818, 7;
	add.s32 	%r5820, %r5778, %r5795;
	xor.b32  	%r5821, %r5768, %r5820;
	shf.l.wrap.b32 	%r5822, %r5821, %r5821, 16;
	add.s32 	%r5823, %r5805, %r5822;
	xor.b32  	%r5824, %r5795, %r5823;
	shf.l.wrap.b32 	%r5825, %r5824, %r5824, 12;
	add.s32 	%r5826, %r5820, %r5825;
	xor.b32  	%r5827, %r5822, %r5826;
	shf.l.wrap.b32 	%r5828, %r5827, %r5827, 8;
	add.s32 	%r5829, %r5823, %r5828;
	xor.b32  	%r5830, %r5825, %r5829;
	shf.l.wrap.b32 	%r5831, %r5830, %r5830, 7;
	add.s32 	%r5832, %r5790, %r5807;
	xor.b32  	%r5833, %r5780, %r5832;
	shf.l.wrap.b32 	%r5834, %r5833, %r5833, 16;
	add.s32 	%r5835, %r5769, %r5834;
	xor.b32  	%r5836, %r5807, %r5835;
	shf.l.wrap.b32 	%r5837, %r5836, %r5836, 12;
	add.s32 	%r5838, %r5832, %r5837;
	xor.b32  	%r5839, %r5834, %r5838;
	shf.l.wrap.b32 	%r5840, %r5839, %r5839, 8;
	add.s32 	%r5841, %r5835, %r5840;
	xor.b32  	%r5842, %r5837, %r5841;
	shf.l.wrap.b32 	%r5843, %r5842, %r5842, 7;
	add.s32 	%r5844, %r5802, %r5771;
	xor.b32  	%r5845, %r5792, %r5844;
	shf.l.wrap.b32 	%r5846, %r5845, %r5845, 16;
	add.s32 	%r5847, %r5781, %r5846;
	xor.b32  	%r5848, %r5771, %r5847;
	shf.l.wrap.b32 	%r5849, %r5848, %r5848, 12;
	add.s32 	%r5850, %r5844, %r5849;
	xor.b32  	%r5851, %r5846, %r5850;
	shf.l.wrap.b32 	%r5852, %r5851, %r5851, 8;
	add.s32 	%r5853, %r5847, %r5852;
	xor.b32  	%r5854, %r5849, %r5853;
	shf.l.wrap.b32 	%r5855, %r5854, %r5854, 7;
	add.s32 	%r5856, %r5814, %r5855;
	xor.b32  	%r5857, %r5828, %r5856;
	shf.l.wrap.b32 	%r5858, %r5857, %r5857, 16;
	add.s32 	%r5859, %r5841, %r5858;
	xor.b32  	%r5860, %r5855, %r5859;
	shf.l.wrap.b32 	%r5861, %r5860, %r5860, 12;
	add.s32 	%r5862, %r5856, %r5861;
	xor.b32  	%r5863, %r5858, %r5862;
	shf.l.wrap.b32 	%r5864, %r5863, %r5863, 8;
	add.s32 	%r5865, %r5826, %r5819;
	xor.b32  	%r5866, %r5840, %r5865;
	shf.l.wrap.b32 	%r5867, %r5866, %r5866, 16;
	add.s32 	%r5868, %r5853, %r5867;
	xor.b32  	%r5869, %r5819, %r5868;
	shf.l.wrap.b32 	%r5870, %r5869, %r5869, 12;
	add.s32 	%r5871, %r5865, %r5870;
	xor.b32  	%r5872, %r5867, %r5871;
	shf.l.wrap.b32 	%r5873, %r5872, %r5872, 8;
	add.s32 	%r5874, %r5868, %r5873;
	xor.b32  	%r5875, %r5870, %r5874;
	shf.l.wrap.b32 	%r5876, %r5875, %r5875, 7;
	add.s32 	%r5877, %r5838, %r5831;
	xor.b32  	%r5878, %r5852, %r5877;
	shf.l.wrap.b32 	%r5879, %r5878, %r5878, 16;
	add.s32 	%r5880, %r5817, %r5879;
	xor.b32  	%r5881, %r5831, %r5880;
	shf.l.wrap.b32 	%r5882, %r5881, %r5881, 12;
	add.s32 	%r5883, %r5877, %r5882;
	xor.b32  	%r5884, %r5879, %r5883;
	shf.l.wrap.b32 	%r5885, %r5884, %r5884, 8;
	add.s32 	%r5886, %r5880, %r5885;
	xor.b32  	%r5887, %r5882, %r5886;
	shf.l.wrap.b32 	%r5888, %r5887, %r5887, 7;
	add.s32 	%r5889, %r5850, %r5843;
	xor.b32  	%r5890, %r5816, %r5889;
	shf.l.wrap.b32 	%r5891, %r5890, %r5890, 16;
	add.s32 	%r5892, %r5829, %r5891;
	xor.b32  	%r5893, %r5843, %r5892;
	shf.l.wrap.b32 	%r5894, %r5893, %r5893, 12;
	add.s32 	%r5895, %r5889, %r5894;
	xor.b32  	%r5896, %r5891, %r5895;
	shf.l.wrap.b32 	%r5897, %r5896, %r5896, 8;
	add.s32 	%r5898, %r5892, %r5897;
	add.s32 	%r5899, %r5862, %r5876;
	xor.b32  	%r5900, %r5897, %r5899;
	shf.l.wrap.b32 	%r5901, %r5900, %r5900, 16;
	add.s32 	%r5902, %r5886, %r5901;
	xor.b32  	%r5903, %r5876, %r5902;
	shr.u32 	%r5904, %r5903, 20;
	add.s32 	%r5905, %r5899, %r5904;
	add.s32 	%r5906, %r5871, %r5888;
	xor.b32  	%r5907, %r5864, %r5906;
	shf.l.wrap.b32 	%r5908, %r5907, %r5907, 16;
	add.s32 	%r5909, %r5898, %r5908;
	xor.b32  	%r5910, %r5888, %r5909;
	shr.u32 	%r5911, %r5910, 20;
	add.s32 	%r5912, %r5906, %r5911;
	add.s32 	%r5913, %r5225, %r5905;
	add.s32 	%r5914, %r5237, %r5912;
	cvt.u32.u16 	%r5915, %rs9;
	add.s32 	%r5916, %r5915, %r27512;
	add.s32 	%r5917, %r5916, -11;
	not.b32 	%r5918, %r5917;
	add.s32 	%r5919, %r5918, %r836;
	mov.u32 	%r5920, %ctaid.x;
	shl.b32 	%r5921, %r5920, 11;
	mov.u32 	%r5922, %tid.x;
	and.b32  	%r5923, %r5922, 31;
	or.b32  	%r5924, %r5921, %r5923;
	shl.b32 	%r5925, %r5922, 3;
	and.b32  	%r5926, %r5925, 7936;
	add.s32 	%r5927, %r27503, %r5926;
	add.s32 	%r5928, %r5924, %r5927;
	shr.u32 	%r5929, %r5928, %r5919;
	and.b32  	%r5930, %r5929, 1;
	setp.eq.b32 	%p14, %r5930, 1;
	selp.b32 	%r5931, %r5914, %r5913, %p14;
	cvt.u16.u32 	%rs185, %r5931;
	and.b16  	%rs379, %rs185, 1;
	and.b16  	%rs186, %rs380, 255;
	setp.ne.s16 	%p15, %rs186, 1;
	@%p15 bra 	$L__BB3_19;
	ld.param.u64 	%rd378, [fused_batch_pir_kernel_optimized_8_param_1];
	cvt.u32.u16 	%r5932, %rs9;
	add.s32 	%r5933, %r5932, %r27512;
	add.s32 	%r5934, %r5933, -11;
	not.b32 	%r5935, %r5934;
	add.s32 	%r5936, %r5935, %r836;
	mov.u32 	%r5937, %ctaid.x;
	shl.b32 	%r5938, %r5937, 11;
	mov.u32 	%r5939, %tid.x;
	and.b32  	%r5940, %r5939, 31;
	or.b32  	%r5941, %r5938, %r5940;
	shl.b32 	%r5942, %r5939, 3;
	and.b32  	%r5943, %r5942, 7936;
	add.s32 	%r5944, %r27503, %r5943;
	add.s32 	%r5945, %r5941, %r5944;
	shr.u32 	%r5946, %r5945, %r5936;
	and.b32  	%r5947, %r5946, 1;
	setp.eq.b32 	%p16, %r5947, 1;
	cvt.u64.u32 	%rd13, %r27512;
	add.s64 	%rd15, %rd13, %rd14;
	cvta.to.global.u64 	%rd16, %rd378;
	shl.b64 	%rd17, %rd15, 4;
	add.s64 	%rd18, %rd16, %rd17;
	ld.global.u32 	%r5948, [%rd18+-156];
	selp.b32 	%r5949, %r27517, %r27516, %p16;
	xor.b32  	%r5950, %r5949, %r5948;
	selp.b32 	%r5951, %r27518, %r27515, %p16;
	selp.b32 	%r27516, %r27516, %r5950, %p16;
	selp.b32 	%r27517, %r5950, %r27517, %p16;
	ld.global.u32 	%r5952, [%rd18+-152];
	xor.b32  	%r5953, %r5951, %r5952;
	selp.b32 	%r5954, %r27519, %r27514, %p16;
	selp.b32 	%r27515, %r27515, %r5953, %p16;
	selp.b32 	%r27518, %r5953, %r27518, %p16;
	ld.global.u32 	%r5955, [%rd18+-148];
	xor.b32  	%r5956, %r5954, %r5955;
	selp.b32 	%r5957, %r27520, %r27513, %p16;
	selp.b32 	%r27514, %r27514, %r5956, %p16;
	selp.b32 	%r27519, %r5956, %r27519, %p16;
	ld.global.u32 	%r5958, [%rd18+-144];
	xor.b32  	%r5959, %r5957, %r5958;
	selp.b64 	%rd19, 445, 420, %p16;
	selp.b32 	%r27513, %r27513, %r5959, %p16;
	selp.b32 	%r27520, %r5959, %r27520, %p16;
	add.s64 	%rd20, %rd19, %rd15;
	add.s64 	%rd21, %rd16, %rd20;
	ld.global.u8 	%rs187, [%rd21+-11];
	xor.b16  	%rs379, %rs187, %rs379;
$L__BB3_19:
	cvt.u32.u16 	%r5960, %rs9;
	add.s32 	%r5961, %r5960, -11;
	add.s32 	%r5962, %r27512, %r5961;
	not.b32 	%r5963, %r5962;
	add.s32 	%r5964, %r5963, %r836;
	mov.u32 	%r5965, %ctaid.x;
	shl.b32 	%r5966, %r5965, 11;
	mov.u32 	%r5967, %tid.x;
	and.b32  	%r5968, %r5967, 31;
	or.b32  	%r5969, %r5966, %r5968;
	shl.b32 	%r5970, %r5967, 3;
	and.b32  	%r5971, %r5970, 7936;
	add.s32 	%r5972, %r27503, %r5971;
	add.s32 	%r5973, %r5969, %r5972;
	shr.u32 	%r5974, %r5973, %r5964;
	and.b32  	%r5975, %r5974, 1;
	setp.eq.b32 	%p17, %r5975, 1;
	selp.b32 	%r27511, %r27517, %r27516, %p17;
	selp.b32 	%r27510, %r27518, %r27515, %p17;
	selp.b32 	%r27509, %r27519, %r27514, %p17;
	selp.b32 	%r27508, %r27520, %r27513, %p17;
	add.s32 	%r27512, %r27512, 1;
	sub.s32 	%r5976, %r836, %r5961;
	setp.eq.s32 	%p18, %r27512, %r5976;
	mov.u16 	%rs380, %rs379;
	@%p18 bra 	$L__BB3_20;
	bra.uni 	$L__BB3_17;
$L__BB3_20:
	and.b16  	%rs188, %rs379, 255;
	setp.eq.s16 	%p19, %rs188, 1;
	@%p19 bra 	$L__BB3_21;
	bra.uni 	$L__BB3_22;
$L__BB3_21:
	ld.param.u64 	%rd379, [fused_batch_pir_kernel_optimized_8_param_1];
	cvta.to.global.u64 	%rd22, %rd379;
	ld.global.u32 	%r5977, [%rd22+472];
	xor.b32  	%r27511, %r27511, %r5977;
$L__BB3_22:
	setp.ne.s16 	%p20, %rs188, 1;
	@%p20 bra 	$L__BB3_24;
	ld.param.u64 	%rd380, [fused_batch_pir_kernel_optimized_8_param_1];
	cvta.to.global.u64 	%rd23, %rd380;
	ld.global.u32 	%r5978, [%rd23+476];
	xor.b32  	%r27510, %r27510, %r5978;
$L__BB3_24:
	@%p20 bra 	$L__BB3_26;
	ld.param.u64 	%rd381, [fused_batch_pir_kernel_optimized_8_param_1];
	cvta.to.global.u64 	%rd24, %rd381;
	ld.global.u32 	%r5979, [%rd24+480];
	xor.b32  	%r27509, %r27509, %r5979;
$L__BB3_26:
	@%p20 bra 	$L__BB3_28;
	ld.param.u64 	%rd382, [fused_batch_pir_kernel_optimized_8_param_1];
	cvta.to.global.u64 	%rd25, %rd382;
	ld.global.u32 	%r5980, [%rd25+484];
	xor.b32  	%r27508, %r27508, %r5980;
$L__BB3_28:
	ld.param.u32 	%r26689, [fused_batch_pir_kernel_optimized_8_param_4];
	mov.u32 	%r5982, %ctaid.x;
	shl.b32 	%r5983, %r5982, 11;
	mov.u32 	%r5984, %tid.x;
	and.b32  	%r5985, %r5984, 31;
	or.b32  	%r5986, %r5983, %r5985;
	shl.b32 	%r5987, %r5984, 3;
	and.b32  	%r5988, %r5987, 7936;
	add.s32 	%r5989, %r27503, %r5988;
	add.s32 	%r5990, %r5986, %r5989;
	setp.ge.s32 	%p23, %r5990, %r26689;
	mov.b32 	%r27541, 0;
	mov.u32 	%r27542, %r27541;
	mov.u32 	%r27543, %r27541;
	mov.u32 	%r27544, %r27541;
	@%p23 bra 	$L__BB3_42;
	ld.param.u64 	%rd383, [fused_batch_pir_kernel_optimized_8_param_1];
	cvta.to.global.u64 	%rd26, %rd383;
	ld.global.u8 	%rs192, [%rd26+505];
	max.u16 	%rs16, %rs192, 11;
	cvt.u32.u16 	%r5991, %rs16;
	ld.shared.u32 	%r27544, [s_mem+98708];
	ld.shared.v2.u32 	{%r27543, %r27542}, [s_mem+98712];
	ld.shared.u32 	%r27541, [s_mem+98720];
	ld.shared.u8 	%rs384, [s_mem+98724];
	cvt.u32.u16 	%r890, %rs192;
	sub.s32 	%r5992, %r890, %r5991;
	add.s32 	%r5993, %r5992, 11;
	setp.lt.s32 	%p24, %r5993, 1;
	@%p24 bra 	$L__BB3_34;
	mov.b32 	%r27532, 0;
	cvt.u64.u16 	%rd28, %rs16;
	mov.u16 	%rs382, %rs384;
$L__BB3_31:
	.pragma "nounroll";
	ld.const.u32 	%r5995, [CHACHA_CONSTANTS];
	add.s32 	%r5996, %r5995, %r27544;
	shf.l.wrap.b32 	%r5997, %r5996, %r5996, 16;
	add.s32 	%r5998, %r27544, %r5997;
	xor.b32  	%r5999, %r27544, %r5998;
	shf.l.wrap.b32 	%r6000, %r5999, %r5999, 12;
	add.s32 	%r6001, %r5996, %r6000;
	xor.b32  	%r6002, %r5997, %r6001;
	shf.l.wrap.b32 	%r6003, %r6002, %r6002, 8;
	add.s32 	%r6004, %r5998, %r6003;
	xor.b32  	%r6005, %r6000, %r6004;
	shf.l.wrap.b32 	%r6006, %r6005, %r6005, 7;
	ld.const.u32 	%r6007, [CHACHA_CONSTANTS+4];
	add.s32 	%r6008, %r6007, %r27543;
	shf.l.wrap.b32 	%r6009, %r6008, %r6008, 16;
	add.s32 	%r6010, %r27543, %r6009;
	xor.b32  	%r6011, %r27543, %r6010;
	shf.l.wrap.b32 	%r6012, %r6011, %r6011, 12;
	add.s32 	%r6013, %r6008, %r6012;
	xor.b32  	%r6014, %r6009, %r6013;
	shf.l.wrap.b32 	%r6015, %r6014, %r6014, 8;
	add.s32 	%r6016, %r6010, %r6015;
	xor.b32  	%r6017, %r6012, %r6016;
	shf.l.wrap.b32 	%r6018, %r6017, %r6017, 7;
	ld.const.u32 	%r6019, [CHACHA_CONSTANTS+8];
	add.s32 	%r6020, %r6019, %r27542;
	shf.l.wrap.b32 	%r6021, %r6020, %r6020, 16;
	add.s32 	%r6022, %r27542, %r6021;
	xor.b32  	%r6023, %r27542, %r6022;
	shf.l.wrap.b32 	%r6024, %r6023, %r6023, 12;
	add.s32 	%r6025, %r6020, %r6024;
	xor.b32  	%r6026, %r6021, %r6025;
	shf.l.wrap.b32 	%r6027, %r6026, %r6026, 8;
	add.s32 	%r6028, %r6022, %r6027;
	xor.b32  	%r6029, %r6024, %r6028;
	shf.l.wrap.b32 	%r6030, %r6029, %r6029, 7;
	ld.const.u32 	%r6031, [CHACHA_CONSTANTS+12];
	add.s32 	%r6032, %r6031, %r27541;
	shf.l.wrap.b32 	%r6033, %r6032, %r6032, 16;
	add.s32 	%r6034, %r27541, %r6033;
	xor.b32  	%r6035, %r27541, %r6034;
	shf.l.wrap.b32 	%r6036, %r6035, %r6035, 12;
	add.s32 	%r6037, %r6032, %r6036;
	xor.b32  	%r6038, %r6033, %r6037;
	shf.l.wrap.b32 	%r6039, %r6038, %r6038, 8;
	add.s32 	%r6040, %r6034, %r6039;
	xor.b32  	%r6041, %r6036, %r6040;
	shf.l.wrap.b32 	%r6042, %r6041, %r6041, 7;
	add.s32 	%r6043, %r6001, %r6018;
	xor.b32  	%r6044, %r6039, %r6043;
	shf.l.wrap.b32 	%r6045, %r6044, %r6044, 16;
	add.s32 	%r6046, %r6028, %r6045;
	xor.b32  	%r6047, %r6018, %r6046;
	shf.l.wrap.b32 	%r6048, %r6047, %r6047, 12;
	add.s32 	%r6049, %r6043, %r6048;
	xor.b32  	%r6050, %r6045, %r6049;
	shf.l.wrap.b32 	%r6051, %r6050, %r6050, 8;
	add.s32 	%r6052, %r6046, %r6051;
	xor.b32  	%r6053, %r6048, %r6052;
	shf.l.wrap.b32 	%r6054, %r6053, %r6053, 7;
	add.s32 	%r6055, %r6013, %r6030;
	xor.b32  	%r6056, %r6003, %r6055;
	shf.l.wrap.b32 	%r6057, %r6056, %r6056, 16;
	add.s32 	%r6058, %r6040, %r6057;
	xor.b32  	%r6059, %r6030, %r6058;
	shf.l.wrap.b32 	%r6060, %r6059, %r6059, 12;
	add.s32 	%r6061, %r6055, %r6060;
	xor.b32  	%r6062, %r6057, %r6061;
	shf.l.wrap.b32 	%r6063, %r6062, %r6062, 8;
	add.s32 	%r6064, %r6058, %r6063;
	xor.b32  	%r6065, %r6060, %r6064;
	shf.l.wrap.b32 	%r6066, %r6065, %r6065, 7;
	add.s32 	%r6067, %r6025, %r6042;
	xor.b32  	%r6068, %r6015, %r6067;
	shf.l.wrap.b32 	%r6069, %r6068, %r6068, 16;
	add.s32 	%r6070, %r6004, %r6069;
	xor.b32  	%r6071, %r6042, %r6070;
	shf.l.wrap.b32 	%r6072, %r6071, %r6071, 12;
	add.s32 	%r6073, %r6067, %r6072;
	xor.b32  	%r6074, %r6069, %r6073;
	shf.l.wrap.b32 	%r6075, %r6074, %r6074, 8;
	add.s32 	%r6076, %r6070, %r6075;
	xor.b32  	%r6077, %r6072, %r6076;
	shf.l.wrap.b32 	%r6078, %r6077, %r6077, 7;
	add.s32 	%r6079, %r6037, %r6006;
	xor.b32  	%r6080, %r6027, %r6079;
	shf.l.wrap.b32 	%r6081, %r6080, %r6080, 16;
	add.s32 	%r6082, %r6016, %r6081;
	xor.b32  	%r6083, %r6006, %r6082;
	shf.l.wrap.b32 	%r6084, %r6083, %r6083, 12;
	add.s32 	%r6085, %r6079, %r6084;
	xor.b32  	%r6086, %r6081, %r6085;
	shf.l.wrap.b32 	%r6087, %r6086, %r6086, 8;
	add.s32 	%r6088, %r6082, %r6087;
	xor.b32  	%r6089, %r6084, %r6088;
	shf.l.wrap.b32 	%r6090, %r6089, %r6089, 7;
	add.s32 	%r6091, %r6049, %r6090;
	xor.b32  	%r6092, %r6063, %r6091;
	shf.l.wrap.b32 	%r6093, %r6092, %r6092, 16;
	add.s32 	%r6094, %r6076, %r6093;
	xor.b32  	%r6095, %r6090, %r6094;
	shf.l.wrap.b32 	%r6096, %r6095, %r6095, 12;
	add.s32 	%r6097, %r6091, %r6096;
	xor.b32  	%r6098, %r6093, %r6097;
	shf.l.wrap.b32 	%r6099, %r6098, %r6098, 8;
	add.s32 	%r6100, %r6094, %r6099;
	xor.b32  	%r6101, %r6096, %r6100;
	shf.l.wrap.b32 	%r6102, %r6101, %r6101, 7;
	add.s32 	%r6103, %r6061, %r6054;
	xor.b32  	%r6104, %r6075, %r6103;
	shf.l.wrap.b32 	%r6105, %r6104, %r6104, 16;
	add.s32 	%r6106, %r6088, %r6105;
	xor.b32  	%r6107, %r6054, %r6106;
	shf.l.wrap.b32 	%r6108, %r6107, %r6107, 12;
	add.s32 	%r6109, %r6103, %r6108;
	xor.b32  	%r6110, %r6105, %r6109;
	shf.l.wrap.b32 	%r6111, %r6110, %r6110, 8;
	add.s32 	%r6112, %r6106, %r6111;
	xor.b32  	%r6113, %r6108, %r6112;
	shf.l.wrap.b32 	%r6114, %r6113, %r6113, 7;
	add.s32 	%r6115, %r6073, %r6066;
	xor.b32  	%r6116, %r6087, %r6115;
	shf.l.wrap.b32 	%r6117, %r6116, %r6116, 16;
	add.s32 	%r6118, %r6052, %r6117;
	xor.b32  	%r6119, %r6066, %r6118;
	shf.l.wrap.b32 	%r6120, %r6119, %r6119, 12;
	add.s32 	%r6121, %r6115, %r6120;
	xor.b32  	%r6122, %r6117, %r6121;
	shf.l.wrap.b32 	%r6123, %r6122, %r6122, 8;
	add.s32 	%r6124, %r6118, %r6123;
	xor.b32  	%r6125, %r6120, %r6124;
	shf.l.wrap.b32 	%r6126, %r6125, %r6125, 7;
	add.s32 	%r6127, %r6085, %r6078;
	xor.b32  	%r6128, %r6051, %r6127;
	shf.l.wrap.b32 	%r6129, %r6128, %r6128, 16;
	add.s32 	%r6130, %r6064, %r6129;
	xor.b32  	%r6131, %r6078, %r6130;
	shf.l.wrap.b32 	%r6132, %r6131, %r6131, 12;
	add.s32 	%r6133, %r6127, %r6132;
	xor.b32  	%r6134, %r6129, %r6133;
	shf.l.wrap.b32 	%r6135, %r6134, %r6134, 8;
	add.s32 	%r6136, %r6130, %r6135;
	xor.b32  	%r6137, %r6132, %r6136;
	shf.l.wrap.b32 	%r6138, %r6137, %r6137, 7;
	add.s32 	%r6139, %r6097, %r6114;
	xor.b32  	%r6140, %r6135, %r6139;
	shf.l.wrap.b32 	%r6141, %r6140, %r6140, 16;
	add.s32 	%r6142, %r6124, %r6141;
	xor.b32  	%r6143, %r6114, %r6142;
	shf.l.wrap.b32 	%r6144, %r6143, %r6143, 12;
	add.s32 	%r6145, %r6139, %r6144;
	xor.b32  	%r6146, %r6141, %r6145;
	shf.l.wrap.b32 	%r6147, %r6146, %r6146, 8;
	add.s32 	%r6148, %r6142, %r6147;
	xor.b32  	%r6149, %r6144, %r6148;
	shf.l.wrap.b32 	%r6150, %r6149, %r6149, 7;
	add.s32 	%r6151, %r6109, %r6126;
	xor.b32  	%r6152, %r6099, %r6151;
	shf.l.wrap.b32 	%r6153, %r6152, %r6152, 16;
	add.s32 	%r6154, %r6136, %r6153;
	xor.b32  	%r6155, %r6126, %r6154;
	shf.l.wrap.b32 	%r6156, %r6155, %r6155, 12;
	add.s32 	%r6157, %r6151, %r6156;
	xor.b32  	%r6158, %r6153, %r6157;
	shf.l.wrap.b32 	%r6159, %r6158, %r6158, 8;
	add.s32 	%r6160, %r6154, %r6159;
	xor.b32  	%r6161, %r6156, %r6160;
	shf.l.wrap.b32 	%r6162, %r6161, %r6161, 7;
	add.s32 	%r6163, %r6121, %r6138;
	xor.b32  	%r6164, %r6111, %r6163;
	shf.l.wrap.b32 	%r6165, %r6164, %r6164, 16;
	add.s32 	%r6166, %r6100, %r6165;
	xor.b32  	%r6167, %r6138, %r6166;
	shf.l.wrap.b32 	%r6168, %r6167, %r6167, 12;
	add.s32 	%r6169, %r6163, %r6168;
	xor.b32  	%r6170, %r6165, %r6169;
	shf.l.wrap.b32 	%r6171, %r6170, %r6170, 8;
	add.s32 	%r6172, %r6166, %r6171;
	xor.b32  	%r6173, %r6168, %r6172;
	shf.l.wrap.b32 	%r6174, %r6173, %r6173, 7;
	add.s32 	%r6175, %r6133, %r6102;
	xor.b32  	%r6176, %r6123, %r6175;
	shf.l.wrap.b32 	%r6177, %r6176, %r6176, 16;
	add.s32 	%r6178, %r6112, %r6177;
	xor.b32  	%r6179, %r6102, %r6178;
	shf.l.wrap.b32 	%r6180, %r6179, %r6179, 12;
	add.s32 	%r6181, %r6175, %r6180;
	xor.b32  	%r6182, %r6177, %r6181;
	shf.l.wrap.b32 	%r6183, %r6182, %r6182, 8;
	add.s32 	%r6184, %r6178, %r6183;
	xor.b32  	%r6185, %r6180, %r6184;
	shf.l.wrap.b32 	%r6186, %r6185, %r6185, 7;
	add.s32 	%r6187, %r6145, %r6186;
	xor.b32  	%r6188, %r6159, %r6187;
	shf.l.wrap.b32 	%r6189, %r6188, %r6188, 16;
	add.s32 	%r6190, %r6172, %r6189;
	xor.b32  	%r6191, %r6186, %r6190;
	shf.l.wrap.b32 	%r6192, %r6191, %r6191, 12;
	add.s32 	%r6193, %r6187, %r6192;
	xor.b32  	%r6194, %r6189, %r6193;
	shf.l.wrap.b32 	%r6195, %r6194, %r6194, 8;
	add.s32 	%r6196, %r6190, %r6195;
	xor.b32  	%r6197, %r6192, %r6196;
	shf.l.wrap.b32 	%r6198, %r6197, %r6197, 7;
	add.s32 	%r6199, %r6157, %r6150;
	xor.b32  	%r6200, %r6171, %r6199;
	shf.l.wrap.b32 	%r6201, %r6200, %r6200, 16;
	add.s32 	%r6202, %r6184, %r6201;
	xor.b32  	%r6203, %r6150, %r6202;
	shf.l.wrap.b32 	%r6204, %r6203, %r6203, 12;
	add.s32 	%r6205, %r6199, %r6204;
	xor.b32  	%r6206, %r6201, %r6205;
	shf.l.wrap.b32 	%r6207, %r6206, %r6206, 8;
	add.s32 	%r6208, %r6202, %r6207;
	xor.b32  	%r6209, %r6204, %r6208;
	shf.l.wrap.b32 	%r6210, %r6209, %r6209, 7;
	add.s32 	%r6211, %r6169, %r6162;
	xor.b32  	%r6212, %r6183, %r6211;
	shf.l.wrap.b32 	%r6213, %r6212, %r6212, 16;
	add.s32 	%r6214, %r6148, %r6213;
	xor.b32  	%r6215, %r6162, %r6214;
	shf.l.wrap.b32 	%r6216, %r6215, %r6215, 12;
	add.s32 	%r6217, %r6211, %r6216;
	xor.b32  	%r6218, %r6213, %r6217;
	shf.l.wrap.b32 	%r6219, %r6218, %r6218, 8;
	add.s32 	%r6220, %r6214, %r6219;
	xor.b32  	%r6221, %r6216, %r6220;
	shf.l.wrap.b32 	%r6222, %r6221, %r6221, 7;
	add.s32 	%r6223, %r6181, %r6174;
	xor.b32  	%r6224, %r6147, %r6223;
	shf.l.wrap.b32 	%r6225, %r6224, %r6224, 16;
	add.s32 	%r6226, %r6160, %r6225;
	xor.b32  	%r6227, %r6174, %r6226;
	shf.l.wrap.b32 	%r6228, %r6227, %r6227, 12;
	add.s32 	%r6229, %r6223, %r6228;
	xor.b32  	%r6230, %r6225, %r6229;
	shf.l.wrap.b32 	%r6231, %r6230, %r6230, 8;
	add.s32 	%r6232, %r6226, %r6231;
	xor.b32  	%r6233, %r6228, %r6232;
	shf.l.wrap.b32 	%r6234, %r6233, %r6233, 7;
	add.s32 	%r6235, %r6193, %r6210;
	xor.b32  	%r6236, %r6231, %r6235;
	shf.l.wrap.b32 	%r6237, %r6236, %r6236, 16;
	add.s32 	%r6238, %r6220, %r6237;
	xor.b32  	%r6239, %r6210, %r6238;
	shf.l.wrap.b32 	%r6240, %r6239, %r6239, 12;
	add.s32 	%r6241, %r6235, %r6240;
	xor.b32  	%r6242, %r6237, %r6241;
	shf.l.wrap.b32 	%r6243, %r6242, %r6242, 8;
	add.s32 	%r6244, %r6238, %r6243;
	xor.b32  	%r6245, %r6240, %r6244;
	shf.l.wrap.b32 	%r6246, %r6245, %r6245, 7;
	add.s32 	%r6247, %r6205, %r6222;
	xor.b32  	%r6248, %r6195, %r6247;
	shf.l.wrap.b32 	%r6249, %r6248, %r6248, 16;
	add.s32 	%r6250, %r6232, %r6249;
	xor.b32  	%r6251, %r6222, %r6250;
	shf.l.wrap.b32 	%r6252, %r6251, %r6251, 12;
	add.s32 	%r6253, %r6247, %r6252;
	xor.b32  	%r6254, %r6249, %r6253;
	shf.l.wrap.b32 	%r6255, %r6254, %r6254, 8;
	add.s32 	%r6256, %r6250, %r6255;
	xor.b32  	%r6257, %r6252, %r6256;
	shf.l.wrap.b32 	%r6258, %r6257, %r6257, 7;
	add.s32 	%r6259, %r6217, %r6234;
	xor.b32  	%r6260, %r6207, %r6259;
	shf.l.wrap.b32 	%r6261, %r6260, %r6260, 16;
	add.s32 	%r6262, %r6196, %r6261;
	xor.b32  	%r6263, %r6234, %r6262;
	shf.l.wrap.b32 	%r6264, %r6263, %r6263, 12;
	add.s32 	%r6265, %r6259, %r6264;
	xor.b32  	%r6266, %r6261, %r6265;
	shf.l.wrap.b32 	%r6267, %r6266, %r6266, 8;
	add.s32 	%r6268, %r6262, %r6267;
	xor.b32  	%r6269, %r6264, %r6268;
	shf.l.wrap.b32 	%r6270, %r6269, %r6269, 7;
	add.s32 	%r6271, %r6229, %r6198;
	xor.b32  	%r6272, %r6219, %r6271;
	shf.l.wrap.b32 	%r6273, %r6272, %r6272, 16;
	add.s32 	%r6274, %r6208, %r6273;
	xor.b32  	%r6275, %r6198, %r6274;
	shf.l.wrap.b32 	%r6276, %r6275, %r6275, 12;
	add.s32 	%r6277, %r6271, %r6276;
	xor.b32  	%r6278, %r6273, %r6277;
	shf.l.wrap.b32 	%r6279, %r6278, %r6278, 8;
	add.s32 	%r6280, %r6274, %r6279;
	xor.b32  	%r6281, %r6276, %r6280;
	shf.l.wrap.b32 	%r6282, %r6281, %r6281, 7;
	add.s32 	%r6283, %r6241, %r6282;
	xor.b32  	%r6284, %r6255, %r6283;
	shf.l.wrap.b32 	%r6285, %r6284, %r6284, 16;
	add.s32 	%r6286, %r6268, %r6285;
	xor.b32  	%r6287, %r6282, %r6286;
	shf.l.wrap.b32 	%r6288, %r6287, %r6287, 12;
	add.s32 	%r6289, %r6283, %r6288;
	xor.b32  	%r6290, %r6285, %r6289;
	shf.l.wrap.b32 	%r6291, %r6290, %r6290, 8;
	add.s32 	%r6292, %r6286, %r6291;
	xor.b32  	%r6293, %r6288, %r6292;
	shf.l.wrap.b32 	%r6294, %r6293, %r6293, 7;
	add.s32 	%r6295, %r6253, %r6246;
	xor.b32  	%r6296, %r6267, %r6295;
	shf.l.wrap.b32 	%r6297, %r6296, %r6296, 16;
	add.s32 	%r6298, %r6280, %r6297;
	xor.b32  	%r6299, %r6246, %r6298;
	shf.l.wrap.b32 	%r6300, %r6299, %r6299, 12;
	add.s32 	%r6301, %r6295, %r6300;
	xor.b32  	%r6302, %r6297, %r6301;
	shf.l.wrap.b32 	%r6303, %r6302, %r6302, 8;
	add.s32 	%r6304, %r6298, %r6303;
	xor.b32  	%r6305, %r6300, %r6304;
	shf.l.wrap.b32 	%r6306, %r6305, %r6305, 7;
	add.s32 	%r6307, %r6265, %r6258;
	xor.b32  	%r6308, %r6279, %r6307;
	shf.l.wrap.b32 	%r6309, %r6308, %r6308, 16;
	add.s32 	%r6310, %r6244, %r6309;
	xor.b32  	%r6311, %r6258, %r6310;
	shf.l.wrap.b32 	%r6312, %r6311, %r6311, 12;
	add.s32 	%r6313, %r6307, %r6312;
	xor.b32  	%r6314, %r6309, %r6313;
	shf.l.wrap.b32 	%r6315, %r6314, %r6314, 8;
	add.s32 	%r6316, %r6310, %r6315;
	xor.b32  	%r6317, %r6312, %r6316;
	shf.l.wrap.b32 	%r6318, %r6317, %r6317, 7;
	add.s32 	%r6319, %r6277, %r6270;
	xor.b32  	%r6320, %r6243, %r6319;
	shf.l.wrap.b32 	%r6321, %r6320, %r6320, 16;
	add.s32 	%r6322, %r6256, %r6321;
	xor.b32  	%r6323, %r6270, %r6322;
	shf.l.wrap.b32 	%r6324, %r6323, %r6323, 12;
	add.s32 	%r6325, %r6319, %r6324;
	xor.b32  	%r6326, %r6321, %r6325;
	shf.l.wrap.b32 	%r6327, %r6326, %r6326, 8;
	add.s32 	%r6328, %r6322, %r6327;
	xor.b32  	%r6329, %r6324, %r6328;
	shf.l.wrap.b32 	%r6330, %r6329, %r6329, 7;
	add.s32 	%r6331, %r6289, %r6306;
	xor.b32  	%r6332, %r6327, %r6331;
	shf.l.wrap.b32 	%r6333, %r6332, %r6332, 16;
	add.s32 	%r6334, %r6316, %r6333;
	xor.b32  	%r6335, %r6306, %r6334;
	shf.l.wrap.b32 	%r6336, %r6335, %r6335, 12;
	add.s32 	%r6337, %r6331, %r6336;
	xor.b32  	%r6338, %r6333, %r6337;
	shf.l.wrap.b32 	%r6339, %r6338, %r6338, 8;
	add.s32 	%r6340, %r6334, %r6339;
	xor.b32  	%r6341, %r6336, %r6340;
	shf.l.wrap.b32 	%r6342, %r6341, %r6341, 7;
	add.s32 	%r6343, %r6301, %r6318;
	xor.b32  	%r6344, %r6291, %r6343;
	shf.l.wrap.b32 	%r6345, %r6344, %r6344, 16;
	add.s32 	%r6346, %r6328, %r6345;
	xor.b32  	%r6347, %r6318, %r6346;
	shf.l.wrap.b32 	%r6348, %r6347, %r6347, 12;
	add.s32 	%r6349, %r6343, %r6348;
	xor.b32  	%r6350, %r6345, %r6349;
	shf.l.wrap.b32 	%r6351, %r6350, %r6350, 8;
	add.s32 	%r6352, %r6346, %r6351;
	xor.b32  	%r6353, %r6348, %r6352;
	shf.l.wrap.b32 	%r6354, %r6353, %r6353, 7;
	add.s32 	%r6355, %r6313, %r6330;
	xor.b32  	%r6356, %r6303, %r6355;
	shf.l.wrap.b32 	%r6357, %r6356, %r6356, 16;
	add.s32 	%r6358, %r6292, %r6357;
	xor.b32  	%r6359, %r6330, %r6358;
	shf.l.wrap.b32 	%r6360, %r6359, %r6359, 12;
	add.s32 	%r6361, %r6355, %r6360;
	xor.b32  	%r6362, %r6357, %r6361;
	shf.l.wrap.b32 	%r6363, %r6362, %r6362, 8;
	add.s32 	%r6364, %r6358, %r6363;
	xor.b32  	%r6365, %r6360, %r6364;
	shf.l.wrap.b32 	%r6366, %r6365, %r6365, 7;
	add.s32 	%r6367, %r6325, %r6294;
	xor.b32  	%r6368, %r6315, %r6367;
	shf.l.wrap.b32 	%r6369, %r6368, %r6368, 16;
	add.s32 	%r6370, %r6304, %r6369;
	xor.b32  	%r6371, %r6294, %r6370;
	shf.l.wrap.b32 	%r6372, %r6371, %r6371, 12;
	add.s32 	%r6373, %r6367, %r6372;
	xor.b32  	%r6374, %r6369, %r6373;
	shf.l.wrap.b32 	%r6375, %r6374, %r6374, 8;
	add.s32 	%r6376, %r6370, %r6375;
	xor.b32  	%r6377, %r6372, %r6376;
	shf.l.wrap.b32 	%r6378, %r6377, %r6377, 7;
	add.s32 	%r27536, %r5995, %r6337;
	add.s32 	%r27537, %r27544, %r6378;
	add.s32 	%r27535, %r6007, %r6349;
	add.s32 	%r27538, %r27543, %r6342;
	add.s32 	%r27534, %r6019, %r6361;
	add.s32 	%r27539, %r27542, %r6354;
	add.s32 	%r27533, %r6031, %r6373;
	add.s32 	%r27540, %r27541, %r6366;
	xor.b32  	%r6379, %r5996, 1;
	shf.l.wrap.b32 	%r6380, %r5996, %r6379, 16;
	add.s32 	%r6381, %r27544, %r6380;
	xor.b32  	%r6382, %r27544, %r6381;
	shf.l.wrap.b32 	%r6383, %r6382, %r6382, 12;
	add.s32 	%r6384, %r5996, %r6383;
	xor.b32  	%r6385, %r6380, %r6384;
	shf.l.wrap.b32 	%r6386, %r6385, %r6385, 8;
	add.s32 	%r6387, %r6381, %r6386;
	xor.b32  	%r6388, %r6383, %r6387;
	shf.l.wrap.b32 	%r6389, %r6388, %r6388, 7;
	add.s32 	%r6390, %r6384, %r6018;
	xor.b32  	%r6391, %r6039, %r6390;
	shf.l.wrap.b32 	%r6392, %r6391, %r6391, 16;
	add.s32 	%r6393, %r6028, %r6392;
	xor.b32  	%r6394, %r6018, %r6393;
	shf.l.wrap.b32 	%r6395, %r6394, %r6394, 12;
	add.s32 	%r6396, %r6390, %r6395;
	xor.b32  	%r6397, %r6392, %r6396;
	shf.l.wrap.b32 	%r6398, %r6397, %r6397, 8;
	add.s32 	%r6399, %r6393, %r6398;
	xor.b32  	%r6400, %r6395, %r6399;
	shf.l.wrap.b32 	%r6401, %r6400, %r6400, 7;
	xor.b32  	%r6402, %r6386, %r6055;
	shf.l.wrap.b32 	%r6403, %r6402, %r6402, 16;
	add.s32 	%r6404, %r6040, %r6403;
	xor.b32  	%r6405, %r6030, %r6404;
	shf.l.wrap.b32 	%r6406, %r6405, %r6405, 12;
	add.s32 	%r6407, %r6055, %r6406;
	xor.b32  	%r6408, %r6403, %r6407;
	shf.l.wrap.b32 	%r6409, %r6408, %r6408, 8;
	add.s32 	%r6410, %r6404, %r6409;
	xor.b32  	%r6411, %r6406, %r6410;
	shf.l.wrap.b32 	%r6412, %r6411, %r6411, 7;
	add.s32 	%r6413, %r6387, %r6069;
	xor.b32  	%r6414, %r6042, %r6413;
	shf.l.wrap.b32 	%r6415, %r6414, %r6414, 12;
	add.s32 	%r6416, %r6067, %r6415;
	xor.b32  	%r6417, %r6069, %r6416;
	shf.l.wrap.b32 	%r6418, %r6417, %r6417, 8;
	add.s32 	%r6419, %r6413, %r6418;
	xor.b32  	%r6420, %r6415, %r6419;
	shf.l.wrap.b32 	%r6421, %r6420, %r6420, 7;
	add.s32 	%r6422, %r6037, %r6389;
	xor.b32  	%r6423, %r6027, %r6422;
	shf.l.wrap.b32 	%r6424, %r6423, %r6423, 16;
	add.s32 	%r6425, %r6016, %r6424;
	xor.b32  	%r6426, %r6389, %r6425;
	shf.l.wrap.b32 	%r6427, %r6426, %r6426, 12;
	add.s32 	%r6428, %r6422, %r6427;
	xor.b32  	%r6429, %r6424, %r6428;
	shf.l.wrap.b32 	%r6430, %r6429, %r6429, 8;
	add.s32 	%r6431, %r6425, %r6430;
	xor.b32  	%r6432, %r6427, %r6431;
	shf.l.wrap.b32 	%r6433, %r6432, %r6432, 7;
	add.s32 	%r6434, %r6396, %r6433;
	xor.b32  	%r6435, %r6409, %r6434;
	shf.l.wrap.b32 	%r6436, %r6435, %r6435, 16;
	add.s32 	%r6437, %r6419, %r6436;
	xor.b32  	%r6438, %r6433, %r6437;
	shf.l.wrap.b32 	%r6439, %r6438, %r6438, 12;
	add.s32 	%r6440, %r6434, %r6439;
	xor.b32  	%r6441, %r6436, %r6440;
	shf.l.wrap.b32 	%r6442, %r6441, %r6441, 8;
	add.s32 	%r6443, %r6437, %r6442;
	xor.b32  	%r6444, %r6439, %r6443;
	shf.l.wrap.b32 	%r6445, %r6444, %r6444, 7;
	add.s32 	%r6446, %r6407, %r6401;
	xor.b32  	%r6447, %r6418, %r6446;
	shf.l.wrap.b32 	%r6448, %r6447, %r6447, 16;
	add.s32 	%r6449, %r6431, %r6448;
	xor.b32  	%r6450, %r6401, %r6449;
	shf.l.wrap.b32 	%r6451, %r6450, %r6450, 12;
	add.s32 	%r6452, %r6446, %r6451;
	xor.b32  	%r6453, %r6448, %r6452;
	shf.l.wrap.b32 	%r6454, %r6453, %r6453, 8;
	add.s32 	%r6455, %r6449, %r6454;
	xor.b32  	%r6456, %r6451, %r6455;
	shf.l.wrap.b32 	%r6457, %r6456, %r6456, 7;
	add.s32 	%r6458, %r6416, %r6412;
	xor.b32  	%r6459, %r6430, %r6458;
	shf.l.wrap.b32 	%r6460, %r6459, %r6459, 16;
	add.s32 	%r6461, %r6399, %r6460;
	xor.b32  	%r6462, %r6412, %r6461;
	shf.l.wrap.b32 	%r6463, %r6462, %r6462, 12;
	add.s32 	%r6464, %r6458, %r6463;
	xor.b32  	%r6465, %r6460, %r6464;
	shf.l.wrap.b32 	%r6466, %r6465, %r6465, 8;
	add.s32 	%r6467, %r6461, %r6466;
	xor.b32  	%r6468, %r6463, %r6467;
	shf.l.wrap.b32 	%r6469, %r6468, %r6468, 7;
	add.s32 	%r6470, %r6428, %r6421;
	xor.b32  	%r6471, %r6398, %r6470;
	shf.l.wrap.b32 	%r6472, %r6471, %r6471, 16;
	add.s32 	%r6473, %r6410, %r6472;
	xor.b32  	%r6474, %r6421, %r6473;
	shf.l.wrap.b32 	%r6475, %r6474, %r6474, 12;
	add.s32 	%r6476, %r6470, %r6475;
	xor.b32  	%r6477, %r6472, %r6476;
	shf.l.wrap.b32 	%r6478, %r6477, %r6477, 8;
	add.s32 	%r6479, %r6473, %r6478;
	xor.b32  	%r6480, %r6475, %r6479;
	shf.l.wrap.b32 	%r6481, %r6480, %r6480, 7;
	add.s32 	%r6482, %r6440, %r6457;
	xor.b32  	%r6483, %r6478, %r6482;
	shf.l.wrap.b32 	%r6484, %r6483, %r6483, 16;
	add.s32 	%r6485, %r6467, %r6484;
	xor.b32  	%r6486, %r6457, %r6485;
	shf.l.wrap.b32 	%r6487, %r6486, %r6486, 12;
	add.s32 	%r6488, %r6482, %r6487;
	xor.b32  	%r6489, %r6484, %r6488;
	shf.l.wrap.b32 	%r6490, %r6489, %r6489, 8;
	add.s32 	%r6491, %r6485, %r6490;
	xor.b32  	%r6492, %r6487, %r6491;
	shf.l.wrap.b32 	%r6493, %r6492, %r6492, 7;
	add.s32 	%r6494, %r6452, %r6469;
	xor.b32  	%r6495, %r6442, %r6494;
	shf.l.wrap.b32 	%r6496, %r6495, %r6495, 16;
	add.s32 	%r6497, %r6479, %r6496;
	xor.b32  	%r6498, %r6469, %r6497;
	shf.l.wrap.b32 	%r6499, %r6498, %r6498, 12;
	add.s32 	%r6500, %r6494, %r6499;
	xor.b32  	%r6501, %r6496, %r6500;
	shf.l.wrap.b32 	%r6502, %r6501, %r6501, 8;
	add.s32 	%r6503, %r6497, %r6502;
	xor.b32  	%r6504, %r6499, %r6503;
	shf.l.wrap.b32 	%r6505, %r6504, %r6504, 7;
	add.s32 	%r6506, %r6464, %r6481;
	xor.b32  	%r6507, %r6454, %r6506;
	shf.l.wrap.b32 	%r6508, %r6507, %r6507, 16;
	add.s32 	%r6509, %r6443, %r6508;
	xor.b32  	%r6510, %r6481, %r6509;
	shf.l.wrap.b32 	%r6511, %r6510, %r6510, 12;
	add.s32 	%r6512, %r6506, %r6511;
	xor.b32  	%r6513, %r6508, %r6512;
	shf.l.wrap.b32 	%r6514, %r6513, %r6513, 8;
	add.s32 	%r6515, %r6509, %r6514;
	xor.b32  	%r6516, %r6511, %r6515;
	shf.l.wrap.b32 	%r6517, %r6516, %r6516, 7;
	add.s32 	%r6518, %r6476, %r6445;
	xor.b32  	%r6519, %r6466, %r6518;
	shf.l.wrap.b32 	%r6520, %r6519, %r6519, 16;
	add.s32 	%r6521, %r6455, %r6520;
	xor.b32  	%r6522, %r6445, %r6521;
	shf.l.wrap.b32 	%r6523, %r6522, %r6522, 12;
	add.s32 	%r6524, %r6518, %r6523;
	xor.b32  	%r6525, %r6520, %r6524;
	shf.l.wrap.b32 	%r6526, %r6525, %r6525, 8;
	add.s32 	%r6527, %r6521, %r6526;
	xor.b32  	%r6528, %r6523, %r6527;
	shf.l.wrap.b32 	%r6529, %r6528, %r6528, 7;
	add.s32 	%r6530, %r6488, %r6529;
	xor.b32  	%r6531, %r6502, %r6530;
	shf.l.wrap.b32 	%r6532, %r6531, %r6531, 16;
	add.s32 	%r6533, %r6515, %r6532;
	xor.b32  	%r6534, %r6529, %r6533;
	shf.l.wrap.b32 	%r6535, %r6534, %r6534, 12;
	add.s32 	%r6536, %r6530, %r6535;
	xor.b32  	%r6537, %r6532, %r6536;
	shf.l.wrap.b32 	%r6538, %r6537, %r6537, 8;
	add.s32 	%r6539, %r6533, %r6538;
	xor.b32  	%r6540, %r6535, %r6539;
	shf.l.wrap.b32 	%r6541, %r6540, %r6540, 7;
	add.s32 	%r6542, %r6500, %r6493;
	xor.b32  	%r6543, %r6514, %r6542;
	shf.l.wrap.b32 	%r6544, %r6543, %r6543, 16;
	add.s32 	%r6545, %r6527, %r6544;
	xor.b32  	%r6546, %r6493, %r6545;
	shf.l.wrap.b32 	%r6547, %r6546, %r6546, 12;
	add.s32 	%r6548, %r6542, %r6547;
	xor.b32  	%r6549, %r6544, %r6548;
	shf.l.wrap.b32 	%r6550, %r6549, %r6549, 8;
	add.s32 	%r6551, %r6545, %r6550;
	xor.b32  	%r6552, %r6547, %r6551;
	shf.l.wrap.b32 	%r6553, %r6552, %r6552, 7;
	add.s32 	%r6554, %r6512, %r6505;
	xor.b32  	%r6555, %r6526, %r6554;
	shf.l.wrap.b32 	%r6556, %r6555, %r6555, 16;
	add.s32 	%r6557, %r6491, %r6556;
	xor.b32  	%r6558, %r6505, %r6557;
	shf.l.wrap.b32 	%r6559, %r6558, %r6558, 12;
	add.s32 	%r6560, %r6554, %r6559;
	xor.b32  	%r6561, %r6556, %r6560;
	shf.l.wrap.b32 	%r6562, %r6561, %r6561, 8;
	add.s32 	%r6563, %r6557, %r6562;
	xor.b32  	%r6564, %r6559, %r6563;
	shf.l.wrap.b32 	%r6565, %r6564, %r6564, 7;
	add.s32 	%r6566, %r6524, %r6517;
	xor.b32  	%r6567, %r6490, %r6566;
	shf.l.wrap.b32 	%r6568, %r6567, %r6567, 16;
	add.s32 	%r6569, %r6503, %r6568;
	xor.b32  	%r6570, %r6517, %r6569;
	shf.l.wrap.b32 	%r6571, %r6570, %r6570, 12;
	add.s32 	%r6572, %r6566, %r6571;
	xor.b32  	%r6573, %r6568, %r6572;
	shf.l.wrap.b32 	%r6574, %r6573, %r6573, 8;
	add.s32 	%r6575, %r6569, %r6574;
	xor.b32  	%r6576, %r6571, %r6575;
	shf.l.wrap.b32 	%r6577, %r6576, %r6576, 7;
	add.s32 	%r6578, %r6536, %r6553;
	xor.b32  	%r6579, %r6574, %r6578;
	shf.l.wrap.b32 	%r6580, %r6579, %r6579, 16;
	add.s32 	%r6581, %r6563, %r6580;
	xor.b32  	%r6582, %r6553, %r6581;
	shf.l.wrap.b32 	%r6583, %r6582, %r6582, 12;
	add.s32 	%r6584, %r6578, %r6583;
	xor.b32  	%r6585, %r6580, %r6584;
	shf.l.wrap.b32 	%r6586, %r6585, %r6585, 8;
	add.s32 	%r6587, %r6581, %r6586;
	xor.b32  	%r6588, %r6583, %r6587;
	shf.l.wrap.b32 	%r6589, %r6588, %r6588, 7;
	add.s32 	%r6590, %r6548, %r6565;
	xor.b32  	%r6591, %r6538, %r6590;
	shf.l.wrap.b32 	%r6592, %r6591, %r6591, 16;
	add.s32 	%r6593, %r6575, %r6592;
	xor.b32  	%r6594, %r6565, %r6593;
	shf.l.wrap.b32 	%r6595, %r6594, %r6594, 12;
	add.s32 	%r6596, %r6590, %r6595;
	xor.b32  	%r6597, %r6592, %r6596;
	shf.l.wrap.b32 	%r6598, %r6597, %r6597, 8;
	add.s32 	%r6599, %r6593, %r6598;
	xor.b32  	%r6600, %r6595, %r6599;
	shf.l.wrap.b32 	%r6601, %r6600, %r6600, 7;
	add.s32 	%r6602, %r6560, %r6577;
	xor.b32  	%r6603, %r6550, %r6602;
	shf.l.wrap.b32 	%r6604, %r6603, %r6603, 16;
	add.s32 	%r6605, %r6539, %r6604;
	xor.b32  	%r6606, %r6577, %r6605;
	shf.l.wrap.b32 	%r6607, %r6606, %r6606, 12;
	add.s32 	%r6608, %r6602, %r6607;
	xor.b32  	%r6609, %r6604, %r6608;
	shf.l.wrap.b32 	%r6610, %r6609, %r6609, 8;
	add.s32 	%r6611, %r6605, %r6610;
	xor.b32  	%r6612, %r6607, %r6611;
	shf.l.wrap.b32 	%r6613, %r6612, %r6612, 7;
	add.s32 	%r6614, %r6572, %r6541;
	xor.b32  	%r6615, %r6562, %r6614;
	shf.l.wrap.b32 	%r6616, %r6615, %r6615, 16;
	add.s32 	%r6617, %r6551, %r6616;
	xor.b32  	%r6618, %r6541, %r6617;
	shf.l.wrap.b32 	%r6619, %r6618, %r6618, 12;
	add.s32 	%r6620, %r6614, %r6619;
	xor.b32  	%r6621, %r6616, %r6620;
	shf.l.wrap.b32 	%r6622, %r6621, %r6621, 8;
	add.s32 	%r6623, %r6617, %r6622;
	xor.b32  	%r6624, %r6619, %r6623;
	shf.l.wrap.b32 	%r6625, %r6624, %r6624, 7;
	add.s32 	%r6626, %r6584, %r6625;
	xor.b32  	%r6627, %r6598, %r6626;
	shf.l.wrap.b32 	%r6628, %r6627, %r6627, 16;
	add.s32 	%r6629, %r6611, %r6628;
	xor.b32  	%r6630, %r6625, %r6629;
	shf.l.wrap.b32 	%r6631, %r6630, %r6630, 12;
	add.s32 	%r6632, %r6626, %r6631;
	xor.b32  	%r6633, %r6628, %r6632;
	shf.l.wrap.b32 	%r6634, %r6633, %r6633, 8;
	add.s32 	%r6635, %r6596, %r6589;
	xor.b32  	%r6636, %r6610, %r6635;
	shf.l.wrap.b32 	%r6637, %r6636, %r6636, 16;
	add.s32 	%r6638, %r6623, %r6637;
	xor.b32  	%r6639, %r6589, %r6638;
	shf.l.wrap.b32 	%r6640, %r6639, %r6639, 12;
	add.s32 	%r6641, %r6635, %r6640;
	xor.b32  	%r6642, %r6637, %r6641;
	shf.l.wrap.b32 	%r6643, %r6642, %r6642, 8;
	add.s32 	%r6644, %r6638, %r6643;
	xor.b32  	%r6645, %r6640, %r6644;
	shf.l.wrap.b32 	%r6646, %r6645, %r6645, 7;
	add.s32 	%r6647, %r6608, %r6601;
	xor.b32  	%r6648, %r6622, %r6647;
	shf.l.wrap.b32 	%r6649, %r6648, %r6648, 16;
	add.s32 	%r6650, %r6587, %r6649;
	xor.b32  	%r6651, %r6601, %r6650;
	shf.l.wrap.b32 	%r6652, %r6651, %r6651, 12;
	add.s32 	%r6653, %r6647, %r6652;
	xor.b32  	%r6654, %r6649, %r6653;
	shf.l.wrap.b32 	%r6655, %r6654, %r6654, 8;
	add.s32 	%r6656, %r6650, %r6655;
	xor.b32  	%r6657, %r6652, %r6656;
	shf.l.wrap.b32 	%r6658, %r6657, %r6657, 7;
	add.s32 	%r6659, %r6620, %r6613;
	xor.b32  	%r6660, %r6586, %r6659;
	shf.l.wrap.b32 	%r6661, %r6660, %r6660, 16;
	add.s32 	%r6662, %r6599, %r6661;
	xor.b32  	%r6663, %r6613, %r6662;
	shf.l.wrap.b32 	%r6664, %r6663, %r6663, 12;
	add.s32 	%r6665, %r6659, %r6664;
	xor.b32  	%r6666, %r6661, %r6665;
	shf.l.wrap.b32 	%r6667, %r6666, %r6666, 8;
	add.s32 	%r6668, %r6662, %r6667;
	add.s32 	%r6669, %r6632, %r6646;
	xor.b32  	%r6670, %r6667, %r6669;
	shf.l.wrap.b32 	%r6671, %r6670, %r6670, 16;
	add.s32 	%r6672, %r6656, %r6671;
	xor.b32  	%r6673, %r6646, %r6672;
	shr.u32 	%r6674, %r6673, 20;
	add.s32 	%r6675, %r6669, %r6674;
	add.s32 	%r6676, %r6641, %r6658;
	xor.b32  	%r6677, %r6634, %r6676;
	shf.l.wrap.b32 	%r6678, %r6677, %r6677, 16;
	add.s32 	%r6679, %r6668, %r6678;
	xor.b32  	%r6680, %r6658, %r6679;
	shr.u32 	%r6681, %r6680, 20;
	add.s32 	%r6682, %r6676, %r6681;
	add.s32 	%r6683, %r5995, %r6675;
	add.s32 	%r6684, %r6007, %r6682;
	cvt.u32.u16 	%r6685, %rs16;
	add.s32 	%r6686, %r6685, %r27532;
	add.s32 	%r6687, %r6686, -11;
	not.b32 	%r6688, %r6687;
	add.s32 	%r6689, %r6688, %r890;
	mov.u32 	%r6690, %ctaid.x;
	shl.b32 	%r6691, %r6690, 11;
	mov.u32 	%r6692, %tid.x;
	and.b32  	%r6693, %r6692, 31;
	or.b32  	%r6694, %r6691, %r6693;
	shl.b32 	%r6695, %r6692, 3;
	and.b32  	%r6696, %r6695, 7936;
	add.s32 	%r6697, %r27503, %r6696;
	add.s32 	%r6698, %r6694, %r6697;
	shr.u32 	%r6699, %r6698, %r6689;
	and.b32  	%r6700, %r6699, 1;
	setp.eq.b32 	%p25, %r6700, 1;
	selp.b32 	%r6701, %r6684, %r6683, %p25;
	cvt.u16.u32 	%rs193, %r6701;
	and.b16  	%rs384, %rs193, 1;
	and.b16  	%rs194, %rs382, 255;
	setp.ne.s16 	%p26, %rs194, 1;
	@%p26 bra 	$L__BB3_33;
	ld.param.u64 	%rd384, [fused_batch_pir_kernel_optimized_8_param_1];
	cvt.u32.u16 	%r6702, %rs16;
	add.s32 	%r6703, %r6702, %r27532;
	add.s32 	%r6704, %r6703, -11;
	not.b32 	%r6705, %r6704;
	add.s32 	%r6706, %r6705, %r890;
	mov.u32 	%r6707, %ctaid.x;
	shl.b32 	%r6708, %r6707, 11;
	mov.u32 	%r6709, %tid.x;
	and.b32  	%r6710, %r6709, 31;
	or.b32  	%r6711, %r6708, %r6710;
	shl.b32 	%r6712, %r6709, 3;
	and.b32  	%r6713, %r6712, 7936;
	add.s32 	%r6714, %r27503, %r6713;
	add.s32 	%r6715, %r6711, %r6714;
	shr.u32 	%r6716, %r6715, %r6706;
	and.b32  	%r6717, %r6716, 1;
	setp.eq.b32 	%p27, %r6717, 1;
	cvt.u64.u32 	%rd27, %r27532;
	add.s64 	%rd29, %rd27, %rd28;
	cvta.to.global.u64 	%rd30, %rd384;
	shl.b64 	%rd31, %rd29, 4;
	add.s64 	%rd32, %rd30, %rd31;
	ld.global.u32 	%r6718, [%rd32+332];
	selp.b32 	%r6719, %r27537, %r27536, %p27;
	xor.b32  	%r6720, %r6719, %r6718;
	selp.b32 	%r6721, %r27538, %r27535, %p27;
	selp.b32 	%r27536, %r27536, %r6720, %p27;
	selp.b32 	%r27537, %r6720, %r27537, %p27;
	ld.global.u32 	%r6722, [%rd32+336];
	xor.b32  	%r6723, %r6721, %r6722;
	selp.b32 	%r6724, %r27539, %r27534, %p27;
	selp.b32 	%r27535, %r27535, %r6723, %p27;
	selp.b32 	%r27538, %r6723, %r27538, %p27;
	ld.global.u32 	%r6725, [%rd32+340];
	xor.b32  	%r6726, %r6724, %r6725;
	selp.b32 	%r6727, %r27540, %r27533, %p27;
	selp.b32 	%r27534, %r27534, %r6726, %p27;
	selp.b32 	%r27539, %r6726, %r27539, %p27;
	ld.global.u32 	%r6728, [%rd32+344];
	xor.b32  	%r6729, %r6727, %r6728;
	selp.b64 	%rd33, 445, 420, %p27;
	selp.b32 	%r27533, %r27533, %r6729, %p27;
	selp.b32 	%r27540, %r6729, %r27540, %p27;
	add.s64 	%rd34, %rd33, %rd29;
	add.s64 	%rd35, %rd34, %rd30;
	ld.global.u8 	%rs195, [%rd35+477];
	xor.b16  	%rs384, %rs195, %rs384;
$L__BB3_33:
	cvt.u32.u16 	%r6730, %rs16;
	add.s32 	%r6731, %r6730, -11;
	add.s32 	%r6732, %r27532, %r6731;
	not.b32 	%r6733, %r6732;
	add.s32 	%r6734, %r6733, %r890;
	mov.u32 	%r6735, %ctaid.x;
	shl.b32 	%r6736, %r6735, 11;
	mov.u32 	%r6737, %tid.x;
	and.b32  	%r6738, %r6737, 31;
	or.b32  	%r6739, %r6736, %r6738;
	shl.b32 	%r6740, %r6737, 3;
	and.b32  	%r6741, %r6740, 7936;
	add.s32 	%r6742, %r27503, %r6741;
	add.s32 	%r6743, %r6739, %r6742;
	shr.u32 	%r6744, %r6743, %r6734;
	and.b32  	%r6745, %r6744, 1;
	setp.eq.b32 	%p28, %r6745, 1;
	selp.b32 	%r27544, %r27537, %r27536, %p28;
	selp.b32 	%r27543, %r27538, %r27535, %p28;
	selp.b32 	%r27542, %r27539, %r27534, %p28;
	selp.b32 	%r27541, %r27540, %r27533, %p28;
	add.s32 	%r27532, %r27532, 1;
	sub.s32 	%r6746, %r890, %r6731;
	setp.ne.s32 	%p29, %r27532, %r6746;
	mov.u16 	%rs382, %rs384;
	@%p29 bra 	$L__BB3_31;
$L__BB3_34:
	and.b16  	%rs196, %rs384, 255;
	setp.ne.s16 	%p30, %rs196, 1;
	@%p30 bra 	$L__BB3_36;
	ld.param.u64 	%rd385, [fused_batch_pir_kernel_optimized_8_param_1];
	cvta.to.global.u64 	%rd36, %rd385;
	ld.global.u32 	%r6747, [%rd36+960];
	xor.b32  	%r27544, %r27544, %r6747;
$L__BB3_36:
	@%p30 bra 	$L__BB3_38;
	ld.param.u64 	%rd386, [fused_batch_pir_kernel_optimized_8_param_1];
	cvta.to.global.u64 	%rd37, %rd386;
	ld.global.u32 	%r6748, [%rd37+964];
	xor.b32  	%r27543, %r27543, %r6748;
$L__BB3_38:
	@%p30 bra 	$L__BB3_40;
	ld.param.u64 	%rd387, [fused_batch_pir_kernel_optimized_8_param_1];
	cvta.to.global.u64 	%rd38, %rd387;
	ld.global.u32 	%r6749, [%rd38+968];
	xor.b32  	%r27542, %r27542, %r6749;
$L__BB3_40:
	@%p30 bra 	$L__BB3_42;
	ld.param.u64 	%rd388, [fused_batch_pir_kernel_optimized_8_param_1];
	cvta.to.global.u64 	%rd39, %rd388;
	ld.global.u32 	%r6750, [%rd39+972];
	xor.b32  	%r27541, %r27541, %r6750;
$L__BB3_42:
	ld.param.u32 	%r26690, [fused_batch_pir_kernel_optimized_8_param_4];
	mov.u32 	%r6752, %ctaid.x;
	shl.b32 	%r6753, %r6752, 11;
	mov.u32 	%r6754, %tid.x;
	and.b32  	%r6755, %r6754, 31;
	or.b32  	%r6756, %r6753, %r6755;
	shl.b32 	%r6757, %r6754, 3;
	and.b32  	%r6758, %r6757, 7936;
	add.s32 	%r6759, %r27503, %r6758;
	add.s32 	%r6760, %r6756, %r6759;
	setp.ge.s32 	%p34, %r6760, %r26690;
	mov.b32 	%r27565, 0;
	mov.u32 	%r27566, %r27565;
	mov.u32 	%r27567, %r27565;
	mov.u32 	%r27568, %r27565;
	@%p34 bra 	$L__BB3_56;
	ld.param.u64 	%rd389, [fused_batch_pir_kernel_optimized_8_param_1];
	cvta.to.global.u64 	%rd40, %rd389;
	ld.global.u8 	%rs200, [%rd40+993];
	max.u16 	%rs23, %rs200, 11;
	cvt.u32.u16 	%r6761, %rs23;
	ld.shared.v2.u32 	{%r27568, %r27567}, [s_mem+98728];
	ld.shared.v2.u32 	{%r27566, %r27565}, [s_mem+98736];
	ld.shared.u8 	%rs387, [s_mem+98744];
	cvt.u32.u16 	%r944, %rs200;
	sub.s32 	%r6762, %r944, %r6761;
	add.s32 	%r6763, %r6762, 11;
	setp.lt.s32 	%p35, %r6763, 1;
	@%p35 bra 	$L__BB3_48;
	mov.b32 	%r27556, 0;
	mov.u16 	%rs385, %rs387;
$L__BB3_45:
	.pragma "nounroll";
	ld.const.u32 	%r6765, [CHACHA_CONSTANTS];
	add.s32 	%r6766, %r6765, %r27568;
	shf.l.wrap.b32 	%r6767, %r6766, %r6766, 16;
	add.s32 	%r6768, %r27568, %r6767;
	xor.b32  	%r6769, %r27568, %r6768;
	shf.l.wrap.b32 	%r6770, %r6769, %r6769, 12;
	add.s32 	%r6771, %r6766, %r6770;
	xor.b32  	%r6772, %r6767, %r6771;
	shf.l.wrap.b32 	%r6773, %r6772, %r6772, 8;
	add.s32 	%r6774, %r6768, %r6773;
	xor.b32  	%r6775, %r6770, %r6774;
	shf.l.wrap.b32 	%r6776, %r6775, %r6775, 7;
	ld.const.u32 	%r6777, [CHACHA_CONSTANTS+4];
	add.s32 	%r6778, %r6777, %r27567;
	shf.l.wrap.b32 	%r6779, %r6778, %r6778, 16;
	add.s32 	%r6780, %r27567, %r6779;
	xor.b32  	%r6781, %r27567, %r6780;
	shf.l.wrap.b32 	%r6782, %r6781, %r6781, 12;
	add.s32 	%r6783, %r6778, %r6782;
	xor.b32  	%r6784, %r6779, %r6783;
	shf.l.wrap.b32 	%r6785, %r6784, %r6784, 8;
	add.s32 	%r6786, %r6780, %r6785;
	xor.b32  	%r6787, %r6782, %r6786;
	shf.l.wrap.b32 	%r6788, %r6787, %r6787, 7;
	ld.const.u32 	%r6789, [CHACHA_CONSTANTS+8];
	add.s32 	%r6790, %r6789, %r27566;
	shf.l.wrap.b32 	%r6791, %r6790, %r6790, 16;
	add.s32 	%r6792, %r27566, %r6791;
	xor.b32  	%r6793, %r27566, %r6792;
	shf.l.wrap.b32 	%r6794, %r6793, %r6793, 12;
	add.s32 	%r6795, %r6790, %r6794;
	xor.b32  	%r6796, %r6791, %r6795;
	shf.l.wrap.b32 	%r6797, %r6796, %r6796, 8;
	add.s32 	%r6798, %r6792, %r6797;
	xor.b32  	%r6799, %r6794, %r6798;
	shf.l.wrap.b32 	%r6800, %r6799, %r6799, 7;
	ld.const.u32 	%r6801, [CHACHA_CONSTANTS+12];
	add.s32 	%r6802, %r6801, %r27565;
	shf.l.wrap.b32 	%r6803, %r6802, %r6802, 16;
	add.s32 	%r6804, %r27565, %r6803;
	xor.b32  	%r6805, %r27565, %r6804;
	shf.l.wrap.b32 	%r6806, %r6805, %r6805, 12;
	add.s32 	%r6807, %r6802, %r6806;
	xor.b32  	%r6808, %r6803, %r6807;
	shf.l.wrap.b32 	%r6809, %r6808, %r6808, 8;
	add.s32 	%r6810, %r6804, %r6809;
	xor.b32  	%r6811, %r6806, %r6810;
	shf.l.wrap.b32 	%r6812, %r6811, %r6811, 7;
	add.s32 	%r6813, %r6771, %r6788;
	xor.b32  	%r6814, %r6809, %r6813;
	shf.l.wrap.b32 	%r6815, %r6814, %r6814, 16;
	add.s32 	%r6816, %r6798, %r6815;
	xor.b32  	%r6817, %r6788, %r6816;
	shf.l.wrap.b32 	%r6818, %r6817, %r6817, 12;
	add.s32 	%r6819, %r6813, %r6818;
	xor.b32  	%r6820, %r6815, %r6819;
	shf.l.wrap.b32 	%r6821, %r6820, %r6820, 8;
	add.s32 	%r6822, %r6816, %r6821;
	xor.b32  	%r6823, %r6818, %r6822;
	shf.l.wrap.b32 	%r6824, %r6823, %r6823, 7;
	add.s32 	%r6825, %r6783, %r6800;
	xor.b32  	%r6826, %r6773, %r6825;
	shf.l.wrap.b32 	%r6827, %r6826, %r6826, 16;
	add.s32 	%r6828, %r6810, %r6827;
	xor.b32  	%r6829, %r6800, %r6828;
	shf.l.wrap.b32 	%r6830, %r6829, %r6829, 12;
	add.s32 	%r6831, %r6825, %r6830;
	xor.b32  	%r6832, %r6827, %r6831;
	shf.l.wrap.b32 	%r6833, %r6832, %r6832, 8;
	add.s32 	%r6834, %r6828, %r6833;
	xor.b32  	%r6835, %r6830, %r6834;
	shf.l.wrap.b32 	%r6836, %r6835, %r6835, 7;
	add.s32 	%r6837, %r6795, %r6812;
	xor.b32  	%r6838, %r6785, %r6837;
	shf.l.wrap.b32 	%r6839, %r6838, %r6838, 16;
	add.s32 	%r6840, %r6774, %r6839;
	xor.b32  	%r6841, %r6812, %r6840;
	shf.l.wrap.b32 	%r6842, %r6841, %r6841, 12;
	add.s32 	%r6843, %r6837, %r6842;
	xor.b32  	%r6844, %r6839, %r6843;
	shf.l.wrap.b32 	%r6845, %r6844, %r6844, 8;
	add.s32 	%r6846, %r6840, %r6845;
	xor.b32  	%r6847, %r6842, %r6846;
	shf.l.wrap.b32 	%r6848, %r6847, %r6847, 7;
	add.s32 	%r6849, %r6807, %r6776;
	xor.b32  	%r6850, %r6797, %r6849;
	shf.l.wrap.b32 	%r6851, %r6850, %r6850, 16;
	add.s32 	%r6852, %r6786, %r6851;
	xor.b32  	%r6853, %r6776, %r6852;
	shf.l.wrap.b32 	%r6854, %r6853, %r6853, 12;
	add.s32 	%r6855, %r6849, %r6854;
	xor.b32  	%r6856, %r6851, %r6855;
	shf.l.wrap.b32 	%r6857, %r6856, %r6856, 8;
	add.s32 	%r6858, %r6852, %r6857;
	xor.b32  	%r6859, %r6854, %r6858;
	shf.l.wrap.b32 	%r6860, %r6859, %r6859, 7;
	add.s32 	%r6861, %r6819, %r6860;
	xor.b32  	%r6862, %r6833, %r6861;
	shf.l.wrap.b32 	%r6863, %r6862, %r6862, 16;
	add.s32 	%r6864, %r6846, %r6863;
	xor.b32  	%r6865, %r6860, %r6864;
	shf.l.wrap.b32 	%r6866, %r6865, %r6865, 12;
	add.s32 	%r6867, %r6861, %r6866;
	xor.b32  	%r6868, %r6863, %r6867;
	shf.l.wrap.b32 	%r6869, %r6868, %r6868, 8;
	add.s32 	%r6870, %r6864, %r6869;
	xor.b32  	%r6871, %r6866, %r6870;
	shf.l.wrap.b32 	%r6872, %r6871, %r6871, 7;
	add.s32 	%r6873, %r6831, %r6824;
	xor.b32  	%r6874, %r6845, %r6873;
	shf.l.wrap.b32 	%r6875, %r6874, %r6874, 16;
	add.s32 	%r6876, %r6858, %r6875;
	xor.b32  	%r6877, %r6824, %r6876;
	shf.l.wrap.b32 	%r6878, %r6877, %r6877, 12;
	add.s32 	%r6879, %r6873, %r6878;
	xor.b32  	%r6880, %r6875, %r6879;
	shf.l.wrap.b32 	%r6881, %r6880, %r6880, 8;
	add.s32 	%r6882, %r6876, %r6881;
	xor.b32  	%r6883, %r6878, %r6882;
	shf.l.wrap.b32 	%r6884, %r6883, %r6883, 7;
	add.s32 	%r6885, %r6843, %r6836;
	xor.b32  	%r6886, %r6857, %r6885;
	shf.l.wrap.b32 	%r6887, %r6886, %r6886, 16;
	add.s32 	%r6888, %r6822, %r6887;
	xor.b32  	%r6889, %r6836, %r6888;
	shf.l.wrap.b32 	%r6890, %r6889, %r6889, 12;
	add.s32 	%r6891, %r6885, %r6890;
	xor.b32  	%r6892, %r6887, %r6891;
	shf.l.wrap.b32 	%r6893, %r6892, %r6892, 8;
	add.s32 	%r6894, %r6888, %r6893;
	xor.b32  	%r6895, %r6890, %r6894;
	shf.l.wrap.b32 	%r6896, %r6895, %r6895, 7;
	add.s32 	%r6897, %r6855, %r6848;
	xor.b32  	%r6898, %r6821, %r6897;
	shf.l.wrap.b32 	%r6899, %r6898, %r6898, 16;
	add.s32 	%r6900, %r6834, %r6899;
	xor.b32  	%r6901, %r6848, %r6900;
	shf.l.wrap.b32 	%r6902, %r6901, %r6901, 12;
	add.s32 	%r6903, %r6897, %r6902;
	xor.b32  	%r6904, %r6899, %r6903;
	shf.l.wrap.b32 	%r6905, %r6904, %r6904, 8;
	add.s32 	%r6906, %r6900, %r6905;
	xor.b32  	%r6907, %r6902, %r6906;
	shf.l.wrap.b32 	%r6908, %r6907, %r6907, 7;
	add.s32 	%r6909, %r6867, %r6884;
	xor.b32  	%r6910, %r6905, %r6909;
	shf.l.wrap.b32 	%r6911, %r6910, %r6910, 16;
	add.s32 	%r6912, %r6894, %r6911;
	xor.b32  	%r6913, %r6884, %r6912;
	shf.l.wrap.b32 	%r6914, %r6913, %r6913, 12;
	add.s32 	%r6915, %r6909, %r6914;
	xor.b32  	%r6916, %r6911, %r6915;
	shf.l.wrap.b32 	%r6917, %r6916, %r6916, 8;
	add.s32 	%r6918, %r6912, %r6917;
	xor.b32  	%r6919, %r6914, %r6918;
	shf.l.wrap.b32 	%r6920, %r6919, %r6919, 7;
	add.s32 	%r6921, %r6879, %r6896;
	xor.b32  	%r6922, %r6869, %r6921;
	shf.l.wrap.b32 	%r6923, %r6922, %r6922, 16;
	add.s32 	%r6924, %r6906, %r6923;
	xor.b32  	%r6925, %r6896, %r6924;
	shf.l.wrap.b32 	%r6926, %r6925, %r6925, 12;
	add.s32 	%r6927, %r6921, %r6926;
	xor.b32  	%r6928, %r6923, %r6927;
	shf.l.wrap.b32 	%r6929, %r6928, %r6928, 8;
	add.s32 	%r6930, %r6924, %r6929;
	xor.b32  	%r6931, %r6926, %r6930;
	shf.l.wrap.b32 	%r6932, %r6931, %r6931, 7;
	add.s32 	%r6933, %r6891, %r6908;
	xor.b32  	%r6934, %r6881, %r6933;
	shf.l.wrap.b32 	%r6935, %r6934, %r6934, 16;
	add.s32 	%r6936, %r6870, %r6935;
	xor.b32  	%r6937, %r6908, %r6936;
	shf.l.wrap.b32 	%r6938, %r6937, %r6937, 12;
	add.s32 	%r6939, %r6933, %r6938;
	xor.b32  	%r6940, %r6935, %r6939;
	shf.l.wrap.b32 	%r6941, %r6940, %r6940, 8;
	add.s32 	%r6942, %r6936, %r6941;
	xor.b32  	%r6943, %r6938, %r6942;
	shf.l.wrap.b32 	%r6944, %r6943, %r6943, 7;
	add.s32 	%r6945, %r6903, %r6872;
	xor.b32  	%r6946, %r6893, %r6945;
	shf.l.wrap.b32 	%r6947, %r6946, %r6946, 16;
	add.s32 	%r6948, %r6882, %r6947;
	xor.b32  	%r6949, %r6872, %r6948;
	shf.l.wrap.b32 	%r6950, %r6949, %r6949, 12;
	add.s32 	%r6951, %r6945, %r6950;
	xor.b32  	%r6952, %r6947, %r6951;
	shf.l.wrap.b32 	%r6953, %r6952, %r6952, 8;
	add.s32 	%r6954, %r6948, %r6953;
	xor.b32  	%r6955, %r6950, %r6954;
	shf.l.wrap.b32 	%r6956, %r6955, %r6955, 7;
	add.s32 	%r6957, %r6915, %r6956;
	xor.b32  	%r6958, %r6929, %r6957;
	shf.l.wrap.b32 	%r6959, %r6958, %r6958, 16;
	add.s32 	%r6960, %r6942, %r6959;
	xor.b32  	%r6961, %r6956, %r6960;
	shf.l.wrap.b32 	%r6962, %r6961, %r6961, 12;
	add.s32 	%r6963, %r6957, %r6962;
	xor.b32  	%r6964, %r6959, %r6963;
	shf.l.wrap.b32 	%r6965, %r6964, %r6964, 8;
	add.s32 	%r6966, %r6960, %r6965;
	xor.b32  	%r6967, %r6962, %r6966;
	shf.l.wrap.b32 	%r6968, %r6967, %r6967, 7;
	add.s32 	%r6969, %r6927, %r6920;
	xor.b32  	%r6970, %r6941, %r6969;
	shf.l.wrap.b32 	%r6971, %r6970, %r6970, 16;
	add.s32 	%r6972, %r6954, %r6971;
	xor.b32  	%r6973, %r6920, %r6972;
	shf.l.wrap.b32 	%r6974, %r6973, %r6973, 12;
	add.s32 	%r6975, %r6969, %r6974;
	xor.b32  	%r6976, %r6971, %r6975;
	shf.l.wrap.b32 	%r6977, %r6976, %r6976, 8;
	add.s32 	%r6978, %r6972, %r6977;
	xor.b32  	%r6979, %r6974, %r6978;
	shf.l.wrap.b32 	%r6980, %r6979, %r6979, 7;
	add.s32 	%r6981, %r6939, %r6932;
	xor.b32  	%r6982, %r6953, %r6981;
	shf.l.wrap.b32 	%r6983, %r6982, %r6982, 16;
	add.s32 	%r6984, %r6918, %r6983;
	xor.b32  	%r6985, %r6932, %r6984;
	shf.l.wrap.b32 	%r6986, %r6985, %r6985, 12;
	add.s32 	%r6987, %r6981, %r6986;
	xor.b32  	%r6988, %r6983, %r6987;
	shf.l.wrap.b32 	%r6989, %r6988, %r6988, 8;
	add.s32 	%r6990, %r6984, %r6989;
	xor.b32  	%r6991, %r6986, %r6990;
	shf.l.wrap.b32 	%r6992, %r6991, %r6991, 7;
	add.s32 	%r6993, %r6951, %r6944;
	xor.b32  	%r6994, %r6917, %r6993;
	shf.l.wrap.b32 	%r6995, %r6994, %r6994, 16;
	add.s32 	%r6996, %r6930, %r6995;
	xor.b32  	%r6997, %r6944, %r6996;
	shf.l.wrap.b32 	%r6998, %r6997, %r6997, 12;
	add.s32 	%r6999, %r6993, %r6998;
	xor.b32  	%r7000, %r6995, %r6999;
	shf.l.wrap.b32 	%r7001, %r7000, %r7000, 8;
	add.s32 	%r7002, %r6996, %r7001;
	xor.b32  	%r7003, %r6998, %r7002;
	shf.l.wrap.b32 	%r7004, %r7003, %r7003, 7;
	add.s32 	%r7005, %r6963, %r6980;
	xor.b32  	%r7006, %r7001, %r7005;
	shf.l.wrap.b32 	%r7007, %r7006, %r7006, 16;
	add.s32 	%r7008, %r6990, %r7007;
	xor.b32  	%r7009, %r6980, %r7008;
	shf.l.wrap.b32 	%r7010, %r7009, %r7009, 12;
	add.s32 	%r7011, %r7005, %r7010;
	xor.b32  	%r7012, %r7007, %r7011;
	shf.l.wrap.b32 	%r7013, %r7012, %r7012, 8;
	add.s32 	%r7014, %r7008, %r7013;
	xor.b32  	%r7015, %r7010, %r7014;
	shf.l.wrap.b32 	%r7016, %r7015, %r7015, 7;
	add.s32 	%r7017, %r6975, %r6992;
	xor.b32  	%r7018, %r6965, %r7017;
	shf.l.wrap.b32 	%r7019, %r7018, %r7018, 16;
	add.s32 	%r7020, %r7002, %r7019;
	xor.b32  	%r7021, %r6992, %r7020;
	shf.l.wrap.b32 	%r7022, %r7021, %r7021, 12;
	add.s32 	%r7023, %r7017, %r7022;
	xor.b32  	%r7024, %r7019, %r7023;
	shf.l.wrap.b32 	%r7025, %r7024, %r7024, 8;
	add.s32 	%r7026, %r7020, %r7025;
	xor.b32  	%r7027, %r7022, %r7026;
	shf.l.wrap.b32 	%r7028, %r7027, %r7027, 7;
	add.s32 	%r7029, %r6987, %r7004;
	xor.b32  	%r7030, %r6977, %r7029;
	shf.l.wrap.b32 	%r7031, %r7030, %r7030, 16;
	add.s32 	%r7032, %r6966, %r7031;
	xor.b32  	%r7033, %r7004, %r7032;
	shf.l.wrap.b32 	%r7034, %r7033, %r7033, 12;
	add.s32 	%r7035, %r7029, %r7034;
	xor.b32  	%r7036, %r7031, %r7035;
	shf.l.wrap.b32 	%r7037, %r7036, %r7036, 8;
	add.s32 	%r7038, %r7032, %r7037;
	xor.b32  	%r7039, %r7034, %r7038;
	shf.l.wrap.b32 	%r7040, %r7039, %r7039, 7;
	add.s32 	%r7041, %r6999, %r6968;
	xor.b32  	%r7042, %r6989, %r7041;
	shf.l.wrap.b32 	%r7043, %r7042, %r7042, 16;
	add.s32 	%r7044, %r6978, %r7043;
	xor.b32  	%r7045, %r6968, %r7044;
	shf.l.wrap.b32 	%r7046, %r7045, %r7045, 12;
	add.s32 	%r7047, %r7041, %r7046;
	xor.b32  	%r7048, %r7043, %r7047;
	shf.l.wrap.b32 	%r7049, %r7048, %r7048, 8;
	add.s32 	%r7050, %r7044, %r7049;
	xor.b32  	%r7051, %r7046, %r7050;
	shf.l.wrap.b32 	%r7052, %r7051, %r7051, 7;
	add.s32 	%r7053, %r7011, %r7052;
	xor.b32  	%r7054, %r7025, %r7053;
	shf.l.wrap.b32 	%r7055, %r7054, %r7054, 16;
	add.s32 	%r7056, %r7038, %r7055;
	xor.b32  	%r7057, %r7052, %r7056;
	shf.l.wrap.b32 	%r7058, %r7057, %r7057, 12;
	add.s32 	%r7059, %r7053, %r7058;
	xor.b32  	%r7060, %r7055, %r7059;
	shf.l.wrap.b32 	%r7061, %r7060, %r7060, 8;
	add.s32 	%r7062, %r7056, %r7061;
	xor.b32  	%r7063, %r7058, %r7062;
	shf.l.wrap.b32 	%r7064, %r7063, %r7063, 7;
	add.s32 	%r7065, %r7023, %r7016;
	xor.b32  	%r7066, %r7037, %r7065;
	shf.l.wrap.b32 	%r7067, %r7066, %r7066, 16;
	add.s32 	%r7068, %r7050, %r7067;
	xor.b32  	%r7069, %r7016, %r7068;
	shf.l.wrap.b32 	%r7070, %r7069, %r7069, 12;
	add.s32 	%r7071, %r7065, %r7070;
	xor.b32  	%r7072, %r7067, %r7071;
	shf.l.wrap.b32 	%r7073, %r7072, %r7072, 8;
	add.s32 	%r7074, %r7068, %r7073;
	xor.b32  	%r7075, %r7070, %r7074;
	shf.l.wrap.b32 	%r7076, %r7075, %r7075, 7;
	add.s32 	%r7077, %r7035, %r7028;
	xor.b32  	%r7078, %r7049, %r7077;
	shf.l.wrap.b32 	%r7079, %r7078, %r7078, 16;
	add.s32 	%r7080, %r7014, %r7079;
	xor.b32  	%r7081, %r7028, %r7080;
	shf.l.wrap.b32 	%r7082, %r7081, %r7081, 12;
	add.s32 	%r7083, %r7077, %r7082;
	xor.b32  	%r7084, %r7079, %r7083;
	shf.l.wrap.b32 	%r7085, %r7084, %r7084, 8;
	add.s32 	%r7086, %r7080, %r7085;
	xor.b32  	%r7087, %r7082, %r7086;
	shf.l.wrap.b32 	%r7088, %r7087, %r7087, 7;
	add.s32 	%r7089, %r7047, %r7040;
	xor.b32  	%r7090, %r7013, %r7089;
	shf.l.wrap.b32 	%r7091, %r7090, %r7090, 16;
	add.s32 	%r7092, %r7026, %r7091;
	xor.b32  	%r7093, %r7040, %r7092;
	shf.l.wrap.b32 	%r7094, %r7093, %r7093, 12;
	add.s32 	%r7095, %r7089, %r7094;
	xor.b32  	%r7096, %r7091, %r7095;
	shf.l.wrap.b32 	%r7097, %r7096, %r7096, 8;
	add.s32 	%r7098, %r7092, %r7097;
	xor.b32  	%r7099, %r7094, %r7098;
	shf.l.wrap.b32 	%r7100, %r7099, %r7099, 7;
	add.s32 	%r7101, %r7059, %r7076;
	xor.b32  	%r7102, %r7097, %r7101;
	shf.l.wrap.b32 	%r7103, %r7102, %r7102, 16;
	add.s32 	%r7104, %r7086, %r7103;
	xor.b32  	%r7105, %r7076, %r7104;
	shf.l.wrap.b32 	%r7106, %r7105, %r7105, 12;
	add.s32 	%r7107, %r7101, %r7106;
	xor.b32  	%r7108, %r7103, %r7107;
	shf.l.wrap.b32 	%r7109, %r7108, %r7108, 8;
	add.s32 	%r7110, %r7104, %r7109;
	xor.b32  	%r7111, %r7106, %r7110;
	shf.l.wrap.b32 	%r7112, %r7111, %r7111, 7;
	add.s32 	%r7113, %r7071, %r7088;
	xor.b32  	%r7114, %r7061, %r7113;
	shf.l.wrap.b32 	%r7115, %r7114, %r7114, 16;
	add.s32 	%r7116, %r7098, %r7115;
	xor.b32  	%r7117, %r7088, %r7116;
	shf.l.wrap.b32 	%r7118, %r7117, %r7117, 12;
	add.s32 	%r7119, %r7113, %r7118;
	xor.b32  	%r7120, %r7115, %r7119;
	shf.l.wrap.b32 	%r7121, %r7120, %r7120, 8;
	add.s32 	%r7122, %r7116, %r7121;
	xor.b32  	%r7123, %r7118, %r7122;
	shf.l.wrap.b32 	%r7124, %r7123, %r7123, 7;
	add.s32 	%r7125, %r7083, %r7100;
	xor.b32  	%r7126, %r7073, %r7125;
	shf.l.wrap.b32 	%r7127, %r7126, %r7126, 16;
	add.s32 	%r7128, %r7062, %r7127;
	xor.b32  	%r7129, %r7100, %r7128;
	shf.l.wrap.b32 	%r7130, %r7129, %r7129, 12;
	add.s32 	%r7131, %r7125, %r7130;
	xor.b32  	%r7132, %r7127, %r7131;
	shf.l.wrap.b32 	%r7133, %r7132, %r7132, 8;
	add.s32 	%r7134, %r7128, %r7133;
	xor.b32  	%r7135, %r7130, %r7134;
	shf.l.wrap.b32 	%r7136, %r7135, %r7135, 7;
	add.s32 	%r7137, %r7095, %r7064;
	xor.b32  	%r7138, %r7085, %r7137;
	shf.l.wrap.b32 	%r7139, %r7138, %r7138, 16;
	add.s32 	%r7140, %r7074, %r7139;
	xor.b32  	%r7141, %r7064, %r7140;
	shf.l.wrap.b32 	%r7142, %r7141, %r7141, 12;
	add.s32 	%r7143, %r7137, %r7142;
	xor.b32  	%r7144, %r7139, %r7143;
	shf.l.wrap.b32 	%r7145, %r7144, %r7144, 8;
	add.s32 	%r7146, %r7140, %r7145;
	xor.b32  	%r7147, %r7142, %r7146;
	shf.l.wrap.b32 	%r7148, %r7147, %r7147, 7;
	add.s32 	%r27560, %r6765, %r7107;
	add.s32 	%r27561, %r27568, %r7148;
	add.s32 	%r27559, %r6777, %r7119;
	add.s32 	%r27562, %r27567, %r7112;
	add.s32 	%r27558, %r6789, %r7131;
	add.s32 	%r27563, %r27566, %r7124;
	add.s32 	%r27557, %r6801, %r7143;
	add.s32 	%r27564, %r27565, %r7136;
	xor.b32  	%r7149, %r6766, 1;
	shf.l.wrap.b32 	%r7150, %r6766, %r7149, 16;
	add.s32 	%r7151, %r27568, %r7150;
	xor.b32  	%r7152, %r27568, %r7151;
	shf.l.wrap.b32 	%r7153, %r7152, %r7152, 12;
	add.s32 	%r7154, %r6766, %r7153;
	xor.b32  	%r7155, %r7150, %r7154;
	shf.l.wrap.b32 	%r7156, %r7155, %r7155, 8;
	add.s32 	%r7157, %r7151, %r7156;
	xor.b32  	%r7158, %r7153, %r7157;
	shf.l.wrap.b32 	%r7159, %r7158, %r7158, 7;
	add.s32 	%r7160, %r7154, %r6788;
	xor.b32  	%r7161, %r6809, %r7160;
	shf.l.wrap.b32 	%r7162, %r7161, %r7161, 16;
	add.s32 	%r7163, %r6798, %r7162;
	xor.b32  	%r7164, %r6788, %r7163;
	shf.l.wrap.b32 	%r7165, %r7164, %r7164, 12;
	add.s32 	%r7166, %r7160, %r7165;
	xor.b32  	%r7167, %r7162, %r7166;
	shf.l.wrap.b32 	%r7168, %r7167, %r7167, 8;
	add.s32 	%r7169, %r7163, %r7168;
	xor.b32  	%r7170, %r7165, %r7169;
	shf.l.wrap.b32 	%r7171, %r7170, %r7170, 7;
	xor.b32  	%r7172, %r7156, %r6825;
	shf.l.wrap.b32 	%r7173, %r7172, %r7172, 16;
	add.s32 	%r7174, %r6810, %r7173;
	xor.b32  	%r7175, %r6800, %r7174;
	shf.l.wrap.b32 	%r7176, %r7175, %r7175, 12;
	add.s32 	%r7177, %r6825, %r7176;
	xor.b32  	%r7178, %r7173, %r7177;
	shf.l.wrap.b32 	%r7179, %r7178, %r7178, 8;
	add.s32 	%r7180, %r7174, %r7179;
	xor.b32  	%r7181, %r7176, %r7180;
	shf.l.wrap.b32 	%r7182, %r7181, %r7181, 7;
	add.s32 	%r7183, %r7157, %r6839;
	xor.b32  	%r7184, %r6812, %r7183;
	shf.l.wrap.b32 	%r7185, %r7184, %r7184, 12;
	add.s32 	%r7186, %r6837, %r7185;
	xor.b32  	%r7187, %r6839, %r7186;
	shf.l.wrap.b32 	%r7188, %r7187, %r7187, 8;
	add.s32 	%r7189, %r7183, %r7188;
	xor.b32  	%r7190, %r7185, %r7189;
	shf.l.wrap.b32 	%r7191, %r7190, %r7190, 7;
	add.s32 	%r7192, %r6807, %r7159;
	xor.b32  	%r7193, %r6797, %r7192;
	shf.l.wrap.b32 	%r7194, %r7193, %r7193, 16;
	add.s32 	%r7195, %r6786, %r7194;
	xor.b32  	%r7196, %r7159, %r7195;
	shf.l.wrap.b32 	%r7197, %r7196, %r7196, 12;
	add.s32 	%r7198, %r7192, %r7197;
	xor.b32  	%r7199, %r7194, %r7198;
	shf.l.wrap.b32 	%r7200, %r7199, %r7199, 8;
	add.s32 	%r7201, %r7195, %r7200;
	xor.b32  	%r7202, %r7197, %r7201;
	shf.l.wrap.b32 	%r7203, %r7202, %r7202, 7;
	add.s32 	%r7204, %r7166, %r7203;
	xor.b32  	%r7205, %r7179, %r7204;
	shf.l.wrap.b32 	%r7206, %r7205, %r7205, 16;
	add.s32 	%r7207, %r7189, %r7206;
	xor.b32  	%r7208, %r7203, %r7207;
	shf.l.wrap.b32 	%r7209, %r7208, %r7208, 12;
	add.s32 	%r7210, %r7204, %r7209;
	xor.b32  	%r7211, %r7206, %r7210;
	shf.l.wrap.b32 	%r7212, %r7211, %r7211, 8;
	add.s32 	%r7213, %r7207, %r7212;
	xor.b32  	%r7214, %r7209, %r7213;
	shf.l.wrap.b32 	%r7215, %r7214, %r7214, 7;
	add.s32 	%r7216, %r7177, %r7171;
	xor.b32  	%r7217, %r7188, %r7216;
	shf.l.wrap.b32 	%r7218, %r7217, %r7217, 16;
	add.s32 	%r7219, %r7201, %r7218;
	xor.b32  	%r7220, %r7171, %r7219;
	shf.l.wrap.b32 	%r7221, %r7220, %r7220, 12;
	add.s32 	%r7222, %r7216, %r7221;
	xor.b32  	%r7223, %r7218, %r7222;
	shf.l.wrap.b32 	%r7224, %r7223, %r7223, 8;
	add.s32 	%r7225, %r7219, %r7224;
	xor.b32  	%r7226, %r7221, %r7225;
	shf.l.wrap.b32 	%r7227, %r7226, %r7226, 7;
	add.s32 	%r7228, %r7186, %r7182;
	xor.b32  	%r7229, %r7200, %r7228;
	shf.l.wrap.b32 	%r7230, %r7229, %r7229, 16;
	add.s32 	%r7231, %r7169, %r7230;
	xor.b32  	%r7232, %r7182, %r7231;
	shf.l.wrap.b32 	%r7233, %r7232, %r7232, 12;
	add.s32 	%r7234, %r7228, %r7233;
	xor.b32  	%r7235, %r7230, %r7234;
	shf.l.wrap.b32 	%r7236, %r7235, %r7235, 8;
	add.s32 	%r7237, %r7231, %r7236;
	xor.b32  	%r7238, %r7233, %r7237;
	shf.l.wrap.b32 	%r7239, %r7238, %r7238, 7;
	add.s32 	%r7240, %r7198, %r7191;
	xor.b32  	%r7241, %r7168, %r7240;
	shf.l.wrap.b32 	%r7242, %r7241, %r7241, 16;
	add.s32 	%r7243, %r7180, %r7242;
	xor.b32  	%r7244, %r7191, %r7243;
	shf.l.wrap.b32 	%r7245, %r7244, %r7244, 12;
	add.s32 	%r7246, %r7240, %r7245;
	xor.b32  	%r7247, %r7242, %r7246;
	shf.l.wrap.b32 	%r7248, %r7247, %r7247, 8;
	add.s32 	%r7249, %r7243, %r7248;
	xor.b32  	%r7250, %r7245, %r7249;
	shf.l.wrap.b32 	%r7251, %r7250, %r7250, 7;
	add.s32 	%r7252, %r7210, %r7227;
	xor.b32  	%r7253, %r7248, %r7252;
	shf.l.wrap.b32 	%r7254, %r7253, %r7253, 16;
	add.s32 	%r7255, %r7237, %r7254;
	xor.b32  	%r7256, %r7227, %r7255;
	shf.l.wrap.b32 	%r7257, %r7256, %r7256, 12;
	add.s32 	%r7258, %r7252, %r7257;
	xor.b32  	%r7259, %r7254, %r7258;
	shf.l.wrap.b32 	%r7260, %r7259, %r7259, 8;
	add.s32 	%r7261, %r7255, %r7260;
	xor.b32  	%r7262, %r7257, %r7261;
	shf.l.wrap.b32 	%r7263, %r7262, %r7262, 7;
	add.s32 	%r7264, %r7222, %r7239;
	xor.b32  	%r7265, %r7212, %r7264;
	shf.l.wrap.b32 	%r7266, %r7265, %r7265, 16;
	add.s32 	%r7267, %r7249, %r7266;
	xor.b32  	%r7268, %r7239, %r7267;
	shf.l.wrap.b32 	%r7269, %r7268, %r7268, 12;
	add.s32 	%r7270, %r7264, %r7269;
	xor.b32  	%r7271, %r7266, %r7270;
	shf.l.wrap.b32 	%r7272, %r7271, %r7271, 8;
	add.s32 	%r7273, %r7267, %r7272;
	xor.b32  	%r7274, %r7269, %r7273;
	shf.l.wrap.b32 	%r7275, %r7274, %r7274, 7;
	add.s32 	%r7276, %r7234, %r7251;
	xor.b32  	%r7277, %r7224, %r7276;
	shf.l.wrap.b32 	%r7278, %r7277, %r7277, 16;
	add.s32 	%r7279, %r7213, %r7278;
	xor.b32  	%r7280, %r7251, %r7279;
	shf.l.wrap.b32 	%r7281, %r7280, %r7280, 12;
	add.s32 	%r7282, %r7276, %r7281;
	xor.b32  	%r7283, %r7278, %r7282;
	shf.l.wrap.b32 	%r7284, %r7283, %r7283, 8;
	add.s32 	%r7285, %r7279, %r7284;
	xor.b32  	%r7286, %r7281, %r7285;
	shf.l.wrap.b32 	%r7287, %r7286, %r7286, 7;
	add.s32 	%r7288, %r7246, %r7215;
	xor.b32  	%r7289, %r7236, %r7288;
	shf.l.wrap.b32 	%r7290, %r7289, %r7289, 16;
	add.s32 	%r7291, %r7225, %r7290;
	xor.b32  	%r7292, %r7215, %r7291;
	shf.l.wrap.b32 	%r7293, %r7292, %r7292, 12;
	add.s32 	%r7294, %r7288, %r7293;
	xor.b32  	%r7295, %r7290, %r7294;
	shf.l.wrap.b32 	%r7296, %r7295, %r7295, 8;
	add.s32 	%r7297, %r7291, %r7296;
	xor.b32  	%r7298, %r7293, %r7297;
	shf.l.wrap.b32 	%r7299, %r7298, %r7298, 7;
	add.s32 	%r7300, %r7258, %r7299;
	xor.b32  	%r7301, %r7272, %r7300;
	shf.l.wrap.b32 	%r7302, %r7301, %r7301, 16;
	add.s32 	%r7303, %r7285, %r7302;
	xor.b32  	%r7304, %r7299, %r7303;
	shf.l.wrap.b32 	%r7305, %r7304, %r7304, 12;
	add.s32 	%r7306, %r7300, %r7305;
	xor.b32  	%r7307, %r7302, %r7306;
	shf.l.wrap.b32 	%r7308, %r7307, %r7307, 8;
	add.s32 	%r7309, %r7303, %r7308;
	xor.b32  	%r7310, %r7305, %r7309;
	shf.l.wrap.b32 	%r7311, %r7310, %r7310, 7;
	add.s32 	%r7312, %r7270, %r7263;
	xor.b32  	%r7313, %r7284, %r7312;
	shf.l.wrap.b32 	%r7314, %r7313, %r7313, 16;
	add.s32 	%r7315, %r7297, %r7314;
	xor.b32  	%r7316, %r7263, %r7315;
	shf.l.wrap.b32 	%r7317, %r7316, %r7316, 12;
	add.s32 	%r7318, %r7312, %r7317;
	xor.b32  	%r7319, %r7314, %r7318;
	shf.l.wrap.b32 	%r7320, %r7319, %r7319, 8;
	add.s32 	%r7321, %r7315, %r7320;
	xor.b32  	%r7322, %r7317, %r7321;
	shf.l.wrap.b32 	%r7323, %r7322, %r7322, 7;
	add.s32 	%r7324, %r7282, %r7275;
	xor.b32  	%r7325, %r7296, %r7324;
	shf.l.wrap.b32 	%r7326, %r7325, %r7325, 16;
	add.s32 	%r7327, %r7261, %r7326;
	xor.b32  	%r7328, %r7275, %r7327;
	shf.l.wrap.b32 	%r7329, %r7328, %r7328, 12;
	add.s32 	%r7330, %r7324, %r7329;
	xor.b32  	%r7331, %r7326, %r7330;
	shf.l.wrap.b32 	%r7332, %r7331, %r7331, 8;
	add.s32 	%r7333, %r7327, %r7332;
	xor.b32  	%r7334, %r7329, %r7333;
	shf.l.wrap.b32 	%r7335, %r7334, %r7334, 7;
	add.s32 	%r7336, %r7294, %r7287;
	xor.b32  	%r7337, %r7260, %r7336;
	shf.l.wrap.b32 	%r7338, %r7337, %r7337, 16;
	add.s32 	%r7339, %r7273, %r7338;
	xor.b32  	%r7340, %r7287, %r7339;
	shf.l.wrap.b32 	%r7341, %r7340, %r7340, 12;
	add.s32 	%r7342, %r7336, %r7341;
	xor.b32  	%r7343, %r7338, %r7342;
	shf.l.wrap.b32 	%r7344, %r7343, %r7343, 8;
	add.s32 	%r7345, %r7339, %r7344;
	xor.b32  	%r7346, %r7341, %r7345;
	shf.l.wrap.b32 	%r7347, %r7346, %r7346, 7;
	add.s32 	%r7348, %r7306, %r7323;
	xor.b32  	%r7349, %r7344, %r7348;
	shf.l.wrap.b32 	%r7350, %r7349, %r7349, 16;
	add.s32 	%r7351, %r7333, %r7350;
	xor.b32  	%r7352, %r7323, %r7351;
	shf.l.wrap.b32 	%r7353, %r7352, %r7352, 12;
	add.s32 	%r7354, %r7348, %r7353;
	xor.b32  	%r7355, %r7350, %r7354;
	shf.l.wrap.b32 	%r7356, %r7355, %r7355, 8;
	add.s32 	%r7357, %r7351, %r7356;
	xor.b32  	%r7358, %r7353, %r7357;
	shf.l.wrap.b32 	%r7359, %r7358, %r7358, 7;
	add.s32 	%r7360, %r7318, %r7335;
	xor.b32  	%r7361, %r7308, %r7360;
	shf.l.wrap.b32 	%r7362, %r7361, %r7361, 16;
	add.s32 	%r7363, %r7345, %r7362;
	xor.b32  	%r7364, %r7335, %r7363;
	shf.l.wrap.b32 	%r7365, %r7364, %r7364, 12;
	add.s32 	%r7366, %r7360, %r7365;
	xor.b32  	%r7367, %r7362, %r7366;
	shf.l.wrap.b32 	%r7368, %r7367, %r7367, 8;
	add.s32 	%r7369, %r7363, %r7368;
	xor.b32  	%r7370, %r7365, %r7369;
	shf.l.wrap.b32 	%r7371, %r7370, %r7370, 7;
	add.s32 	%r7372, %r7330, %r7347;
	xor.b32  	%r7373, %r7320, %r7372;
	shf.l.wrap.b32 	%r7374, %r7373, %r7373, 16;
	add.s32 	%r7375, %r7309, %r7374;
	xor.b32  	%r7376, %r7347, %r7375;
	shf.l.wrap.b32 	%r7377, %r7376, %r7376, 12;
	add.s32 	%r7378, %r7372, %r7377;
	xor.b32  	%r7379, %r7374, %r7378;
	shf.l.wrap.b32 	%r7380, %r7379, %r7379, 8;
	add.s32 	%r7381, %r7375, %r7380;
	xor.b32  	%r7382, %r7377, %r7381;
	shf.l.wrap.b32 	%r7383, %r7382, %r7382, 7;
	add.s32 	%r7384, %r7342, %r7311;
	xor.b32  	%r7385, %r7332, %r7384;
	shf.l.wrap.b32 	%r7386, %r7385, %r7385, 16;
	add.s32 	%r7387, %r7321, %r7386;
	xor.b32  	%r7388, %r7311, %r7387;
	shf.l.wrap.b32 	%r7389, %r7388, %r7388, 12;
	add.s32 	%r7390, %r7384, %r7389;
	xor.b32  	%r7391, %r7386, %r7390;
	shf.l.wrap.b32 	%r7392, %r7391, %r7391, 8;
	add.s32 	%r7393, %r7387, %r7392;
	xor.b32  	%r7394, %r7389, %r7393;
	shf.l.wrap.b32 	%r7395, %r7394, %r7394, 7;
	add.s32 	%r7396, %r7354, %r7395;
	xor.b32  	%r7397, %r7368, %r7396;
	shf.l.wrap.b32 	%r7398, %r7397, %r7397, 16;
	add.s32 	%r7399, %r7381, %r7398;
	xor.b32  	%r7400, %r7395, %r7399;
	shf.l.wrap.b32 	%r7401, %r7400, %r7400, 12;
	add.s32 	%r7402, %r7396, %r7401;
	xor.b32  	%r7403, %r7398, %r7402;
	shf.l.wrap.b32 	%r7404, %r7403, %r7403, 8;
	add.s32 	%r7405, %r7366, %r7359;
	xor.b32  	%r7406, %r7380, %r7405;
	shf.l.wrap.b32 	%r7407, %r7406, %r7406, 16;
	add.s32 	%r7408, %r7393, %r7407;
	xor.b32  	%r7409, %r7359, %r7408;
	shf.l.wrap.b32 	%r7410, %r7409, %r7409, 12;
	add.s32 	%r7411, %r7405, %r7410;
	xor.b32  	%r7412, %r7407, %r7411;
	shf.l.wrap.b32 	%r7413, %r7412, %r7412, 8;
	add.s32 	%r7414, %r7408, %r7413;
	xor.b32  	%r7415, %r7410, %r7414;
	shf.l.wrap.b32 	%r7416, %r7415, %r7415, 7;
	add.s32 	%r7417, %r7378, %r7371;
	xor.b32  	%r7418, %r7392, %r7417;
	shf.l.wrap.b32 	%r7419, %r7418, %r7418, 16;
	add.s32 	%r7420, %r7357, %r7419;
	xor.b32  	%r7421, %r7371, %r7420;
	shf.l.wrap.b32 	%r7422, %r7421, %r7421, 12;
	add.s32 	%r7423, %r7417, %r7422;
	xor.b32  	%r7424, %r7419, %r7423;
	shf.l.wrap.b32 	%r7425, %r7424, %r7424, 8;
	add.s32 	%r7426, %r7420, %r7425;
	xor.b32  	%r7427, %r7422, %r7426;
	shf.l.wrap.b32 	%r7428, %r7427, %r7427, 7;
	add.s32 	%r7429, %r7390, %r7383;
	xor.b32  	%r7430, %r7356, %r7429;
	shf.l.wrap.b32 	%r7431, %r7430, %r7430, 16;
	add.s32 	%r7432, %r7369, %r7431;
	xor.b32  	%r7433, %r7383, %r7432;
	shf.l.wrap.b32 	%r7434, %r7433, %r7433, 12;
	add.s32 	%r7435, %r7429, %r7434;
	xor.b32  	%r7436, %r7431, %r7435;
	shf.l.wrap.b32 	%r7437, %r7436, %r7436, 8;
	add.s32 	%r7438, %r7432, %r7437;
	add.s32 	%r7439, %r7402, %r7416;
	xor.b32  	%r7440, %r7437, %r7439;
	shf.l.wrap.b32 	%r7441, %r7440, %r7440, 16;
	add.s32 	%r7442, %r7426, %r7441;
	xor.b32  	%r7443, %r7416, %r7442;
	shr.u32 	%r7444, %r7443, 20;
	add.s32 	%r7445, %r7439, %r7444;
	add.s32 	%r7446, %r7411, %r7428;
	xor.b32  	%r7447, %r7404, %r7446;
	shf.l.wrap.b32 	%r7448, %r7447, %r7447, 16;
	add.s32 	%r7449, %r7438, %r7448;
	xor.b32  	%r7450, %r7428, %r7449;
	shr.u32 	%r7451, %r7450, 20;
	add.s32 	%r7452, %r7446, %r7451;
	add.s32 	%r7453, %r6765, %r7445;
	add.s32 	%r7454, %r6777, %r7452;
	cvt.u32.u16 	%r7455, %rs23;
	add.s32 	%r7456, %r7455, %r27556;
	add.s32 	%r7457, %r7456, -11;
	not.b32 	%r7458, %r7457;
	add.s32 	%r7459, %r7458, %r944;
	mov.u32 	%r7460, %ctaid.x;
	shl.b32 	%r7461, %r7460, 11;
	mov.u32 	%r7462, %tid.x;
	and.b32  	%r7463, %r7462, 31;
	or.b32  	%r7464, %r7461, %r7463;
	shl.b32 	%r7465, %r7462, 3;
	and.b32  	%r7466, %r7465, 7936;
	add.s32 	%r7467, %r27503, %r7466;
	add.s32 	%r7468, %r7464, %r7467;
	shr.u32 	%r7469, %r7468, %r7459;
	and.b32  	%r7470, %r7469, 1;
	setp.eq.b32 	%p36, %r7470, 1;
	selp.b32 	%r7471, %r7454, %r7453, %p36;
	cvt.u16.u32 	%rs201, %r7471;
	and.b16  	%rs387, %rs201, 1;
	and.b16  	%rs202, %rs385, 255;
	setp.ne.s16 	%p37, %rs202, 1;
	@%p37 bra 	$L__BB3_47;
	ld.param.u64 	%rd390, [fused_batch_pir_kernel_optimized_8_param_1];
	cvt.u32.u16 	%r7472, %rs23;
	add.s32 	%r7473, %r7472, %r27556;
	add.s32 	%r7474, %r7473, -11;
	not.b32 	%r7475, %r7474;
	add.s32 	%r7476, %r7475, %r944;
	mov.u32 	%r7477, %ctaid.x;
	shl.b32 	%r7478, %r7477, 11;
	mov.u32 	%r7479, %tid.x;
	and.b32  	%r7480, %r7479, 31;
	or.b32  	%r7481, %r7478, %r7480;
	shl.b32 	%r7482, %r7479, 3;
	and.b32  	%r7483, %r7482, 7936;
	add.s32 	%r7484, %r27503, %r7483;
	add.s32 	%r7485, %r7481, %r7484;
	shr.u32 	%r7486, %r7485, %r7476;
	and.b32  	%r7487, %r7486, 1;
	setp.eq.b32 	%p38, %r7487, 1;
	cvt.u64.u32 	%rd41, %r27556;
	cvt.u64.u16 	%rd42, %rs23;
	add.s64 	%rd43, %rd41, %rd42;
	cvta.to.global.u64 	%rd44, %rd390;
	shl.b64 	%rd45, %rd43, 4;
	add.s64 	%rd46, %rd44, %rd45;
	ld.global.u32 	%r7488, [%rd46+820];
	selp.b32 	%r7489, %r27561, %r27560, %p38;
	xor.b32  	%r7490, %r7489, %r7488;
	selp.b32 	%r7491, %r27562, %r27559, %p38;
	selp.b32 	%r27560, %r27560, %r7490, %p38;
	selp.b32 	%r27561, %r7490, %r27561, %p38;
	ld.global.u32 	%r7492, [%rd46+824];
	xor.b32  	%r7493, %r7491, %r7492;
	selp.b32 	%r7494, %r27563, %r27558, %p38;
	selp.b32 	%r27559, %r27559, %r7493, %p38;
	selp.b32 	%r27562, %r7493, %r27562, %p38;
	ld.global.u32 	%r7495, [%rd46+828];
	xor.b32  	%r7496, %r7494, %r7495;
	selp.b32 	%r7497, %r27564, %r27557, %p38;
	selp.b32 	%r27558, %r27558, %r7496, %p38;
	selp.b32 	%r27563, %r7496, %r27563, %p38;
	ld.global.u32 	%r7498, [%rd46+832];
	xor.b32  	%r7499, %r7497, %r7498;
	selp.b64 	%rd47, 445, 420, %p38;
	selp.b32 	%r27557, %r27557, %r7499, %p38;
	selp.b32 	%r27564, %r7499, %r27564, %p38;
	add.s64 	%rd48, %rd47, %rd43;
	add.s64 	%rd49, %rd48, %rd44;
	ld.global.u8 	%rs203, [%rd49+965];
	xor.b16  	%rs387, %rs203, %rs387;
$L__BB3_47:
	cvt.u32.u16 	%r7500, %rs23;
	add.s32 	%r7501, %r7500, -11;
	add.s32 	%r7502, %r27556, %r7501;
	not.b32 	%r7503, %r7502;
	add.s32 	%r7504, %r7503, %r944;
	mov.u32 	%r7505, %ctaid.x;
	shl.b32 	%r7506, %r7505, 11;
	mov.u32 	%r7507, %tid.x;
	and.b32  	%r7508, %r7507, 31;
	or.b32  	%r7509, %r7506, %r7508;
	shl.b32 	%r7510, %r7507, 3;
	and.b32  	%r7511, %r7510, 7936;
	add.s32 	%r7512, %r27503, %r7511;
	add.s32 	%r7513, %r7509, %r7512;
	shr.u32 	%r7514, %r7513, %r7504;
	and.b32  	%r7515, %r7514, 1;
	setp.eq.b32 	%p39, %r7515, 1;
	selp.b32 	%r27568, %r27561, %r27560, %p39;
	selp.b32 	%r27567, %r27562, %r27559, %p39;
	selp.b32 	%r27566, %r27563, %r27558, %p39;
	selp.b32 	%r27565, %r27564, %r27557, %p39;
	add.s32 	%r27556, %r27556, 1;
	sub.s32 	%r7516, %r944, %r7501;
	setp.ne.s32 	%p40, %r27556, %r7516;
	mov.u16 	%rs385, %rs387;
	@%p40 bra 	$L__BB3_45;
$L__BB3_48:
	and.b16  	%rs204, %rs387, 255;
	setp.ne.s16 	%p41, %rs204, 1;
	@%p41 bra 	$L__BB3_50;
	ld.param.u64 	%rd391, [fused_batch_pir_kernel_optimized_8_param_1];
	cvta.to.global.u64 	%rd50, %rd391;
	ld.global.u32 	%r7517, [%rd50+1448];
	xor.b32  	%r27568, %r27568, %r7517;
$L__BB3_50:
	@%p41 bra 	$L__BB3_52;
	ld.param.u64 	%rd392, [fused_batch_pir_kernel_optimized_8_param_1];
	cvta.to.global.u64 	%rd51, %rd392;
	ld.global.u32 	%r7518, [%rd51+1452];
	xor.b32  	%r27567, %r27567, %r7518;
$L__BB3_52:
	@%p41 bra 	$L__BB3_54;
	ld.param.u64 	%rd393, [fused_batch_pir_kernel_optimized_8_param_1];
	cvta.to.global.u64 	%rd52, %rd393;
	ld.global.u32 	%r7519, [%rd52+1456];
	xor.b32  	%r27566, %r27566, %r7519;
$L__BB3_54:
	@%p41 bra 	$L__BB3_56;
	ld.param.u64 	%rd394, [fused_batch_pir_kernel_optimized_8_param_1];
	cvta.to.global.u64 	%rd53, %rd394;
	ld.global.u32 	%r7520, [%rd53+1460];
	xor.b32  	%r27565, %r27565, %r7520;
$L__BB3_56:
	ld.param.u32 	%r26691, [fused_batch_pir_kernel_optimized_8_param_4];
	mov.u32 	%r7522, %ctaid.x;
	shl.b32 	%r7523, %r7522, 11;
	mov.u32 	%r7524, %tid.x;
	and.b32  	%r7525, %r7524, 31;
	or.b32  	%r7526, %r7523, %r7525;
	shl.b32 	%r7527, %r7524, 3;
	and.b32  	%r7528, %r7527, 7936;
	add.s32 	%r7529, %r27503, %r7528;
	add.s32 	%r7530, %r7526, %r7529;
	setp.ge.s32 	%p45, %r7530, %r26691;
	mov.b32 	%r27589, 0;
	mov.u32 	%r27590, %r27589;
	mov.u32 	%r27591, %r27589;
	mov.u32 	%r27592, %r27589;
	@%p45 bra 	$L__BB3_70;
	ld.param.u64 	%rd395, [fused_batch_pir_kernel_optimized_8_param_1];
	cvta.to.global.u64 	%rd54, %rd395;
	ld.global.u8 	%rs208, [%rd54+1481];
	max.u16 	%rs30, %rs208, 11;
	cvt.u32.u16 	%r7531, %rs30;
	ld.shared.u32 	%r27592, [s_mem+98748];
	ld.shared.v4.u32 	{%r27591, %r27590, %r27589, %r7532}, [s_mem+98752];
	mov.b64 	%rd55, {%r27589, %r7532};
	shr.u64 	%rd56, %rd55, 32;
	cvt.u16.u64 	%rs390, %rd56;
	cvt.u32.u16 	%r998, %rs208;
	sub.s32 	%r7533, %r998, %r7531;
	add.s32 	%r7534, %r7533, 11;
	setp.lt.s32 	%p46, %r7534, 1;
	@%p46 bra 	$L__BB3_62;
	mov.b32 	%r27580, 0;
	mov.u16 	%rs388, %rs390;
$L__BB3_59:
	.pragma "nounroll";
	ld.const.u32 	%r7536, [CHACHA_CONSTANTS];
	add.s32 	%r7537, %r7536, %r27592;
	shf.l.wrap.b32 	%r7538, %r7537, %r7537, 16;
	add.s32 	%r7539, %r27592, %r7538;
	xor.b32  	%r7540, %r27592, %r7539;
	shf.l.wrap.b32 	%r7541, %r7540, %r7540, 12;
	add.s32 	%r7542, %r7537, %r7541;
	xor.b32  	%r7543, %r7538, %r7542;
	shf.l.wrap.b32 	%r7544, %r7543, %r7543, 8;
	add.s32 	%r7545, %r7539, %r7544;
	xor.b32  	%r7546, %r7541, %r7545;
	shf.l.wrap.b32 	%r7547, %r7546, %r7546, 7;
	ld.const.u32 	%r7548, [CHACHA_CONSTANTS+4];
	add.s32 	%r7549, %r7548, %r27591;
	shf.l.wrap.b32 	%r7550, %r7549, %r7549, 16;
	add.s32 	%r7551, %r27591, %r7550;
	xor.b32  	%r7552, %r27591, %r7551;
	shf.l.wrap.b32 	%r7553, %r7552, %r7552, 12;
	add.s32 	%r7554, %r7549, %r7553;
	xor.b32  	%r7555, %r7550, %r7554;
	shf.l.wrap.b32 	%r7556, %r7555, %r7555, 8;
	add.s32 	%r7557, %r7551, %r7556;
	xor.b32  	%r7558, %r7553, %r7557;
	shf.l.wrap.b32 	%r7559, %r7558, %r7558, 7;
	ld.const.u32 	%r7560, [CHACHA_CONSTANTS+8];
	add.s32 	%r7561, %r7560, %r27590;
	shf.l.wrap.b32 	%r7562, %r7561, %r7561, 16;
	add.s32 	%r7563, %r27590, %r7562;
	xor.b32  	%r7564, %r27590, %r7563;
	shf.l.wrap.b32 	%r7565, %r7564, %r7564, 12;
	add.s32 	%r7566, %r7561, %r7565;
	xor.b32  	%r7567, %r7562, %r7566;
	shf.l.wrap.b32 	%r7568, %r7567, %r7567, 8;
	add.s32 	%r7569, %r7563, %r7568;
	xor.b32  	%r7570, %r7565, %r7569;
	shf.l.wrap.b32 	%r7571, %r7570, %r7570, 7;
	ld.const.u32 	%r7572, [CHACHA_CONSTANTS+12];
	add.s32 	%r7573, %r7572, %r27589;
	shf.l.wrap.b32 	%r7574, %r7573, %r7573, 16;
	add.s32 	%r7575, %r27589, %r7574;
	xor.b32  	%r7576, %r27589, %r7575;
	shf.l.wrap.b32 	%r7577, %r7576, %r7576, 12;
	add.s32 	%r7578, %r7573, %r7577;
	xor.b32  	%r7579, %r7574, %r7578;
	shf.l.wrap.b32 	%r7580, %r7579, %r7579, 8;
	add.s32 	%r7581, %r7575, %r7580;
	xor.b32  	%r7582, %r7577, %r7581;
	shf.l.wrap.b32 	%r7583, %r7582, %r7582, 7;
	add.s32 	%r7584, %r7542, %r7559;
	xor.b32  	%r7585, %r7580, %r7584;
	shf.l.wrap.b32 	%r7586, %r7585, %r7585, 16;
	add.s32 	%r7587, %r7569, %r7586;
	xor.b32  	%r7588, %r7559, %r7587;
	shf.l.wrap.b32 	%r7589, %r7588, %r7588, 12;
	add.s32 	%r7590, %r7584, %r7589;
	xor.b32  	%r7591, %r7586, %r7590;
	shf.l.wrap.b32 	%r7592, %r7591, %r7591, 8;
	add.s32 	%r7593, %r7587, %r7592;
	xor.b32  	%r7594, %r7589, %r7593;
	shf.l.wrap.b32 	%r7595, %r7594, %r7594, 7;
	add.s32 	%r7596, %r7554, %r7571;
	xor.b32  	%r7597, %r7544, %r7596;
	shf.l.wrap.b32 	%r7598, %r7597, %r7597, 16;
	add.s32 	%r7599, %r7581, %r7598;
	xor.b32  	%r7600, %r7571, %r7599;
	shf.l.wrap.b32 	%r7601, %r7600, %r7600, 12;
	add.s32 	%r7602, %r7596, %r7601;
	xor.b32  	%r7603, %r7598, %r7602;
	shf.l.wrap.b32 	%r7604, %r7603, %r7603, 8;
	add.s32 	%r7605, %r7599, %r7604;
	xor.b32  	%r7606, %r7601, %r7605;
	shf.l.wrap.b32 	%r7607, %r7606, %r7606, 7;
	add.s32 	%r7608, %r7566, %r7583;
	xor.b32  	%r7609, %r7556, %r7608;
	shf.l.wrap.b32 	%r7610, %r7609, %r7609, 16;
	add.s32 	%r7611, %r7545, %r7610;
	xor.b32  	%r7612, %r7583, %r7611;
	shf.l.wrap.b32 	%r7613, %r7612, %r7612, 12;
	add.s32 	%r7614, %r7608, %r7613;
	xor.b32  	%r7615, %r7610, %r7614;
	shf.l.wrap.b32 	%r7616, %r7615, %r7615, 8;
	add.s32 	%r7617, %r7611, %r7616;
	xor.b32  	%r7618, %r7613, %r7617;
	shf.l.wrap.b32 	%r7619, %r7618, %r7618, 7;
	add.s32 	%r7620, %r7578, %r7547;
	xor.b32  	%r7621, %r7568, %r7620;
	shf.l.wrap.b32 	%r7622, %r7621, %r7621, 16;
	add.s32 	%r7623, %r7557, %r7622;
	xor.b32  	%r7624, %r7547, %r7623;
	shf.l.wrap.b32 	%r7625, %r7624, %r7624, 12;
	add.s32 	%r7626, %r7620, %r7625;
	xor.b32  	%r7627, %r7622, %r7626;
	shf.l.wrap.b32 	%r7628, %r7627, %r7627, 8;
	add.s32 	%r7629, %r7623, %r7628;
	xor.b32  	%r7630, %r7625, %r7629;
	shf.l.wrap.b32 	%r7631, %r7630, %r7630, 7;
	add.s32 	%r7632, %r7590, %r7631;
	xor.b32  	%r7633, %r7604, %r7632;
	shf.l.wrap.b32 	%r7634, %r7633, %r7633, 16;
	add.s32 	%r7635, %r7617, %r7634;
	xor.b32  	%r7636, %r7631, %r7635;
	shf.l.wrap.b32 	%r7637, %r7636, %r7636, 12;
	add.s32 	%r7638, %r7632, %r7637;
	xor.b32  	%r7639, %r7634, %r7638;
	shf.l.wrap.b32 	%r7640, %r7639, %r7639, 8;
	add.s32 	%r7641, %r7635, %r7640;
	xor.b32  	%r7642, %r7637, %r7641;
	shf.l.wrap.b32 	%r7643, %r7642, %r7642, 7;
	add.s32 	%r7644, %r7602, %r7595;
	xor.b32  	%r7645, %r7616, %r7644;
	shf.l.wrap.b32 	%r7646, %r7645, %r7645, 16;
	add.s32 	%r7647, %r7629, %r7646;
	xor.b32  	%r7648, %r7595, %r7647;
	shf.l.wrap.b32 	%r7649, %r7648, %r7648, 12;
	add.s32 	%r7650, %r7644, %r7649;
	xor.b32  	%r7651, %r7646, %r7650;
	shf.l.wrap.b32 	%r7652, %r7651, %r7651, 8;
	add.s32 	%r7653, %r7647, %r7652;
	xor.b32  	%r7654, %r7649, %r7653;
	shf.l.wrap.b32 	%r7655, %r7654, %r7654, 7;
	add.s32 	%r7656, %r7614, %r7607;
	xor.b32  	%r7657, %r7628, %r7656;
	shf.l.wrap.b32 	%r7658, %r7657, %r7657, 16;
	add.s32 	%r7659, %r7593, %r7658;
	xor.b32  	%r7660, %r7607, %r7659;
	shf.l.wrap.b32 	%r7661, %r7660, %r7660, 12;
	add.s32 	%r7662, %r7656, %r7661;
	xor.b32  	%r7663, %r7658, %r7662;
	shf.l.wrap.b32 	%r7664, %r7663, %r7663, 8;
	add.s32 	%r7665, %r7659, %r7664;
	xor.b32  	%r7666, %r7661, %r7665;
	shf.l.wrap.b32 	%r7667, %r7666, %r7666, 7;
	add.s32 	%r7668, %r7626, %r7619;
	xor.b32  	%r7669, %r7592, %r7668;
	shf.l.wrap.b32 	%r7670, %r7669, %r7669, 16;
	add.s32 	%r7671, %r7605, %r7670;
	xor.b32  	%r7672, %r7619, %r7671;
	shf.l.wrap.b32 	%r7673, %r7672, %r7672, 12;
	add.s32 	%r7674, %r7668, %r7673;
	xor.b32  	%r7675, %r7670, %r7674;
	shf.l.wrap.b32 	%r7676, %r7675, %r7675, 8;
	add.s32 	%r7677, %r7671, %r7676;
	xor.b32  	%r7678, %r7673, %r7677;
	shf.l.wrap.b32 	%r7679, %r7678, %r7678, 7;
	add.s32 	%r7680, %r7638, %r7655;
	xor.b32  	%r7681, %r7676, %r7680;
	shf.l.wrap.b32 	%r7682, %r7681, %r7681, 16;
	add.s32 	%r7683, %r7665, %r7682;
	xor.b32  	%r7684, %r7655, %r7683;
	shf.l.wrap.b32 	%r7685, %r7684, %r7684, 12;
	add.s32 	%r7686, %r7680, %r7685;
	xor.b32  	%r7687, %r7682, %r7686;
	shf.l.wrap.b32 	%r7688, %r7687, %r7687, 8;
	add.s32 	%r7689, %r7683, %r7688;
	xor.b32  	%r7690, %r7685, %r7689;
	shf.l.wrap.b32 	%r7691, %r7690, %r7690, 7;
	add.s32 	%r7692, %r7650, %r7667;
	xor.b32  	%r7693, %r7640, %r7692;
	shf.l.wrap.b32 	%r7694, %r7693, %r7693, 16;
	add.s32 	%r7695, %r7677, %r7694;
	xor.b32  	%r7696, %r7667, %r7695;
	shf.l.wrap.b32 	%r7697, %r7696, %r7696, 12;
	add.s32 	%r7698, %r7692, %r7697;
	xor.b32  	%r7699, %r7694, %r7698;
	shf.l.wrap.b32 	%r7700, %r7699, %r7699, 8;
	add.s32 	%r7701, %r7695, %r7700;
	xor.b32  	%r7702, %r7697, %r7701;
	shf.l.wrap.b32 	%r7703, %r7702, %r7702, 7;
	add.s32 	%r7704, %r7662, %r7679;
	xor.b32  	%r7705, %r7652, %r7704;
	shf.l.wrap.b32 	%r7706, %r7705, %r7705, 16;
	add.s32 	%r7707, %r7641, %r7706;
	xor.b32  	%r7708, %r7679, %r7707;
	shf.l.wrap.b32 	%r7709, %r7708, %r7708, 12;
	add.s32 	%r7710, %r7704, %r7709;
	xor.b32  	%r7711, %r7706, %r7710;
	shf.l.wrap.b32 	%r7712, %r7711, %r7711, 8;
	add.s32 	%r7713, %r7707, %r7712;
	xor.b32  	%r7714, %r7709, %r7713;
	shf.l.wrap.b32 	%r7715, %r7714, %r7714, 7;
	add.s32 	%r7716, %r7674, %r7643;
	xor.b32  	%r7717, %r7664, %r7716;
	shf.l.wrap.b32 	%r7718, %r7717, %r7717, 16;
	add.s32 	%r7719, %r7653, %r7718;
	xor.b32  	%r7720, %r7643, %r7719;
	shf.l.wrap.b32 	%r7721, %r7720, %r7720, 12;
	add.s32 	%r7722, %r7716, %r7721;
	xor.b32  	%r7723, %r7718, %r7722;
	shf.l.wrap.b32 	%r7724, %r7723, %r7723, 8;
	add.s32 	%r7725, %r7719, %r7724;
	xor.b32  	%r7726, %r7721, %r7725;
	shf.l.wrap.b32 	%r7727, %r7726, %r7726, 7;
	add.s32 	%r7728, %r7686, %r7727;
	xor.b32  	%r7729, %r7700, %r7728;
	shf.l.wrap.b32 	%r7730, %r7729, %r7729, 16;
	add.s32 	%r7731, %r7713, %r7730;
	xor.b32  	%r7732, %r7727, %r7731;
	shf.l.wrap.b32 	%r7733, %r7732, %r7732, 12;
	add.s32 	%r7734, %r7728, %r7733;
	xor.b32  	%r7735, %r7730, %r7734;
	shf.l.wrap.b32 	%r7736, %r7735, %r7735, 8;
	add.s32 	%r7737, %r7731, %r7736;
	xor.b32  	%r7738, %r7733, %r7737;
	shf.l.wrap.b32 	%r7739, %r7738, %r7738, 7;
	add.s32 	%r7740, %r7698, %r7691;
	xor.b32  	%r7741, %r7712, %r7740;
	shf.l.wrap.b32 	%r7742, %r7741, %r7741, 16;
	add.s32 	%r7743, %r7725, %r7742;
	xor.b32  	%r7744, %r7691, %r7743;
	shf.l.wrap.b32 	%r7745, %r7744, %r7744, 12;
	add.s32 	%r7746, %r7740, %r7745;
	xor.b32  	%r7747, %r7742, %r7746;
	shf.l.wrap.b32 	%r7748, %r7747, %r7747, 8;
	add.s32 	%r7749, %r7743, %r7748;
	xor.b32  	%r7750, %r7745, %r7749;
	shf.l.wrap.b32 	%r7751, %r7750, %r7750, 7;
	add.s32 	%r7752, %r7710, %r7703;
	xor.b32  	%r7753, %r7724, %r7752;
	shf.l.wrap.b32 	%r7754, %r7753, %r7753, 16;
	add.s32 	%r7755, %r7689, %r7754;
	xor.b32  	%r7756, %r7703, %r7755;
	shf.l.wrap.b32 	%r7757, %r7756, %r7756, 12;
	add.s32 	%r7758, %r7752, %r7757;
	xor.b32  	%r7759, %r7754, %r7758;
	shf.l.wrap.b32 	%r7760, %r7759, %r7759, 8;
	add.s32 	%r7761, %r7755, %r7760;
	xor.b32  	%r7762, %r7757, %r7761;
	shf.l.wrap.b32 	%r7763, %r7762, %r7762, 7;
	add.s32 	%r7764, %r7722, %r7715;
	xor.b32  	%r7765, %r7688, %r7764;
	shf.l.wrap.b32 	%r7766, %r7765, %r7765, 16;
	add.s32 	%r7767, %r7701, %r7766;
	xor.b32  	%r7768, %r7715, %r7767;
	shf.l.wrap.b32 	%r7769, %r7768, %r7768, 12;
	add.s32 	%r7770, %r7764, %r7769;
	xor.b32  	%r7771, %r7766, %r7770;
	shf.l.wrap.b32 	%r7772, %r7771, %r7771, 8;
	add.s32 	%r7773, %r7767, %r7772;
	xor.b32  	%r7774, %r7769, %r7773;
	shf.l.wrap.b32 	%r7775, %r7774, %r7774, 7;
	add.s32 	%r7776, %r7734, %r7751;
	xor.b32  	%r7777, %r7772, %r7776;
	shf.l.wrap.b32 	%r7778, %r7777, %r7777, 16;
	add.s32 	%r7779, %r7761, %r7778;
	xor.b32  	%r7780, %r7751, %r7779;
	shf.l.wrap.b32 	%r7781, %r7780, %r7780, 12;
	add.s32 	%r7782, %r7776, %r7781;
	xor.b32  	%r7783, %r7778, %r7782;
	shf.l.wrap.b32 	%r7784, %r7783, %r7783, 8;
	add.s32 	%r7785, %r7779, %r7784;
	xor.b32  	%r7786, %r7781, %r7785;
	shf.l.wrap.b32 	%r7787, %r7786, %r7786, 7;
	add.s32 	%r7788, %r7746, %r7763;
	xor.b32  	%r7789, %r7736, %r7788;
	shf.l.wrap.b32 	%r7790, %r7789, %r7789, 16;
	add.s32 	%r7791, %r7773, %r7790;
	xor.b32  	%r7792, %r7763, %r7791;
	shf.l.wrap.b32 	%r7793, %r7792, %r7792, 12;
	add.s32 	%r7794, %r7788, %r7793;
	xor.b32  	%r7795, %r7790, %r7794;
	shf.l.wrap.b32 	%r7796, %r7795, %r7795, 8;
	add.s32 	%r7797, %r7791, %r7796;
	xor.b32  	%r7798, %r7793, %r7797;
	shf.l.wrap.b32 	%r7799, %r7798, %r7798, 7;
	add.s32 	%r7800, %r7758, %r7775;
	xor.b32  	%r7801, %r7748, %r7800;
	shf.l.wrap.b32 	%r7802, %r7801, %r7801, 16;
	add.s32 	%r7803, %r7737, %r7802;
	xor.b32  	%r7804, %r7775, %r7803;
	shf.l.wrap.b32 	%r7805, %r7804, %r7804, 12;
	add.s32 	%r7806, %r7800, %r7805;
	xor.b32  	%r7807, %r7802, %r7806;
	shf.l.wrap.b32 	%r7808, %r7807, %r7807, 8;
	add.s32 	%r7809, %r7803, %r7808;
	xor.b32  	%r7810, %r7805, %r7809;
	shf.l.wrap.b32 	%r7811, %r7810, %r7810, 7;
	add.s32 	%r7812, %r7770, %r7739;
	xor.b32  	%r7813, %r7760, %r7812;
	shf.l.wrap.b32 	%r7814, %r7813, %r7813, 16;
	add.s32 	%r7815, %r7749, %r7814;
	xor.b32  	%r7816, %r7739, %r7815;
	shf.l.wrap.b32 	%r7817, %r7816, %r7816, 12;
	add.s32 	%r7818, %r7812, %r7817;
	xor.b32  	%r7819, %r7814, %r7818;
	shf.l.wrap.b32 	%r7820, %r7819, %r7819, 8;
	add.s32 	%r7821, %r7815, %r7820;
	xor.b32  	%r7822, %r7817, %r7821;
	shf.l.wrap.b32 	%r7823, %r7822, %r7822, 7;
	add.s32 	%r7824, %r7782, %r7823;
	xor.b32  	%r7825, %r7796, %r7824;
	shf.l.wrap.b32 	%r7826, %r7825, %r7825, 16;
	add.s32 	%r7827, %r7809, %r7826;
	xor.b32  	%r7828, %r7823, %r7827;
	shf.l.wrap.b32 	%r7829, %r7828, %r7828, 12;
	add.s32 	%r7830, %r7824, %r7829;
	xor.b32  	%r7831, %r7826, %r7830;
	shf.l.wrap.b32 	%r7832, %r7831, %r7831, 8;
	add.s32 	%r7833, %r7827, %r7832;
	xor.b32  	%r7834, %r7829, %r7833;
	shf.l.wrap.b32 	%r7835, %r7834, %r7834, 7;
	add.s32 	%r7836, %r7794, %r7787;
	xor.b32  	%r7837, %r7808, %r7836;
	shf.l.wrap.b32 	%r7838, %r7837, %r7837, 16;
	add.s32 	%r7839, %r7821, %r7838;
	xor.b32  	%r7840, %r7787, %r7839;
	shf.l.wrap.b32 	%r7841, %r7840, %r7840, 12;
	add.s32 	%r7842, %r7836, %r7841;
	xor.b32  	%r7843, %r7838, %r7842;
	shf.l.wrap.b32 	%r7844, %r7843, %r7843, 8;
	add.s32 	%r7845, %r7839, %r7844;
	xor.b32  	%r7846, %r7841, %r7845;
	shf.l.wrap.b32 	%r7847, %r7846, %r7846, 7;
	add.s32 	%r7848, %r7806, %r7799;
	xor.b32  	%r7849, %r7820, %r7848;
	shf.l.wrap.b32 	%r7850, %r7849, %r7849, 16;
	add.s32 	%r7851, %r7785, %r7850;
	xor.b32  	%r7852, %r7799, %r7851;
	shf.l.wrap.b32 	%r7853, %r7852, %r7852, 12;
	add.s32 	%r7854, %r7848, %r7853;
	xor.b32  	%r7855, %r7850, %r7854;
	shf.l.wrap.b32 	%r7856, %r7855, %r7855, 8;
	add.s32 	%r7857, %r7851, %r7856;
	xor.b32  	%r7858, %r7853, %r7857;
	shf.l.wrap.b32 	%r7859, %r7858, %r7858, 7;
	add.s32 	%r7860, %r7818, %r7811;
	xor.b32  	%r7861, %r7784, %r7860;
	shf.l.wrap.b32 	%r7862, %r7861, %r7861, 16;
	add.s32 	%r7863, %r7797, %r7862;
	xor.b32  	%r7864, %r7811, %r7863;
	shf.l.wrap.b32 	%r7865, %r7864, %r7864, 12;
	add.s32 	%r7866, %r7860, %r7865;
	xor.b32  	%r7867, %r7862, %r7866;
	shf.l.wrap.b32 	%r7868, %r7867, %r7867, 8;
	add.s32 	%r7869, %r7863, %r7868;
	xor.b32  	%r7870, %r7865, %r7869;
	shf.l.wrap.b32 	%r7871, %r7870, %r7870, 7;
	add.s32 	%r7872, %r7830, %r7847;
	xor.b32  	%r7873, %r7868, %r7872;
	shf.l.wrap.b32 	%r7874, %r7873, %r7873, 16;
	add.s32 	%r7875, %r7857, %r7874;
	xor.b32  	%r7876, %r7847, %r7875;
	shf.l.wrap.b32 	%r7877, %r7876, %r7876, 12;
	add.s32 	%r7878, %r7872, %r7877;
	xor.b32  	%r7879, %r7874, %r7878;
	shf.l.wrap.b32 	%r7880, %r7879, %r7879, 8;
	add.s32 	%r7881, %r7875, %r7880;
	xor.b32  	%r7882, %r7877, %r7881;
	shf.l.wrap.b32 	%r7883, %r7882, %r7882, 7;
	add.s32 	%r7884, %r7842, %r7859;
	xor.b32  	%r7885, %r7832, %r7884;
	shf.l.wrap.b32 	%r7886, %r7885, %r7885, 16;
	add.s32 	%r7887, %r7869, %r7886;
	xor.b32  	%r7888, %r7859, %r7887;
	shf.l.wrap.b32 	%r7889, %r7888, %r7888, 12;
	add.s32 	%r7890, %r7884, %r7889;
	xor.b32  	%r7891, %r7886, %r7890;
	shf.l.wrap.b32 	%r7892, %r7891, %r7891, 8;
	add.s32 	%r7893, %r7887, %r7892;
	xor.b32  	%r7894, %r7889, %r7893;
	shf.l.wrap.b32 	%r7895, %r7894, %r7894, 7;
	add.s32 	%r7896, %r7854, %r7871;
	xor.b32  	%r7897, %r7844, %r7896;
	shf.l.wrap.b32 	%r7898, %r7897, %r7897, 16;
	add.s32 	%r7899, %r7833, %r7898;
	xor.b32  	%r7900, %r7871, %r7899;
	shf.l.wrap.b32 	%r7901, %r7900, %r7900, 12;
	add.s32 	%r7902, %r7896, %r7901;
	xor.b32  	%r7903, %r7898, %r7902;
	shf.l.wrap.b32 	%r7904, %r7903, %r7903, 8;
	add.s32 	%r7905, %r7899, %r7904;
	xor.b32  	%r7906, %r7901, %r7905;
	shf.l.wrap.b32 	%r7907, %r7906, %r7906, 7;
	add.s32 	%r7908, %r7866, %r7835;
	xor.b32  	%r7909, %r7856, %r7908;
	shf.l.wrap.b32 	%r7910, %r7909, %r7909, 16;
	add.s32 	%r7911, %r7845, %r7910;
	xor.b32  	%r7912, %r7835, %r7911;
	shf.l.wrap.b32 	%r7913, %r7912, %r7912, 12;
	add.s32 	%r7914, %r7908, %r7913;
	xor.b32  	%r7915, %r7910, %r7914;
	shf.l.wrap.b32 	%r7916, %r7915, %r7915, 8;
	add.s32 	%r7917, %r7911, %r7916;
	xor.b32  	%r7918, %r7913, %r7917;
	shf.l.wrap.b32 	%r7919, %r7918, %r7918, 7;
	add.s32 	%r27584, %r7536, %r7878;
	add.s32 	%r27585, %r27592, %r7919;
	add.s32 	%r27583, %r7548, %r7890;
	add.s32 	%r27586, %r27591, %r7883;
	add.s32 	%r27582, %r7560, %r7902;
	add.s32 	%r27587, %r27590, %r7895;
	add.s32 	%r27581, %r7572, %r7914;
	add.s32 	%r27588, %r27589, %r7907;
	xor.b32  	%r7920, %r7537, 1;
	shf.l.wrap.b32 	%r7921, %r7537, %r7920, 16;
	add.s32 	%r7922, %r27592, %r7921;
	xor.b32  	%r7923, %r27592, %r7922;
	shf.l.wrap.b32 	%r7924, %r7923, %r7923, 12;
	add.s32 	%r7925, %r7537, %r7924;
	xor.b32  	%r7926, %r7921, %r7925;
	shf.l.wrap.b32 	%r7927, %r7926, %r7926, 8;
	add.s32 	%r7928, %r7922, %r7927;
	xor.b32  	%r7929, %r7924, %r7928;
	shf.l.wrap.b32 	%r7930, %r7929, %r7929, 7;
	add.s32 	%r7931, %r7925, %r7559;
	xor.b32  	%r7932, %r7580, %r7931;
	shf.l.wrap.b32 	%r7933, %r7932, %r7932, 16;
	add.s32 	%r7934, %r7569, %r7933;
	xor.b32  	%r7935, %r7559, %r7934;
	shf.l.wrap.b32 	%r7936, %r7935, %r7935, 12;
	add.s32 	%r7937, %r7931, %r7936;
	xor.b32  	%r7938, %r7933, %r7937;
	shf.l.wrap.b32 	%r7939, %r7938, %r7938, 8;
	add.s32 	%r7940, %r7934, %r7939;
	xor.b32  	%r7941, %r7936, %r7940;
	shf.l.wrap.b32 	%r7942, %r7941, %r7941, 7;
	xor.b32  	%r7943, %r7927, %r7596;
	shf.l.wrap.b32 	%r7944, %r7943, %r7943, 16;
	add.s32 	%r7945, %r7581, %r7944;
	xor.b32  	%r7946, %r7571, %r7945;
	shf.l.wrap.b32 	%r7947, %r7946, %r7946, 12;
	add.s32 	%r7948, %r7596, %r7947;
	xor.b32  	%r7949, %r7944, %r7948;
	shf.l.wrap.b32 	%r7950, %r7949, %r7949, 8;
	add.s32 	%r7951, %r7945, %r7950;
	xor.b32  	%r7952, %r7947, %r7951;
	shf.l.wrap.b32 	%r7953, %r7952, %r7952, 7;
	add.s32 	%r7954, %r7928, %r7610;
	xor.b32  	%r7955, %r7583, %r7954;
	shf.l.wrap.b32 	%r7956, %r7955, %r7955, 12;
	add.s32 	%r7957, %r7608, %r7956;
	xor.b32  	%r7958, %r7610, %r7957;
	shf.l.wrap.b32 	%r7959, %r7958, %r7958, 8;
	add.s32 	%r7960, %r7954, %r7959;
	xor.b32  	%r7961, %r7956, %r7960;
	shf.l.wrap.b32 	%r7962, %r7961, %r7961, 7;
	add.s32 	%r7963, %r7578, %r7930;
	xor.b32  	%r7964, %r7568, %r7963;
	shf.l.wrap.b32 	%r7965, %r7964, %r7964, 16;
	add.s32 	%r7966, %r7557, %r7965;
	xor.b32  	%r7967, %r7930, %r7966;
	shf.l.wrap.b32 	%r7968, %r7967, %r7967, 12;
	add.s32 	%r7969, %r7963, %r7968;
	xor.b32  	%r7970, %r7965, %r7969;
	shf.l.wrap.b32 	%r7971, %r7970, %r7970, 8;
	add.s32 	%r7972, %r7966, %r7971;
	xor.b32  	%r7973, %r7968, %r7972;
	shf.l.wrap.b32 	%r7974, %r7973, %r7973, 7;
	add.s32 	%r7975, %r7937, %r7974;
	xor.b32  	%r7976, %r7950, %r7975;
	shf.l.wrap.b32 	%r7977, %r7976, %r7976, 16;
	add.s32 	%r7978, %r7960, %r7977;
	xor.b32  	%r7979, %r7974, %r7978;
	shf.l.wrap.b32 	%r7980, %r7979, %r7979, 12;
	add.s32 	%r7981, %r7975, %r7980;
	xor.b32  	%r7982, %r7977, %r7981;
	shf.l.wrap.b32 	%r7983, %r7982, %r7982, 8;
	add.s32 	%r7984, %r7978, %r7983;
	xor.b32  	%r7985, %r7980, %r7984;
	shf.l.wrap.b32 	%r7986, %r7985, %r7985, 7;
	add.s32 	%r7987, %r7948, %r7942;
	xor.b32  	%r7988, %r7959, %r7987;
	shf.l.wrap.b32 	%r7989, %r7988, %r7988, 16;
	add.s32 	%r7990, %r7972, %r7989;
	xor.b32  	%r7991, %r7942, %r7990;
	shf.l.wrap.b32 	%r7992, %r7991, %r7991, 12;
	add.s32 	%r7993, %r7987, %r7992;
	xor.b32  	%r7994, %r7989, %r7993;
	shf.l.wrap.b32 	%r7995, %r7994, %r7994, 8;
	add.s32 	%r7996, %r7990, %r7995;
	xor.b32  	%r7997, %r7992, %r7996;
	shf.l.wrap.b32 	%r7998, %r7997, %r7997, 7;
	add.s32 	%r7999, %r7957, %r7953;
	xor.b32  	%r8000, %r7971, %r7999;
	shf.l.wrap.b32 	%r8001, %r8000, %r8000, 16;
	add.s32 	%r8002, %r7940, %r8001;
	xor.b32  	%r8003, %r7953, %r8002;
	shf.l.wrap.b32 	%r8004, %r8003, %r8003, 12;
	add.s32 	%r8005, %r7999, %r8004;
	xor.b32  	%r8006, %r8001, %r8005;
	shf.l.wrap.b32 	%r8007, %r8006, %r8006, 8;
	add.s32 	%r8008, %r8002, %r8007;
	xor.b32  	%r8009, %r8004, %r8008;
	shf.l.wrap.b32 	%r8010, %r8009, %r8009, 7;
	add.s32 	%r8011, %r7969, %r7962;
	xor.b32  	%r8012, %r7939, %r8011;
	shf.l.wrap.b32 	%r8013, %r8012, %r8012, 16;
	add.s32 	%r8014, %r7951, %r8013;
	xor.b32  	%r8015, %r7962, %r8014;
	shf.l.wrap.b32 	%r8016, %r8015, %r8015, 12;
	add.s32 	%r8017, %r8011, %r8016;
	xor.b32  	%r8018, %r8013, %r8017;
	shf.l.wrap.b32 	%r8019, %r8018, %r8018, 8;
	add.s32 	%r8020, %r8014, %r8019;
	xor.b32  	%r8021, %r8016, %r8020;
	shf.l.wrap.b32 	%r8022, %r8021, %r8021, 7;
	add.s32 	%r8023, %r7981, %r7998;
	xor.b32  	%r8024, %r8019, %r8023;
	shf.l.wrap.b32 	%r8025, %r8024, %r8024, 16;
	add.s32 	%r8026, %r8008, %r8025;
	xor.b32  	%r8027, %r7998, %r8026;
	shf.l.wrap.b32 	%r8028, %r8027, %r8027, 12;
	add.s32 	%r8029, %r8023, %r8028;
	xor.b32  	%r8030, %r8025, %r8029;
	shf.l.wrap.b32 	%r8031, %r8030, %r8030, 8;
	add.s32 	%r8032, %r8026, %r8031;
	xor.b32  	%r8033, %r8028, %r8032;
	shf.l.wrap.b32 	%r8034, %r8033, %r8033, 7;
	add.s32 	%r8035, %r7993, %r8010;
	xor.b32  	%r8036, %r7983, %r8035;
	shf.l.wrap.b32 	%r8037, %r8036, %r8036, 16;
	add.s32 	%r8038, %r8020, %r8037;
	xor.b32  	%r8039, %r8010, %r8038;
	shf.l.wrap.b32 	%r8040, %r8039, %r8039, 12;
	add.s32 	%r8041, %r8035, %r8040;
	xor.b32  	%r8042, %r8037, %r8041;
	shf.l.wrap.b32 	%r8043, %r8042, %r8042, 8;
	add.s32 	%r8044, %r8038, %r8043;
	xor.b32  	%r8045, %r8040, %r8044;
	shf.l.wrap.b32 	%r8046, %r8045, %r8045, 7;
	add.s32 	%r8047, %r8005, %r8022;
	xor.b32  	%r8048, %r7995, %r8047;
	shf.l.wrap.b32 	%r8049, %r8048, %r8048, 16;
	add.s32 	%r8050, %r7984, %r8049;
	xor.b32  	%r8051, %r8022, %r8050;
	shf.l.wrap.b32 	%r8052, %r8051, %r8051, 12;
	add.s32 	%r8053, %r8047, %r8052;
	xor.b32  	%r8054, %r8049, %r8053;
	shf.l.wrap.b32 	%r8055, %r8054, %r8054, 8;
	add.s32 	%r8056, %r8050, %r8055;
	xor.b32  	%r8057, %r8052, %r8056;
	shf.l.wrap.b32 	%r8058, %r8057, %r8057, 7;
	add.s32 	%r8059, %r8017, %r7986;
	xor.b32  	%r8060, %r8007, %r8059;
	shf.l.wrap.b32 	%r8061, %r8060, %r8060, 16;
	add.s32 	%r8062, %r7996, %r8061;
	xor.b32  	%r8063, %r7986, %r8062;
	shf.l.wrap.b32 	%r8064, %r8063, %r8063, 12;
	add.s32 	%r8065, %r8059, %r8064;
	xor.b32  	%r8066, %r8061, %r8065;
	shf.l.wrap.b32 	%r8067, %r8066, %r8066, 8;
	add.s32 	%r8068, %r8062, %r8067;
	xor.b32  	%r8069, %r8064, %r8068;
	shf.l.wrap.b32 	%r8070, %r8069, %r8069, 7;
	add.s32 	%r8071, %r8029, %r8070;
	xor.b32  	%r8072, %r8043, %r8071;
	shf.l.wrap.b32 	%r8073, %r8072, %r8072, 16;
	add.s32 	%r8074, %r8056, %r8073;
	xor.b32  	%r8075, %r8070, %r8074;
	shf.l.wrap.b32 	%r8076, %r8075, %r8075, 12;
	add.s32 	%r8077, %r8071, %r8076;
	xor.b32  	%r8078, %r8073, %r8077;
	shf.l.wrap.b32 	%r8079, %r8078, %r8078, 8;
	add.s32 	%r8080, %r8074, %r8079;
	xor.b32  	%r8081, %r8076, %r8080;
	shf.l.wrap.b32 	%r8082, %r8081, %r8081, 7;
	add.s32 	%r8083, %r8041, %r8034;
	xor.b32  	%r8084, %r8055, %r8083;
	shf.l.wrap.b32 	%r8085, %r8084, %r8084, 16;
	add.s32 	%r8086, %r8068, %r8085;
	xor.b32  	%r8087, %r8034, %r8086;
	shf.l.wrap.b32 	%r8088, %r8087, %r8087, 12;
	add.s32 	%r8089, %r8083, %r8088;
	xor.b32  	%r8090, %r8085, %r8089;
	shf.l.wrap.b32 	%r8091, %r8090, %r8090, 8;
	add.s32 	%r8092, %r8086, %r8091;
	xor.b32  	%r8093, %r8088, %r8092;
	shf.l.wrap.b32 	%r8094, %r8093, %r8093, 7;
	add.s32 	%r8095, %r8053, %r8046;
	xor.b32  	%r8096, %r8067, %r8095;
	shf.l.wrap.b32 	%r8097, %r8096, %r8096, 16;
	add.s32 	%r8098, %r8032, %r8097;
	xor.b32  	%r8099, %r8046, %r8098;
	shf.l.wrap.b32 	%r8100, %r8099, %r8099, 12;
	add.s32 	%r8101, %r8095, %r8100;
	xor.b32  	%r8102, %r8097, %r8101;
	shf.l.wrap.b32 	%r8103, %r8102, %r8102, 8;
	add.s32 	%r8104, %r8098, %r8103;
	xor.b32  	%r8105, %r8100, %r8104;
	shf.l.wrap.b32 	%r8106, %r8105, %r8105, 7;
	add.s32 	%r8107, %r8065, %r8058;
	xor.b32  	%r8108, %r8031, %r8107;
	shf.l.wrap.b32 	%r8109, %r8108, %r8108, 16;
	add.s32 	%r8110, %r8044, %r8109;
	xor.b32  	%r8111, %r8058, %r8110;
	shf.l.wrap.b32 	%r8112, %r8111, %r8111, 12;
	add.s32 	%r8113, %r8107, %r8112;
	xor.b32  	%r8114, %r8109, %r8113;
	shf.l.wrap.b32 	%r8115, %r8114, %r8114, 8;
	add.s32 	%r8116, %r8110, %r8115;
	xor.b32  	%r8117, %r8112, %r8116;
	shf.l.wrap.b32 	%r8118, %r8117, %r8117, 7;
	add.s32 	%r8119, %r8077, %r8094;
	xor.b32  	%r8120, %r8115, %r8119;
	shf.l.wrap.b32 	%r8121, %r8120, %r8120, 16;
	add.s32 	%r8122, %r8104, %r8121;
	xor.b32  	%r8123, %r8094, %r8122;
	shf.l.wrap.b32 	%r8124, %r8123, %r8123, 12;
	add.s32 	%r8125, %r8119, %r8124;
	xor.b32  	%r8126, %r8121, %r8125;
	shf.l.wrap.b32 	%r8127, %r8126, %r8126, 8;
	add.s32 	%r8128, %r8122, %r8127;
	xor.b32  	%r8129, %r8124, %r8128;
	shf.l.wrap.b32 	%r8130, %r8129, %r8129, 7;
	add.s32 	%r8131, %r8089, %r8106;
	xor.b32  	%r8132, %r8079, %r8131;
	shf.l.wrap.b32 	%r8133, %r8132, %r8132, 16;
	add.s32 	%r8134, %r8116, %r8133;
	xor.b32  	%r8135, %r8106, %r8134;
	shf.l.wrap.b32 	%r8136, %r8135, %r8135, 12;
	add.s32 	%r8137, %r8131, %r8136;
	xor.b32  	%r8138, %r8133, %r8137;
	shf.l.wrap.b32 	%r8139, %r8138, %r8138, 8;
	add.s32 	%r8140, %r8134, %r8139;
	xor.b32  	%r8141, %r8136, %r8140;
	shf.l.wrap.b32 	%r8142, %r8141, %r8141, 7;
	add.s32 	%r8143, %r8101, %r8118;
	xor.b32  	%r8144, %r8091, %r8143;
	shf.l.wrap.b32 	%r8145, %r8144, %r8144, 16;
	add.s32 	%r8146, %r8080, %r8145;
	xor.b32  	%r8147, %r8118, %r8146;
	shf.l.wrap.b32 	%r8148, %r8147, %r8147, 12;
	add.s32 	%r8149, %r8143, %r8148;
	xor.b32  	%r8150, %r8145, %r8149;
	shf.l.wrap.b32 	%r8151, %r8150, %r8150, 8;
	add.s32 	%r8152, %r8146, %r8151;
	xor.b32  	%r8153, %r8148, %r8152;
	shf.l.wrap.b32 	%r8154, %r8153, %r8153, 7;
	add.s32 	%r8155, %r8113, %r8082;
	xor.b32  	%r8156, %r8103, %r8155;
	shf.l.wrap.b32 	%r8157, %r8156, %r8156, 16;
	add.s32 	%r8158, %r8092, %r8157;
	xor.b32  	%r8159, %r8082, %r8158;
	shf.l.wrap.b32 	%r8160, %r8159, %r8159, 12;
	add.s32 	%r8161, %r8155, %r8160;
	xor.b32  	%r8162, %r8157, %r8161;
	shf.l.wrap.b32 	%r8163, %r8162, %r8162, 8;
	add.s32 	%r8164, %r8158, %r8163;
	xor.b32  	%r8165, %r8160, %r8164;
	shf.l.wrap.b32 	%r8166, %r8165, %r8165, 7;
	add.s32 	%r8167, %r8125, %r8166;
	xor.b32  	%r8168, %r8139, %r8167;
	shf.l.wrap.b32 	%r8169, %r8168, %r8168, 16;
	add.s32 	%r8170, %r8152, %r8169;
	xor.b32  	%r8171, %r8166, %r8170;
	shf.l.wrap.b32 	%r8172, %r8171, %r8171, 12;
	add.s32 	%r8173, %r8167, %r8172;
	xor.b32  	%r8174, %r8169, %r8173;
	shf.l.wrap.b32 	%r8175, %r8174, %r8174, 8;
	add.s32 	%r8176, %r8137, %r8130;
	xor.b32  	%r8177, %r8151, %r8176;
	shf.l.wrap.b32 	%r8178, %r8177, %r8177, 16;
	add.s32 	%r8179, %r8164, %r8178;
	xor.b32  	%r8180, %r8130, %r8179;
	shf.l.wrap.b32 	%r8181, %r8180, %r8180, 12;
	add.s32 	%r8182, %r8176, %r8181;
	xor.b32  	%r8183, %r8178, %r8182;
	shf.l.wrap.b32 	%r8184, %r8183, %r8183, 8;
	add.s32 	%r8185, %r8179, %r8184;
	xor.b32  	%r8186, %r8181, %r8185;
	shf.l.wrap.b32 	%r8187, %r8186, %r8186, 7;
	add.s32 	%r8188, %r8149, %r8142;
	xor.b32  	%r8189, %r8163, %r8188;
	shf.l.wrap.b32 	%r8190, %r8189, %r8189, 16;
	add.s32 	%r8191, %r8128, %r8190;
	xor.b32  	%r8192, %r8142, %r8191;
	shf.l.wrap.b32 	%r8193, %r8192, %r8192, 12;
	add.s32 	%r8194, %r8188, %r8193;
	xor.b32  	%r8195, %r8190, %r8194;
	shf.l.wrap.b32 	%r8196, %r8195, %r8195, 8;
	add.s32 	%r8197, %r8191, %r8196;
	xor.b32  	%r8198, %r8193, %r8197;
	shf.l.wrap.b32 	%r8199, %r8198, %r8198, 7;
	add.s32 	%r8200, %r8161, %r8154;
	xor.b32  	%r8201, %r8127, %r8200;
	shf.l.wrap.b32 	%r8202, %r8201, %r8201, 16;
	add.s32 	%r8203, %r8140, %r8202;
	xor.b32  	%r8204, %r8154, %r8203;
	shf.l.wrap.b32 	%r8205, %r8204, %r8204, 12;
	add.s32 	%r8206, %r8200, %r8205;
	xor.b32  	%r8207, %r8202, %r8206;
	shf.l.wrap.b32 	%r8208, %r8207, %r8207, 8;
	add.s32 	%r8209, %r8203, %r8208;
	add.s32 	%r8210, %r8173, %r8187;
	xor.b32  	%r8211, %r8208, %r8210;
	shf.l.wrap.b32 	%r8212, %r8211, %r8211, 16;
	add.s32 	%r8213, %r8197, %r8212;
	xor.b32  	%r8214, %r8187, %r8213;
	shr.u32 	%r8215, %r8214, 20;
	add.s32 	%r8216, %r8210, %r8215;
	add.s32 	%r8217, %r8182, %r8199;
	xor.b32  	%r8218, %r8175, %r8217;
	shf.l.wrap.b32 	%r8219, %r8218, %r8218, 16;
	add.s32 	%r8220, %r8209, %r8219;
	xor.b32  	%r8221, %r8199, %r8220;
	shr.u32 	%r8222, %r8221, 20;
	add.s32 	%r8223, %r8217, %r8222;
	add.s32 	%r8224, %r7536, %r8216;
	add.s32 	%r8225, %r7548, %r8223;
	cvt.u32.u16 	%r8226, %rs30;
	add.s32 	%r8227, %r8226, %r27580;
	add.s32 	%r8228, %r8227, -11;
	not.b32 	%r8229, %r8228;
	add.s32 	%r8230, %r8229, %r998;
	mov.u32 	%r8231, %ctaid.x;
	shl.b32 	%r8232, %r8231, 11;
	mov.u32 	%r8233, %tid.x;
	and.b32  	%r8234, %r8233, 31;
	or.b32  	%r8235, %r8232, %r8234;
	shl.b32 	%r8236, %r8233, 3;
	and.b32  	%r8237, %r8236, 7936;
	add.s32 	%r8238, %r27503, %r8237;
	add.s32 	%r8239, %r8235, %r8238;
	shr.u32 	%r8240, %r8239, %r8230;
	and.b32  	%r8241, %r8240, 1;
	setp.eq.b32 	%p47, %r8241, 1;
	selp.b32 	%r8242, %r8225, %r8224, %p47;
	cvt.u16.u32 	%rs209, %r8242;
	and.b16  	%rs390, %rs209, 1;
	and.b16  	%rs210, %rs388, 255;
	setp.ne.s16 	%p48, %rs210, 1;
	@%p48 bra 	$L__BB3_61;
	ld.param.u64 	%rd396, [fused_batch_pir_kernel_optimized_8_param_1];
	cvt.u32.u16 	%r8243, %rs30;
	add.s32 	%r8244, %r8243, %r27580;
	add.s32 	%r8245, %r8244, -11;
	not.b32 	%r8246, %r8245;
	add.s32 	%r8247, %r8246, %r998;
	mov.u32 	%r8248, %ctaid.x;
	shl.b32 	%r8249, %r8248, 11;
	mov.u32 	%r8250, %tid.x;
	and.b32  	%r8251, %r8250, 31;
	or.b32  	%r8252, %r8249, %r8251;
	shl.b32 	%r8253, %r8250, 3;
	and.b32  	%r8254, %r8253, 7936;
	add.s32 	%r8255, %r27503, %r8254;
	add.s32 	%r8256, %r8252, %r8255;
	shr.u32 	%r8257, %r8256, %r8247;
	and.b32  	%r8258, %r8257, 1;
	setp.eq.b32 	%p49, %r8258, 1;
	cvt.u64.u32 	%rd57, %r27580;
	cvt.u64.u16 	%rd58, %rs30;
	add.s64 	%rd59, %rd57, %rd58;
	cvta.to.global.u64 	%rd60, %rd396;
	shl.b64 	%rd61, %rd59, 4;
	add.s64 	%rd62, %rd60, %rd61;
	ld.global.u32 	%r8259, [%rd62+1308];
	selp.b32 	%r8260, %r27585, %r27584, %p49;
	xor.b32  	%r8261, %r8260, %r8259;
	selp.b32 	%r8262, %r27586, %r27583, %p49;
	selp.b32 	%r27584, %r27584, %r8261, %p49;
	selp.b32 	%r27585, %r8261, %r27585, %p49;
	ld.global.u32 	%r8263, [%rd62+1312];
	xor.b32  	%r8264, %r8262, %r8263;
	selp.b32 	%r8265, %r27587, %r27582, %p49;
	selp.b32 	%r27583, %r27583, %r8264, %p49;
	selp.b32 	%r27586, %r8264, %r27586, %p49;
	ld.global.u32 	%r8266, [%rd62+1316];
	xor.b32  	%r8267, %r8265, %r8266;
	selp.b32 	%r8268, %r27588, %r27581, %p49;
	selp.b32 	%r27582, %r27582, %r8267, %p49;
	selp.b32 	%r27587, %r8267, %r27587, %p49;
	ld.global.u32 	%r8269, [%rd62+1320];
	xor.b32  	%r8270, %r8268, %r8269;
	selp.b64 	%rd63, 445, 420, %p49;
	selp.b32 	%r27581, %r27581, %r8270, %p49;
	selp.b32 	%r27588, %r8270, %r27588, %p49;
	add.s64 	%rd64, %rd63, %rd59;
	add.s64 	%rd65, %rd64, %rd60;
	ld.global.u8 	%rs211, [%rd65+1453];
	xor.b16  	%rs390, %rs211, %rs390;
$L__BB3_61:
	cvt.u32.u16 	%r8271, %rs30;
	add.s32 	%r8272, %r8271, -11;
	add.s32 	%r8273, %r27580, %r8272;
	not.b32 	%r8274, %r8273;
	add.s32 	%r8275, %r8274, %r998;
	mov.u32 	%r8276, %ctaid.x;
	shl.b32 	%r8277, %r8276, 11;
	mov.u32 	%r8278, %tid.x;
	and.b32  	%r8279, %r8278, 31;
	or.b32  	%r8280, %r8277, %r8279;
	shl.b32 	%r8281, %r8278, 3;
	and.b32  	%r8282, %r8281, 7936;
	add.s32 	%r8283, %r27503, %r8282;
	add.s32 	%r8284, %r8280, %r8283;
	shr.u32 	%r8285, %r8284, %r8275;
	and.b32  	%r8286, %r8285, 1;
	setp.eq.b32 	%p50, %r8286, 1;
	selp.b32 	%r27592, %r27585, %r27584, %p50;
	selp.b32 	%r27591, %r27586, %r27583, %p50;
	selp.b32 	%r27590, %r27587, %r27582, %p50;
	selp.b32 	%r27589, %r27588, %r27581, %p50;
	add.s32 	%r27580, %r27580, 1;
	sub.s32 	%r8287, %r998, %r8272;
	setp.ne.s32 	%p51, %r27580, %r8287;
	mov.u16 	%rs388, %rs390;
	@%p51 bra 	$L__BB3_59;
$L__BB3_62:
	and.b16  	%rs212, %rs390, 255;
	setp.ne.s16 	%p52, %rs212, 1;
	@%p52 bra 	$L__BB3_64;
	ld.param.u64 	%rd397, [fused_batch_pir_kernel_optimized_8_param_1];
	cvta.to.global.u64 	%rd66, %rd397;
	ld.global.u32 	%r8288, [%rd66+1936];
	xor.b32  	%r27592, %r27592, %r8288;
$L__BB3_64:
	@%p52 bra 	$L__BB3_66;
	ld.param.u64 	%rd398, [fused_batch_pir_kernel_optimized_8_param_1];
	cvta.to.global.u64 	%rd67, %rd398;
	ld.global.u32 	%r8289, [%rd67+1940];
	xor.b32  	%r27591, %r27591, %r8289;
$L__BB3_66:
	@%p52 bra 	$L__BB3_68;
	ld.param.u64 	%rd399, [fused_batch_pir_kernel_optimized_8_param_1];
	cvta.to.global.u64 	%rd68, %rd399;
	ld.global.u32 	%r8290, [%rd68+1944];
	xor.b32  	%r27590, %r27590, %r8290;
$L__BB3_68:
	@%p52 bra 	$L__BB3_70;
	ld.param.u64 	%rd400, [fused_batch_pir_kernel_optimized_8_param_1];
	cvta.to.global.u64 	%rd69, %rd400;
	ld.global.u32 	%r8291, [%rd69+1948];
	xor.b32  	%r27589, %r27589, %r8291;
$L__BB3_70:
	ld.param.u32 	%r26692, [fused_batch_pir_kernel_optimized_8_param_4];
	mov.u32 	%r8293, %ctaid.x;
	shl.b32 	%r8294, %r8293, 11;
	mov.u32 	%r8295, %tid.x;
	and.b32  	%r8296, %r8295, 31;
	or.b32  	%r8297, %r8294, %r8296;
	shl.b32 	%r8298, %r8295, 3;
	and.b32  	%r8299, %r8298, 7936;
	add.s32 	%r8300, %r27503, %r8299;
	add.s32 	%r8301, %r8297, %r8300;
	setp.ge.s32 	%p56, %r8301, %r26692;
	mov.b32 	%r27613, 0;
	mov.u32 	%r27614, %r27613;
	mov.u32 	%r27615, %r27613;
	mov.u32 	%r27616, %r27613;
	@%p56 bra 	$L__BB3_84;
	ld.param.u64 	%rd401, [fused_batch_pir_kernel_optimized_8_param_1];
	cvta.to.global.u64 	%rd70, %rd401;
	ld.global.u8 	%rs216, [%rd70+1969];
	max.u16 	%rs37, %rs216, 11;
	cvt.u32.u16 	%r8302, %rs37;
	ld.shared.v4.u32 	{%r27616, %r27615, %r27614, %r27613}, [s_mem+98768];
	ld.shared.u8 	%rs393, [s_mem+98784];
	cvt.u32.u16 	%r1052, %rs216;
	sub.s32 	%r8303, %r1052, %r8302;
	add.s32 	%r8304, %r8303, 11;
	setp.lt.s32 	%p57, %r8304, 1;
	@%p57 bra 	$L__BB3_76;
	mov.b32 	%r27604, 0;
	mov.u16 	%rs391, %rs393;
$L__BB3_73:
	.pragma "nounroll";
	ld.const.u32 	%r8306, [CHACHA_CONSTANTS];
	add.s32 	%r8307, %r8306, %r27616;
	shf.l.wrap.b32 	%r8308, %r8307, %r8307, 16;
	add.s32 	%r8309, %r27616, %r8308;
	xor.b32  	%r8310, %r27616, %r8309;
	shf.l.wrap.b32 	%r8311, %r8310, %r8310, 12;
	add.s32 	%r8312, %r8307, %r8311;
	xor.b32  	%r8313, %r8308, %r8312;
	shf.l.wrap.b32 	%r8314, %r8313, %r8313, 8;
	add.s32 	%r8315, %r8309, %r8314;
	xor.b32  	%r8316, %r8311, %r8315;
	shf.l.wrap.b32 	%r8317, %r8316, %r8316, 7;
	ld.const.u32 	%r8318, [CHACHA_CONSTANTS+4];
	add.s32 	%r8319, %r8318, %r27615;
	shf.l.wrap.b32 	%r8320, %r8319, %r8319, 16;
	add.s32 	%r8321, %r27615, %r8320;
	xor.b32  	%r8322, %r27615, %r8321;
	shf.l.wrap.b32 	%r8323, %r8322, %r8322, 12;
	add.s32 	%r8324, %r8319, %r8323;
	xor.b32  	%r8325, %r8320, %r8324;
	shf.l.wrap.b32 	%r8326, %r8325, %r8325, 8;
	add.s32 	%r8327, %r8321, %r8326;
	xor.b32  	%r8328, %r8323, %r8327;
	shf.l.wrap.b32 	%r8329, %r8328, %r8328, 7;
	ld.const.u32 	%r8330, [CHACHA_CONSTANTS+8];
	add.s32 	%r8331, %r8330, %r27614;
	shf.l.wrap.b32 	%r8332, %r8331, %r8331, 16;
	add.s32 	%r8333, %r27614, %r8332;
	xor.b32  	%r8334, %r27614, %r8333;
	shf.l.wrap.b32 	%r8335, %r8334, %r8334, 12;
	add.s32 	%r8336, %r8331, %r8335;
	xor.b32  	%r8337, %r8332, %r8336;
	shf.l.wrap.b32 	%r8338, %r8337, %r8337, 8;
	add.s32 	%r8339, %r8333, %r8338;
	xor.b32  	%r8340, %r8335, %r8339;
	shf.l.wrap.b32 	%r8341, %r8340, %r8340, 7;
	ld.const.u32 	%r8342, [CHACHA_CONSTANTS+12];
	add.s32 	%r8343, %r8342, %r27613;
	shf.l.wrap.b32 	%r8344, %r8343, %r8343, 16;
	add.s32 	%r8345, %r27613, %r8344;
	xor.b32  	%r8346, %r27613, %r8345;
	shf.l.wrap.b32 	%r8347, %r8346, %r8346, 12;
	add.s32 	%r8348, %r8343, %r8347;
	xor.b32  	%r8349, %r8344, %r8348;
	shf.l.wrap.b32 	%r8350, %r8349, %r8349, 8;
	add.s32 	%r8351, %r8345, %r8350;
	xor.b32  	%r8352, %r8347, %r8351;
	shf.l.wrap.b32 	%r8353, %r8352, %r8352, 7;
	add.s32 	%r8354, %r8312, %r8329;
	xor.b32  	%r8355, %r8350, %r8354;
	shf.l.wrap.b32 	%r8356, %r8355, %r8355, 16;
	add.s32 	%r8357, %r8339, %r8356;
	xor.b32  	%r8358, %r8329, %r8357;
	shf.l.wrap.b32 	%r8359, %r8358, %r8358, 12;
	add.s32 	%r8360, %r8354, %r8359;
	xor.b32  	%r8361, %r8356, %r8360;
	shf.l.wrap.b32 	%r8362, %r8361, %r8361, 8;
	add.s32 	%r8363, %r8357, %r8362;
	xor.b32  	%r8364, %r8359, %r8363;
	shf.l.wrap.b32 	%r8365, %r8364, %r8364, 7;
	add.s32 	%r8366, %r8324, %r8341;
	xor.b32  	%r8367, %r8314, %r8366;
	shf.l.wrap.b32 	%r8368, %r8367, %r8367, 16;
	add.s32 	%r8369, %r8351, %r8368;
	xor.b32  	%r8370, %r8341, %r8369;
	shf.l.wrap.b32 	%r8371, %r8370, %r8370, 12;
	add.s32 	%r8372, %r8366, %r8371;
	xor.b32  	%r8373, %r8368, %r8372;
	shf.l.wrap.b32 	%r8374, %r8373, %r8373, 8;
	add.s32 	%r8375, %r8369, %r8374;
	xor.b32  	%r8376, %r8371, %r8375;
	shf.l.wrap.b32 	%r8377, %r8376, %r8376, 7;
	add.s32 	%r8378, %r8336, %r8353;
	xor.b32  	%r8379, %r8326, %r8378;
	shf.l.wrap.b32 	%r8380, %r8379, %r8379, 16;
	add.s32 	%r8381, %r8315, %r8380;
	xor.b32  	%r8382, %r8353, %r8381;
	shf.l.wrap.b32 	%r8383, %r8382, %r8382, 12;
	add.s32 	%r8384, %r8378, %r8383;
	xor.b32  	%r8385, %r8380, %r8384;
	shf.l.wrap.b32 	%r8386, %r8385, %r8385, 8;
	add.s32 	%r8387, %r8381, %r8386;
	xor.b32  	%r8388, %r8383, %r8387;
	shf.l.wrap.b32 	%r8389, %r8388, %r8388, 7;
	add.s32 	%r8390, %r8348, %r8317;
	xor.b32  	%r8391, %r8338, %r8390;
	shf.l.wrap.b32 	%r8392, %r8391, %r8391, 16;
	add.s32 	%r8393, %r8327, %r8392;
	xor.b32  	%r8394, %r8317, %r8393;
	shf.l.wrap.b32 	%r8395, %r8394, %r8394, 12;
	add.s32 	%r8396, %r8390, %r8395;
	xor.b32  	%r8397, %r8392, %r8396;
	shf.l.wrap.b32 	%r8398, %r8397, %r8397, 8;
	add.s32 	%r8399, %r8393, %r8398;
	xor.b32  	%r8400, %r8395, %r8399;
	shf.l.wrap.b32 	%r8401, %r8400, %r8400, 7;
	add.s32 	%r8402, %r8360, %r8401;
	xor.b32  	%r8403, %r8374, %r8402;
	shf.l.wrap.b32 	%r8404, %r8403, %r8403, 16;
	add.s32 	%r8405, %r8387, %r8404;
	xor.b32  	%r8406, %r8401, %r8405;
	shf.l.wrap.b32 	%r8407, %r8406, %r8406, 12;
	add.s32 	%r8408, %r8402, %r8407;
	xor.b32  	%r8409, %r8404, %r8408;
	shf.l.wrap.b32 	%r8410, %r8409, %r8409, 8;
	add.s32 	%r8411, %r8405, %r8410;
	xor.b32  	%r8412, %r8407, %r8411;
	shf.l.wrap.b32 	%r8413, %r8412, %r8412, 7;
	add.s32 	%r8414, %r8372, %r8365;
	xor.b32  	%r8415, %r8386, %r8414;
	shf.l.wrap.b32 	%r8416, %r8415, %r8415, 16;
	add.s32 	%r8417, %r8399, %r8416;
	xor.b32  	%r8418, %r8365, %r8417;
	shf.l.wrap.b32 	%r8419, %r8418, %r8418, 12;
	add.s32 	%r8420, %r8414, %r8419;
	xor.b32  	%r8421, %r8416, %r8420;
	shf.l.wrap.b32 	%r8422, %r8421, %r8421, 8;
	add.s32 	%r8423, %r8417, %r8422;
	xor.b32  	%r8424, %r8419, %r8423;
	shf.l.wrap.b32 	%r8425, %r8424, %r8424, 7;
	add.s32 	%r8426, %r8384, %r8377;
	xor.b32  	%r8427, %r8398, %r8426;
	shf.l.wrap.b32 	%r8428, %r8427, %r8427, 16;
	add.s32 	%r8429, %r8363, %r8428;
	xor.b32  	%r8430, %r8377, %r8429;
	shf.l.wrap.b32 	%r8431, %r8430, %r8430, 12;
	add.s32 	%r8432, %r8426, %r8431;
	xor.b32  	%r8433, %r8428, %r8432;
	shf.l.wrap.b32 	%r8434, %r8433, %r8433, 8;
	add.s32 	%r8435, %r8429, %r8434;
	xor.b32  	%r8436, %r8431, %r8435;
	shf.l.wrap.b32 	%r8437, %r8436, %r8436, 7;
	add.s32 	%r8438, %r8396, %r8389;
	xor.b32  	%r8439, %r8362, %r8438;
	shf.l.wrap.b32 	%r8440, %r8439, %r8439, 16;
	add.s32 	%r8441, %r8375, %r8440;
	xor.b32  	%r8442, %r8389, %r8441;
	shf.l.wrap.b32 	%r8443, %r8442, %r8442, 12;
	add.s32 	%r8444, %r8438, %r8443;
	xor.b32  	%r8445, %r8440, %r8444;
	shf.l.wrap.b32 	%r8446, %r8445, %r8445, 8;
	add.s32 	%r8447, %r8441, %r8446;
	xor.b32  	%r8448, %r8443, %r8447;
	shf.l.wrap.b32 	%r8449, %r8448, %r8448, 7;
	add.s32 	%r8450, %r8408, %r8425;
	xor.b32  	%r8451, %r8446, %r8450;
	shf.l.wrap.b32 	%r8452, %r8451, %r8451, 16;
	add.s32 	%r8453, %r8435, %r8452;
	xor.b32  	%r8454, %r8425, %r8453;
	shf.l.wrap.b32 	%r8455, %r8454, %r8454, 12;
	add.s32 	%r8456, %r8450, %r8455;
	xor.b32  	%r8457, %r8452, %r8456;
	shf.l.wrap.b32 	%r8458, %r8457, %r8457, 8;
	add.s32 	%r8459, %r8453, %r8458;
	xor.b32  	%r8460, %r8455, %r8459;
	shf.l.wrap.b32 	%r8461, %r8460, %r8460, 7;
	add.s32 	%r8462, %r8420, %r8437;
	xor.b32  	%r8463, %r8410, %r8462;
	shf.l.wrap.b32 	%r8464, %r8463, %r8463, 16;
	add.s32 	%r8465, %r8447, %r8464;
	xor.b32  	%r8466, %r8437, %r8465;
	shf.l.wrap.b32 	%r8467, %r8466, %r8466, 12;
	add.s32 	%r8468, %r8462, %r8467;
	xor.b32  	%r8469, %r8464, %r8468;
	shf.l.wrap.b32 	%r8470, %r8469, %r8469, 8;
	add.s32 	%r8471, %r8465, %r8470;
	xor.b32  	%r8472, %r8467, %r8471;
	shf.l.wrap.b32 	%r8473, %r8472, %r8472, 7;
	add.s32 	%r8474, %r8432, %r8449;
	xor.b32  	%r8475, %r8422, %r8474;
	shf.l.wrap.b32 	%r8476, %r8475, %r8475, 16;
	add.s32 	%r8477, %r8411, %r8476;
	xor.b32  	%r8478, %r8449, %r8477;
	shf.l.wrap.b32 	%r8479, %r8478, %r8478, 12;
	add.s32 	%r8480, %r8474, %r8479;
	xor.b32  	%r8481, %r8476, %r8480;
	shf.l.wrap.b32 	%r8482, %r8481, %r8481, 8;
	add.s32 	%r8483, %r8477, %r8482;
	xor.b32  	%r8484, %r8479, %r8483;
	shf.l.wrap.b32 	%r8485, %r8484, %r8484, 7;
	add.s32 	%r8486, %r8444, %r8413;
	xor.b32  	%r8487, %r8434, %r8486;
	shf.l.wrap.b32 	%r8488, %r8487, %r8487, 16;
	add.s32 	%r8489, %r8423, %r8488;
	xor.b32  	%r8490, %r8413, %r8489;
	shf.l.wrap.b32 	%r8491, %r8490, %r8490, 12;
	add.s32 	%r8492, %r8486, %r8491;
	xor.b32  	%r8493, %r8488, %r8492;
	shf.l.wrap.b32 	%r8494, %r8493, %r8493, 8;
	add.s32 	%r8495, %r8489, %r8494;
	xor.b32  	%r8496, %r8491, %r8495;
	shf.l.wrap.b32 	%r8497, %r8496, %r8496, 7;
	add.s32 	%r8498, %r8456, %r8497;
	xor.b32  	%r8499, %r8470, %r8498;
	shf.l.wrap.b32 	%r8500, %r8499, %r8499, 16;
	add.s32 	%r8501, %r8483, %r8500;
	xor.b32  	%r8502, %r8497, %r8501;
	shf.l.wrap.b32 	%r8503, %r8502, %r8502, 12;
	add.s32 	%r8504, %r8498, %r8503;
	xor.b32  	%r8505, %r8500, %r8504;
	shf.l.wrap.b32 	%r8506, %r8505, %r8505, 8;
	add.s32 	%r8507, %r8501, %r8506;
	xor.b32  	%r8508, %r8503, %r8507;
	shf.l.wrap.b32 	%r8509, %r8508, %r8508, 7;
	add.s32 	%r8510, %r8468, %r8461;
	xor.b32  	%r8511, %r8482, %r8510;
	shf.l.wrap.b32 	%r8512, %r8511, %r8511, 16;
	add.s32 	%r8513, %r8495, %r8512;
	xor.b32  	%r8514, %r8461, %r8513;
	shf.l.wrap.b32 	%r8515, %r8514, %r8514, 12;
	add.s32 	%r8516, %r8510, %r8515;
	xor.b32  	%r8517, %r8512, %r8516;
	shf.l.wrap.b32 	%r8518, %r8517, %r8517, 8;
	add.s32 	%r8519, %r8513, %r8518;
	xor.b32  	%r8520, %r8515, %r8519;
	shf.l.wrap.b32 	%r8521, %r8520, %r8520, 7;
	add.s32 	%r8522, %r8480, %r8473;
	xor.b32  	%r8523, %r8494, %r8522;
	shf.l.wrap.b32 	%r8524, %r8523, %r8523, 16;
	add.s32 	%r8525, %r8459, %r8524;
	xor.b32  	%r8526, %r8473, %r8525;
	shf.l.wrap.b32 	%r8527, %r8526, %r8526, 12;
	add.s32 	%r8528, %r8522, %r8527;
	xor.b32  	%r8529, %r8524, %r8528;
	shf.l.wrap.b32 	%r8530, %r8529, %r8529, 8;
	add.s32 	%r8531, %r8525, %r8530;
	xor.b32  	%r8532, %r8527, %r8531;
	shf.l.wrap.b32 	%r8533, %r8532, %r8532, 7;
	add.s32 	%r8534, %r8492, %r8485;
	xor.b32  	%r8535, %r8458, %r8534;
	shf.l.wrap.b32 	%r8536, %r8535, %r8535, 16;
	add.s32 	%r8537, %r8471, %r8536;
	xor.b32  	%r8538, %r8485, %r8537;
	shf.l.wrap.b32 	%r8539, %r8538, %r8538, 12;
	add.s32 	%r8540, %r8534, %r8539;
	xor.b32  	%r8541, %r8536, %r8540;
	shf.l.wrap.b32 	%r8542, %r8541, %r8541, 8;
	add.s32 	%r8543, %r8537, %r8542;
	xor.b32  	%r8544, %r8539, %r8543;
	shf.l.wrap.b32 	%r8545, %r8544, %r8544, 7;
	add.s32 	%r8546, %r8504, %r8521;
	xor.b32  	%r8547, %r8542, %r8546;
	shf.l.wrap.b32 	%r8548, %r8547, %r8547, 16;
	add.s32 	%r8549, %r8531, %r8548;
	xor.b32  	%r8550, %r8521, %r8549;
	shf.l.wrap.b32 	%r8551, %r8550, %r8550, 12;
	add.s32 	%r8552, %r8546, %r8551;
	xor.b32  	%r8553, %r8548, %r8552;
	shf.l.wrap.b32 	%r8554, %r8553, %r8553, 8;
	add.s32 	%r8555, %r8549, %r8554;
	xor.b32  	%r8556, %r8551, %r8555;
	shf.l.wrap.b32 	%r8557, %r8556, %r8556, 7;
	add.s32 	%r8558, %r8516, %r8533;
	xor.b32  	%r8559, %r8506, %r8558;
	shf.l.wrap.b32 	%r8560, %r8559, %r8559, 16;
	add.s32 	%r8561, %r8543, %r8560;
	xor.b32  	%r8562, %r8533, %r8561;
	shf.l.wrap.b32 	%r8563, %r8562, %r8562, 12;
	add.s32 	%r8564, %r8558, %r8563;
	xor.b32  	%r8565, %r8560, %r8564;
	shf.l.wrap.b32 	%r8566, %r8565, %r8565, 8;
	add.s32 	%r8567, %r8561, %r8566;
	xor.b32  	%r8568, %r8563, %r8567;
	shf.l.wrap.b32 	%r8569, %r8568, %r8568, 7;
	add.s32 	%r8570, %r8528, %r8545;
	xor.b32  	%r8571, %r8518, %r8570;
	shf.l.wrap.b32 	%r8572, %r8571, %r8571, 16;
	add.s32 	%r8573, %r8507, %r8572;
	xor.b32  	%r8574, %r8545, %r8573;
	shf.l.wrap.b32 	%r8575, %r8574, %r8574, 12;
	add.s32 	%r8576, %r8570, %r8575;
	xor.b32  	%r8577, %r8572, %r8576;
	shf.l.wrap.b32 	%r8578, %r8577, %r8577, 8;
	add.s32 	%r8579, %r8573, %r8578;
	xor.b32  	%r8580, %r8575, %r8579;
	shf.l.wrap.b32 	%r8581, %r8580, %r8580, 7;
	add.s32 	%r8582, %r8540, %r8509;
	xor.b32  	%r8583, %r8530, %r8582;
	shf.l.wrap.b32 	%r8584, %r8583, %r8583, 16;
	add.s32 	%r8585, %r8519, %r8584;
	xor.b32  	%r8586, %r8509, %r8585;
	shf.l.wrap.b32 	%r8587, %r8586, %r8586, 12;
	add.s32 	%r8588, %r8582, %r8587;
	xor.b32  	%r8589, %r8584, %r8588;
	shf.l.wrap.b32 	%r8590, %r8589, %r8589, 8;
	add.s32 	%r8591, %r8585, %r8590;
	xor.b32  	%r8592, %r8587, %r8591;
	shf.l.wrap.b32 	%r8593, %r8592, %r8592, 7;
	add.s32 	%r8594, %r8552, %r8593;
	xor.b32  	%r8595, %r8566, %r8594;
	shf.l.wrap.b32 	%r8596, %r8595, %r8595, 16;
	add.s32 	%r8597, %r8579, %r8596;
	xor.b32  	%r8598, %r8593, %r8597;
	shf.l.wrap.b32 	%r8599, %r8598, %r8598, 12;
	add.s32 	%r8600, %r8594, %r8599;
	xor.b32  	%r8601, %r8596, %r8600;
	shf.l.wrap.b32 	%r8602, %r8601, %r8601, 8;
	add.s32 	%r8603, %r8597, %r8602;
	xor.b32  	%r8604, %r8599, %r8603;
	shf.l.wrap.b32 	%r8605, %r8604, %r8604, 7;
	add.s32 	%r8606, %r8564, %r8557;
	xor.b32  	%r8607, %r8578, %r8606;
	shf.l.wrap.b32 	%r8608, %r8607, %r8607, 16;
	add.s32 	%r8609, %r8591, %r8608;
	xor.b32  	%r8610, %r8557, %r8609;
	shf.l.wrap.b32 	%r8611, %r8610, %r8610, 12;
	add.s32 	%r8612, %r8606, %r8611;
	xor.b32  	%r8613, %r8608, %r8612;
	shf.l.wrap.b32 	%r8614, %r8613, %r8613, 8;
	add.s32 	%r8615, %r8609, %r8614;
	xor.b32  	%r8616, %r8611, %r8615;
	shf.l.wrap.b32 	%r8617, %r8616, %r8616, 7;
	add.s32 	%r8618, %r8576, %r8569;
	xor.b32  	%r8619, %r8590, %r8618;
	shf.l.wrap.b32 	%r8620, %r8619, %r8619, 16;
	add.s32 	%r8621, %r8555, %r8620;
	xor.b32  	%r8622, %r8569, %r8621;
	shf.l.wrap.b32 	%r8623, %r8622, %r8622, 12;
	add.s32 	%r8624, %r8618, %r8623;
	xor.b32  	%r8625, %r8620, %r8624;
	shf.l.wrap.b32 	%r8626, %r8625, %r8625, 8;
	add.s32 	%r8627, %r8621, %r8626;
	xor.b32  	%r8628, %r8623, %r8627;
	shf.l.wrap.b32 	%r8629, %r8628, %r8628, 7;
	add.s32 	%r8630, %r8588, %r8581;
	xor.b32  	%r8631, %r8554, %r8630;
	shf.l.wrap.b32 	%r8632, %r8631, %r8631, 16;
	add.s32 	%r8633, %r8567, %r8632;
	xor.b32  	%r8634, %r8581, %r8633;
	shf.l.wrap.b32 	%r8635, %r8634, %r8634, 12;
	add.s32 	%r8636, %r8630, %r8635;
	xor.b32  	%r8637, %r8632, %r8636;
	shf.l.wrap.b32 	%r8638, %r8637, %r8637, 8;
	add.s32 	%r8639, %r8633, %r8638;
	xor.b32  	%r8640, %r8635, %r8639;
	shf.l.wrap.b32 	%r8641, %r8640, %r8640, 7;
	add.s32 	%r8642, %r8600, %r8617;
	xor.b32  	%r8643, %r8638, %r8642;
	shf.l.wrap.b32 	%r8644, %r8643, %r8643, 16;
	add.s32 	%r8645, %r8627, %r8644;
	xor.b32  	%r8646, %r8617, %r8645;
	shf.l.wrap.b32 	%r8647, %r8646, %r8646, 12;
	add.s32 	%r8648, %r8642, %r8647;
	xor.b32  	%r8649, %r8644, %r8648;
	shf.l.wrap.b32 	%r8650, %r8649, %r8649, 8;
	add.s32 	%r8651, %r8645, %r8650;
	xor.b32  	%r8652, %r8647, %r8651;
	shf.l.wrap.b32 	%r8653, %r8652, %r8652, 7;
	add.s32 	%r8654, %r8612, %r8629;
	xor.b32  	%r8655, %r8602, %r8654;
	shf.l.wrap.b32 	%r8656, %r8655, %r8655, 16;
	add.s32 	%r8657, %r8639, %r8656;
	xor.b32  	%r8658, %r8629, %r8657;
	shf.l.wrap.b32 	%r8659, %r8658, %r8658, 12;
	add.s32 	%r8660, %r8654, %r8659;
	xor.b32  	%r8661, %r8656, %r8660;
	shf.l.wrap.b32 	%r8662, %r8661, %r8661, 8;
	add.s32 	%r8663, %r8657, %r8662;
	xor.b32  	%r8664, %r8659, %r8663;
	shf.l.wrap.b32 	%r8665, %r8664, %r8664, 7;
	add.s32 	%r8666, %r8624, %r8641;
	xor.b32  	%r8667, %r8614, %r8666;
	shf.l.wrap.b32 	%r8668, %r8667, %r8667, 16;
	add.s32 	%r8669, %r8603, %r8668;
	xor.b32  	%r8670, %r8641, %r8669;
	shf.l.wrap.b32 	%r8671, %r8670, %r8670, 12;
	add.s32 	%r8672, %r8666, %r8671;
	xor.b32  	%r8673, %r8668, %r8672;
	shf.l.wrap.b32 	%r8674, %r8673, %r8673, 8;
	add.s32 	%r8675, %r8669, %r8674;
	xor.b32  	%r8676, %r8671, %r8675;
	shf.l.wrap.b32 	%r8677, %r8676, %r8676, 7;
	add.s32 	%r8678, %r8636, %r8605;
	xor.b32  	%r8679, %r8626, %r8678;
	shf.l.wrap.b32 	%r8680, %r8679, %r8679, 16;
	add.s32 	%r8681, %r8615, %r8680;
	xor.b32  	%r8682, %r8605, %r8681;
	shf.l.wrap.b32 	%r8683, %r8682, %r8682, 12;
	add.s32 	%r8684, %r8678, %r8683;
	xor.b32  	%r8685, %r8680, %r8684;
	shf.l.wrap.b32 	%r8686, %r8685, %r8685, 8;
	add.s32 	%r8687, %r8681, %r8686;
	xor.b32  	%r8688, %r8683, %r8687;
	shf.l.wrap.b32 	%r8689, %r8688, %r8688, 7;
	add.s32 	%r27608, %r8306, %r8648;
	add.s32 	%r27609, %r27616, %r8689;
	add.s32 	%r27607, %r8318, %r8660;
	add.s32 	%r27610, %r27615, %r8653;
	add.s32 	%r27606, %r8330, %r8672;
	add.s32 	%r27611, %r27614, %r8665;
	add.s32 	%r27605, %r8342, %r8684;
	add.s32 	%r27612, %r27613, %r8677;
	xor.b32  	%r8690, %r8307, 1;
	shf.l.wrap.b32 	%r8691, %r8307, %r8690, 16;
	add.s32 	%r8692, %r27616, %r8691;
	xor.b32  	%r8693, %r27616, %r8692;
	shf.l.wrap.b32 	%r8694, %r8693, %r8693, 12;
	add.s32 	%r8695, %r8307, %r8694;
	xor.b32  	%r8696, %r8691, %r8695;
	shf.l.wrap.b32 	%r8697, %r8696, %r8696, 8;
	add.s32 	%r8698, %r8692, %r8697;
	xor.b32  	%r8699, %r8694, %r8698;
	shf.l.wrap.b32 	%r8700, %r8699, %r8699, 7;
	add.s32 	%r8701, %r8695, %r8329;
	xor.b32  	%r8702, %r8350, %r8701;
	shf.l.wrap.b32 	%r8703, %r8702, %r8702, 16;
	add.s32 	%r8704, %r8339, %r8703;
	xor.b32  	%r8705, %r8329, %r8704;
	shf.l.wrap.b32 	%r8706, %r8705, %r8705, 12;
	add.s32 	%r8707, %r8701, %r8706;
	xor.b32  	%r8708, %r8703, %r8707;
	shf.l.wrap.b32 	%r8709, %r8708, %r8708, 8;
	add.s32 	%r8710, %r8704, %r8709;
	xor.b32  	%r8711, %r8706, %r8710;
	shf.l.wrap.b32 	%r8712, %r8711, %r8711, 7;
	xor.b32  	%r8713, %r8697, %r8366;
	shf.l.wrap.b32 	%r8714, %r8713, %r8713, 16;
	add.s32 	%r8715, %r8351, %r8714;
	xor.b32  	%r8716, %r8341, %r8715;
	shf.l.wrap.b32 	%r8717, %r8716, %r8716, 12;
	add.s32 	%r8718, %r8366, %r8717;
	xor.b32  	%r8719, %r8714, %r8718;
	shf.l.wrap.b32 	%r8720, %r8719, %r8719, 8;
	add.s32 	%r8721, %r8715, %r8720;
	xor.b32  	%r8722, %r8717, %r8721;
	shf.l.wrap.b32 	%r8723, %r8722, %r8722, 7;
	add.s32 	%r8724, %r8698, %r8380;
	xor.b32  	%r8725, %r8353, %r8724;
	shf.l.wrap.b32 	%r8726, %r8725, %r8725, 12;
	add.s32 	%r8727, %r8378, %r8726;
	xor.b32  	%r8728, %r8380, %r8727;
	shf.l.wrap.b32 	%r8729, %r8728, %r8728, 8;
	add.s32 	%r8730, %r8724, %r8729;
	xor.b32  	%r8731, %r8726, %r8730;
	shf.l.wrap.b32 	%r8732, %r8731, %r8731, 7;
	add.s32 	%r8733, %r8348, %r8700;
	xor.b32  	%r8734, %r8338, %r8733;
	shf.l.wrap.b32 	%r8735, %r8734, %r8734, 16;
	add.s32 	%r8736, %r8327, %r8735;
	xor.b32  	%r8737, %r8700, %r8736;
	shf.l.wrap.b32 	%r8738, %r8737, %r8737, 12;
	add.s32 	%r8739, %r8733, %r8738;
	xor.b32  	%r8740, %r8735, %r8739;
	shf.l.wrap.b32 	%r8741, %r8740, %r8740, 8;
	add.s32 	%r8742, %r8736, %r8741;
	xor.b32  	%r8743, %r8738, %r8742;
	shf.l.wrap.b32 	%r8744, %r8743, %r8743, 7;
	add.s32 	%r8745, %r8707, %r8744;
	xor.b32  	%r8746, %r8720, %r8745;
	shf.l.wrap.b32 	%r8747, %r8746, %r8746, 16;
	add.s32 	%r8748, %r8730, %r8747;
	xor.b32  	%r8749, %r8744, %r8748;
	shf.l.wrap.b32 	%r8750, %r8749, %r8749, 12;
	add.s32 	%r8751, %r8745, %r8750;
	xor.b32  	%r8752, %r8747, %r8751;
	shf.l.wrap.b32 	%r8753, %r8752, %r8752, 8;
	add.s32 	%r8754, %r8748, %r8753;
	xor.b32  	%r8755, %r8750, %r8754;
	shf.l.wrap.b32 	%r8756, %r8755, %r8755, 7;
	add.s32 	%r8757, %r8718, %r8712;
	xor.b32  	%r8758, %r8729, %r8757;
	shf.l.wrap.b32 	%r8759, %r8758, %r8758, 16;
	add.s32 	%r8760, %r8742, %r8759;
	xor.b32  	%r8761, %r8712, %r8760;
	shf.l.wrap.b32 	%r8762, %r8761, %r8761, 12;
	add.s32 	%r8763, %r8757, %r8762;
	xor.b32  	%r8764, %r8759, %r8763;
	shf.l.wrap.b32 	%r8765, %r8764, %r8764, 8;
	add.s32 	%r8766, %r8760, %r8765;
	xor.b32  	%r8767, %r8762, %r8766;
	shf.l.wrap.b32 	%r8768, %r8767, %r8767, 7;
	add.s32 	%r8769, %r8727, %r8723;
	xor.b32  	%r8770, %r8741, %r8769;
	shf.l.wrap.b32 	%r8771, %r8770, %r8770, 16;
	add.s32 	%r8772, %r8710, %r8771;
	xor.b32  	%r8773, %r8723, %r8772;
	shf.l.wrap.b32 	%r8774, %r8773, %r8773, 12;
	add.s32 	%r8775, %r8769, %r8774;
	xor.b32  	%r8776, %r8771, %r8775;
	shf.l.wrap.b32 	%r8777, %r8776, %r8776, 8;
	add.s32 	%r8778, %r8772, %r8777;
	xor.b32  	%r8779, %r8774, %r8778;
	shf.l.wrap.b32 	%r8780, %r8779, %r8779, 7;
	add.s32 	%r8781, %r8739, %r8732;
	xor.b32  	%r8782, %r8709, %r8781;
	shf.l.wrap.b32 	%r8783, %r8782, %r8782, 16;
	add.s32 	%r8784, %r8721, %r8783;
	xor.b32  	%r8785, %r8732, %r8784;
	shf.l.wrap.b32 	%r8786, %r8785, %r8785, 12;
	add.s32 	%r8787, %r8781, %r8786;
	xor.b32  	%r8788, %r8783, %r8787;
	shf.l.wrap.b32 	%r8789, %r8788, %r8788, 8;
	add.s32 	%r8790, %r8784, %r8789;
	xor.b32  	%r8791, %r8786, %r8790;
	shf.l.wrap.b32 	%r8792, %r8791, %r8791, 7;
	add.s32 	%r8793, %r8751, %r8768;
	xor.b32  	%r8794, %r8789, %r8793;
	shf.l.wrap.b32 	%r8795, %r8794, %r8794, 16;
	add.s32 	%r8796, %r8778, %r8795;
	xor.b32  	%r8797, %r8768, %r8796;
	shf.l.wrap.b32 	%r8798, %r8797, %r8797, 12;
	add.s32 	%r8799, %r8793, %r8798;
	xor.b32  	%r8800, %r8795, %r8799;
	shf.l.wrap.b32 	%r8801, %r8800, %r8800, 8;
	add.s32 	%r8802, %r8796, %r8801;
	xor.b32  	%r8803, %r8798, %r8802;
	shf.l.wrap.b32 	%r8804, %r8803, %r8803, 7;
	add.s32 	%r8805, %r8763, %r8780;
	xor.b32  	%r8806, %r8753, %r8805;
	shf.l.wrap.b32 	%r8807, %r8806, %r8806, 16;
	add.s32 	%r8808, %r8790, %r8807;
	xor.b32  	%r8809, %r8780, %r8808;
	shf.l.wrap.b32 	%r8810, %r8809, %r8809, 12;
	add.s32 	%r8811, %r8805, %r8810;
	xor.b32  	%r8812, %r8807, %r8811;
	shf.l.wrap.b32 	%r8813, %r8812, %r8812, 8;
	add.s32 	%r8814, %r8808, %r8813;
	xor.b32  	%r8815, %r8810, %r8814;
	shf.l.wrap.b32 	%r8816, %r8815, %r8815, 7;
	add.s32 	%r8817, %r8775, %r8792;
	xor.b32  	%r8818, %r8765, %r8817;
	shf.l.wrap.b32 	%r8819, %r8818, %r8818, 16;
	add.s32 	%r8820, %r8754, %r8819;
	xor.b32  	%r8821, %r8792, %r8820;
	shf.l.wrap.b32 	%r8822, %r8821, %r8821, 12;
	add.s32 	%r8823, %r8817, %r8822;
	xor.b32  	%r8824, %r8819, %r8823;
	shf.l.wrap.b32 	%r8825, %r8824, %r8824, 8;
	add.s32 	%r8826, %r8820, %r8825;
	xor.b32  	%r8827, %r8822, %r8826;
	shf.l.wrap.b32 	%r8828, %r8827, %r8827, 7;
	add.s32 	%r8829, %r8787, %r8756;
	xor.b32  	%r8830, %r8777, %r8829;
	shf.l.wrap.b32 	%r8831, %r8830, %r8830, 16;
	add.s32 	%r8832, %r8766, %r8831;
	xor.b32  	%r8833, %r8756, %r8832;
	shf.l.wrap.b32 	%r8834, %r8833, %r8833, 12;
	add.s32 	%r8835, %r8829, %r8834;
	xor.b32  	%r8836, %r8831, %r8835;
	shf.l.wrap.b32 	%r8837, %r8836, %r8836, 8;
	add.s32 	%r8838, %r8832, %r8837;
	xor.b32  	%r8839, %r8834, %r8838;
	shf.l.wrap.b32 	%r8840, %r8839, %r8839, 7;
	add.s32 	%r8841, %r8799, %r8840;
	xor.b32  	%r8842, %r8813, %r8841;
	shf.l.wrap.b32 	%r8843, %r8842, %r8842, 16;
	add.s32 	%r8844, %r8826, %r8843;
	xor.b32  	%r8845, %r8840, %r8844;
	shf.l.wrap.b32 	%r8846, %r8845, %r8845, 12;
	add.s32 	%r8847, %r8841, %r8846;
	xor.b32  	%r8848, %r8843, %r8847;
	shf.l.wrap.b32 	%r8849, %r8848, %r8848, 8;
	add.s32 	%r8850, %r8844, %r8849;
	xor.b32  	%r8851, %r8846, %r8850;
	shf.l.wrap.b32 	%r8852, %r8851, %r8851, 7;
	add.s32 	%r8853, %r8811, %r8804;
	xor.b32  	%r8854, %r8825, %r8853;
	shf.l.wrap.b32 	%r8855, %r8854, %r8854, 16;
	add.s32 	%r8856, %r8838, %r8855;
	xor.b32  	%r8857, %r8804, %r8856;
	shf.l.wrap.b32 	%r8858, %r8857, %r8857, 12;
	add.s32 	%r8859, %r8853, %r8858;
	xor.b32  	%r8860, %r8855, %r8859;
	shf.l.wrap.b32 	%r8861, %r8860, %r8860, 8;
	add.s32 	%r8862, %r8856, %r8861;
	xor.b32  	%r8863, %r8858, %r8862;
	shf.l.wrap.b32 	%r8864, %r8863, %r8863, 7;
	add.s32 	%r8865, %r8823, %r8816;
	xor.b32  	%r8866, %r8837, %r8865;
	shf.l.wrap.b32 	%r8867, %r8866, %r8866, 16;
	add.s32 	%r8868, %r8802, %r8867;
	xor.b32  	%r8869, %r8816, %r8868;
	shf.l.wrap.b32 	%r8870, %r8869, %r8869, 12;
	add.s32 	%r8871, %r8865, %r8870;
	xor.b32  	%r8872, %r8867, %r8871;
	shf.l.wrap.b32 	%r8873, %r8872, %r8872, 8;
	add.s32 	%r8874, %r8868, %r8873;
	xor.b32  	%r8875, %r8870, %r8874;
	shf.l.wrap.b32 	%r8876, %r8875, %r8875, 7;
	add.s32 	%r8877, %r8835, %r8828;
	xor.b32  	%r8878, %r8801, %r8877;
	shf.l.wrap.b32 	%r8879, %r8878, %r8878, 16;
	add.s32 	%r8880, %r8814, %r8879;
	xor.b32  	%r8881, %r8828, %r8880;
	shf.l.wrap.b32 	%r8882, %r8881, %r8881, 12;
	add.s32 	%r8883, %r8877, %r8882;
	xor.b32  	%r8884, %r8879, %r8883;
	shf.l.wrap.b32 	%r8885, %r8884, %r8884, 8;
	add.s32 	%r8886, %r8880, %r8885;
	xor.b32  	%r8887, %r8882, %r8886;
	shf.l.wrap.b32 	%r8888, %r8887, %r8887, 7;
	add.s32 	%r8889, %r8847, %r8864;
	xor.b32  	%r8890, %r8885, %r8889;
	shf.l.wrap.b32 	%r8891, %r8890, %r8890, 16;
	add.s32 	%r8892, %r8874, %r8891;
	xor.b32  	%r8893, %r8864, %r8892;
	shf.l.wrap.b32 	%r8894, %r8893, %r8893, 12;
	add.s32 	%r8895, %r8889, %r8894;
	xor.b32  	%r8896, %r8891, %r8895;
	shf.l.wrap.b32 	%r8897, %r8896, %r8896, 8;
	add.s32 	%r8898, %r8892, %r8897;
	xor.b32  	%r8899, %r8894, %r8898;
	shf.l.wrap.b32 	%r8900, %r8899, %r8899, 7;
	add.s32 	%r8901, %r8859, %r8876;
	xor.b32  	%r8902, %r8849, %r8901;
	shf.l.wrap.b32 	%r8903, %r8902, %r8902, 16;
	add.s32 	%r8904, %r8886, %r8903;
	xor.b32  	%r8905, %r8876, %r8904;
	shf.l.wrap.b32 	%r8906, %r8905, %r8905, 12;
	add.s32 	%r8907, %r8901, %r8906;
	xor.b32  	%r8908, %r8903, %r8907;
	shf.l.wrap.b32 	%r8909, %r8908, %r8908, 8;
	add.s32 	%r8910, %r8904, %r8909;
	xor.b32  	%r8911, %r8906, %r8910;
	shf.l.wrap.b32 	%r8912, %r8911, %r8911, 7;
	add.s32 	%r8913, %r8871, %r8888;
	xor.b32  	%r8914, %r8861, %r8913;
	shf.l.wrap.b32 	%r8915, %r8914, %r8914, 16;
	add.s32 	%r8916, %r8850, %r8915;
	xor.b32  	%r8917, %r8888, %r8916;
	shf.l.wrap.b32 	%r8918, %r8917, %r8917, 12;
	add.s32 	%r8919, %r8913, %r8918;
	xor.b32  	%r8920, %r8915, %r8919;
	shf.l.wrap.b32 	%r8921, %r8920, %r8920, 8;
	add.s32 	%r8922, %r8916, %r8921;
	xor.b32  	%r8923, %r8918, %r8922;
	shf.l.wrap.b32 	%r8924, %r8923, %r8923, 7;
	add.s32 	%r8925, %r8883, %r8852;
	xor.b32  	%r8926, %r8873, %r8925;
	shf.l.wrap.b32 	%r8927, %r8926, %r8926, 16;
	add.s32 	%r8928, %r8862, %r8927;
	xor.b32  	%r8929, %r8852, %r8928;
	shf.l.wrap.b32 	%r8930, %r8929, %r8929, 12;
	add.s32 	%r8931, %r8925, %r8930;
	xor.b32  	%r8932, %r8927, %r8931;
	shf.l.wrap.b32 	%r8933, %r8932, %r8932, 8;
	add.s32 	%r8934, %r8928, %r8933;
	xor.b32  	%r8935, %r8930, %r8934;
	shf.l.wrap.b32 	%r8936, %r8935, %r8935, 7;
	add.s32 	%r8937, %r8895, %r8936;
	xor.b32  	%r8938, %r8909, %r8937;
	shf.l.wrap.b32 	%r8939, %r8938, %r8938, 16;
	add.s32 	%r8940, %r8922, %r8939;
	xor.b32  	%r8941, %r8936, %r8940;
	shf.l.wrap.b32 	%r8942, %r8941, %r8941, 12;
	add.s32 	%r8943, %r8937, %r8942;
	xor.b32  	%r8944, %r8939, %r8943;
	shf.l.wrap.b32 	%r8945, %r8944, %r8944, 8;
	add.s32 	%r8946, %r8907, %r8900;
	xor.b32  	%r8947, %r8921, %r8946;
	shf.l.wrap.b32 	%r8948, %r8947, %r8947, 16;
	add.s32 	%r8949, %r8934, %r8948;
	xor.b32  	%r8950, %r8900, %r8949;
	shf.l.wrap.b32 	%r8951, %r8950, %r8950, 12;
	add.s32 	%r8952, %r8946, %r8951;
	xor.b32  	%r8953, %r8948, %r8952;
	shf.l.wrap.b32 	%r8954, %r8953, %r8953, 8;
	add.s32 	%r8955, %r8949, %r8954;
	xor.b32  	%r8956, %r8951, %r8955;
	shf.l.wrap.b32 	%r8957, %r8956, %r8956, 7;
	add.s32 	%r8958, %r8919, %r8912;
	xor.b32  	%r8959, %r8933, %r8958;
	shf.l.wrap.b32 	%r8960, %r8959, %r8959, 16;
	add.s32 	%r8961, %r8898, %r8960;
	xor.b32  	%r8962, %r8912, %r8961;
	shf.l.wrap.b32 	%r8963, %r8962, %r8962, 12;
	add.s32 	%r8964, %r8958, %r8963;
	xor.b32  	%r8965, %r8960, %r8964;
	shf.l.wrap.b32 	%r8966, %r8965, %r8965, 8;
	add.s32 	%r8967, %r8961, %r8966;
	xor.b32  	%r8968, %r8963, %r8967;
	shf.l.wrap.b32 	%r8969, %r8968, %r8968, 7;
	add.s32 	%r8970, %r8931, %r8924;
	xor.b32  	%r8971, %r8897, %r8970;
	shf.l.wrap.b32 	%r8972, %r8971, %r8971, 16;
	add.s32 	%r8973, %r8910, %r8972;
	xor.b32  	%r8974, %r8924, %r8973;
	shf.l.wrap.b32 	%r8975, %r8974, %r8974, 12;
	add.s32 	%r8976, %r8970, %r8975;
	xor.b32  	%r8977, %r8972, %r8976;
	shf.l.wrap.b32 	%r8978, %r8977, %r8977, 8;
	add.s32 	%r8979, %r8973, %r8978;
	add.s32 	%r8980, %r8943, %r8957;
	xor.b32  	%r8981, %r8978, %r8980;
	shf.l.wrap.b32 	%r8982, %r8981, %r8981, 16;
	add.s32 	%r8983, %r8967, %r8982;
	xor.b32  	%r8984, %r8957, %r8983;
	shr.u32 	%r8985, %r8984, 20;
	add.s32 	%r8986, %r8980, %r8985;
	add.s32 	%r8987, %r8952, %r8969;
	xor.b32  	%r8988, %r8945, %r8987;
	shf.l.wrap.b32 	%r8989, %r8988, %r8988, 16;
	add.s32 	%r8990, %r8979, %r8989;
	xor.b32  	%r8991, %r8969, %r8990;
	shr.u32 	%r8992, %r8991, 20;
	add.s32 	%r8993, %r8987, %r8992;
	add.s32 	%r8994, %r8306, %r8986;
	add.s32 	%r8995, %r8318, %r8993;
	cvt.u32.u16 	%r8996, %rs37;
	add.s32 	%r8997, %r8996, %r27604;
	add.s32 	%r8998, %r8997, -11;
	not.b32 	%r8999, %r8998;
	add.s32 	%r9000, %r8999, %r1052;
	mov.u32 	%r9001, %ctaid.x;
	shl.b32 	%r9002, %r9001, 11;
	mov.u32 	%r9003, %tid.x;
	and.b32  	%r9004, %r9003, 31;
	or.b32  	%r9005, %r9002, %r9004;
	shl.b32 	%r9006, %r9003, 3;
	and.b32  	%r9007, %r9006, 7936;
	add.s32 	%r9008, %r27503, %r9007;
	add.s32 	%r9009, %r9005, %r9008;
	shr.u32 	%r9010, %r9009, %r9000;
	and.b32  	%r9011, %r9010, 1;
	setp.eq.b32 	%p58, %r9011, 1;
	selp.b32 	%r9012, %r8995, %r8994, %p58;
	cvt.u16.u32 	%rs217, %r9012;
	and.b16  	%rs393, %rs217, 1;
	and.b16  	%rs218, %rs391, 255;
	setp.ne.s16 	%p59, %rs218, 1;
	@%p59 bra 	$L__BB3_75;
	ld.param.u64 	%rd402, [fused_batch_pir_kernel_optimized_8_param_1];
	cvt.u32.u16 	%r9013, %rs37;
	add.s32 	%r9014, %r9013, %r27604;
	add.s32 	%r9015, %r9014, -11;
	not.b32 	%r9016, %r9015;
	add.s32 	%r9017, %r9016, %r1052;
	mov.u32 	%r9018, %ctaid.x;
	shl.b32 	%r9019, %r9018, 11;
	mov.u32 	%r9020, %tid.x;
	and.b32  	%r9021, %r9020, 31;
	or.b32  	%r9022, %r9019, %r9021;
	shl.b32 	%r9023, %r9020, 3;
	and.b32  	%r9024, %r9023, 7936;
	add.s32 	%r9025, %r27503, %r9024;
	add.s32 	%r9026, %r9022, %r9025;
	shr.u32 	%r9027, %r9026, %r9017;
	and.b32  	%r9028, %r9027, 1;
	setp.eq.b32 	%p60, %r9028, 1;
	cvt.u64.u32 	%rd71, %r27604;
	cvt.u64.u16 	%rd72, %rs37;
	add.s64 	%rd73, %rd71, %rd72;
	cvta.to.global.u64 	%rd74, %rd402;
	shl.b64 	%rd75, %rd73, 4;
	add.s64 	%rd76, %rd74, %rd75;
	ld.global.u32 	%r9029, [%rd76+1796];
	selp.b32 	%r9030, %r27609, %r27608, %p60;
	xor.b32  	%r9031, %r9030, %r9029;
	selp.b32 	%r9032, %r27610, %r27607, %p60;
	selp.b32 	%r27608, %r27608, %r9031, %p60;
	selp.b32 	%r27609, %r9031, %r27609, %p60;
	ld.global.u32 	%r9033, [%rd76+1800];
	xor.b32  	%r9034, %r9032, %r9033;
	selp.b32 	%r9035, %r27611, %r27606, %p60;
	selp.b32 	%r27607, %r27607, %r9034, %p60;
	selp.b32 	%r27610, %r9034, %r27610, %p60;
	ld.global.u32 	%r9036, [%rd76+1804];
	xor.b32  	%r9037, %r9035, %r9036;
	selp.b32 	%r9038, %r27612, %r27605, %p60;
	selp.b32 	%r27606, %r27606, %r9037, %p60;
	selp.b32 	%r27611, %r9037, %r27611, %p60;
	ld.global.u32 	%r9039, [%rd76+1808];
	xor.b32  	%r9040, %r9038, %r9039;
	selp.b64 	%rd77, 445, 420, %p60;
	selp.b32 	%r27605, %r27605, %r9040, %p60;
	selp.b32 	%r27612, %r9040, %r27612, %p60;
	add.s64 	%rd78, %rd77, %rd73;
	add.s64 	%rd79, %rd78, %rd74;
	ld.global.u8 	%rs219, [%rd79+1941];
	xor.b16  	%rs393, %rs219, %rs393;
$L__BB3_75:
	cvt.u32.u16 	%r9041, %rs37;
	add.s32 	%r9042, %r9041, -11;
	add.s32 	%r9043, %r27604, %r9042;
	not.b32 	%r9044, %r9043;
	add.s32 	%r9045, %r9044, %r1052;
	mov.u32 	%r9046, %ctaid.x;
	shl.b32 	%r9047, %r9046, 11;
	mov.u32 	%r9048, %tid.x;
	and.b32  	%r9049, %r9048, 31;
	or.b32  	%r9050, %r9047, %r9049;
	shl.b32 	%r9051, %r9048, 3;
	and.b32  	%r9052, %r9051, 7936;
	add.s32 	%r9053, %r27503, %r9052;
	add.s32 	%r9054, %r9050, %r9053;
	shr.u32 	%r9055, %r9054, %r9045;
	and.b32  	%r9056, %r9055, 1;
	setp.eq.b32 	%p61, %r9056, 1;
	selp.b32 	%r27616, %r27609, %r27608, %p61;
	selp.b32 	%r27615, %r27610, %r27607, %p61;
	selp.b32 	%r27614, %r27611, %r27606, %p61;
	selp.b32 	%r27613, %r27612, %r27605, %p61;
	add.s32 	%r27604, %r27604, 1;
	sub.s32 	%r9057, %r1052, %r9042;
	setp.ne.s32 	%p62, %r27604, %r9057;
	mov.u16 	%rs391, %rs393;
	@%p62 bra 	$L__BB3_73;
$L__BB3_76:
	and.b16  	%rs220, %rs393, 255;
	setp.ne.s16 	%p63, %rs220, 1;
	@%p63 bra 	$L__BB3_78;
	ld.param.u64 	%rd403, [fused_batch_pir_kernel_optimized_8_param_1];
	cvta.to.global.u64 	%rd80, %rd403;
	ld.global.u32 	%r9058, [%rd80+2424];
	xor.b32  	%r27616, %r27616, %r9058;
$L__BB3_78:
	@%p63 bra 	$L__BB3_80;
	ld.param.u64 	%rd404, [fused_batch_pir_kernel_optimized_8_param_1];
	cvta.to.global.u64 	%rd81, %rd404;
	ld.global.u32 	%r9059, [%rd81+2428];
	xor.b32  	%r27615, %r27615, %r9059;
$L__BB3_80:
	@%p63 bra 	$L__BB3_82;
	ld.param.u64 	%rd405, [fused_batch_pir_kernel_optimized_8_param_1];
	cvta.to.global.u64 	%rd82, %rd405;
	ld.global.u32 	%r9060, [%rd82+2432];
	xor.b32  	%r27614, %r27614, %r9060;
$L__BB3_82:
	@%p63 bra 	$L__BB3_84;
	ld.param.u64 	%rd406, [fused_batch_pir_kernel_optimized_8_param_1];
	cvta.to.global.u64 	%rd83, %rd406;
	ld.global.u32 	%r9061, [%rd83+2436];
	xor.b32  	%r27613, %r27613, %r9061;
$L__BB3_84:
	ld.param.u32 	%r26693, [fused_batch_pir_kernel_optimized_8_param_4];
	mov.u32 	%r9063, %ctaid.x;
	shl.b32 	%r9064, %r9063, 11;
	mov.u32 	%r9065, %tid.x;
	and.b32  	%r9066, %r9065, 31;
	or.b32  	%r9067, %r9064, %r9066;
	shl.b32 	%r9068, %r9065, 3;
	and.b32  	%r9069, %r9068, 7936;
	add.s32 	%r9070, %r27503, %r9069;
	add.s32 	%r9071, %r9067, %r9070;
	setp.ge.s32 	%p67, %r9071, %r26693;
	mov.b32 	%r27637, 0;
	mov.u32 	%r27638, %r27637;
	mov.u32 	%r27639, %r27637;
	mov.u32 	%r27640, %r27637;
	@%p67 bra 	$L__BB3_98;
	ld.param.u64 	%rd407, [fused_batch_pir_kernel_optimized_8_param_1];
	cvta.to.global.u64 	%rd84, %rd407;
	ld.global.u8 	%rs224, [%rd84+2457];
	max.u16 	%rs44, %rs224, 11;
	cvt.u32.u16 	%r9072, %rs44;
	ld.shared.u32 	%r27640, [s_mem+98788];
	ld.shared.v2.u32 	{%r27639, %r27638}, [s_mem+98792];
	ld.shared.u32 	%r27637, [s_mem+98800];
	ld.shared.u8 	%rs396, [s_mem+98804];
	cvt.u32.u16 	%r1106, %rs224;
	sub.s32 	%r9073, %r1106, %r9072;
	add.s32 	%r9074, %r9073, 11;
	setp.lt.s32 	%p68, %r9074, 1;
	@%p68 bra 	$L__BB3_90;
	mov.b32 	%r27628, 0;
	mov.u16 	%rs394, %rs396;
$L__BB3_87:
	.pragma "nounroll";
	ld.const.u32 	%r9076, [CHACHA_CONSTANTS];
	add.s32 	%r9077, %r9076, %r27640;
	shf.l.wrap.b32 	%r9078, %r9077, %r9077, 16;
	add.s32 	%r9079, %r27640, %r9078;
	xor.b32  	%r9080, %r27640, %r9079;
	shf.l.wrap.b32 	%r9081, %r9080, %r9080, 12;
	add.s32 	%r9082, %r9077, %r9081;
	xor.b32  	%r9083, %r9078, %r9082;
	shf.l.wrap.b32 	%r9084, %r9083, %r9083, 8;
	add.s32 	%r9085, %r9079, %r9084;
	xor.b32  	%r9086, %r9081, %r9085;
	shf.l.wrap.b32 	%r9087, %r9086, %r9086, 7;
	ld.const.u32 	%r9088, [CHACHA_CONSTANTS+4];
	add.s32 	%r9089, %r9088, %r27639;
	shf.l.wrap.b32 	%r9090, %r9089, %r9089, 16;
	add.s32 	%r9091, %r27639, %r9090;
	xor.b32  	%r9092, %r27639, %r9091;
	shf.l.wrap.b32 	%r9093, %r9092, %r9092, 12;
	add.s32 	%r9094, %r9089, %r9093;
	xor.b32  	%r9095, %r9090, %r9094;
	shf.l.wrap.b32 	%r9096, %r9095, %r9095, 8;
	add.s32 	%r9097, %r9091, %r9096;
	xor.b32  	%r9098, %r9093, %r9097;
	shf.l.wrap.b32 	%r9099, %r9098, %r9098, 7;
	ld.const.u32 	%r9100, [CHACHA_CONSTANTS+8];
	add.s32 	%r9101, %r9100, %r27638;
	shf.l.wrap.b32 	%r9102, %r9101, %r9101, 16;
	add.s32 	%r9103, %r27638, %r9102;
	xor.b32  	%r9104, %r27638, %r9103;
	shf.l.wrap.b32 	%r9105, %r9104, %r9104, 12;
	add.s32 	%r9106, %r9101, %r9105;
	xor.b32  	%r9107, %r9102, %r9106;
	shf.l.wrap.b32 	%r9108, %r9107, %r9107, 8;
	add.s32 	%r9109, %r9103, %r9108;
	xor.b32  	%r9110, %r9105, %r9109;
	shf.l.wrap.b32 	%r9111, %r9110, %r9110, 7;
	ld.const.u32 	%r9112, [CHACHA_CONSTANTS+12];
	add.s32 	%r9113, %r9112, %r27637;
	shf.l.wrap.b32 	%r9114, %r9113, %r9113, 16;
	add.s32 	%r9115, %r27637, %r9114;
	xor.b32  	%r9116, %r27637, %r9115;
	shf.l.wrap.b32 	%r9117, %r9116, %r9116, 12;
	add.s32 	%r9118, %r9113, %r9117;
	xor.b32  	%r9119, %r9114, %r9118;
	shf.l.wrap.b32 	%r9120, %r9119, %r9119, 8;
	add.s32 	%r9121, %r9115, %r9120;
	xor.b32  	%r9122, %r9117, %r9121;
	shf.l.wrap.b32 	%r9123, %r9122, %r9122, 7;
	add.s32 	%r9124, %r9082, %r9099;
	xor.b32  	%r9125, %r9120, %r9124;
	shf.l.wrap.b32 	%r9126, %r9125, %r9125, 16;
	add.s32 	%r9127, %r9109, %r9126;
	xor.b32  	%r9128, %r9099, %r9127;
	shf.l.wrap.b32 	%r9129, %r9128, %r9128, 12;
	add.s32 	%r9130, %r9124, %r9129;
	xor.b32  	%r9131, %r9126, %r9130;
	shf.l.wrap.b32 	%r9132, %r9131, %r9131, 8;
	add.s32 	%r9133, %r9127, %r9132;
	xor.b32  	%r9134, %r9129, %r9133;
	shf.l.wrap.b32 	%r9135, %r9134, %r9134, 7;
	add.s32 	%r9136, %r9094, %r9111;
	xor.b32  	%r9137, %r9084, %r9136;
	shf.l.wrap.b32 	%r9138, %r9137, %r9137, 16;
	add.s32 	%r9139, %r9121, %r9138;
	xor.b32  	%r9140, %r9111, %r9139;
	shf.l.wrap.b32 	%r9141, %r9140, %r9140, 12;
	add.s32 	%r9142, %r9136, %r9141;
	xor.b32  	%r9143, %r9138, %r9142;
	shf.l.wrap.b32 	%r9144, %r9143, %r9143, 8;
	add.s32 	%r9145, %r9139, %r9144;
	xor.b32  	%r9146, %r9141, %r9145;
	shf.l.wrap.b32 	%r9147, %r9146, %r9146, 7;
	add.s32 	%r9148, %r9106, %r9123;
	xor.b32  	%r9149, %r9096, %r9148;
	shf.l.wrap.b32 	%r9150, %r9149, %r9149, 16;
	add.s32 	%r9151, %r9085, %r9150;
	xor.b32  	%r9152, %r9123, %r9151;
	shf.l.wrap.b32 	%r9153, %r9152, %r9152, 12;
	add.s32 	%r9154, %r9148, %r9153;
	xor.b32  	%r9155, %r9150, %r9154;
	shf.l.wrap.b32 	%r9156, %r9155, %r9155, 8;
	add.s32 	%r9157, %r9151, %r9156;
	xor.b32  	%r9158, %r9153, %r9157;
	shf.l.wrap.b32 	%r9159, %r9158, %r9158, 7;
	add.s32 	%r9160, %r9118, %r9087;
	xor.b32  	%r9161, %r9108, %r9160;
	shf.l.wrap.b32 	%r9162, %r9161, %r9161, 16;
	add.s32 	%r9163, %r9097, %r9162;
	xor.b32  	%r9164, %r9087, %r9163;
	shf.l.wrap.b32 	%r9165, %r9164, %r9164, 12;
	add.s32 	%r9166, %r9160, %r9165;
	xor.b32  	%r9167, %r9162, %r9166;
	shf.l.wrap.b32 	%r9168, %r9167, %r9167, 8;
	add.s32 	%r9169, %r9163, %r9168;
	xor.b32  	%r9170, %r9165, %r9169;
	shf.l.wrap.b32 	%r9171, %r9170, %r9170, 7;
	add.s32 	%r9172, %r9130, %r9171;
	xor.b32  	%r9173, %r9144, %r9172;
	shf.l.wrap.b32 	%r9174, %r9173, %r9173, 16;
	add.s32 	%r9175, %r9157, %r9174;
	xor.b32  	%r9176, %r9171, %r9175;
	shf.l.wrap.b32 	%r9177, %r9176, %r9176, 12;
	add.s32 	%r9178, %r9172, %r9177;
	xor.b32  	%r9179, %r9174, %r9178;
	shf.l.wrap.b32 	%r9180, %r9179, %r9179, 8;
	add.s32 	%r9181, %r9175, %r9180;
	xor.b32  	%r9182, %r9177, %r9181;
	shf.l.wrap.b32 	%r9183, %r9182, %r9182, 7;
	add.s32 	%r9184, %r9142, %r9135;
	xor.b32  	%r9185, %r9156, %r9184;
	shf.l.wrap.b32 	%r9186, %r9185, %r9185, 16;
	add.s32 	%r9187, %r9169, %r9186;
	xor.b32  	%r9188, %r9135, %r9187;
	shf.l.wrap.b32 	%r9189, %r9188, %r9188, 12;
	add.s32 	%r9190, %r9184, %r9189;
	xor.b32  	%r9191, %r9186, %r9190;
	shf.l.wrap.b32 	%r9192, %r9191, %r9191, 8;
	add.s32 	%r9193, %r9187, %r9192;
	xor.b32  	%r9194, %r9189, %r9193;
	shf.l.wrap.b32 	%r9195, %r9194, %r9194, 7;
	add.s32 	%r9196, %r9154, %r9147;
	xor.b32  	%r9197, %r9168, %r9196;
	shf.l.wrap.b32 	%r9198, %r9197, %r9197, 16;
	add.s32 	%r9199, %r9133, %r9198;
	xor.b32  	%r9200, %r9147, %r9199;
	shf.l.wrap.b32 	%r9201, %r9200, %r9200, 12;
	add.s32 	%r9202, %r9196, %r9201;
	xor.b32  	%r9203, %r9198, %r9202;
	shf.l.wrap.b32 	%r9204, %r9203, %r9203, 8;
	add.s32 	%r9205, %r9199, %r9204;
	xor.b32  	%r9206, %r9201, %r9205;
	shf.l.wrap.b32 	%r9207, %r9206, %r9206, 7;
	add.s32 	%r9208, %r9166, %r9159;
	xor.b32  	%r9209, %r9132, %r9208;
	shf.l.wrap.b32 	%r9210, %r9209, %r9209, 16;
	add.s32 	%r9211, %r9145, %r9210;
	xor.b32  	%r9212, %r9159, %r9211;
	shf.l.wrap.b32 	%r9213, %r9212, %r9212, 12;
	add.s32 	%r9214, %r9208, %r9213;
	xor.b32  	%r9215, %r9210, %r9214;
	shf.l.wrap.b32 	%r9216, %r9215, %r9215, 8;
	add.s32 	%r9217, %r9211, %r9216;
	xor.b32  	%r9218, %r9213, %r9217;
	shf.l.wrap.b32 	%r9219, %r9218, %r9218, 7;
	add.s32 	%r9220, %r9178, %r9195;
	xor.b32  	%r9221, %r9216, %r9220;
	shf.l.wrap.b32 	%r9222, %r9221, %r9221, 16;
	add.s32 	%r9223, %r9205, %r9222;
	xor.b32  	%r9224, %r9195, %r9223;
	shf.l.wrap.b32 	%r9225, %r9224, %r9224, 12;
	add.s32 	%r9226, %r9220, %r9225;
	xor.b32  	%r9227, %r9222, %r9226;
	shf.l.wrap.b32 	%r9228, %r9227, %r9227, 8;
	add.s32 	%r9229, %r9223, %r9228;
	xor.b32  	%r9230, %r9225, %r9229;
	shf.l.wrap.b32 	%r9231, %r9230, %r9230, 7;
	add.s32 	%r9232, %r9190, %r9207;
	xor.b32  	%r9233, %r9180, %r9232;
	shf.l.wrap.b32 	%r9234, %r9233, %r9233, 16;
	add.s32 	%r9235, %r9217, %r9234;
	xor.b32  	%r9236, %r9207, %r9235;
	shf.l.wrap.b32 	%r9237, %r9236, %r9236, 12;
	add.s32 	%r9238, %r9232, %r9237;
	xor.b32  	%r9239, %r9234, %r9238;
	shf.l.wrap.b32 	%r9240, %r9239, %r9239, 8;
	add.s32 	%r9241, %r9235, %r9240;
	xor.b32  	%r9242, %r9237, %r9241;
	shf.l.wrap.b32 	%r9243, %r9242, %r9242, 7;
	add.s32 	%r9244, %r9202, %r9219;
	xor.b32  	%r9245, %r9192, %r9244;
	shf.l.wrap.b32 	%r9246, %r9245, %r9245, 16;
	add.s32 	%r9247, %r9181, %r9246;
	xor.b32  	%r9248, %r9219, %r9247;
	shf.l.wrap.b32 	%r9249, %r9248, %r9248, 12;
	add.s32 	%r9250, %r9244, %r9249;
	xor.b32  	%r9251, %r9246, %r9250;
	shf.l.wrap.b32 	%r9252, %r9251, %r9251, 8;
	add.s32 	%r9253, %r9247, %r9252;
	xor.b32  	%r9254, %r9249, %r9253;
	shf.l.wrap.b32 	%r9255, %r9254, %r9254, 7;
	add.s32 	%r9256, %r9214, %r9183;
	xor.b32  	%r9257, %r9204, %r9256;
	shf.l.wrap.b32 	%r9258, %r9257, %r9257, 16;
	add.s32 	%r9259, %r9193, %r9258;
	xor.b32  	%r9260, %r9183, %r9259;
	shf.l.wrap.b32 	%r9261, %r9260, %r9260, 12;
	add.s32 	%r9262, %r9256, %r9261;
	xor.b32  	%r9263, %r9258, %r9262;
	shf.l.wrap.b32 	%r9264, %r9263, %r9263, 8;
	add.s32 	%r9265, %r9259, %r9264;
	xor.b32  	%r9266, %r9261, %r9265;
	shf.l.wrap.b32 	%r9267, %r9266, %r9266, 7;
	add.s32 	%r9268, %r9226, %r9267;
	xor.b32  	%r9269, %r9240, %r9268;
	shf.l.wrap.b32 	%r9270, %r9269, %r9269, 16;
	add.s32 	%r9271, %r9253, %r9270;
	xor.b32  	%r9272, %r9267, %r9271;
	shf.l.wrap.b32 	%r9273, %r9272, %r9272, 12;
	add.s32 	%r9274, %r9268, %r9273;
	xor.b32  	%r9275, %r9270, %r9274;
	shf.l.wrap.b32 	%r9276, %r9275, %r9275, 8;
	add.s32 	%r9277, %r9271, %r9276;
	xor.b32  	%r9278, %r9273, %r9277;
	shf.l.wrap.b32 	%r9279, %r9278, %r9278, 7;
	add.s32 	%r9280, %r9238, %r9231;
	xor.b32  	%r9281, %r9252, %r9280;
	shf.l.wrap.b32 	%r9282, %r9281, %r9281, 16;
	add.s32 	%r9283, %r9265, %r9282;
	xor.b32  	%r9284, %r9231, %r9283;
	shf.l.wrap.b32 	%r9285, %r9284, %r9284, 12;
	add.s32 	%r9286, %r9280, %r9285;
	xor.b32  	%r9287, %r9282, %r9286;
	shf.l.wrap.b32 	%r9288, %r9287, %r9287, 8;
	add.s32 	%r9289, %r9283, %r9288;
	xor.b32  	%r9290, %r9285, %r9289;
	shf.l.wrap.b32 	%r9291, %r9290, %r9290, 7;
	add.s32 	%r9292, %r9250, %r9243;
	xor.b32  	%r9293, %r9264, %r9292;
	shf.l.wrap.b32 	%r9294, %r9293, %r9293, 16;
	add.s32 	%r9295, %r9229, %r9294;
	xor.b32  	%r9296, %r9243, %r9295;
	shf.l.wrap.b32 	%r9297, %r9296, %r9296, 12;
	add.s32 	%r9298, %r9292, %r9297;
	xor.b32  	%r9299, %r9294, %r9298;
	shf.l.wrap.b32 	%r9300, %r9299, %r9299, 8;
	add.s32 	%r9301, %r9295, %r9300;
	xor.b32  	%r9302, %r9297, %r9301;
	shf.l.wrap.b32 	%r9303, %r9302, %r9302, 7;
	add.s32 	%r9304, %r9262, %r9255;
	xor.b32  	%r9305, %r9228, %r9304;
	shf.l.wrap.b32 	%r9306, %r9305, %r9305, 16;
	add.s32 	%r9307, %r9241, %r9306;
	xor.b32  	%r9308, %r9255, %r9307;
	shf.l.wrap.b32 	%r9309, %r9308, %r9308, 12;
	add.s32 	%r9310, %r9304, %r9309;
	xor.b32  	%r9311, %r9306, %r9310;
	shf.l.wrap.b32 	%r9312, %r9311, %r9311, 8;
	add.s32 	%r9313, %r9307, %r9312;
	xor.b32  	%r9314, %r9309, %r9313;
	shf.l.wrap.b32 	%r9315, %r9314, %r9314, 7;
	add.s32 	%r9316, %r9274, %r9291;
	xor.b32  	%r9317, %r9312, %r9316;
	shf.l.wrap.b32 	%r9318, %r9317, %r9317, 16;
	add.s32 	%r9319, %r9301, %r9318;
	xor.b32  	%r9320, %r9291, %r9319;
	shf.l.wrap.b32 	%r9321, %r9320, %r9320, 12;
	add.s32 	%r9322, %r9316, %r9321;
	xor.b32  	%r9323, %r9318, %r9322;
	shf.l.wrap.b32 	%r9324, %r9323, %r9323, 8;
	add.s32 	%r9325, %r9319, %r9324;
	xor.b32  	%r9326, %r9321, %r9325;
	shf.l.wrap.b32 	%r9327, %r9326, %r9326, 7;
	add.s32 	%r9328, %r9286, %r9303;
	xor.b32  	%r9329, %r9276, %r9328;
	shf.l.wrap.b32 	%r9330, %r9329, %r9329, 16;
	add.s32 	%r9331, %r9313, %r9330;
	xor.b32  	%r9332, %r9303, %r9331;
	shf.l.wrap.b32 	%r9333, %r9332, %r9332, 12;
	add.s32 	%r9334, %r9328, %r9333;
	xor.b32  	%r9335, %r9330, %r9334;
	shf.l.wrap.b32 	%r9336, %r9335, %r9335, 8;
	add.s32 	%r9337, %r9331, %r9336;
	xor.b32  	%r9338, %r9333, %r9337;
	shf.l.wrap.b32 	%r9339, %r9338, %r9338, 7;
	add.s32 	%r9340, %r9298, %r9315;
	xor.b32  	%r9341, %r9288, %r9340;
	shf.l.wrap.b32 	%r9342, %r9341, %r9341, 16;
	add.s32 	%r9343, %r9277, %r9342;
	xor.b32  	%r9344, %r9315, %r9343;
	shf.l.wrap.b32 	%r9345, %r9344, %r9344, 12;
	add.s32 	%r9346, %r9340, %r9345;
	xor.b32  	%r9347, %r9342, %r9346;
	shf.l.wrap.b32 	%r9348, %r9347, %r9347, 8;
	add.s32 	%r9349, %r9343, %r9348;
	xor.b32  	%r9350, %r9345, %r9349;
	shf.l.wrap.b32 	%r9351, %r9350, %r9350, 7;
	add.s32 	%r9352, %r9310, %r9279;
	xor.b32  	%r9353, %r9300, %r9352;
	shf.l.wrap.b32 	%r9354, %r9353, %r9353, 16;
	add.s32 	%r9355, %r9289, %r9354;
	xor.b32  	%r9356, %r9279, %r9355;
	shf.l.wrap.b32 	%r9357, %r9356, %r9356, 12;
	add.s32 	%r9358, %r9352, %r9357;
	xor.b32  	%r9359, %r9354, %r9358;
	shf.l.wrap.b32 	%r9360, %r9359, %r9359, 8;
	add.s32 	%r9361, %r9355, %r9360;
	xor.b32  	%r9362, %r9357, %r9361;
	shf.l.wrap.b32 	%r9363, %r9362, %r9362, 7;
	add.s32 	%r9364, %r9322, %r9363;
	xor.b32  	%r9365, %r9336, %r9364;
	shf.l.wrap.b32 	%r9366, %r9365, %r9365, 16;
	add.s32 	%r9367, %r9349, %r9366;
	xor.b32  	%r9368, %r9363, %r9367;
	shf.l.wrap.b32 	%r9369, %r9368, %r9368, 12;
	add.s32 	%r9370, %r9364, %r9369;
	xor.b32  	%r9371, %r9366, %r9370;
	shf.l.wrap.b32 	%r9372, %r9371, %r9371, 8;
	add.s32 	%r9373, %r9367, %r9372;
	xor.b32  	%r9374, %r9369, %r9373;
	shf.l.wrap.b32 	%r9375, %r9374, %r9374, 7;
	add.s32 	%r9376, %r9334, %r9327;
	xor.b32  	%r9377, %r9348, %r9376;
	shf.l.wrap.b32 	%r9378, %r9377, %r9377, 16;
	add.s32 	%r9379, %r9361, %r9378;
	xor.b32  	%r9380, %r9327, %r9379;
	shf.l.wrap.b32 	%r9381, %r9380, %r9380, 12;
	add.s32 	%r9382, %r9376, %r9381;
	xor.b32  	%r9383, %r9378, %r9382;
	shf.l.wrap.b32 	%r9384, %r9383, %r9383, 8;
	add.s32 	%r9385, %r9379, %r9384;
	xor.b32  	%r9386, %r9381, %r9385;
	shf.l.wrap.b32 	%r9387, %r9386, %r9386, 7;
	add.s32 	%r9388, %r9346, %r9339;
	xor.b32  	%r9389, %r9360, %r9388;
	shf.l.wrap.b32 	%r9390, %r9389, %r9389, 16;
	add.s32 	%r9391, %r9325, %r9390;
	xor.b32  	%r9392, %r9339, %r9391;
	shf.l.wrap.b32 	%r9393, %r9392, %r9392, 12;
	add.s32 	%r9394, %r9388, %r9393;
	xor.b32  	%r9395, %r9390, %r9394;
	shf.l.wrap.b32 	%r9396, %r9395, %r9395, 8;
	add.s32 	%r9397, %r9391, %r9396;
	xor.b32  	%r9398, %r9393, %r9397;
	shf.l.wrap.b32 	%r9399, %r9398, %r9398, 7;
	add.s32 	%r9400, %r9358, %r9351;
	xor.b32  	%r9401, %r9324, %r9400;
	shf.l.wrap.b32 	%r9402, %r9401, %r9401, 16;
	add.s32 	%r9403, %r9337, %r9402;
	xor.b32  	%r9404, %r9351, %r9403;
	shf.l.wrap.b32 	%r9405, %r9404, %r9404, 12;
	add.s32 	%r9406, %r9400, %r9405;
	xor.b32  	%r9407, %r9402, %r9406;
	shf.l.wrap.b32 	%r9408, %r9407, %r9407, 8;
	add.s32 	%r9409, %r9403, %r9408;
	xor.b32  	%r9410, %r9405, %r9409;
	shf.l.wrap.b32 	%r9411, %r9410, %r9410, 7;
	add.s32 	%r9412, %r9370, %r9387;
	xor.b32  	%r9413, %r9408, %r9412;
	shf.l.wrap.b32 	%r9414, %r9413, %r9413, 16;
	add.s32 	%r9415, %r9397, %r9414;
	xor.b32  	%r9416, %r9387, %r9415;
	shf.l.wrap.b32 	%r9417, %r9416, %r9416, 12;
	add.s32 	%r9418, %r9412, %r9417;
	xor.b32  	%r9419, %r9414, %r9418;
	shf.l.wrap.b32 	%r9420, %r9419, %r9419, 8;
	add.s32 	%r9421, %r9415, %r9420;
	xor.b32  	%r9422, %r9417, %r9421;
	shf.l.wrap.b32 	%r9423, %r9422, %r9422, 7;
	add.s32 	%r9424, %r9382, %r9399;
	xor.b32  	%r9425, %r9372, %r9424;
	shf.l.wrap.b32 	%r9426, %r9425, %r9425, 16;
	add.s32 	%r9427, %r9409, %r9426;
	xor.b32  	%r9428, %r9399, %r9427;
	shf.l.wrap.b32 	%r9429, %r9428, %r9428, 12;
	add.s32 	%r9430, %r9424, %r9429;
	xor.b32  	%r9431, %r9426, %r9430;
	shf.l.wrap.b32 	%r9432, %r9431, %r9431, 8;
	add.s32 	%r9433, %r9427, %r9432;
	xor.b32  	%r9434, %r9429, %r9433;
	shf.l.wrap.b32 	%r9435, %r9434, %r9434, 7;
	add.s32 	%r9436, %r9394, %r9411;
	xor.b32  	%r9437, %r9384, %r9436;
	shf.l.wrap.b32 	%r9438, %r9437, %r9437, 16;
	add.s32 	%r9439, %r9373, %r9438;
	xor.b32  	%r9440, %r9411, %r9439;
	shf.l.wrap.b32 	%r9441, %r9440, %r9440, 12;
	add.s32 	%r9442, %r9436, %r9441;
	xor.b32  	%r9443, %r9438, %r9442;
	shf.l.wrap.b32 	%r9444, %r9443, %r9443, 8;
	add.s32 	%r9445, %r9439, %r9444;
	xor.b32  	%r9446, %r9441, %r9445;
	shf.l.wrap.b32 	%r9447, %r9446, %r9446, 7;
	add.s32 	%r9448, %r9406, %r9375;
	xor.b32  	%r9449, %r9396, %r9448;
	shf.l.wrap.b32 	%r9450, %r9449, %r9449, 16;
	add.s32 	%r9451, %r9385, %r9450;
	xor.b32  	%r9452, %r9375, %r9451;
	shf.l.wrap.b32 	%r9453, %r9452, %r9452, 12;
	add.s32 	%r9454, %r9448, %r9453;
	xor.b32  	%r9455, %r9450, %r9454;
	shf.l.wrap.b32 	%r9456, %r9455, %r9455, 8;
	add.s32 	%r9457, %r9451, %r9456;
	xor.b32  	%r9458, %r9453, %r9457;
	shf.l.wrap.b32 	%r9459, %r9458, %r9458, 7;
	add.s32 	%r27632, %r9076, %r9418;
	add.s32 	%r27633, %r27640, %r9459;
	add.s32 	%r27631, %r9088, %r9430;
	add.s32 	%r27634, %r27639, %r9423;
	add.s32 	%r27630, %r9100, %r9442;
	add.s32 	%r27635, %r27638, %r9435;
	add.s32 	%r27629, %r9112, %r9454;
	add.s32 	%r27636, %r27637, %r9447;
	xor.b32  	%r9460, %r9077, 1;
	shf.l.wrap.b32 	%r9461, %r9077, %r9460, 16;
	add.s32 	%r9462, %r27640, %r9461;
	xor.b32  	%r9463, %r27640, %r9462;
	shf.l.wrap.b32 	%r9464, %r9463, %r9463, 12;
	add.s32 	%r9465, %r9077, %r9464;
	xor.b32  	%r9466, %r9461, %r9465;
	shf.l.wrap.b32 	%r9467, %r9466, %r9466, 8;
	add.s32 	%r9468, %r9462, %r9467;
	xor.b32  	%r9469, %r9464, %r9468;
	shf.l.wrap.b32 	%r9470, %r9469, %r9469, 7;
	add.s32 	%r9471, %r9465, %r9099;
	xor.b32  	%r9472, %r9120, %r9471;
	shf.l.wrap.b32 	%r9473, %r9472, %r9472, 16;
	add.s32 	%r9474, %r9109, %r9473;
	xor.b32  	%r9475, %r9099, %r9474;
	shf.l.wrap.b32 	%r9476, %r9475, %r9475, 12;
	add.s32 	%r9477, %r9471, %r9476;
	xor.b32  	%r9478, %r9473, %r9477;
	shf.l.wrap.b32 	%r9479, %r9478, %r9478, 8;
	add.s32 	%r9480, %r9474, %r9479;
	xor.b32  	%r9481, %r9476, %r9480;
	shf.l.wrap.b32 	%r9482, %r9481, %r9481, 7;
	xor.b32  	%r9483, %r9467, %r9136;
	shf.l.wrap.b32 	%r9484, %r9483, %r9483, 16;
	add.s32 	%r9485, %r9121, %r9484;
	xor.b32  	%r9486, %r9111, %r9485;
	shf.l.wrap.b32 	%r9487, %r9486, %r9486, 12;
	add.s32 	%r9488, %r9136, %r9487;
	xor.b32  	%r9489, %r9484, %r9488;
	shf.l.wrap.b32 	%r9490, %r9489, %r9489, 8;
	add.s32 	%r9491, %r9485, %r9490;
	xor.b32  	%r9492, %r9487, %r9491;
	shf.l.wrap.b32 	%r9493, %r9492, %r9492, 7;
	add.s32 	%r9494, %r9468, %r9150;
	xor.b32  	%r9495, %r9123, %r9494;
	shf.l.wrap.b32 	%r9496, %r9495, %r9495, 12;
	add.s32 	%r9497, %r9148, %r9496;
	xor.b32  	%r9498, %r9150, %r9497;
	shf.l.wrap.b32 	%r9499, %r9498, %r9498, 8;
	add.s32 	%r9500, %r9494, %r9499;
	xor.b32  	%r9501, %r9496, %r9500;
	shf.l.wrap.b32 	%r9502, %r9501, %r9501, 7;
	add.s32 	%r9503, %r9118, %r9470;
	xor.b32  	%r9504, %r9108, %r9503;
	shf.l.wrap.b32 	%r9505, %r9504, %r9504, 16;
	add.s32 	%r9506, %r9097, %r9505;
	xor.b32  	%r9507, %r9470, %r9506;
	shf.l.wrap.b32 	%r9508, %r9507, %r9507, 12;
	add.s32 	%r9509, %r9503, %r9508;
	xor.b32  	%r9510, %r9505, %r9509;
	shf.l.wrap.b32 	%r9511, %r9510, %r9510, 8;
	add.s32 	%r9512, %r9506, %r9511;
	xor.b32  	%r9513, %r9508, %r9512;
	shf.l.wrap.b32 	%r9514, %r9513, %r9513, 7;
	add.s32 	%r9515, %r9477, %r9514;
	xor.b32  	%r9516, %r9490, %r9515;
	shf.l.wrap.b32 	%r9517, %r9516, %r9516, 16;
	add.s32 	%r9518, %r9500, %r9517;
	xor.b32  	%r9519, %r9514, %r9518;
	shf.l.wrap.b32 	%r9520, %r9519, %r9519, 12;
	add.s32 	%r9521, %r9515, %r9520;
	xor.b32  	%r9522, %r9517, %r9521;
	shf.l.wrap.b32 	%r9523, %r9522, %r9522, 8;
	add.s32 	%r9524, %r9518, %r9523;
	xor.b32  	%r9525, %r9520, %r9524;
	shf.l.wrap.b32 	%r9526, %r9525, %r9525, 7;
	add.s32 	%r9527, %r9488, %r9482;
	xor.b32  	%r9528, %r9499, %r9527;
	shf.l.wrap.b32 	%r9529, %r9528, %r9528, 16;
	add.s32 	%r9530, %r9512, %r9529;
	xor.b32  	%r9531, %r9482, %r9530;
	shf.l.wrap.b32 	%r9532, %r9531, %r9531, 12;
	add.s32 	%r9533, %r9527, %r9532;
	xor.b32  	%r9534, %r9529, %r9533;
	shf.l.wrap.b32 	%r9535, %r9534, %r9534, 8;
	add.s32 	%r9536, %r9530, %r9535;
	xor.b32  	%r9537, %r9532, %r9536;
	shf.l.wrap.b32 	%r9538, %r9537, %r9537, 7;
	add.s32 	%r9539, %r9497, %r9493;
	xor.b32  	%r9540, %r9511, %r9539;
	shf.l.wrap.b32 	%r9541, %r9540, %r9540, 16;
	add.s32 	%r9542, %r9480, %r9541;
	xor.b32  	%r9543, %r9493, %r9542;
	shf.l.wrap.b32 	%r9544, %r9543, %r9543, 12;
	add.s32 	%r9545, %r9539, %r9544;
	xor.b32  	%r9546, %r9541, %r9545;
	shf.l.wrap.b32 	%r9547, %r9546, %r9546, 8;
	add.s32 	%r9548, %r9542, %r9547;
	xor.b32  	%r9549, %r9544, %r9548;
	shf.l.wrap.b32 	%r9550, %r9549, %r9549, 7;
	add.s32 	%r9551, %r9509, %r9502;
	xor.b32  	%r9552, %r9479, %r9551;
	shf.l.wrap.b32 	%r9553, %r9552, %r9552, 16;
	add.s32 	%r9554, %r9491, %r9553;
	xor.b32  	%r9555, %r9502, %r9554;
	shf.l.wrap.b32 	%r9556, %r9555, %r9555, 12;
	add.s32 	%r9557, %r9551, %r9556;
	xor.b32  	%r9558, %r9553, %r9557;
	shf.l.wrap.b32 	%r9559, %r9558, %r9558, 8;
	add.s32 	%r9560, %r9554, %r9559;
	xor.b32  	%r9561, %r9556, %r9560;
	shf.l.wrap.b32 	%r9562, %r9561, %r9561, 7;
	add.s32 	%r9563, %r9521, %r9538;
	xor.b32  	%r9564, %r9559, %r9563;
	shf.l.wrap.b32 	%r9565, %r9564, %r9564, 16;
	add.s32 	%r9566, %r9548, %r9565;
	xor.b32  	%r9567, %r9538, %r9566;
	shf.l.wrap.b32 	%r9568, %r9567, %r9567, 12;
	add.s32 	%r9569, %r9563, %r9568;
	xor.b32  	%r9570, %r9565, %r9569;
	shf.l.wrap.b32 	%r9571, %r9570, %r9570, 8;
	add.s32 	%r9572, %r9566, %r9571;
	xor.b32  	%r9573, %r9568, %r9572;
	shf.l.wrap.b32 	%r9574, %r9573, %r9573, 7;
	add.s32 	%r9575, %r9533, %r9550;
	xor.b32  	%r9576, %r9523, %r9575;
	shf.l.wrap.b32 	%r9577, %r9576, %r9576, 16;
	add.s32 	%r9578, %r9560, %r9577;
	xor.b32  	%r9579, %r9550, %r9578;
	shf.l.wrap.b32 	%r9580, %r9579, %r9579, 12;
	add.s32 	%r9581, %r9575, %r9580;
	xor.b32  	%r9582, %r9577, %r9581;
	shf.l.wrap.b32 	%r9583, %r9582, %r9582, 8;
	add.s32 	%r9584, %r9578, %r9583;
	xor.b32  	%r9585, %r9580, %r9584;
	shf.l.wrap.b32 	%r9586, %r9585, %r9585, 7;
	add.s32 	%r9587, %r9545, %r9562;
	xor.b32  	%r9588, %r9535, %r9587;
	shf.l.wrap.b32 	%r9589, %r9588, %r9588, 16;
	add.s32 	%r9590, %r9524, %r9589;
	xor.b32  	%r9591, %r9562, %r9590;
	shf.l.wrap.b32 	%r9592, %r9591, %r9591, 12;
	add.s32 	%r9593, %r9587, %r9592;
	xor.b32  	%r9594, %r9589, %r9593;
	shf.l.wrap.b32 	%r9595, %r9594, %r9594, 8;
	add.s32 	%r9596, %r9590, %r9595;
	xor.b32  	%r9597, %r9592, %r9596;
	shf.l.wrap.b32 	%r9598, %r9597, %r9597, 7;
	add.s32 	%r9599, %r9557, %r9526;
	xor.b32  	%r9600, %r9547, %r9599;
	shf.l.wrap.b32 	%r9601, %r9600, %r9600, 16;
	add.s32 	%r9602, %r9536, %r9601;
	xor.b32  	%r9603, %r9526, %r9602;
	shf.l.wrap.b32 	%r9604, %r9603, %r9603, 12;
	add.s32 	%r9605, %r9599, %r9604;
	xor.b32  	%r9606, %r9601, %r9605;
	shf.l.wrap.b32 	%r9607, %r9606, %r9606, 8;
	add.s32 	%r9608, %r9602, %r9607;
	xor.b32  	%r9609, %r9604, %r9608;
	shf.l.wrap.b32 	%r9610, %r9609, %r9609, 7;
	add.s32 	%r9611, %r9569, %r9610;
	xor.b32  	%r9612, %r9583, %r9611;
	shf.l.wrap.b32 	%r9613, %r9612, %r9612, 16;
	add.s32 	%r9614, %r9596, %r9613;
	xor.b32  	%r9615, %r9610, %r9614;
	shf.l.wrap.b32 	%r9616, %r9615, %r9615, 12;
	add.s32 	%r9617, %r9611, %r9616;
	xor.b32  	%r9618, %r9613, %r9617;
	shf.l.wrap.b32 	%r9619, %r9618, %r9618, 8;
	add.s32 	%r9620, %r9614, %r9619;
	xor.b32  	%r9621, %r9616, %r9620;
	shf.l.wrap.b32 	%r9622, %r9621, %r9621, 7;
	add.s32 	%r9623, %r9581, %r9574;
	xor.b32  	%r9624, %r9595, %r9623;
	shf.l.wrap.b32 	%r9625, %r9624, %r9624, 16;
	add.s32 	%r9626, %r9608, %r9625;
	xor.b32  	%r9627, %r9574, %r9626;
	shf.l.wrap.b32 	%r9628, %r9627, %r9627, 12;
	add.s32 	%r9629, %r9623, %r9628;
	xor.b32  	%r9630, %r9625, %r9629;
	shf.l.wrap.b32 	%r9631, %r9630, %r9630, 8;
	add.s32 	%r9632, %r9626, %r9631;
	xor.b32  	%r9633, %r9628, %r9632;
	shf.l.wrap.b32 	%r9634, %r9633, %r9633, 7;
	add.s32 	%r9635, %r9593, %r9586;
	xor.b32  	%r9636, %r9607, %r9635;
	shf.l.wrap.b32 	%r9637, %r9636, %r9636, 16;
	add.s32 	%r9638, %r9572, %r9637;
	xor.b32  	%r9639, %r9586, %r9638;
	shf.l.wrap.b32 	%r9640, %r9639, %r9639, 12;
	add.s32 	%r9641, %r9635, %r9640;
	xor.b32  	%r9642, %r9637, %r9641;
	shf.l.wrap.b32 	%r9643, %r9642, %r9642, 8;
	add.s32 	%r9644, %r9638, %r9643;
	xor.b32  	%r9645, %r9640, %r9644;
	shf.l.wrap.b32 	%r9646, %r9645, %r9645, 7;
	add.s32 	%r9647, %r9605, %r9598;
	xor.b32  	%r9648, %r9571, %r9647;
	shf.l.wrap.b32 	%r9649, %r9648, %r9648, 16;
	add.s32 	%r9650, %r9584, %r9649;
	xor.b32  	%r9651, %r9598, %r9650;
	shf.l.wrap.b32 	%r9652, %r9651, %r9651, 12;
	add.s32 	%r9653, %r9647, %r9652;
	xor.b32  	%r9654, %r9649, %r9653;
	shf.l.wrap.b32 	%r9655, %r9654, %r9654, 8;
	add.s32 	%r9656, %r9650, %r9655;
	xor.b32  	%r9657, %r9652, %r9656;
	shf.l.wrap.b32 	%r9658, %r9657, %r9657, 7;
	add.s32 	%r9659, %r9617, %r9634;
	xor.b32  	%r9660, %r9655, %r9659;
	shf.l.wrap.b32 	%r9661, %r9660, %r9660, 16;
	add.s32 	%r9662, %r9644, %r9661;
	xor.b32  	%r9663, %r9634, %r9662;
	shf.l.wrap.b32 	%r9664, %r9663, %r9663, 12;
	add.s32 	%r9665, %r9659, %r9664;
	xor.b32  	%r9666, %r9661, %r9665;
	shf.l.wrap.b32 	%r9667, %r9666, %r9666, 8;
	add.s32 	%r9668, %r9662, %r9667;
	xor.b32  	%r9669, %r9664, %r9668;
	shf.l.wrap.b32 	%r9670, %r9669, %r9669, 7;
	add.s32 	%r9671, %r9629, %r9646;
	xor.b32  	%r9672, %r9619, %r9671;
	shf.l.wrap.b32 	%r9673, %r9672, %r9672, 16;
	add.s32 	%r9674, %r9656, %r9673;
	xor.b32  	%r9675, %r9646, %r9674;
	shf.l.wrap.b32 	%r9676, %r9675, %r9675, 12;
	add.s32 	%r9677, %r9671, %r9676;
	xor.b32  	%r9678, %r9673, %r9677;
	shf.l.wrap.b32 	%r9679, %r9678, %r9678, 8;
	add.s32 	%r9680, %r9674, %r9679;
	xor.b32  	%r9681, %r9676, %r9680;
	shf.l.wrap.b32 	%r9682, %r9681, %r9681, 7;
	add.s32 	%r9683, %r9641, %r9658;
	xor.b32  	%r9684, %r9631, %r9683;
	shf.l.wrap.b32 	%r9685, %r9684, %r9684, 16;
	add.s32 	%r9686, %r9620, %r9685;
	xor.b32  	%r9687, %r9658, %r9686;
	shf.l.wrap.b32 	%r9688, %r9687, %r9687, 12;
	add.s32 	%r9689, %r9683, %r9688;
	xor.b32  	%r9690, %r9685, %r9689;
	shf.l.wrap.b32 	%r9691, %r9690, %r9690, 8;
	add.s32 	%r9692, %r9686, %r9691;
	xor.b32  	%r9693, %r9688, %r9692;
	shf.l.wrap.b32 	%r9694, %r9693, %r9693, 7;
	add.s32 	%r9695, %r9653, %r9622;
	xor.b32  	%r9696, %r9643, %r9695;
	shf.l.wrap.b32 	%r9697, %r9696, %r9696, 16;
	add.s32 	%r9698, %r9632, %r9697;
	xor.b32  	%r9699, %r9622, %r9698;
	shf.l.wrap.b32 	%r9700, %r9699, %r9699, 12;
	add.s32 	%r9701, %r9695, %r9700;
	xor.b32  	%r9702, %r9697, %r9701;
	shf.l.wrap.b32 	%r9703, %r9702, %r9702, 8;
	add.s32 	%r9704, %r9698, %r9703;
	xor.b32  	%r9705, %r9700, %r9704;
	shf.l.wrap.b32 	%r9706, %r9705, %r9705, 7;
	add.s32 	%r9707, %r9665, %r9706;
	xor.b32  	%r9708, %r9679, %r9707;
	shf.l.wrap.b32 	%r9709, %r9708, %r9708, 16;
	add.s32 	%r9710, %r9692, %r9709;
	xor.b32  	%r9711, %r9706, %r9710;
	shf.l.wrap.b32 	%r9712, %r9711, %r9711, 12;
	add.s32 	%r9713, %r9707, %r9712;
	xor.b32  	%r9714, %r9709, %r9713;
	shf.l.wrap.b32 	%r9715, %r9714, %r9714, 8;
	add.s32 	%r9716, %r9677, %r9670;
	xor.b32  	%r9717, %r9691, %r9716;
	shf.l.wrap.b32 	%r9718, %r9717, %r9717, 16;
	add.s32 	%r9719, %r9704, %r9718;
	xor.b32  	%r9720, %r9670, %r9719;
	shf.l.wrap.b32 	%r9721, %r9720, %r9720, 12;
	add.s32 	%r9722, %r9716, %r9721;
	xor.b32  	%r9723, %r9718, %r9722;
	shf.l.wrap.b32 	%r9724, %r9723, %r9723, 8;
	add.s32 	%r9725, %r9719, %r9724;
	xor.b32  	%r9726, %r9721, %r9725;
	shf.l.wrap.b32 	%r9727, %r9726, %r9726, 7;
	add.s32 	%r9728, %r9689, %r9682;
	xor.b32  	%r9729, %r9703, %r9728;
	shf.l.wrap.b32 	%r9730, %r9729, %r9729, 16;
	add.s32 	%r9731, %r9668, %r9730;
	xor.b32  	%r9732, %r9682, %r9731;
	shf.l.wrap.b32 	%r9733, %r9732, %r9732, 12;
	add.s32 	%r9734, %r9728, %r9733;
	xor.b32  	%r9735, %r9730, %r9734;
	shf.l.wrap.b32 	%r9736, %r9735, %r9735, 8;
	add.s32 	%r9737, %r9731, %r9736;
	xor.b32  	%r9738, %r9733, %r9737;
	shf.l.wrap.b32 	%r9739, %r9738, %r9738, 7;
	add.s32 	%r9740, %r9701, %r9694;
	xor.b32  	%r9741, %r9667, %r9740;
	shf.l.wrap.b32 	%r9742, %r9741, %r9741, 16;
	add.s32 	%r9743, %r9680, %r9742;
	xor.b32  	%r9744, %r9694, %r9743;
	shf.l.wrap.b32 	%r9745, %r9744, %r9744, 12;
	add.s32 	%r9746, %r9740, %r9745;
	xor.b32  	%r9747, %r9742, %r9746;
	shf.l.wrap.b32 	%r9748, %r9747, %r9747, 8;
	add.s32 	%r9749, %r9743, %r9748;
	add.s32 	%r9750, %r9713, %r9727;
	xor.b32  	%r9751, %r9748, %r9750;
	shf.l.wrap.b32 	%r9752, %r9751, %r9751, 16;
	add.s32 	%r9753, %r9737, %r9752;
	xor.b32  	%r9754, %r9727, %r9753;
	shr.u32 	%r9755, %r9754, 20;
	add.s32 	%r9756, %r9750, %r9755;
	add.s32 	%r9757, %r9722, %r9739;
	xor.b32  	%r9758, %r9715, %r9757;
	shf.l.wrap.b32 	%r9759, %r9758, %r9758, 16;
	add.s32 	%r9760, %r9749, %r9759;
	xor.b32  	%r9761, %r9739, %r9760;
	shr.u32 	%r9762, %r9761, 20;
	add.s32 	%r9763, %r9757, %r9762;
	add.s32 	%r9764, %r9076, %r9756;
	add.s32 	%r9765, %r9088, %r9763;
	cvt.u32.u16 	%r9766, %rs44;
	add.s32 	%r9767, %r9766, %r27628;
	add.s32 	%r9768, %r9767, -11;
	not.b32 	%r9769, %r9768;
	add.s32 	%r9770, %r9769, %r1106;
	mov.u32 	%r9771, %ctaid.x;
	shl.b32 	%r9772, %r9771, 11;
	mov.u32 	%r9773, %tid.x;
	and.b32  	%r9774, %r9773, 31;
	or.b32  	%r9775, %r9772, %r9774;
	shl.b32 	%r9776, %r9773, 3;
	and.b32  	%r9777, %r9776, 7936;
	add.s32 	%r9778, %r27503, %r9777;
	add.s32 	%r9779, %r9775, %r9778;
	shr.u32 	%r9780, %r9779, %r9770;
	and.b32  	%r9781, %r9780, 1;
	setp.eq.b32 	%p69, %r9781, 1;
	selp.b32 	%r9782, %r9765, %r9764, %p69;
	cvt.u16.u32 	%rs225, %r9782;
	and.b16  	%rs396, %rs225, 1;
	and.b16  	%rs226, %rs394, 255;
	setp.ne.s16 	%p70, %rs226, 1;
	@%p70 bra 	$L__BB3_89;
	ld.param.u64 	%rd408, [fused_batch_pir_kernel_optimized_8_param_1];
	cvt.u32.u16 	%r9783, %rs44;
	add.s32 	%r9784, %r9783, %r27628;
	add.s32 	%r9785, %r9784, -11;
	not.b32 	%r9786, %r9785;
	add.s32 	%r9787, %r9786, %r1106;
	mov.u32 	%r9788, %ctaid.x;
	shl.b32 	%r9789, %r9788, 11;
	mov.u32 	%r9790, %tid.x;
	and.b32  	%r9791, %r9790, 31;
	or.b32  	%r9792, %r9789, %r9791;
	shl.b32 	%r9793, %r9790, 3;
	and.b32  	%r9794, %r9793, 7936;
	add.s32 	%r9795, %r27503, %r9794;
	add.s32 	%r9796, %r9792, %r9795;
	shr.u32 	%r9797, %r9796, %r9787;
	and.b32  	%r9798, %r9797, 1;
	setp.eq.b32 	%p71, %r9798, 1;
	cvt.u64.u32 	%rd85, %r27628;
	cvt.u64.u16 	%rd86, %rs44;
	add.s64 	%rd87, %rd85, %rd86;
	cvta.to.global.u64 	%rd88, %rd408;
	shl.b64 	%rd89, %rd87, 4;
	add.s64 	%rd90, %rd88, %rd89;
	ld.global.u32 	%r9799, [%rd90+2284];
	selp.b32 	%r9800, %r27633, %r27632, %p71;
	xor.b32  	%r9801, %r9800, %r9799;
	selp.b32 	%r9802, %r27634, %r27631, %p71;
	selp.b32 	%r27632, %r27632, %r9801, %p71;
	selp.b32 	%r27633, %r9801, %r27633, %p71;
	ld.global.u32 	%r9803, [%rd90+2288];
	xor.b32  	%r9804, %r9802, %r9803;
	selp.b32 	%r9805, %r27635, %r27630, %p71;
	selp.b32 	%r27631, %r27631, %r9804, %p71;
	selp.b32 	%r27634, %r9804, %r27634, %p71;
	ld.global.u32 	%r9806, [%rd90+2292];
	xor.b32  	%r9807, %r9805, %r9806;
	selp.b32 	%r9808, %r27636, %r27629, %p71;
	selp.b32 	%r27630, %r27630, %r9807, %p71;
	selp.b32 	%r27635, %r9807, %r27635, %p71;
	ld.global.u32 	%r9809, [%rd90+2296];
	xor.b32  	%r9810, %r9808, %r9809;
	selp.b64 	%rd91, 445, 420, %p71;
	selp.b32 	%r27629, %r27629, %r9810, %p71;
	selp.b32 	%r27636, %r9810, %r27636, %p71;
	add.s64 	%rd92, %rd91, %rd87;
	add.s64 	%rd93, %rd92, %rd88;
	ld.global.u8 	%rs227, [%rd93+2429];
	xor.b16  	%rs396, %rs227, %rs396;
$L__BB3_89:
	cvt.u32.u16 	%r9811, %rs44;
	add.s32 	%r9812, %r9811, -11;
	add.s32 	%r9813, %r27628, %r9812;
	not.b32 	%r9814, %r9813;
	add.s32 	%r9815, %r9814, %r1106;
	mov.u32 	%r9816, %ctaid.x;
	shl.b32 	%r9817, %r9816, 11;
	mov.u32 	%r9818, %tid.x;
	and.b32  	%r9819, %r9818, 31;
	or.b32  	%r9820, %r9817, %r9819;
	shl.b32 	%r9821, %r9818, 3;
	and.b32  	%r9822, %r9821, 7936;
	add.s32 	%r9823, %r27503, %r9822;
	add.s32 	%r9824, %r9820, %r9823;
	shr.u32 	%r9825, %r9824, %r9815;
	and.b32  	%r9826, %r9825, 1;
	setp.eq.b32 	%p72, %r9826, 1;
	selp.b32 	%r27640, %r27633, %r27632, %p72;
	selp.b32 	%r27639, %r27634, %r27631, %p72;
	selp.b32 	%r27638, %r27635, %r27630, %p72;
	selp.b32 	%r27637, %r27636, %r27629, %p72;
	add.s32 	%r27628, %r27628, 1;
	sub.s32 	%r9827, %r1106, %r9812;
	setp.ne.s32 	%p73, %r27628, %r9827;
	mov.u16 	%rs394, %rs396;
	@%p73 bra 	$L__BB3_87;
$L__BB3_90:
	and.b16  	%rs228, %rs396, 255;
	setp.ne.s16 	%p74, %rs228, 1;
	@%p74 bra 	$L__BB3_92;
	ld.param.u64 	%rd409, [fused_batch_pir_kernel_optimized_8_param_1];
	cvta.to.global.u64 	%rd94, %rd409;
	ld.global.u32 	%r9828, [%rd94+2912];
	xor.b32  	%r27640, %r27640, %r9828;
$L__BB3_92:
	@%p74 bra 	$L__BB3_94;
	ld.param.u64 	%rd410, [fused_batch_pir_kernel_optimized_8_param_1];
	cvta.to.global.u64 	%rd95, %rd410;
	ld.global.u32 	%r9829, [%rd95+2916];
	xor.b32  	%r27639, %r27639, %r9829;
$L__BB3_94:
	@%p74 bra 	$L__BB3_96;
	ld.param.u64 	%rd411, [fused_batch_pir_kernel_optimized_8_param_1];
	cvta.to.global.u64 	%rd96, %rd411;
	ld.global.u32 	%r9830, [%rd96+2920];
	xor.b32  	%r27638, %r27638, %r9830;
$L__BB3_96:
	@%p74 bra 	$L__BB3_98;
	ld.param.u64 	%rd412, [fused_batch_pir_kernel_optimized_8_param_1];
	cvta.to.global.u64 	%rd97, %rd412;
	ld.global.u32 	%r9831, [%rd97+2924];
	xor.b32  	%r27637, %r27637, %r9831;
$L__BB3_98:
	ld.param.u32 	%r26694, [fused_batch_pir_kernel_optimized_8_param_4];
	mov.u32 	%r9833, %ctaid.x;
	shl.b32 	%r9834, %r9833, 11;
	mov.u32 	%r9835, %tid.x;
	and.b32  	%r9836, %r9835, 31;
	or.b32  	%r9837, %r9834, %r9836;
	shl.b32 	%r9838, %r9835, 3;
	and.b32  	%r9839, %r9838, 7936;
	add.s32 	%r9840, %r27503, %r9839;
	add.s32 	%r9841, %r9837, %r9840;
	setp.ge.s32 	%p78, %r9841, %r26694;
	mov.b32 	%r27661, 0;
	mov.u32 	%r27662, %r27661;
	mov.u32 	%r27663, %r27661;
	mov.u32 	%r27664, %r27661;
	@%p78 bra 	$L__BB3_112;
	ld.param.u64 	%rd413, [fused_batch_pir_kernel_optimized_8_param_1];
	cvta.to.global.u64 	%rd98, %rd413;
	ld.global.u8 	%rs232, [%rd98+2945];
	max.u16 	%rs51, %rs232, 11;
	cvt.u32.u16 	%r9842, %rs51;
	ld.shared.v2.u32 	{%r27664, %r27663}, [s_mem+98808];
	ld.shared.v2.u32 	{%r27662, %r27661}, [s_mem+98816];
	ld.shared.u8 	%rs399, [s_mem+98824];
	cvt.u32.u16 	%r1160, %rs232;
	sub.s32 	%r9843, %r1160, %r9842;
	add.s32 	%r9844, %r9843, 11;
	setp.lt.s32 	%p79, %r9844, 1;
	@%p79 bra 	$L__BB3_104;
	mov.b32 	%r27652, 0;
	mov.u16 	%rs397, %rs399;
$L__BB3_101:
	.pragma "nounroll";
	ld.const.u32 	%r9846, [CHACHA_CONSTANTS];
	add.s32 	%r9847, %r9846, %r27664;
	shf.l.wrap.b32 	%r9848, %r9847, %r9847, 16;
	add.s32 	%r9849, %r27664, %r9848;
	xor.b32  	%r9850, %r27664, %r9849;
	shf.l.wrap.b32 	%r9851, %r9850, %r9850, 12;
	add.s32 	%r9852, %r9847, %r9851;
	xor.b32  	%r9853, %r9848, %r9852;
	shf.l.wrap.b32 	%r9854, %r9853, %r9853, 8;
	add.s32 	%r9855, %r9849, %r9854;
	xor.b32  	%r9856, %r9851, %r9855;
	shf.l.wrap.b32 	%r9857, %r9856, %r9856, 7;
	ld.const.u32 	%r9858, [CHACHA_CONSTANTS+4];
	add.s32 	%r9859, %r9858, %r27663;
	shf.l.wrap.b32 	%r9860, %r9859, %r9859, 16;
	add.s32 	%r9861, %r27663, %r9860;
	xor.b32  	%r9862, %r27663, %r9861;
	shf.l.wrap.b32 	%r9863, %r9862, %r9862, 12;
	add.s32 	%r9864, %r9859, %r9863;
	xor.b32  	%r9865, %r9860, %r9864;
	shf.l.wrap.b32 	%r9866, %r9865, %r9865, 8;
	add.s32 	%r9867, %r9861, %r9866;
	xor.b32  	%r9868, %r9863, %r9867;
	shf.l.wrap.b32 	%r9869, %r9868, %r9868, 7;
	ld.const.u32 	%r9870, [CHACHA_CONSTANTS+8];
	add.s32 	%r9871, %r9870, %r27662;
	shf.l.wrap.b32 	%r9872, %r9871, %r9871, 16;
	add.s32 	%r9873, %r27662, %r9872;
	xor.b32  	%r9874, %r27662, %r9873;
	shf.l.wrap.b32 	%r9875, %r9874, %r9874, 12;
	add.s32 	%r9876, %r9871, %r9875;
	xor.b32  	%r9877, %r9872, %r9876;
	shf.l.wrap.b32 	%r9878, %r9877, %r9877, 8;
	add.s32 	%r9879, %r9873, %r9878;
	xor.b32  	%r9880, %r9875, %r9879;
	shf.l.wrap.b32 	%r9881, %r9880, %r9880, 7;
	ld.const.u32 	%r9882, [CHACHA_CONSTANTS+12];
	add.s32 	%r9883, %r9882, %r27661;
	shf.l.wrap.b32 	%r9884, %r9883, %r9883, 16;
	add.s32 	%r9885, %r27661, %r9884;
	xor.b32  	%r9886, %r27661, %r9885;
	shf.l.wrap.b32 	%r9887, %r9886, %r9886, 12;
	add.s32 	%r9888, %r9883, %r9887;
	xor.b32  	%r9889, %r9884, %r9888;
	shf.l.wrap.b32 	%r9890, %r9889, %r9889, 8;
	add.s32 	%r9891, %r9885, %r9890;
	xor.b32  	%r9892, %r9887, %r9891;
	shf.l.wrap.b32 	%r9893, %r9892, %r9892, 7;
	add.s32 	%r9894, %r9852, %r9869;
	xor.b32  	%r9895, %r9890, %r9894;
	shf.l.wrap.b32 	%r9896, %r9895, %r9895, 16;
	add.s32 	%r9897, %r9879, %r9896;
	xor.b32  	%r9898, %r9869, %r9897;
	shf.l.wrap.b32 	%r9899, %r9898, %r9898, 12;
	add.s32 	%r9900, %r9894, %r9899;
	xor.b32  	%r9901, %r9896, %r9900;
	shf.l.wrap.b32 	%r9902, %r9901, %r9901, 8;
	add.s32 	%r9903, %r9897, %r9902;
	xor.b32  	%r9904, %r9899, %r9903;
	shf.l.wrap.b32 	%r9905, %r9904, %r9904, 7;
	add.s32 	%r9906, %r9864, %r9881;
	xor.b32  	%r9907, %r9854, %r9906;
	shf.l.wrap.b32 	%r9908, %r9907, %r9907, 16;
	add.s32 	%r9909, %r9891, %r9908;
	xor.b32  	%r9910, %r9881, %r9909;
	shf.l.wrap.b32 	%r9911, %r9910, %r9910, 12;
	add.s32 	%r9912, %r9906, %r9911;
	xor.b32  	%r9913, %r9908, %r9912;
	shf.l.wrap.b32 	%r9914, %r9913, %r9913, 8;
	add.s32 	%r9915, %r9909, %r9914;
	xor.b32  	%r9916, %r9911, %r9915;
	shf.l.wrap.b32 	%r9917, %r9916, %r9916, 7;
	add.s32 	%r9918, %r9876, %r9893;
	xor.b32  	%r9919, %r9866, %r9918;
	shf.l.wrap.b32 	%r9920, %r9919, %r9919, 16;
	add.s32 	%r9921, %r9855, %r9920;
	xor.b32  	%r9922, %r9893, %r9921;
	shf.l.wrap.b32 	%r9923, %r9922, %r9922, 12;
	add.s32 	%r9924, %r9918, %r9923;
	xor.b32  	%r9925, %r9920, %r9924;
	shf.l.wrap.b32 	%r9926, %r9925, %r9925, 8;
	add.s32 	%r9927, %r9921, %r9926;
	xor.b32  	%r9928, %r9923, %r9927;
	shf.l.wrap.b32 	%r9929, %r9928, %r9928, 7;
	add.s32 	%r9930, %r9888, %r9857;
	xor.b32  	%r9931, %r9878, %r9930;
	shf.l.wrap.b32 	%r9932, %r9931, %r9931, 16;
	add.s32 	%r9933, %r9867, %r9932;
	xor.b32  	%r9934, %r9857, %r9933;
	shf.l.wrap.b32 	%r9935, %r9934, %r9934, 12;
	add.s32 	%r9936, %r9930, %r9935;
	xor.b32  	%r9937, %r9932, %r9936;
	shf.l.wrap.b32 	%r9938, %r9937, %r9937, 8;
	add.s32 	%r9939, %r9933, %r9938;
	xor.b32  	%r9940, %r9935, %r9939;
	shf.l.wrap.b32 	%r9941, %r9940, %r9940, 7;
	add.s32 	%r9942, %r9900, %r9941;
	xor.b32  	%r9943, %r9914, %r9942;
	shf.l.wrap.b32 	%r9944, %r9943, %r9943, 16;
	add.s32 	%r9945, %r9927, %r9944;
	xor.b32  	%r9946, %r9941, %r9945;
	shf.l.wrap.b32 	%r9947, %r9946, %r9946, 12;
	add.s32 	%r9948, %r9942, %r9947;
	xor.b32  	%r9949, %r9944, %r9948;
	shf.l.wrap.b32 	%r9950, %r9949, %r9949, 8;
	add.s32 	%r9951, %r9945, %r9950;
	xor.b32  	%r9952, %r9947, %r9951;
	shf.l.wrap.b32 	%r9953, %r9952, %r9952, 7;
	add.s32 	%r9954, %r9912, %r9905;
	xor.b32  	%r9955, %r9926, %r9954;
	shf.l.wrap.b32 	%r9956, %r9955, %r9955, 16;
	add.s32 	%r9957, %r9939, %r9956;
	xor.b32  	%r9958, %r9905, %r9957;
	shf.l.wrap.b32 	%r9959, %r9958, %r9958, 12;
	add.s32 	%r9960, %r9954, %r9959;
	xor.b32  	%r9961, %r9956, %r9960;
	shf.l.wrap.b32 	%r9962, %r9961, %r9961, 8;
	add.s32 	%r9963, %r9957, %r9962;
	xor.b32  	%r9964, %r9959, %r9963;
	shf.l.wrap.b32 	%r9965, %r9964, %r9964, 7;
	add.s32 	%r9966, %r9924, %r9917;
	xor.b32  	%r9967, %r9938, %r9966;
	shf.l.wrap.b32 	%r9968, %r9967, %r9967, 16;
	add.s32 	%r9969, %r9903, %r9968;
	xor.b32  	%r9970, %r9917, %r9969;
	shf.l.wrap.b32 	%r9971, %r9970, %r9970, 12;
	add.s32 	%r9972, %r9966, %r9971;
	xor.b32  	%r9973, %r9968, %r9972;
	shf.l.wrap.b32 	%r9974, %r9973, %r9973, 8;
	add.s32 	%r9975, %r9969, %r9974;
	xor.b32  	%r9976, %r9971, %r9975;
	shf.l.wrap.b32 	%r9977, %r9976, %r9976, 7;
	add.s32 	%r9978, %r9936, %r9929;
	xor.b32  	%r9979, %r9902, %r9978;
	shf.l.wrap.b32 	%r9980, %r9979, %r9979, 16;
	add.s32 	%r9981, %r9915, %r9980;
	xor.b32  	%r9982, %r9929, %r9981;
	shf.l.wrap.b32 	%r9983, %r9982, %r9982, 12;
	add.s32 	%r9984, %r9978, %r9983;
	xor.b32  	%r9985, %r9980, %r9984;
	shf.l.wrap.b32 	%r9986, %r9985, %r9985, 8;
	add.s32 	%r9987, %r9981, %r9986;
	xor.b32  	%r9988, %r9983, %r9987;
	shf.l.wrap.b32 	%r9989, %r9988, %r9988, 7;
	add.s32 	%r9990, %r9948, %r9965;
	xor.b32  	%r9991, %r9986, %r9990;
	shf.l.wrap.b32 	%r9992, %r9991, %r9991, 16;
	add.s32 	%r9993, %r9975, %r9992;
	xor.b32  	%r9994, %r9965, %r9993;
	shf.l.wrap.b32 	%r9995, %r9994, %r9994, 12;
	add.s32 	%r9996, %r9990, %r9995;
	xor.b32  	%r9997, %r9992, %r9996;
	shf.l.wrap.b32 	%r9998, %r9997, %r9997, 8;
	add.s32 	%r9999, %r9993, %r9998;
	xor.b32  	%r10000, %r9995, %r9999;
	shf.l.wrap.b32 	%r10001, %r10000, %r10000, 7;
	add.s32 	%r10002, %r9960, %r9977;
	xor.b32  	%r10003, %r9950, %r10002;
	shf.l.wrap.b32 	%r10004, %r10003, %r10003, 16;
	add.s32 	%r10005, %r9987, %r10004;
	xor.b32  	%r10006, %r9977, %r10005;
	shf.l.wrap.b32 	%r10007, %r10006, %r10006, 12;
	add.s32 	%r10008, %r10002, %r10007;
	xor.b32  	%r10009, %r10004, %r10008;
	shf.l.wrap.b32 	%r10010, %r10009, %r10009, 8;
	add.s32 	%r10011, %r10005, %r10010;
	xor.b32  	%r10012, %r10007, %r10011;
	shf.l.wrap.b32 	%r10013, %r10012, %r10012, 7;
	add.s32 	%r10014, %r9972, %r9989;
	xor.b32  	%r10015, %r9962, %r10014;
	shf.l.wrap.b32 	%r10016, %r10015, %r10015, 16;
	add.s32 	%r10017, %r9951, %r10016;
	xor.b32  	%r10018, %r9989, %r10017;
	shf.l.wrap.b32 	%r10019, %r10018, %r10018, 12;
	add.s32 	%r10020, %r10014, %r10019;
	xor.b32  	%r10021, %r10016, %r10020;
	shf.l.wrap.b32 	%r10022, %r10021, %r10021, 8;
	add.s32 	%r10023, %r10017, %r10022;
	xor.b32  	%r10024, %r10019, %r10023;
	shf.l.wrap.b32 	%r10025, %r10024, %r10024, 7;
	add.s32 	%r10026, %r9984, %r9953;
	xor.b32  	%r10027, %r9974, %r10026;
	shf.l.wrap.b32 	%r10028, %r10027, %r10027, 16;
	add.s32 	%r10029, %r9963, %r10028;
	xor.b32  	%r10030, %r9953, %r10029;
	shf.l.wrap.b32 	%r10031, %r10030, %r10030, 12;
	add.s32 	%r10032, %r10026, %r10031;
	xor.b32  	%r10033, %r10028, %r10032;
	shf.l.wrap.b32 	%r10034, %r10033, %r10033, 8;
	add.s32 	%r10035, %r10029, %r10034;
	xor.b32  	%r10036, %r10031, %r10035;
	shf.l.wrap.b32 	%r10037, %r10036, %r10036, 7;
	add.s32 	%r10038, %r9996, %r10037;
	xor.b32  	%r10039, %r10010, %r10038;
	shf.l.wrap.b32 	%r10040, %r10039, %r10039, 16;
	add.s32 	%r10041, %r10023, %r10040;
	xor.b32  	%r10042, %r10037, %r10041;
	shf.l.wrap.b32 	%r10043, %r10042, %r10042, 12;
	add.s32 	%r10044, %r10038, %r10043;
	xor.b32  	%r10045, %r10040, %r10044;
	shf.l.wrap.b32 	%r10046, %r10045, %r10045, 8;
	add.s32 	%r10047, %r10041, %r10046;
	xor.b32  	%r10048, %r10043, %r10047;
	shf.l.wrap.b32 	%r10049, %r10048, %r10048, 7;
	add.s32 	%r10050, %r10008, %r10001;
	xor.b32  	%r10051, %r10022, %r10050;
	shf.l.wrap.b32 	%r10052, %r10051, %r10051, 16;
	add.s32 	%r10053, %r10035, %r10052;
	xor.b32  	%r10054, %r10001, %r10053;
	shf.l.wrap.b32 	%r10055, %r10054, %r10054, 12;
	add.s32 	%r10056, %r10050, %r10055;
	xor.b32  	%r10057, %r10052, %r10056;
	shf.l.wrap.b32 	%r10058, %r10057, %r10057, 8;
	add.s32 	%r10059, %r10053, %r10058;
	xor.b32  	%r10060, %r10055, %r10059;
	shf.l.wrap.b32 	%r10061, %r10060, %r10060, 7;
	add.s32 	%r10062, %r10020, %r10013;
	xor.b32  	%r10063, %r10034, %r10062;
	shf.l.wrap.b32 	%r10064, %r10063, %r10063, 16;
	add.s32 	%r10065, %r9999, %r10064;
	xor.b32  	%r10066, %r10013, %r10065;
	shf.l.wrap.b32 	%r10067, %r10066, %r10066, 12;
	add.s32 	%r10068, %r10062, %r10067;
	xor.b32  	%r10069, %r10064, %r10068;
	shf.l.wrap.b32 	%r10070, %r10069, %r10069, 8;
	add.s32 	%r10071, %r10065, %r10070;
	xor.b32  	%r10072, %r10067, %r10071;
	shf.l.wrap.b32 	%r10073, %r10072, %r10072, 7;
	add.s32 	%r10074, %r10032, %r10025;
	xor.b32  	%r10075, %r9998, %r10074;
	shf.l.wrap.b32 	%r10076, %r10075, %r10075, 16;
	add.s32 	%r10077, %r10011, %r10076;
	xor.b32  	%r10078, %r10025, %r10077;
	shf.l.wrap.b32 	%r10079, %r10078, %r10078, 12;
	add.s32 	%r10080, %r10074, %r10079;
	xor.b32  	%r10081, %r10076, %r10080;
	shf.l.wrap.b32 	%r10082, %r10081, %r10081, 8;
	add.s32 	%r10083, %r10077, %r10082;
	xor.b32  	%r10084, %r10079, %r10083;
	shf.l.wrap.b32 	%r10085, %r10084, %r10084, 7;
	add.s32 	%r10086, %r10044, %r10061;
	xor.b32  	%r10087, %r10082, %r10086;
	shf.l.wrap.b32 	%r10088, %r10087, %r10087, 16;
	add.s32 	%r10089, %r10071, %r10088;
	xor.b32  	%r10090, %r10061, %r10089;
	shf.l.wrap.b32 	%r10091, %r10090, %r10090, 12;
	add.s32 	%r10092, %r10086, %r10091;
	xor.b32  	%r10093, %r10088, %r10092;
	shf.l.wrap.b32 	%r10094, %r10093, %r10093, 8;
	add.s32 	%r10095, %r10089, %r10094;
	xor.b32  	%r10096, %r10091, %r10095;
	shf.l.wrap.b32 	%r10097, %r10096, %r10096, 7;
	add.s32 	%r10098, %r10056, %r10073;
	xor.b32  	%r10099, %r10046, %r10098;
	shf.l.wrap.b32 	%r10100, %r10099, %r10099, 16;
	add.s32 	%r10101, %r10083, %r10100;
	xor.b32  	%r10102, %r10073, %r10101;
	shf.l.wrap.b32 	%r10103, %r10102, %r10102, 12;
	add.s32 	%r10104, %r10098, %r10103;
	xor.b32  	%r10105, %r10100, %r10104;
	shf.l.wrap.b32 	%r10106, %r10105, %r10105, 8;
	add.s32 	%r10107, %r10101, %r10106;
	xor.b32  	%r10108, %r10103, %r10107;
	shf.l.wrap.b32 	%r10109, %r10108, %r10108, 7;
	add.s32 	%r10110, %r10068, %r10085;
	xor.b32  	%r10111, %r10058, %r10110;
	shf.l.wrap.b32 	%r10112, %r10111, %r10111, 16;
	add.s32 	%r10113, %r10047, %r10112;
	xor.b32  	%r10114, %r10085, %r10113;
	shf.l.wrap.b32 	%r10115, %r10114, %r10114, 12;
	add.s32 	%r10116, %r10110, %r10115;
	xor.b32  	%r10117, %r10112, %r10116;
	shf.l.wrap.b32 	%r10118, %r10117, %r10117, 8;
	add.s32 	%r10119, %r10113, %r10118;
	xor.b32  	%r10120, %r10115, %r10119;
	shf.l.wrap.b32 	%r10121, %r10120, %r10120, 7;
	add.s32 	%r10122, %r10080, %r10049;
	xor.b32  	%r10123, %r10070, %r10122;
	shf.l.wrap.b32 	%r10124, %r10123, %r10123, 16;
	add.s32 	%r10125, %r10059, %r10124;
	xor.b32  	%r10126, %r10049, %r10125;
	shf.l.wrap.b32 	%r10127, %r10126, %r10126, 12;
	add.s32 	%r10128, %r10122, %r10127;
	xor.b32  	%r10129, %r10124, %r10128;
	shf.l.wrap.b32 	%r10130, %r10129, %r10129, 8;
	add.s32 	%r10131, %r10125, %r10130;
	xor.b32  	%r10132, %r10127, %r10131;
	shf.l.wrap.b32 	%r10133, %r10132, %r10132, 7;
	add.s32 	%r10134, %r10092, %r10133;
	xor.b32  	%r10135, %r10106, %r10134;
	shf.l.wrap.b32 	%r10136, %r10135, %r10135, 16;
	add.s32 	%r10137, %r10119, %r10136;
	xor.b32  	%r10138, %r10133, %r10137;
	shf.l.wrap.b32 	%r10139, %r10138, %r10138, 12;
	add.s32 	%r10140, %r10134, %r10139;
	xor.b32  	%r10141, %r10136, %r10140;
	shf.l.wrap.b32 	%r10142, %r10141, %r10141, 8;
	add.s32 	%r10143, %r10137, %r10142;
	xor.b32  	%r10144, %r10139, %r10143;
	shf.l.wrap.b32 	%r10145, %r10144, %r10144, 7;
	add.s32 	%r10146, %r10104, %r10097;
	xor.b32  	%r10147, %r10118, %r10146;
	shf.l.wrap.b32 	%r10148, %r10147, %r10147, 16;
	add.s32 	%r10149, %r10131, %r10148;
	xor.b32  	%r10150, %r10097, %r10149;
	shf.l.wrap.b32 	%r10151, %r10150, %r10150, 12;
	add.s32 	%r10152, %r10146, %r10151;
	xor.b32  	%r10153, %r10148, %r10152;
	shf.l.wrap.b32 	%r10154, %r10153, %r10153, 8;
	add.s32 	%r10155, %r10149, %r10154;
	xor.b32  	%r10156, %r10151, %r10155;
	shf.l.wrap.b32 	%r10157, %r10156, %r10156, 7;
	add.s32 	%r10158, %r10116, %r10109;
	xor.b32  	%r10159, %r10130, %r10158;
	shf.l.wrap.b32 	%r10160, %r10159, %r10159, 16;
	add.s32 	%r10161, %r10095, %r10160;
	xor.b32  	%r10162, %r10109, %r10161;
	shf.l.wrap.b32 	%r10163, %r10162, %r10162, 12;
	add.s32 	%r10164, %r10158, %r10163;
	xor.b32  	%r10165, %r10160, %r10164;
	shf.l.wrap.b32 	%r10166, %r10165, %r10165, 8;
	add.s32 	%r10167, %r10161, %r10166;
	xor.b32  	%r10168, %r10163, %r10167;
	shf.l.wrap.b32 	%r10169, %r10168, %r10168, 7;
	add.s32 	%r10170, %r10128, %r10121;
	xor.b32  	%r10171, %r10094, %r10170;
	shf.l.wrap.b32 	%r10172, %r10171, %r10171, 16;
	add.s32 	%r10173, %r10107, %r10172;
	xor.b32  	%r10174, %r10121, %r10173;
	shf.l.wrap.b32 	%r10175, %r10174, %r10174, 12;
	add.s32 	%r10176, %r10170, %r10175;
	xor.b32  	%r10177, %r10172, %r10176;
	shf.l.wrap.b32 	%r10178, %r10177, %r10177, 8;
	add.s32 	%r10179, %r10173, %r10178;
	xor.b32  	%r10180, %r10175, %r10179;
	shf.l.wrap.b32 	%r10181, %r10180, %r10180, 7;
	add.s32 	%r10182, %r10140, %r10157;
	xor.b32  	%r10183, %r10178, %r10182;
	shf.l.wrap.b32 	%r10184, %r10183, %r10183, 16;
	add.s32 	%r10185, %r10167, %r10184;
	xor.b32  	%r10186, %r10157, %r10185;
	shf.l.wrap.b32 	%r10187, %r10186, %r10186, 12;
	add.s32 	%r10188, %r10182, %r10187;
	xor.b32  	%r10189, %r10184, %r10188;
	shf.l.wrap.b32 	%r10190, %r10189, %r10189, 8;
	add.s32 	%r10191, %r10185, %r10190;
	xor.b32  	%r10192, %r10187, %r10191;
	shf.l.wrap.b32 	%r10193, %r10192, %r10192, 7;
	add.s32 	%r10194, %r10152, %r10169;
	xor.b32  	%r10195, %r10142, %r10194;
	shf.l.wrap.b32 	%r10196, %r10195, %r10195, 16;
	add.s32 	%r10197, %r10179, %r10196;
	xor.b32  	%r10198, %r10169, %r10197;
	shf.l.wrap.b32 	%r10199, %r10198, %r10198, 12;
	add.s32 	%r10200, %r10194, %r10199;
	xor.b32  	%r10201, %r10196, %r10200;
	shf.l.wrap.b32 	%r10202, %r10201, %r10201, 8;
	add.s32 	%r10203, %r10197, %r10202;
	xor.b32  	%r10204, %r10199, %r10203;
	shf.l.wrap.b32 	%r10205, %r10204, %r10204, 7;
	add.s32 	%r10206, %r10164, %r10181;
	xor.b32  	%r10207, %r10154, %r10206;
	shf.l.wrap.b32 	%r10208, %r10207, %r10207, 16;
	add.s32 	%r10209, %r10143, %r10208;
	xor.b32  	%r10210, %r10181, %r10209;
	shf.l.wrap.b32 	%r10211, %r10210, %r10210, 12;
	add.s32 	%r10212, %r10206, %r10211;
	xor.b32  	%r10213, %r10208, %r10212;
	shf.l.wrap.b32 	%r10214, %r10213, %r10213, 8;
	add.s32 	%r10215, %r10209, %r10214;
	xor.b32  	%r10216, %r10211, %r10215;
	shf.l.wrap.b32 	%r10217, %r10216, %r10216, 7;
	add.s32 	%r10218, %r10176, %r10145;
	xor.b32  	%r10219, %r10166, %r10218;
	shf.l.wrap.b32 	%r10220, %r10219, %r10219, 16;
	add.s32 	%r10221, %r10155, %r10220;
	xor.b32  	%r10222, %r10145, %r10221;
	shf.l.wrap.b32 	%r10223, %r10222, %r10222, 12;
	add.s32 	%r10224, %r10218, %r10223;
	xor.b32  	%r10225, %r10220, %r10224;
	shf.l.wrap.b32 	%r10226, %r10225, %r10225, 8;
	add.s32 	%r10227, %r10221, %r10226;
	xor.b32  	%r10228, %r10223, %r10227;
	shf.l.wrap.b32 	%r10229, %r10228, %r10228, 7;
	add.s32 	%r27656, %r9846, %r10188;
	add.s32 	%r27657, %r27664, %r10229;
	add.s32 	%r27655, %r9858, %r10200;
	add.s32 	%r27658, %r27663, %r10193;
	add.s32 	%r27654, %r9870, %r10212;
	add.s32 	%r27659, %r27662, %r10205;
	add.s32 	%r27653, %r9882, %r10224;
	add.s32 	%r27660, %r27661, %r10217;
	xor.b32  	%r10230, %r9847, 1;
	shf.l.wrap.b32 	%r10231, %r9847, %r10230, 16;
	add.s32 	%r10232, %r27664, %r10231;
	xor.b32  	%r10233, %r27664, %r10232;
	shf.l.wrap.b32 	%r10234, %r10233, %r10233, 12;
	add.s32 	%r10235, %r9847, %r10234;
	xor.b32  	%r10236, %r10231, %r10235;
	shf.l.wrap.b32 	%r10237, %r10236, %r10236, 8;
	add.s32 	%r10238, %r10232, %r10237;
	xor.b32  	%r10239, %r10234, %r10238;
	shf.l.wrap.b32 	%r10240, %r10239, %r10239, 7;
	add.s32 	%r10241, %r10235, %r9869;
	xor.b32  	%r10242, %r9890, %r10241;
	shf.l.wrap.b32 	%r10243, %r10242, %r10242, 16;
	add.s32 	%r10244, %r9879, %r10243;
	xor.b32  	%r10245, %r9869, %r10244;
	shf.l.wrap.b32 	%r10246, %r10245, %r10245, 12;
	add.s32 	%r10247, %r10241, %r10246;
	xor.b32  	%r10248, %r10243, %r10247;
	shf.l.wrap.b32 	%r10249, %r10248, %r10248, 8;
	add.s32 	%r10250, %r10244, %r10249;
	xor.b32  	%r10251, %r10246, %r10250;
	shf.l.wrap.b32 	%r10252, %r10251, %r10251, 7;
	xor.b32  	%r10253, %r10237, %r9906;
	shf.l.wrap.b32 	%r10254, %r10253, %r10253, 16;
	add.s32 	%r10255, %r9891, %r10254;
	xor.b32  	%r10256, %r9881, %r10255;
	shf.l.wrap.b32 	%r10257, %r10256, %r10256, 12;
	add.s32 	%r10258, %r9906, %r10257;
	xor.b32  	%r10259, %r10254, %r10258;
	shf.l.wrap.b32 	%r10260, %r10259, %r10259, 8;
	add.s32 	%r10261, %r10255, %r10260;
	xor.b32  	%r10262, %r10257, %r10261;
	shf.l.wrap.b32 	%r10263, %r10262, %r10262, 7;
	add.s32 	%r10264, %r10238, %r9920;
	xor.b32  	%r10265, %r9893, %r10264;
	shf.l.wrap.b32 	%r10266, %r10265, %r10265, 12;
	add.s32 	%r10267, %r9918, %r10266;
	xor.b32  	%r10268, %r9920, %r10267;
	shf.l.wrap.b32 	%r10269, %r10268, %r10268, 8;
	add.s32 	%r10270, %r10264, %r10269;
	xor.b32  	%r10271, %r10266, %r10270;
	shf.l.wrap.b32 	%r10272, %r10271, %r10271, 7;
	add.s32 	%r10273, %r9888, %r10240;
	xor.b32  	%r10274, %r9878, %r10273;
	shf.l.wrap.b32 	%r10275, %r10274, %r10274, 16;
	add.s32 	%r10276, %r9867, %r10275;
	xor.b32  	%r10277, %r10240, %r10276;
	shf.l.wrap.b32 	%r10278, %r10277, %r10277, 12;
	add.s32 	%r10279, %r10273, %r10278;
	xor.b32  	%r10280, %r10275, %r10279;
	shf.l.wrap.b32 	%r10281, %r10280, %r10280, 8;
	add.s32 	%r10282, %r10276, %r10281;
	xor.b32  	%r10283, %r10278, %r10282;
	shf.l.wrap.b32 	%r10284, %r10283, %r10283, 7;
	add.s32 	%r10285, %r10247, %r10284;
	xor.b32  	%r10286, %r10260, %r10285;
	shf.l.wrap.b32 	%r10287, %r10286, %r10286, 16;
	add.s32 	%r10288, %r10270, %r10287;
	xor.b32  	%r10289, %r10284, %r10288;
	shf.l.wrap.b32 	%r10290, %r10289, %r10289, 12;
	add.s32 	%r10291, %r10285, %r10290;
	xor.b32  	%r10292, %r10287, %r10291;
	shf.l.wrap.b32 	%r10293, %r10292, %r10292, 8;
	add.s32 	%r10294, %r10288, %r10293;
	xor.b32  	%r10295, %r10290, %r10294;
	shf.l.wrap.b32 	%r10296, %r10295, %r10295, 7;
	add.s32 	%r10297, %r10258, %r10252;
	xor.b32  	%r10298, %r10269, %r10297;
	shf.l.wrap.b32 	%r10299, %r10298, %r10298, 16;
	add.s32 	%r10300, %r10282, %r10299;
	xor.b32  	%r10301, %r10252, %r10300;
	shf.l.wrap.b32 	%r10302, %r10301, %r10301, 12;
	add.s32 	%r10303, %r10297, %r10302;
	xor.b32  	%r10304, %r10299, %r10303;
	shf.l.wrap.b32 	%r10305, %r10304, %r10304, 8;
	add.s32 	%r10306, %r10300, %r10305;
	xor.b32  	%r10307, %r10302, %r10306;
	shf.l.wrap.b32 	%r10308, %r10307, %r10307, 7;
	add.s32 	%r10309, %r10267, %r10263;
	xor.b32  	%r10310, %r10281, %r10309;
	shf.l.wrap.b32 	%r10311, %r10310, %r10310, 16;
	add.s32 	%r10312, %r10250, %r10311;
	xor.b32  	%r10313, %r10263, %r10312;
	shf.l.wrap.b32 	%r10314, %r10313, %r10313, 12;
	add.s32 	%r10315, %r10309, %r10314;
	xor.b32  	%r10316, %r10311, %r10315;
	shf.l.wrap.b32 	%r10317, %r10316, %r10316, 8;
	add.s32 	%r10318, %r10312, %r10317;
	xor.b32  	%r10319, %r10314, %r10318;
	shf.l.wrap.b32 	%r10320, %r10319, %r10319, 7;
	add.s32 	%r10321, %r10279, %r10272;
	xor.b32  	%r10322, %r10249, %r10321;
	shf.l.wrap.b32 	%r10323, %r10322, %r10322, 16;
	add.s32 	%r10324, %r10261, %r10323;
	xor.b32  	%r10325, %r10272, %r10324;
	shf.l.wrap.b32 	%r10326, %r10325, %r10325, 12;
	add.s32 	%r10327, %r10321, %r10326;
	xor.b32  	%r10328, %r10323, %r10327;
	shf.l.wrap.b32 	%r10329, %r10328, %r10328, 8;
	add.s32 	%r10330, %r10324, %r10329;
	xor.b32  	%r10331, %r10326, %r10330;
	shf.l.wrap.b32 	%r10332, %r10331, %r10331, 7;
	add.s32 	%r10333, %r10291, %r10308;
	xor.b32  	%r10334, %r10329, %r10333;
	shf.l.wrap.b32 	%r10335, %r10334, %r10334, 16;
	add.s32 	%r10336, %r10318, %r10335;
	xor.b32  	%r10337, %r10308, %r10336;
	shf.l.wrap.b32 	%r10338, %r10337, %r10337, 12;
	add.s32 	%r10339, %r10333, %r10338;
	xor.b32  	%r10340, %r10335, %r10339;
	shf.l.wrap.b32 	%r10341, %r10340, %r10340, 8;
	add.s32 	%r10342, %r10336, %r10341;
	xor.b32  	%r10343, %r10338, %r10342;
	shf.l.wrap.b32 	%r10344, %r10343, %r10343, 7;
	add.s32 	%r10345, %r10303, %r10320;
	xor.b32  	%r10346, %r10293, %r10345;
	shf.l.wrap.b32 	%r10347, %r10346, %r10346, 16;
	add.s32 	%r10348, %r10330, %r10347;
	xor.b32  	%r10349, %r10320, %r10348;
	shf.l.wrap.b32 	%r10350, %r10349, %r10349, 12;
	add.s32 	%r10351, %r10345, %r10350;
	xor.b32  	%r10352, %r10347, %r10351;
	shf.l.wrap.b32 	%r10353, %r10352, %r10352, 8;
	add.s32 	%r10354, %r10348, %r10353;
	xor.b32  	%r10355, %r10350, %r10354;
	shf.l.wrap.b32 	%r10356, %r10355, %r10355, 7;
	add.s32 	%r10357, %r10315, %r10332;
	xor.b32  	%r10358, %r10305, %r10357;
	shf.l.wrap.b32 	%r10359, %r10358, %r10358, 16;
	add.s32 	%r10360, %r10294, %r10359;
	xor.b32  	%r10361, %r10332, %r10360;
	shf.l.wrap.b32 	%r10362, %r10361, %r10361, 12;
	add.s32 	%r10363, %r10357, %r10362;
	xor.b32  	%r10364, %r10359, %r10363;
	shf.l.wrap.b32 	%r10365, %r10364, %r10364, 8;
	add.s32 	%r10366, %r10360, %r10365;
	xor.b32  	%r10367, %r10362, %r10366;
	shf.l.wrap.b32 	%r10368, %r10367, %r10367, 7;
	add.s32 	%r10369, %r10327, %r10296;
	xor.b32  	%r10370, %r10317, %r10369;
	shf.l.wrap.b32 	%r10371, %r10370, %r10370, 16;
	add.s32 	%r10372, %r10306, %r10371;
	xor.b32  	%r10373, %r10296, %r10372;
	shf.l.wrap.b32 	%r10374, %r10373, %r10373, 12;
	add.s32 	%r10375, %r10369, %r10374;
	xor.b32  	%r10376, %r10371, %r10375;
	shf.l.wrap.b32 	%r10377, %r10376, %r10376, 8;
	add.s32 	%r10378, %r10372, %r10377;
	xor.b32  	%r10379, %r10374, %r10378;
	shf.l.wrap.b32 	%r10380, %r10379, %r10379, 7;
	add.s32 	%r10381, %r10339, %r10380;
	xor.b32  	%r10382, %r10353, %r10381;
	shf.l.wrap.b32 	%r10383, %r10382, %r10382, 16;
	add.s32 	%r10384, %r10366, %r10383;
	xor.b32  	%r10385, %r10380, %r10384;
	shf.l.wrap.b32 	%r10386, %r10385, %r10385, 12;
	add.s32 	%r10387, %r10381, %r10386;
	xor.b32  	%r10388, %r10383, %r10387;
	shf.l.wrap.b32 	%r10389, %r10388, %r10388, 8;
	add.s32 	%r10390, %r10384, %r10389;
	xor.b32  	%r10391, %r10386, %r10390;
	shf.l.wrap.b32 	%r10392, %r10391, %r10391, 7;
	add.s32 	%r10393, %r10351, %r10344;
	xor.b32  	%r10394, %r10365, %r10393;
	shf.l.wrap.b32 	%r10395, %r10394, %r10394, 16;
	add.s32 	%r10396, %r10378, %r10395;
	xor.b32  	%r10397, %r10344, %r10396;
	shf.l.wrap.b32 	%r10398, %r10397, %r10397, 12;
	add.s32 	%r10399, %r10393, %r10398;
	xor.b32  	%r10400, %r10395, %r10399;
	shf.l.wrap.b32 	%r10401, %r10400, %r10400, 8;
	add.s32 	%r10402, %r10396, %r10401;
	xor.b32  	%r10403, %r10398, %r10402;
	shf.l.wrap.b32 	%r10404, %r10403, %r10403, 7;
	add.s32 	%r10405, %r10363, %r10356;
	xor.b32  	%r10406, %r10377, %r10405;
	shf.l.wrap.b32 	%r10407, %r10406, %r10406, 16;
	add.s32 	%r10408, %r10342, %r10407;
	xor.b32  	%r10409, %r10356, %r10408;
	shf.l.wrap.b32 	%r10410, %r10409, %r10409, 12;
	add.s32 	%r10411, %r10405, %r10410;
	xor.b32  	%r10412, %r10407, %r10411;
	shf.l.wrap.b32 	%r10413, %r10412, %r10412, 8;
	add.s32 	%r10414, %r10408, %r10413;
	xor.b32  	%r10415, %r10410, %r10414;
	shf.l.wrap.b32 	%r10416, %r10415, %r10415, 7;
	add.s32 	%r10417, %r10375, %r10368;
	xor.b32  	%r10418, %r10341, %r10417;
	shf.l.wrap.b32 	%r10419, %r10418, %r10418, 16;
	add.s32 	%r10420, %r10354, %r10419;
	xor.b32  	%r10421, %r10368, %r10420;
	shf.l.wrap.b32 	%r10422, %r10421, %r10421, 12;
	add.s32 	%r10423, %r10417, %r10422;
	xor.b32  	%r10424, %r10419, %r10423;
	shf.l.wrap.b32 	%r10425, %r10424, %r10424, 8;
	add.s32 	%r10426, %r10420, %r10425;
	xor.b32  	%r10427, %r10422, %r10426;
	shf.l.wrap.b32 	%r10428, %r10427, %r10427, 7;
	add.s32 	%r10429, %r10387, %r10404;
	xor.b32  	%r10430, %r10425, %r10429;
	shf.l.wrap.b32 	%r10431, %r10430, %r10430, 16;
	add.s32 	%r10432, %r10414, %r10431;
	xor.b32  	%r10433, %r10404, %r10432;
	shf.l.wrap.b32 	%r10434, %r10433, %r10433, 12;
	add.s32 	%r10435, %r10429, %r10434;
	xor.b32  	%r10436, %r10431, %r10435;
	shf.l.wrap.b32 	%r10437, %r10436, %r10436, 8;
	add.s32 	%r10438, %r10432, %r10437;
	xor.b32  	%r10439, %r10434, %r10438;
	shf.l.wrap.b32 	%r10440, %r10439, %r10439, 7;
	add.s32 	%r10441, %r10399, %r10416;
	xor.b32  	%r10442, %r10389, %r10441;
	shf.l.wrap.b32 	%r10443, %r10442, %r10442, 16;
	add.s32 	%r10444, %r10426, %r10443;
	xor.b32  	%r10445, %r10416, %r10444;
	shf.l.wrap.b32 	%r10446, %r10445, %r10445, 12;
	add.s32 	%r10447, %r10441, %r10446;
	xor.b32  	%r10448, %r10443, %r10447;
	shf.l.wrap.b32 	%r10449, %r10448, %r10448, 8;
	add.s32 	%r10450, %r10444, %r10449;
	xor.b32  	%r10451, %r10446, %r10450;
	shf.l.wrap.b32 	%r10452, %r10451, %r10451, 7;
	add.s32 	%r10453, %r10411, %r10428;
	xor.b32  	%r10454, %r10401, %r10453;
	shf.l.wrap.b32 	%r10455, %r10454, %r10454, 16;
	add.s32 	%r10456, %r10390, %r10455;
	xor.b32  	%r10457, %r10428, %r10456;
	shf.l.wrap.b32 	%r10458, %r10457, %r10457, 12;
	add.s32 	%r10459, %r10453, %r10458;
	xor.b32  	%r10460, %r10455, %r10459;
	shf.l.wrap.b32 	%r10461, %r10460, %r10460, 8;
	add.s32 	%r10462, %r10456, %r10461;
	xor.b32  	%r10463, %r10458, %r10462;
	shf.l.wrap.b32 	%r10464, %r10463, %r10463, 7;
	add.s32 	%r10465, %r10423, %r10392;
	xor.b32  	%r10466, %r10413, %r10465;
	shf.l.wrap.b32 	%r10467, %r10466, %r10466, 16;
	add.s32 	%r10468, %r10402, %r10467;
	xor.b32  	%r10469, %r10392, %r10468;
	shf.l.wrap.b32 	%r10470, %r10469, %r10469, 12;
	add.s32 	%r10471, %r10465, %r10470;
	xor.b32  	%r10472, %r10467, %r10471;
	shf.l.wrap.b32 	%r10473, %r10472, %r10472, 8;
	add.s32 	%r10474, %r10468, %r10473;
	xor.b32  	%r10475, %r10470, %r10474;
	shf.l.wrap.b32 	%r10476, %r10475, %r10475, 7;
	add.s32 	%r10477, %r10435, %r10476;
	xor.b32  	%r10478, %r10449, %r10477;
	shf.l.wrap.b32 	%r10479, %r10478, %r10478, 16;
	add.s32 	%r10480, %r10462, %r10479;
	xor.b32  	%r10481, %r10476, %r10480;
	shf.l.wrap.b32 	%r10482, %r10481, %r10481, 12;
	add.s32 	%r10483, %r10477, %r10482;
	xor.b32  	%r10484, %r10479, %r10483;
	shf.l.wrap.b32 	%r10485, %r10484, %r10484, 8;
	add.s32 	%r10486, %r10447, %r10440;
	xor.b32  	%r10487, %r10461, %r10486;
	shf.l.wrap.b32 	%r10488, %r10487, %r10487, 16;
	add.s32 	%r10489, %r10474, %r10488;
	xor.b32  	%r10490, %r10440, %r10489;
	shf.l.wrap.b32 	%r10491, %r10490, %r10490, 12;
	add.s32 	%r10492, %r10486, %r10491;
	xor.b32  	%r10493, %r10488, %r10492;
	shf.l.wrap.b32 	%r10494, %r10493, %r10493, 8;
	add.s32 	%r10495, %r10489, %r10494;
	xor.b32  	%r10496, %r10491, %r10495;
	shf.l.wrap.b32 	%r10497, %r10496, %r10496, 7;
	add.s32 	%r10498, %r10459, %r10452;
	xor.b32  	%r10499, %r10473, %r10498;
	shf.l.wrap.b32 	%r10500, %r10499, %r10499, 16;
	add.s32 	%r10501, %r10438, %r10500;
	xor.b32  	%r10502, %r10452, %r10501;
	shf.l.wrap.b32 	%r10503, %r10502, %r10502, 12;
	add.s32 	%r10504, %r10498, %r10503;
	xor.b32  	%r10505, %r10500, %r10504;
	shf.l.wrap.b32 	%r10506, %r10505, %r10505, 8;
	add.s32 	%r10507, %r10501, %r10506;
	xor.b32  	%r10508, %r10503, %r10507;
	shf.l.wrap.b32 	%r10509, %r10508, %r10508, 7;
	add.s32 	%r10510, %r10471, %r10464;
	xor.b32  	%r10511, %r10437, %r10510;
	shf.l.wrap.b32 	%r10512, %r10511, %r10511, 16;
	add.s32 	%r10513, %r10450, %r10512;
	xor.b32  	%r10514, %r10464, %r10513;
	shf.l.wrap.b32 	%r10515, %r10514, %r10514, 12;
	add.s32 	%r10516, %r10510, %r10515;
	xor.b32  	%r10517, %r10512, %r10516;
	shf.l.wrap.b32 	%r10518, %r10517, %r10517, 8;
	add.s32 	%r10519, %r10513, %r10518;
	add.s32 	%r10520, %r10483, %r10497;
	xor.b32  	%r10521, %r10518, %r10520;
	shf.l.wrap.b32 	%r10522, %r10521, %r10521, 16;
	add.s32 	%r10523, %r10507, %r10522;
	xor.b32  	%r10524, %r10497, %r10523;
	shr.u32 	%r10525, %r10524, 20;
	add.s32 	%r10526, %r10520, %r10525;
	add.s32 	%r10527, %r10492, %r10509;
	xor.b32  	%r10528, %r10485, %r10527;
	shf.l.wrap.b32 	%r10529, %r10528, %r10528, 16;
	add.s32 	%r10530, %r10519, %r10529;
	xor.b32  	%r10531, %r10509, %r10530;
	shr.u32 	%r10532, %r10531, 20;
	add.s32 	%r10533, %r10527, %r10532;
	add.s32 	%r10534, %r9846, %r10526;
	add.s32 	%r10535, %r9858, %r10533;
	cvt.u32.u16 	%r10536, %rs51;
	add.s32 	%r10537, %r10536, %r27652;
	add.s32 	%r10538, %r10537, -11;
	not.b32 	%r10539, %r10538;
	add.s32 	%r10540, %r10539, %r1160;
	mov.u32 	%r10541, %ctaid.x;
	shl.b32 	%r10542, %r10541, 11;
	mov.u32 	%r10543, %tid.x;
	and.b32  	%r10544, %r10543, 31;
	or.b32  	%r10545, %r10542, %r10544;
	shl.b32 	%r10546, %r10543, 3;
	and.b32  	%r10547, %r10546, 7936;
	add.s32 	%r10548, %r27503, %r10547;
	add.s32 	%r10549, %r10545, %r10548;
	shr.u32 	%r10550, %r10549, %r10540;
	and.b32  	%r10551, %r10550, 1;
	setp.eq.b32 	%p80, %r10551, 1;
	selp.b32 	%r10552, %r10535, %r10534, %p80;
	cvt.u16.u32 	%rs233, %r10552;
	and.b16  	%rs399, %rs233, 1;
	and.b16  	%rs234, %rs397, 255;
	setp.ne.s16 	%p81, %rs234, 1;
	@%p81 bra 	$L__BB3_103;
	ld.param.u64 	%rd414, [fused_batch_pir_kernel_optimized_8_param_1];
	cvt.u32.u16 	%r10553, %rs51;
	add.s32 	%r10554, %r10553, %r27652;
	add.s32 	%r10555, %r10554, -11;
	not.b32 	%r10556, %r10555;
	add.s32 	%r10557, %r10556, %r1160;
	mov.u32 	%r10558, %ctaid.x;
	shl.b32 	%r10559, %r10558, 11;
	mov.u32 	%r10560, %tid.x;
	and.b32  	%r10561, %r10560, 31;
	or.b32  	%r10562, %r10559, %r10561;
	shl.b32 	%r10563, %r10560, 3;
	and.b32  	%r10564, %r10563, 7936;
	add.s32 	%r10565, %r27503, %r10564;
	add.s32 	%r10566, %r10562, %r10565;
	shr.u32 	%r10567, %r10566, %r10557;
	and.b32  	%r10568, %r10567, 1;
	setp.eq.b32 	%p82, %r10568, 1;
	cvt.u64.u32 	%rd99, %r27652;
	cvt.u64.u16 	%rd100, %rs51;
	add.s64 	%rd101, %rd99, %rd100;
	cvta.to.global.u64 	%rd102, %rd414;
	shl.b64 	%rd103, %rd101, 4;
	add.s64 	%rd104, %rd102, %rd103;
	ld.global.u32 	%r10569, [%rd104+2772];
	selp.b32 	%r10570, %r27657, %r27656, %p82;
	xor.b32  	%r10571, %r10570, %r10569;
	selp.b32 	%r10572, %r27658, %r27655, %p82;
	selp.b32 	%r27656, %r27656, %r10571, %p82;
	selp.b32 	%r27657, %r10571, %r27657, %p82;
	ld.global.u32 	%r10573, [%rd104+2776];
	xor.b32  	%r10574, %r10572, %r10573;
	selp.b32 	%r10575, %r27659, %r27654, %p82;
	selp.b32 	%r27655, %r27655, %r10574, %p82;
	selp.b32 	%r27658, %r10574, %r27658, %p82;
	ld.global.u32 	%r10576, [%rd104+2780];
	xor.b32  	%r10577, %r10575, %r10576;
	selp.b32 	%r10578, %r27660, %r27653, %p82;
	selp.b32 	%r27654, %r27654, %r10577, %p82;
	selp.b32 	%r27659, %r10577, %r27659, %p82;
	ld.global.u32 	%r10579, [%rd104+2784];
	xor.b32  	%r10580, %r10578, %r10579;
	selp.b64 	%rd105, 445, 420, %p82;
	selp.b32 	%r27653, %r27653, %r10580, %p82;
	selp.b32 	%r27660, %r10580, %r27660, %p82;
	add.s64 	%rd106, %rd105, %rd101;
	add.s64 	%rd107, %rd106, %rd102;
	ld.global.u8 	%rs235, [%rd107+2917];
	xor.b16  	%rs399, %rs235, %rs399;
$L__BB3_103:
	cvt.u32.u16 	%r10581, %rs51;
	add.s32 	%r10582, %r10581, -11;
	add.s32 	%r10583, %r27652, %r10582;
	not.b32 	%r10584, %r10583;
	add.s32 	%r10585, %r10584, %r1160;
	mov.u32 	%r10586, %ctaid.x;
	shl.b32 	%r10587, %r10586, 11;
	mov.u32 	%r10588, %tid.x;
	and.b32  	%r10589, %r10588, 31;
	or.b32  	%r10590, %r10587, %r10589;
	shl.b32 	%r10591, %r10588, 3;
	and.b32  	%r10592, %r10591, 7936;
	add.s32 	%r10593, %r27503, %r10592;
	add.s32 	%r10594, %r10590, %r10593;
	shr.u32 	%r10595, %r10594, %r10585;
	and.b32  	%r10596, %r10595, 1;
	setp.eq.b32 	%p83, %r10596, 1;
	selp.b32 	%r27664, %r27657, %r27656, %p83;
	selp.b32 	%r27663, %r27658, %r27655, %p83;
	selp.b32 	%r27662, %r27659, %r27654, %p83;
	selp.b32 	%r27661, %r27660, %r27653, %p83;
	add.s32 	%r27652, %r27652, 1;
	sub.s32 	%r10597, %r1160, %r10582;
	setp.ne.s32 	%p84, %r27652, %r10597;
	mov.u16 	%rs397, %rs399;
	@%p84 bra 	$L__BB3_101;
$L__BB3_104:
	and.b16  	%rs236, %rs399, 255;
	setp.ne.s16 	%p85, %rs236, 1;
	@%p85 bra 	$L__BB3_106;
	ld.param.u64 	%rd415, [fused_batch_pir_kernel_optimized_8_param_1];
	cvta.to.global.u64 	%rd108, %rd415;
	ld.global.u32 	%r10598, [%rd108+3400];
	xor.b32  	%r27664, %r27664, %r10598;
$L__BB3_106:
	@%p85 bra 	$L__BB3_108;
	ld.param.u64 	%rd416, [fused_batch_pir_kernel_optimized_8_param_1];
	cvta.to.global.u64 	%rd109, %rd416;
	ld.global.u32 	%r10599, [%rd109+3404];
	xor.b32  	%r27663, %r27663, %r10599;
$L__BB3_108:
	@%p85 bra 	$L__BB3_110;
	ld.param.u64 	%rd417, [fused_batch_pir_kernel_optimized_8_param_1];
	cvta.to.global.u64 	%rd110, %rd417;
	ld.global.u32 	%r10600, [%rd110+3408];
	xor.b32  	%r27662, %r27662, %r10600;
$L__BB3_110:
	@%p85 bra 	$L__BB3_112;
	ld.param.u64 	%rd418, [fused_batch_pir_kernel_optimized_8_param_1];
	cvta.to.global.u64 	%rd111, %rd418;
	ld.global.u32 	%r10601, [%rd111+3412];
	xor.b32  	%r27661, %r27661, %r10601;
$L__BB3_112:
	ld.param.u32 	%r26695, [fused_batch_pir_kernel_optimized_8_param_4];
	mov.u32 	%r10603, %ctaid.x;
	shl.b32 	%r10604, %r10603, 11;
	mov.u32 	%r10605, %tid.x;
	and.b32  	%r10606, %r10605, 31;
	or.b32  	%r10607, %r10604, %r10606;
	shl.b32 	%r10608, %r10605, 3;
	and.b32  	%r10609, %r10608, 7936;
	add.s32 	%r10610, %r27503, %r10609;
	add.s32 	%r10611, %r10607, %r10610;
	setp.ge.s32 	%p89, %r10611, %r26695;
	mov.b32 	%r27685, 0;
	mov.u32 	%r27686, %r27685;
	mov.u32 	%r27687, %r27685;
	mov.u32 	%r27688, %r27685;
	@%p89 bra 	$L__BB3_126;
	ld.param.u64 	%rd419, [fused_batch_pir_kernel_optimized_8_param_1];
	cvta.to.global.u64 	%rd112, %rd419;
	ld.global.u8 	%rs240, [%rd112+3433];
	max.u16 	%rs58, %rs240, 11;
	cvt.u32.u16 	%r10612, %rs58;
	ld.shared.u32 	%r27688, [s_mem+98828];
	ld.shared.v4.u32 	{%r27687, %r27686, %r27685, %r10613}, [s_mem+98832];
	mov.b64 	%rd113, {%r27685, %r10613};
	shr.u64 	%rd114, %rd113, 32;
	cvt.u16.u64 	%rs402, %rd114;
	cvt.u32.u16 	%r1214, %rs240;
	sub.s32 	%r10614, %r1214, %r10612;
	add.s32 	%r10615, %r10614, 11;
	setp.lt.s32 	%p90, %r10615, 1;
	@%p90 bra 	$L__BB3_118;
	mov.b32 	%r27676, 0;
	mov.u16 	%rs400, %rs402;
$L__BB3_115:
	.pragma "nounroll";
	ld.const.u32 	%r10617, [CHACHA_CONSTANTS];
	add.s32 	%r10618, %r10617, %r27688;
	shf.l.wrap.b32 	%r10619, %r10618, %r10618, 16;
	add.s32 	%r10620, %r27688, %r10619;
	xor.b32  	%r10621, %r27688, %r10620;
	shf.l.wrap.b32 	%r10622, %r10621, %r10621, 12;
	add.s32 	%r10623, %r10618, %r10622;
	xor.b32  	%r10624, %r10619, %r10623;
	shf.l.wrap.b32 	%r10625, %r10624, %r10624, 8;
	add.s32 	%r10626, %r10620, %r10625;
	xor.b32  	%r10627, %r10622, %r10626;
	shf.l.wrap.b32 	%r10628, %r10627, %r10627, 7;
	ld.const.u32 	%r10629, [CHACHA_CONSTANTS+4];
	add.s32 	%r10630, %r10629, %r27687;
	shf.l.wrap.b32 	%r10631, %r10630, %r10630, 16;
	add.s32 	%r10632, %r27687, %r10631;
	xor.b32  	%r10633, %r27687, %r10632;
	shf.l.wrap.b32 	%r10634, %r10633, %r10633, 12;
	add.s32 	%r10635, %r10630, %r10634;
	xor.b32  	%r10636, %r10631, %r10635;
	shf.l.wrap.b32 	%r10637, %r10636, %r10636, 8;
	add.s32 	%r10638, %r10632, %r10637;
	xor.b32  	%r10639, %r10634, %r10638;
	shf.l.wrap.b32 	%r10640, %r10639, %r10639, 7;
	ld.const.u32 	%r10641, [CHACHA_CONSTANTS+8];
	add.s32 	%r10642, %r10641, %r27686;
	shf.l.wrap.b32 	%r10643, %r10642, %r10642, 16;
	add.s32 	%r10644, %r27686, %r10643;
	xor.b32  	%r10645, %r27686, %r10644;
	shf.l.wrap.b32 	%r10646, %r10645, %r10645, 12;
	add.s32 	%r10647, %r10642, %r10646;
	xor.b32  	%r10648, %r10643, %r10647;
	shf.l.wrap.b32 	%r10649, %r10648, %r10648, 8;
	add.s32 	%r10650, %r10644, %r10649;
	xor.b32  	%r10651, %r10646, %r10650;
	shf.l.wrap.b32 	%r10652, %r10651, %r10651, 7;
	ld.const.u32 	%r10653, [CHACHA_CONSTANTS+12];
	add.s32 	%r10654, %r10653, %r27685;
	shf.l.wrap.b32 	%r10655, %r10654, %r10654, 16;
	add.s32 	%r10656, %r27685, %r10655;
	xor.b32  	%r10657, %r27685, %r10656;
	shf.l.wrap.b32 	%r10658, %r10657, %r10657, 12;
	add.s32 	%r10659, %r10654, %r10658;
	xor.b32  	%r10660, %r10655, %r10659;
	shf.l.wrap.b32 	%r10661, %r10660, %r10660, 8;
	add.s32 	%r10662, %r10656, %r10661;
	xor.b32  	%r10663, %r10658, %r10662;
	shf.l.wrap.b32 	%r10664, %r10663, %r10663, 7;
	add.s32 	%r10665, %r10623, %r10640;
	xor.b32  	%r10666, %r10661, %r10665;
	shf.l.wrap.b32 	%r10667, %r10666, %r10666, 16;
	add.s32 	%r10668, %r10650, %r10667;
	xor.b32  	%r10669, %r10640, %r10668;
	shf.l.wrap.b32 	%r10670, %r10669, %r10669, 12;
	add.s32 	%r10671, %r10665, %r10670;
	xor.b32  	%r10672, %r10667, %r10671;
	shf.l.wrap.b32 	%r10673, %r10672, %r10672, 8;
	add.s32 	%r10674, %r10668, %r10673;
	xor.b32  	%r10675, %r10670, %r10674;
	shf.l.wrap.b32 	%r10676, %r10675, %r10675, 7;
	add.s32 	%r10677, %r10635, %r10652;
	xor.b32  	%r10678, %r10625, %r10677;
	shf.l.wrap.b32 	%r10679, %r10678, %r10678, 16;
	add.s32 	%r10680, %r10662, %r10679;
	xor.b32  	%r10681, %r10652, %r10680;
	shf.l.wrap.b32 	%r10682, %r10681, %r10681, 12;
	add.s32 	%r10683, %r10677, %r10682;
	xor.b32  	%r10684, %r10679, %r10683;
	shf.l.wrap.b32 	%r10685, %r10684, %r10684, 8;
	add.s32 	%r10686, %r10680, %r10685;
	xor.b32  	%r10687, %r10682, %r10686;
	shf.l.wrap.b32 	%r10688, %r10687, %r10687, 7;
	add.s32 	%r10689, %r10647, %r10664;
	xor.b32  	%r10690, %r10637, %r10689;
	shf.l.wrap.b32 	%r10691, %r10690, %r10690, 16;
	add.s32 	%r10692, %r10626, %r10691;
	xor.b32  	%r10693, %r10664, %r10692;
	shf.l.wrap.b32 	%r10694, %r10693, %r10693, 12;
	add.s32 	%r10695, %r10689, %r10694;
	xor.b32  	%r10696, %r10691, %r10695;
	shf.l.wrap.b32 	%r10697, %r10696, %r10696, 8;
	add.s32 	%r10698, %r10692, %r10697;
	xor.b32  	%r10699, %r10694, %r10698;
	shf.l.wrap.b32 	%r10700, %r10699, %r10699, 7;
	add.s32 	%r10701, %r10659, %r10628;
	xor.b32  	%r10702, %r10649, %r10701;
	shf.l.wrap.b32 	%r10703, %r10702, %r10702, 16;
	add.s32 	%r10704, %r10638, %r10703;
	xor.b32  	%r10705, %r10628, %r10704;
	shf.l.wrap.b32 	%r10706, %r10705, %r10705, 12;
	add.s32 	%r10707, %r10701, %r10706;
	xor.b32  	%r10708, %r10703, %r10707;
	shf.l.wrap.b32 	%r10709, %r10708, %r10708, 8;
	add.s32 	%r10710, %r10704, %r10709;
	xor.b32  	%r10711, %r10706, %r10710;
	shf.l.wrap.b32 	%r10712, %r10711, %r10711, 7;
	add.s32 	%r10713, %r10671, %r10712;
	xor.b32  	%r10714, %r10685, %r10713;
	shf.l.wrap.b32 	%r10715, %r10714, %r10714, 16;
	add.s32 	%r10716, %r10698, %r10715;
	xor.b32  	%r10717, %r10712, %r10716;
	shf.l.wrap.b32 	%r10718, %r10717, %r10717, 12;
	add.s32 	%r10719, %r10713, %r10718;
	xor.b32  	%r10720, %r10715, %r10719;
	shf.l.wrap.b32 	%r10721, %r10720, %r10720, 8;
	add.s32 	%r10722, %r10716, %r10721;
	xor.b32  	%r10723, %r10718, %r10722;
	shf.l.wrap.b32 	%r10724, %r10723, %r10723, 7;
	add.s32 	%r10725, %r10683, %r10676;
	xor.b32  	%r10726, %r10697, %r10725;
	shf.l.wrap.b32 	%r10727, %r10726, %r10726, 16;
	add.s32 	%r10728, %r10710, %r10727;
	xor.b32  	%r10729, %r10676, %r10728;
	shf.l.wrap.b32 	%r10730, %r10729, %r10729, 12;
	add.s32 	%r10731, %r10725, %r10730;
	xor.b32  	%r10732, %r10727, %r10731;
	shf.l.wrap.b32 	%r10733, %r10732, %r10732, 8;
	add.s32 	%r10734, %r10728, %r10733;
	xor.b32  	%r10735, %r10730, %r10734;
	shf.l.wrap.b32 	%r10736, %r10735, %r10735, 7;
	add.s32 	%r10737, %r10695, %r10688;
	xor.b32  	%r10738, %r10709, %r10737;
	shf.l.wrap.b32 	%r10739, %r10738, %r10738, 16;
	add.s32 	%r10740, %r10674, %r10739;
	xor.b32  	%r10741, %r10688, %r10740;
	shf.l.wrap.b32 	%r10742, %r10741, %r10741, 12;
	add.s32 	%r10743, %r10737, %r10742;
	xor.b32  	%r10744, %r10739, %r10743;
	shf.l.wrap.b32 	%r10745, %r10744, %r10744, 8;
	add.s32 	%r10746, %r10740, %r10745;
	xor.b32  	%r10747, %r10742, %r10746;
	shf.l.wrap.b32 	%r10748, %r10747, %r10747, 7;
	add.s32 	%r10749, %r10707, %r10700;
	xor.b32  	%r10750, %r10673, %r10749;
	shf.l.wrap.b32 	%r10751, %r10750, %r10750, 16;
	add.s32 	%r10752, %r10686, %r10751;
	xor.b32  	%r10753, %r10700, %r10752;
	shf.l.wrap.b32 	%r10754, %r10753, %r10753, 12;
	add.s32 	%r10755, %r10749, %r10754;
	xor.b32  	%r10756, %r10751, %r10755;
	shf.l.wrap.b32 	%r10757, %r10756, %r10756, 8;
	add.s32 	%r10758, %r10752, %r10757;
	xor.b32  	%r10759, %r10754, %r10758;
	shf.l.wrap.b32 	%r10760, %r10759, %r10759, 7;
	add.s32 	%r10761, %r10719, %r10736;
	xor.b32  	%r10762, %r10757, %r10761;
	shf.l.wrap.b32 	%r10763, %r10762, %r10762, 16;
	add.s32 	%r10764, %r10746, %r10763;
	xor.b32  	%r10765, %r10736, %r10764;
	shf.l.wrap.b32 	%r10766, %r10765, %r10765, 12;
	add.s32 	%r10767, %r10761, %r10766;
	xor.b32  	%r10768, %r10763, %r10767;
	shf.l.wrap.b32 	%r10769, %r10768, %r10768, 8;
	add.s32 	%r10770, %r10764, %r10769;
	xor.b32  	%r10771, %r10766, %r10770;
	shf.l.wrap.b32 	%r10772, %r10771, %r10771, 7;
	add.s32 	%r10773, %r10731, %r10748;
	xor.b32  	%r10774, %r10721, %r10773;
	shf.l.wrap.b32 	%r10775, %r10774, %r10774, 16;
	add.s32 	%r10776, %r10758, %r10775;
	xor.b32  	%r10777, %r10748, %r10776;
	shf.l.wrap.b32 	%r10778, %r10777, %r10777, 12;
	add.s32 	%r10779, %r10773, %r10778;
	xor.b32  	%r10780, %r10775, %r10779;
	shf.l.wrap.b32 	%r10781, %r10780, %r10780, 8;
	add.s32 	%r10782, %r10776, %r10781;
	xor.b32  	%r10783, %r10778, %r10782;
	shf.l.wrap.b32 	%r10784, %r10783, %r10783, 7;
	add.s32 	%r10785, %r10743, %r10760;
	xor.b32  	%r10786, %r10733, %r10785;
	shf.l.wrap.b32 	%r10787, %r10786, %r10786, 16;
	add.s32 	%r10788, %r10722, %r10787;
	xor.b32  	%r10789, %r10760, %r10788;
	shf.l.wrap.b32 	%r10790, %r10789, %r10789, 12;
	add.s32 	%r10791, %r10785, %r10790;
	xor.b32  	%r10792, %r10787, %r10791;
	shf.l.wrap.b32 	%r10793, %r10792, %r10792, 8;
	add.s32 	%r10794, %r10788, %r10793;
	xor.b32  	%r10795, %r10790, %r10794;
	shf.l.wrap.b32 	%r10796, %r10795, %r10795, 7;
	add.s32 	%r10797, %r10755, %r10724;
	xor.b32  	%r10798, %r10745, %r10797;
	shf.l.wrap.b32 	%r10799, %r10798, %r10798, 16;
	add.s32 	%r10800, %r10734, %r10799;
	xor.b32  	%r10801, %r10724, %r10800;
	shf.l.wrap.b32 	%r10802, %r10801, %r10801, 12;
	add.s32 	%r10803, %r10797, %r10802;
	xor.b32  	%r10804, %r10799, %r10803;
	shf.l.wrap.b32 	%r10805, %r10804, %r10804, 8;
	add.s32 	%r10806, %r10800, %r10805;
	xor.b32  	%r10807, %r10802, %r10806;
	shf.l.wrap.b32 	%r10808, %r10807, %r10807, 7;
	add.s32 	%r10809, %r10767, %r10808;
	xor.b32  	%r10810, %r10781, %r10809;
	shf.l.wrap.b32 	%r10811, %r10810, %r10810, 16;
	add.s32 	%r10812, %r10794, %r10811;
	xor.b32  	%r10813, %r10808, %r10812;
	shf.l.wrap.b32 	%r10814, %r10813, %r10813, 12;
	add.s32 	%r10815, %r10809, %r10814;
	xor.b32  	%r10816, %r10811, %r10815;
	shf.l.wrap.b32 	%r10817, %r10816, %r10816, 8;
	add.s32 	%r10818, %r10812, %r10817;
	xor.b32  	%r10819, %r10814, %r10818;
	shf.l.wrap.b32 	%r10820, %r10819, %r10819, 7;
	add.s32 	%r10821, %r10779, %r10772;
	xor.b32  	%r10822, %r10793, %r10821;
	shf.l.wrap.b32 	%r10823, %r10822, %r10822, 16;
	add.s32 	%r10824, %r10806, %r10823;
	xor.b32  	%r10825, %r10772, %r10824;
	shf.l.wrap.b32 	%r10826, %r10825, %r10825, 12;
	add.s32 	%r10827, %r10821, %r10826;
	xor.b32  	%r10828, %r10823, %r10827;
	shf.l.wrap.b32 	%r10829, %r10828, %r10828, 8;
	add.s32 	%r10830, %r10824, %r10829;
	xor.b32  	%r10831, %r10826, %r10830;
	shf.l.wrap.b32 	%r10832, %r10831, %r10831, 7;
	add.s32 	%r10833, %r10791, %r10784;
	xor.b32  	%r10834, %r10805, %r10833;
	shf.l.wrap.b32 	%r10835, %r10834, %r10834, 16;
	add.s32 	%r10836, %r10770, %r10835;
	xor.b32  	%r10837, %r10784, %r10836;
	shf.l.wrap.b32 	%r10838, %r10837, %r10837, 12;
	add.s32 	%r10839, %r10833, %r10838;
	xor.b32  	%r10840, %r10835, %r10839;
	shf.l.wrap.b32 	%r10841, %r10840, %r10840, 8;
	add.s32 	%r10842, %r10836, %r10841;
	xor.b32  	%r10843, %r10838, %r10842;
	shf.l.wrap.b32 	%r10844, %r10843, %r10843, 7;
	add.s32 	%r10845, %r10803, %r10796;
	xor.b32  	%r10846, %r10769, %r10845;
	shf.l.wrap.b32 	%r10847, %r10846, %r10846, 16;
	add.s32 	%r10848, %r10782, %r10847;
	xor.b32  	%r10849, %r10796, %r10848;
	shf.l.wrap.b32 	%r10850, %r10849, %r10849, 12;
	add.s32 	%r10851, %r10845, %r10850;
	xor.b32  	%r10852, %r10847, %r10851;
	shf.l.wrap.b32 	%r10853, %r10852, %r10852, 8;
	add.s32 	%r10854, %r10848, %r10853;
	xor.b32  	%r10855, %r10850, %r10854;
	shf.l.wrap.b32 	%r10856, %r10855, %r10855, 7;
	add.s32 	%r10857, %r10815, %r10832;
	xor.b32  	%r10858, %r10853, %r10857;
	shf.l.wrap.b32 	%r10859, %r10858, %r10858, 16;
	add.s32 	%r10860, %r10842, %r10859;
	xor.b32  	%r10861, %r10832, %r10860;
	shf.l.wrap.b32 	%r10862, %r10861, %r10861, 12;
	add.s32 	%r10863, %r10857, %r10862;
	xor.b32  	%r10864, %r10859, %r10863;
	shf.l.wrap.b32 	%r10865, %r10864, %r10864, 8;
	add.s32 	%r10866, %r10860, %r10865;
	xor.b32  	%r10867, %r10862, %r10866;
	shf.l.wrap.b32 	%r10868, %r10867, %r10867, 7;
	add.s32 	%r10869, %r10827, %r10844;
	xor.b32  	%r10870, %r10817, %r10869;
	shf.l.wrap.b32 	%r10871, %r10870, %r10870, 16;
	add.s32 	%r10872, %r10854, %r10871;
	xor.b32  	%r10873, %r10844, %r10872;
	shf.l.wrap.b32 	%r10874, %r10873, %r10873, 12;
	add.s32 	%r10875, %r10869, %r10874;
	xor.b32  	%r10876, %r10871, %r10875;
	shf.l.wrap.b32 	%r10877, %r10876, %r10876, 8;
	add.s32 	%r10878, %r10872, %r10877;
	xor.b32  	%r10879, %r10874, %r10878;
	shf.l.wrap.b32 	%r10880, %r10879, %r10879, 7;
	add.s32 	%r10881, %r10839, %r10856;
	xor.b32  	%r10882, %r10829, %r10881;
	shf.l.wrap.b32 	%r10883, %r10882, %r10882, 16;
	add.s32 	%r10884, %r10818, %r10883;
	xor.b32  	%r10885, %r10856, %r10884;
	shf.l.wrap.b32 	%r10886, %r10885, %r10885, 12;
	add.s32 	%r10887, %r10881, %r10886;
	xor.b32  	%r10888, %r10883, %r10887;
	shf.l.wrap.b32 	%r10889, %r10888, %r10888, 8;
	add.s32 	%r10890, %r10884, %r10889;
	xor.b32  	%r10891, %r10886, %r10890;
	shf.l.wrap.b32 	%r10892, %r10891, %r10891, 7;
	add.s32 	%r10893, %r10851, %r10820;
	xor.b32  	%r10894, %r10841, %r10893;
	shf.l.wrap.b32 	%r10895, %r10894, %r10894, 16;
	add.s32 	%r10896, %r10830, %r10895;
	xor.b32  	%r10897, %r10820, %r10896;
	shf.l.wrap.b32 	%r10898, %r10897, %r10897, 12;
	add.s32 	%r10899, %r10893, %r10898;
	xor.b32  	%r10900, %r10895, %r10899;
	shf.l.wrap.b32 	%r10901, %r10900, %r10900, 8;
	add.s32 	%r10902, %r10896, %r10901;
	xor.b32  	%r10903, %r10898, %r10902;
	shf.l.wrap.b32 	%r10904, %r10903, %r10903, 7;
	add.s32 	%r10905, %r10863, %r10904;
	xor.b32  	%r10906, %r10877, %r10905;
	shf.l.wrap.b32 	%r10907, %r10906, %r10906, 16;
	add.s32 	%r10908, %r10890, %r10907;
	xor.b32  	%r10909, %r10904, %r10908;
	shf.l.wrap.b32 	%r10910, %r10909, %r10909, 12;
	add.s32 	%r10911, %r10905, %r10910;
	xor.b32  	%r10912, %r10907, %r10911;
	shf.l.wrap.b32 	%r10913, %r10912, %r10912, 8;
	add.s32 	%r10914, %r10908, %r10913;
	xor.b32  	%r10915, %r10910, %r10914;
	shf.l.wrap.b32 	%r10916, %r10915, %r10915, 7;
	add.s32 	%r10917, %r10875, %r10868;
	xor.b32  	%r10918, %r10889, %r10917;
	shf.l.wrap.b32 	%r10919, %r10918, %r10918, 16;
	add.s32 	%r10920, %r10902, %r10919;
	xor.b32  	%r10921, %r10868, %r10920;
	shf.l.wrap.b32 	%r10922, %r10921, %r10921, 12;
	add.s32 	%r10923, %r10917, %r10922;
	xor.b32  	%r10924, %r10919, %r10923;
	shf.l.wrap.b32 	%r10925, %r10924, %r10924, 8;
	add.s32 	%r10926, %r10920, %r10925;
	xor.b32  	%r10927, %r10922, %r10926;
	shf.l.wrap.b32 	%r10928, %r10927, %r10927, 7;
	add.s32 	%r10929, %r10887, %r10880;
	xor.b32  	%r10930, %r10901, %r10929;
	shf.l.wrap.b32 	%r10931, %r10930, %r10930, 16;
	add.s32 	%r10932, %r10866, %r10931;
	xor.b32  	%r10933, %r10880, %r10932;
	shf.l.wrap.b32 	%r10934, %r10933, %r10933, 12;
	add.s32 	%r10935, %r10929, %r10934;
	xor.b32  	%r10936, %r10931, %r10935;
	shf.l.wrap.b32 	%r10937, %r10936, %r10936, 8;
	add.s32 	%r10938, %r10932, %r10937;
	xor.b32  	%r10939, %r10934, %r10938;
	shf.l.wrap.b32 	%r10940, %r10939, %r10939, 7;
	add.s32 	%r10941, %r10899, %r10892;
	xor.b32  	%r10942, %r10865, %r10941;
	shf.l.wrap.b32 	%r10943, %r10942, %r10942, 16;
	add.s32 	%r10944, %r10878, %r10943;
	xor.b32  	%r10945, %r10892, %r10944;
	shf.l.wrap.b32 	%r10946, %r10945, %r10945, 12;
	add.s32 	%r10947, %r10941, %r10946;
	xor.b32  	%r10948, %r10943, %r10947;
	shf.l.wrap.b32 	%r10949, %r10948, %r10948, 8;
	add.s32 	%r10950, %r10944, %r10949;
	xor.b32  	%r10951, %r10946, %r10950;
	shf.l.wrap.b32 	%r10952, %r10951, %r10951, 7;
	add.s32 	%r10953, %r10911, %r10928;
	xor.b32  	%r10954, %r10949, %r10953;
	shf.l.wrap.b32 	%r10955, %r10954, %r10954, 16;
	add.s32 	%r10956, %r10938, %r10955;
	xor.b32  	%r10957, %r10928, %r10956;
	shf.l.wrap.b32 	%r10958, %r10957, %r10957, 12;
	add.s32 	%r10959, %r10953, %r10958;
	xor.b32  	%r10960, %r10955, %r10959;
	shf.l.wrap.b32 	%r10961, %r10960, %r10960, 8;
	add.s32 	%r10962, %r10956, %r10961;
	xor.b32  	%r10963, %r10958, %r10962;
	shf.l.wrap.b32 	%r10964, %r10963, %r10963, 7;
	add.s32 	%r10965, %r10923, %r10940;
	xor.b32  	%r10966, %r10913, %r10965;
	shf.l.wrap.b32 	%r10967, %r10966, %r10966, 16;
	add.s32 	%r10968, %r10950, %r10967;
	xor.b32  	%r10969, %r10940, %r10968;
	shf.l.wrap.b32 	%r10970, %r10969, %r10969, 12;
	add.s32 	%r10971, %r10965, %r10970;
	xor.b32  	%r10972, %r10967, %r10971;
	shf.l.wrap.b32 	%r10973, %r10972, %r10972, 8;
	add.s32 	%r10974, %r10968, %r10973;
	xor.b32  	%r10975, %r10970, %r10974;
	shf.l.wrap.b32 	%r10976, %r10975, %r10975, 7;
	add.s32 	%r10977, %r10935, %r10952;
	xor.b32  	%r10978, %r10925, %r10977;
	shf.l.wrap.b32 	%r10979, %r10978, %r10978, 16;
	add.s32 	%r10980, %r10914, %r10979;
	xor.b32  	%r10981, %r10952, %r10980;
	shf.l.wrap.b32 	%r10982, %r10981, %r10981, 12;
	add.s32 	%r10983, %r10977, %r10982;
	xor.b32  	%r10984, %r10979, %r10983;
	shf.l.wrap.b32 	%r10985, %r10984, %r10984, 8;
	add.s32 	%r10986, %r10980, %r10985;
	xor.b32  	%r10987, %r10982, %r10986;
	shf.l.wrap.b32 	%r10988, %r10987, %r10987, 7;
	add.s32 	%r10989, %r10947, %r10916;
	xor.b32  	%r10990, %r10937, %r10989;
	shf.l.wrap.b32 	%r10991, %r10990, %r10990, 16;
	add.s32 	%r10992, %r10926, %r10991;
	xor.b32  	%r10993, %r10916, %r10992;
	shf.l.wrap.b32 	%r10994, %r10993, %r10993, 12;
	add.s32 	%r10995, %r10989, %r10994;
	xor.b32  	%r10996, %r10991, %r10995;
	shf.l.wrap.b32 	%r10997, %r10996, %r10996, 8;
	add.s32 	%r10998, %r10992, %r10997;
	xor.b32  	%r10999, %r10994, %r10998;
	shf.l.wrap.b32 	%r11000, %r10999, %r10999, 7;
	add.s32 	%r27680, %r10617, %r10959;
	add.s32 	%r27681, %r27688, %r11000;
	add.s32 	%r27679, %r10629, %r10971;
	add.s32 	%r27682, %r27687, %r10964;
	add.s32 	%r27678, %r10641, %r10983;
	add.s32 	%r27683, %r27686, %r10976;
	add.s32 	%r27677, %r10653, %r10995;
	add.s32 	%r27684, %r27685, %r10988;
	xor.b32  	%r11001, %r10618, 1;
	shf.l.wrap.b32 	%r11002, %r10618, %r11001, 16;
	add.s32 	%r11003, %r27688, %r11002;
	xor.b32  	%r11004, %r27688, %r11003;
	shf.l.wrap.b32 	%r11005, %r11004, %r11004, 12;
	add.s32 	%r11006, %r10618, %r11005;
	xor.b32  	%r11007, %r11002, %r11006;
	shf.l.wrap.b32 	%r11008, %r11007, %r11007, 8;
	add.s32 	%r11009, %r11003, %r11008;
	xor.b32  	%r11010, %r11005, %r11009;
	shf.l.wrap.b32 	%r11011, %r11010, %r11010, 7;
	add.s32 	%r11012, %r11006, %r10640;
	xor.b32  	%r11013, %r10661, %r11012;
	shf.l.wrap.b32 	%r11014, %r11013, %r11013, 16;
	add.s32 	%r11015, %r10650, %r11014;
	xor.b32  	%r11016, %r10640, %r11015;
	shf.l.wrap.b32 	%r11017, %r11016, %r11016, 12;
	add.s32 	%r11018, %r11012, %r11017;
	xor.b32  	%r11019, %r11014, %r11018;
	shf.l.wrap.b32 	%r11020, %r11019, %r11019, 8;
	add.s32 	%r11021, %r11015, %r11020;
	xor.b32  	%r11022, %r11017, %r11021;
	shf.l.wrap.b32 	%r11023, %r11022, %r11022, 7;
	xor.b32  	%r11024, %r11008, %r10677;
	shf.l.wrap.b32 	%r11025, %r11024, %r11024, 16;
	add.s32 	%r11026, %r10662, %r11025;
	xor.b32  	%r11027, %r10652, %r11026;
	shf.l.wrap.b32 	%r11028, %r11027, %r11027, 12;
	add.s32 	%r11029, %r10677, %r11028;
	xor.b32  	%r11030, %r11025, %r11029;
	shf.l.wrap.b32 	%r11031, %r11030, %r11030, 8;
	add.s32 	%r11032, %r11026, %r11031;
	xor.b32  	%r11033, %r11028, %r11032;
	shf.l.wrap.b32 	%r11034, %r11033, %r11033, 7;
	add.s32 	%r11035, %r11009, %r10691;
	xor.b32  	%r11036, %r10664, %r11035;
	shf.l.wrap.b32 	%r11037, %r11036, %r11036, 12;
	add.s32 	%r11038, %r10689, %r11037;
	xor.b32  	%r11039, %r10691, %r11038;
	shf.l.wrap.b32 	%r11040, %r11039, %r11039, 8;
	add.s32 	%r11041, %r11035, %r11040;
	xor.b32  	%r11042, %r11037, %r11041;
	shf.l.wrap.b32 	%r11043, %r11042, %r11042, 7;
	add.s32 	%r11044, %r10659, %r11011;
	xor.b32  	%r11045, %r10649, %r11044;
	shf.l.wrap.b32 	%r11046, %r11045, %r11045, 16;
	add.s32 	%r11047, %r10638, %r11046;
	xor.b32  	%r11048, %r11011, %r11047;
	shf.l.wrap.b32 	%r11049, %r11048, %r11048, 12;
	add.s32 	%r11050, %r11044, %r11049;
	xor.b32  	%r11051, %r11046, %r11050;
	shf.l.wrap.b32 	%r11052, %r11051, %r11051, 8;
	add.s32 	%r11053, %r11047, %r11052;
	xor.b32  	%r11054, %r11049, %r11053;
	shf.l.wrap.b32 	%r11055, %r11054, %r11054, 7;
	add.s32 	%r11056, %r11018, %r11055;
	xor.b32  	%r11057, %r11031, %r11056;
	shf.l.wrap.b32 	%r11058, %r11057, %r11057, 16;
	add.s32 	%r11059, %r11041, %r11058;
	xor.b32  	%r11060, %r11055, %r11059;
	shf.l.wrap.b32 	%r11061, %r11060, %r11060, 12;
	add.s32 	%r11062, %r11056, %r11061;
	xor.b32  	%r11063, %r11058, %r11062;
	shf.l.wrap.b32 	%r11064, %r11063, %r11063, 8;
	add.s32 	%r11065, %r11059, %r11064;
	xor.b32  	%r11066, %r11061, %r11065;
	shf.l.wrap.b32 	%r11067, %r11066, %r11066, 7;
	add.s32 	%r11068, %r11029, %r11023;
	xor.b32  	%r11069, %r11040, %r11068;
	shf.l.wrap.b32 	%r11070, %r11069, %r11069, 16;
	add.s32 	%r11071, %r11053, %r11070;
	xor.b32  	%r11072, %r11023, %r11071;
	shf.l.wrap.b32 	%r11073, %r11072, %r11072, 12;
	add.s32 	%r11074, %r11068, %r11073;
	xor.b32  	%r11075, %r11070, %r11074;
	shf.l.wrap.b32 	%r11076, %r11075, %r11075, 8;
	add.s32 	%r11077, %r11071, %r11076;
	xor.b32  	%r11078, %r11073, %r11077;
	shf.l.wrap.b32 	%r11079, %r11078, %r11078, 7;
	add.s32 	%r11080, %r11038, %r11034;
	xor.b32  	%r11081, %r11052, %r11080;
	shf.l.wrap.b32 	%r11082, %r11081, %r11081, 16;
	add.s32 	%r11083, %r11021, %r11082;
	xor.b32  	%r11084, %r11034, %r11083;
	shf.l.wrap.b32 	%r11085, %r11084, %r11084, 12;
	add.s32 	%r11086, %r11080, %r11085;
	xor.b32  	%r11087, %r11082, %r11086;
	shf.l.wrap.b32 	%r11088, %r11087, %r11087, 8;
	add.s32 	%r11089, %r11083, %r11088;
	xor.b32  	%r11090, %r11085, %r11089;
	shf.l.wrap.b32 	%r11091, %r11090, %r11090, 7;
	add.s32 	%r11092, %r11050, %r11043;
	xor.b32  	%r11093, %r11020, %r11092;
	shf.l.wrap.b32 	%r11094, %r11093, %r11093, 16;
	add.s32 	%r11095, %r11032, %r11094;
	xor.b32  	%r11096, %r11043, %r11095;
	shf.l.wrap.b32 	%r11097, %r11096, %r11096, 12;
	add.s32 	%r11098, %r11092, %r11097;
	xor.b32  	%r11099, %r11094, %r11098;
	shf.l.wrap.b32 	%r11100, %r11099, %r11099, 8;
	add.s32 	%r11101, %r11095, %r11100;
	xor.b32  	%r11102, %r11097, %r11101;
	shf.l.wrap.b32 	%r11103, %r11102, %r11102, 7;
	add.s32 	%r11104, %r11062, %r11079;
	xor.b32  	%r11105, %r11100, %r11104;
	shf.l.wrap.b32 	%r11106, %r11105, %r11105, 16;
	add.s32 	%r11107, %r11089, %r11106;
	xor.b32  	%r11108, %r11079, %r11107;
	shf.l.wrap.b32 	%r11109, %r11108, %r11108, 12;
	add.s32 	%r11110, %r11104, %r11109;
	xor.b32  	%r11111, %r11106, %r11110;
	shf.l.wrap.b32 	%r11112, %r11111, %r11111, 8;
	add.s32 	%r11113, %r11107, %r11112;
	xor.b32  	%r11114, %r11109, %r11113;
	shf.l.wrap.b32 	%r11115, %r11114, %r11114, 7;
	add.s32 	%r11116, %r11074, %r11091;
	xor.b32  	%r11117, %r11064, %r11116;
	shf.l.wrap.b32 	%r11118, %r11117, %r11117, 16;
	add.s32 	%r11119, %r11101, %r11118;
	xor.b32  	%r11120, %r11091, %r11119;
	shf.l.wrap.b32 	%r11121, %r11120, %r11120, 12;
	add.s32 	%r11122, %r11116, %r11121;
	xor.b32  	%r11123, %r11118, %r11122;
	shf.l.wrap.b32 	%r11124, %r11123, %r11123, 8;
	add.s32 	%r11125, %r11119, %r11124;
	xor.b32  	%r11126, %r11121, %r11125;
	shf.l.wrap.b32 	%r11127, %r11126, %r11126, 7;
	add.s32 	%r11128, %r11086, %r11103;
	xor.b32  	%r11129, %r11076, %r11128;
	shf.l.wrap.b32 	%r11130, %r11129, %r11129, 16;
	add.s32 	%r11131, %r11065, %r11130;
	xor.b32  	%r11132, %r11103, %r11131;
	shf.l.wrap.b32 	%r11133, %r11132, %r11132, 12;
	add.s32 	%r11134, %r11128, %r11133;
	xor.b32  	%r11135, %r11130, %r11134;
	shf.l.wrap.b32 	%r11136, %r11135, %r11135, 8;
	add.s32 	%r11137, %r11131, %r11136;
	xor.b32  	%r11138, %r11133, %r11137;
	shf.l.wrap.b32 	%r11139, %r11138, %r11138, 7;
	add.s32 	%r11140, %r11098, %r11067;
	xor.b32  	%r11141, %r11088, %r11140;
	shf.l.wrap.b32 	%r11142, %r11141, %r11141, 16;
	add.s32 	%r11143, %r11077, %r11142;
	xor.b32  	%r11144, %r11067, %r11143;
	shf.l.wrap.b32 	%r11145, %r11144, %r11144, 12;
	add.s32 	%r11146, %r11140, %r11145;
	xor.b32  	%r11147, %r11142, %r11146;
	shf.l.wrap.b32 	%r11148, %r11147, %r11147, 8;
	add.s32 	%r11149, %r11143, %r11148;
	xor.b32  	%r11150, %r11145, %r11149;
	shf.l.wrap.b32 	%r11151, %r11150, %r11150, 7;
	add.s32 	%r11152, %r11110, %r11151;
	xor.b32  	%r11153, %r11124, %r11152;
	shf.l.wrap.b32 	%r11154, %r11153, %r11153, 16;
	add.s32 	%r11155, %r11137, %r11154;
	xor.b32  	%r11156, %r11151, %r11155;
	shf.l.wrap.b32 	%r11157, %r11156, %r11156, 12;
	add.s32 	%r11158, %r11152, %r11157;
	xor.b32  	%r11159, %r11154, %r11158;
	shf.l.wrap.b32 	%r11160, %r11159, %r11159, 8;
	add.s32 	%r11161, %r11155, %r11160;
	xor.b32  	%r11162, %r11157, %r11161;
	shf.l.wrap.b32 	%r11163, %r11162, %r11162, 7;
	add.s32 	%r11164, %r11122, %r11115;
	xor.b32  	%r11165, %r11136, %r11164;
	shf.l.wrap.b32 	%r11166, %r11165, %r11165, 16;
	add.s32 	%r11167, %r11149, %r11166;
	xor.b32  	%r11168, %r11115, %r11167;
	shf.l.wrap.b32 	%r11169, %r11168, %r11168, 12;
	add.s32 	%r11170, %r11164, %r11169;
	xor.b32  	%r11171, %r11166, %r11170;
	shf.l.wrap.b32 	%r11172, %r11171, %r11171, 8;
	add.s32 	%r11173, %r11167, %r11172;
	xor.b32  	%r11174, %r11169, %r11173;
	shf.l.wrap.b32 	%r11175, %r11174, %r11174, 7;
	add.s32 	%r11176, %r11134, %r11127;
	xor.b32  	%r11177, %r11148, %r11176;
	shf.l.wrap.b32 	%r11178, %r11177, %r11177, 16;
	add.s32 	%r11179, %r11113, %r11178;
	xor.b32  	%r11180, %r11127, %r11179;
	shf.l.wrap.b32 	%r11181, %r11180, %r11180, 12;
	add.s32 	%r11182, %r11176, %r11181;
	xor.b32  	%r11183, %r11178, %r11182;
	shf.l.wrap.b32 	%r11184, %r11183, %r11183, 8;
	add.s32 	%r11185, %r11179, %r11184;
	xor.b32  	%r11186, %r11181, %r11185;
	shf.l.wrap.b32 	%r11187, %r11186, %r11186, 7;
	add.s32 	%r11188, %r11146, %r11139;
	xor.b32  	%r11189, %r11112, %r11188;
	shf.l.wrap.b32 	%r11190, %r11189, %r11189, 16;
	add.s32 	%r11191, %r11125, %r11190;
	xor.b32  	%r11192, %r11139, %r11191;
	shf.l.wrap.b32 	%r11193, %r11192, %r11192, 12;
	add.s32 	%r11194, %r11188, %r11193;
	xor.b32  	%r11195, %r11190, %r11194;
	shf.l.wrap.b32 	%r11196, %r11195, %r11195, 8;
	add.s32 	%r11197, %r11191, %r11196;
	xor.b32  	%r11198, %r11193, %r11197;
	shf.l.wrap.b32 	%r11199, %r11198, %r11198, 7;
	add.s32 	%r11200, %r11158, %r11175;
	xor.b32  	%r11201, %r11196, %r11200;
	shf.l.wrap.b32 	%r11202, %r11201, %r11201, 16;
	add.s32 	%r11203, %r11185, %r11202;
	xor.b32  	%r11204, %r11175, %r11203;
	shf.l.wrap.b32 	%r11205, %r11204, %r11204, 12;
	add.s32 	%r11206, %r11200, %r11205;
	xor.b32  	%r11207, %r11202, %r11206;
	shf.l.wrap.b32 	%r11208, %r11207, %r11207, 8;
	add.s32 	%r11209, %r11203, %r11208;
	xor.b32  	%r11210, %r11205, %r11209;
	shf.l.wrap.b32 	%r11211, %r11210, %r11210, 7;
	add.s32 	%r11212, %r11170, %r11187;
	xor.b32  	%r11213, %r11160, %r11212;
	shf.l.wrap.b32 	%r11214, %r11213, %r11213, 16;
	add.s32 	%r11215, %r11197, %r11214;
	xor.b32  	%r11216, %r11187, %r11215;
	shf.l.wrap.b32 	%r11217, %r11216, %r11216, 12;
	add.s32 	%r11218, %r11212, %r11217;
	xor.b32  	%r11219, %r11214, %r11218;
	shf.l.wrap.b32 	%r11220, %r11219, %r11219, 8;
	add.s32 	%r11221, %r11215, %r11220;
	xor.b32  	%r11222, %r11217, %r11221;
	shf.l.wrap.b32 	%r11223, %r11222, %r11222, 7;
	add.s32 	%r11224, %r11182, %r11199;
	xor.b32  	%r11225, %r11172, %r11224;
	shf.l.wrap.b32 	%r11226, %r11225, %r11225, 16;
	add.s32 	%r11227, %r11161, %r11226;
	xor.b32  	%r11228, %r11199, %r11227;
	shf.l.wrap.b32 	%r11229, %r11228, %r11228, 12;
	add.s32 	%r11230, %r11224, %r11229;
	xor.b32  	%r11231, %r11226, %r11230;
	shf.l.wrap.b32 	%r11232, %r11231, %r11231, 8;
	add.s32 	%r11233, %r11227, %r11232;
	xor.b32  	%r11234, %r11229, %r11233;
	shf.l.wrap.b32 	%r11235, %r11234, %r11234, 7;
	add.s32 	%r11236, %r11194, %r11163;
	xor.b32  	%r11237, %r11184, %r11236;
	shf.l.wrap.b32 	%r11238, %r11237, %r11237, 16;
	add.s32 	%r11239, %r11173, %r11238;
	xor.b32  	%r11240, %r11163, %r11239;
	shf.l.wrap.b32 	%r11241, %r11240, %r11240, 12;
	add.s32 	%r11242, %r11236, %r11241;
	xor.b32  	%r11243, %r11238, %r11242;
	shf.l.wrap.b32 	%r11244, %r11243, %r11243, 8;
	add.s32 	%r11245, %r11239, %r11244;
	xor.b32  	%r11246, %r11241, %r11245;
	shf.l.wrap.b32 	%r11247, %r11246, %r11246, 7;
	add.s32 	%r11248, %r11206, %r11247;
	xor.b32  	%r11249, %r11220, %r11248;
	shf.l.wrap.b32 	%r11250, %r11249, %r11249, 16;
	add.s32 	%r11251, %r11233, %r11250;
	xor.b32  	%r11252, %r11247, %r11251;
	shf.l.wrap.b32 	%r11253, %r11252, %r11252, 12;
	add.s32 	%r11254, %r11248, %r11253;
	xor.b32  	%r11255, %r11250, %r11254;
	shf.l.wrap.b32 	%r11256, %r11255, %r11255, 8;
	add.s32 	%r11257, %r11218, %r11211;
	xor.b32  	%r11258, %r11232, %r11257;
	shf.l.wrap.b32 	%r11259, %r11258, %r11258, 16;
	add.s32 	%r11260, %r11245, %r11259;
	xor.b32  	%r11261, %r11211, %r11260;
	shf.l.wrap.b32 	%r11262, %r11261, %r11261, 12;
	add.s32 	%r11263, %r11257, %r11262;
	xor.b32  	%r11264, %r11259, %r11263;
	shf.l.wrap.b32 	%r11265, %r11264, %r11264, 8;
	add.s32 	%r11266, %r11260, %r11265;
	xor.b32  	%r11267, %r11262, %r11266;
	shf.l.wrap.b32 	%r11268, %r11267, %r11267, 7;
	add.s32 	%r11269, %r11230, %r11223;
	xor.b32  	%r11270, %r11244, %r11269;
	shf.l.wrap.b32 	%r11271, %r11270, %r11270, 16;
	add.s32 	%r11272, %r11209, %r11271;
	xor.b32  	%r11273, %r11223, %r11272;
	shf.l.wrap.b32 	%r11274, %r11273, %r11273, 12;
	add.s32 	%r11275, %r11269, %r11274;
	xor.b32  	%r11276, %r11271, %r11275;
	shf.l.wrap.b32 	%r11277, %r11276, %r11276, 8;
	add.s32 	%r11278, %r11272, %r11277;
	xor.b32  	%r11279, %r11274, %r11278;
	shf.l.wrap.b32 	%r11280, %r11279, %r11279, 7;
	add.s32 	%r11281, %r11242, %r11235;
	xor.b32  	%r11282, %r11208, %r11281;
	shf.l.wrap.b32 	%r11283, %r11282, %r11282, 16;
	add.s32 	%r11284, %r11221, %r11283;
	xor.b32  	%r11285, %r11235, %r11284;
	shf.l.wrap.b32 	%r11286, %r11285, %r11285, 12;
	add.s32 	%r11287, %r11281, %r11286;
	xor.b32  	%r11288, %r11283, %r11287;
	shf.l.wrap.b32 	%r11289, %r11288, %r11288, 8;
	add.s32 	%r11290, %r11284, %r11289;
	add.s32 	%r11291, %r11254, %r11268;
	xor.b32  	%r11292, %r11289, %r11291;
	shf.l.wrap.b32 	%r11293, %r11292, %r11292, 16;
	add.s32 	%r11294, %r11278, %r11293;
	xor.b32  	%r11295, %r11268, %r11294;
	shr.u32 	%r11296, %r11295, 20;
	add.s32 	%r11297, %r11291, %r11296;
	add.s32 	%r11298, %r11263, %r11280;
	xor.b32  	%r11299, %r11256, %r11298;
	shf.l.wrap.b32 	%r11300, %r11299, %r11299, 16;
	add.s32 	%r11301, %r11290, %r11300;
	xor.b32  	%r11302, %r11280, %r11301;
	shr.u32 	%r11303, %r11302, 20;
	add.s32 	%r11304, %r11298, %r11303;
	add.s32 	%r11305, %r10617, %r11297;
	add.s32 	%r11306, %r10629, %r11304;
	cvt.u32.u16 	%r11307, %rs58;
	add.s32 	%r11308, %r11307, %r27676;
	add.s32 	%r11309, %r11308, -11;
	not.b32 	%r11310, %r11309;
	add.s32 	%r11311, %r11310, %r1214;
	mov.u32 	%r11312, %ctaid.x;
	shl.b32 	%r11313, %r11312, 11;
	mov.u32 	%r11314, %tid.x;
	and.b32  	%r11315, %r11314, 31;
	or.b32  	%r11316, %r11313, %r11315;
	shl.b32 	%r11317, %r11314, 3;
	and.b32  	%r11318, %r11317, 7936;
	add.s32 	%r11319, %r27503, %r11318;
	add.s32 	%r11320, %r11316, %r11319;
	shr.u32 	%r11321, %r11320, %r11311;
	and.b32  	%r11322, %r11321, 1;
	setp.eq.b32 	%p91, %r11322, 1;
	selp.b32 	%r11323, %r11306, %r11305, %p91;
	cvt.u16.u32 	%rs241, %r11323;
	and.b16  	%rs402, %rs241, 1;
	and.b16  	%rs242, %rs400, 255;
	setp.ne.s16 	%p92, %rs242, 1;
	@%p92 bra 	$L__BB3_117;
	ld.param.u64 	%rd420, [fused_batch_pir_kernel_optimized_8_param_1];
	cvt.u32.u16 	%r11324, %rs58;
	add.s32 	%r11325, %r11324, %r27676;
	add.s32 	%r11326, %r11325, -11;
	not.b32 	%r11327, %r11326;
	add.s32 	%r11328, %r11327, %r1214;
	mov.u32 	%r11329, %ctaid.x;
	shl.b32 	%r11330, %r11329, 11;
	mov.u32 	%r11331, %tid.x;
	and.b32  	%r11332, %r11331, 31;
	or.b32  	%r11333, %r11330, %r11332;
	shl.b32 	%r11334, %r11331, 3;
	and.b32  	%r11335, %r11334, 7936;
	add.s32 	%r11336, %r27503, %r11335;
	add.s32 	%r11337, %r11333, %r11336;
	shr.u32 	%r11338, %r11337, %r11328;
	and.b32  	%r11339, %r11338, 1;
	setp.eq.b32 	%p93, %r11339, 1;
	cvt.u64.u32 	%rd115, %r27676;
	cvt.u64.u16 	%rd116, %rs58;
	add.s64 	%rd117, %rd115, %rd116;
	cvta.to.global.u64 	%rd118, %rd420;
	shl.b64 	%rd119, %rd117, 4;
	add.s64 	%rd120, %rd118, %rd119;
	ld.global.u32 	%r11340, [%rd120+3260];
	selp.b32 	%r11341, %r27681, %r27680, %p93;
	xor.b32  	%r11342, %r11341, %r11340;
	selp.b32 	%r11343, %r27682, %r27679, %p93;
	selp.b32 	%r27680, %r27680, %r11342, %p93;
	selp.b32 	%r27681, %r11342, %r27681, %p93;
	ld.global.u32 	%r11344, [%rd120+3264];
	xor.b32  	%r11345, %r11343, %r11344;
	selp.b32 	%r11346, %r27683, %r27678, %p93;
	selp.b32 	%r27679, %r27679, %r11345, %p93;
	selp.b32 	%r27682, %r11345, %r27682, %p93;
	ld.global.u32 	%r11347, [%rd120+3268];
	xor.b32  	%r11348, %r11346, %r11347;
	selp.b32 	%r11349, %r27684, %r27677, %p93;
	selp.b32 	%r27678, %r27678, %r11348, %p93;
	selp.b32 	%r27683, %r11348, %r27683, %p93;
	ld.global.u32 	%r11350, [%rd120+3272];
	xor.b32  	%r11351, %r11349, %r11350;
	selp.b64 	%rd121, 445, 420, %p93;
	selp.b32 	%r27677, %r27677, %r11351, %p93;
	selp.b32 	%r27684, %r11351, %r27684, %p93;
	add.s64 	%rd122, %rd121, %rd117;
	add.s64 	%rd123, %rd122, %rd118;
	ld.global.u8 	%rs243, [%rd123+3405];
	xor.b16  	%rs402, %rs243, %rs402;
$L__BB3_117:
	cvt.u32.u16 	%r11352, %rs58;
	add.s32 	%r11353, %r11352, -11;
	add.s32 	%r11354, %r27676, %r11353;
	not.b32 	%r11355, %r11354;
	add.s32 	%r11356, %r11355, %r1214;
	mov.u32 	%r11357, %ctaid.x;
	shl.b32 	%r11358, %r11357, 11;
	mov.u32 	%r11359, %tid.x;
	and.b32  	%r11360, %r11359, 31;
	or.b32  	%r11361, %r11358, %r11360;
	shl.b32 	%r11362, %r11359, 3;
	and.b32  	%r11363, %r11362, 7936;
	add.s32 	%r11364, %r27503, %r11363;
	add.s32 	%r11365, %r11361, %r11364;
	shr.u32 	%r11366, %r11365, %r11356;
	and.b32  	%r11367, %r11366, 1;
	setp.eq.b32 	%p94, %r11367, 1;
	selp.b32 	%r27688, %r27681, %r27680, %p94;
	selp.b32 	%r27687, %r27682, %r27679, %p94;
	selp.b32 	%r27686, %r27683, %r27678, %p94;
	selp.b32 	%r27685, %r27684, %r27677, %p94;
	add.s32 	%r27676, %r27676, 1;
	sub.s32 	%r11368, %r1214, %r11353;
	setp.ne.s32 	%p95, %r27676, %r11368;
	mov.u16 	%rs400, %rs402;
	@%p95 bra 	$L__BB3_115;
$L__BB3_118:
	and.b16  	%rs244, %rs402, 255;
	setp.ne.s16 	%p96, %rs244, 1;
	@%p96 bra 	$L__BB3_120;
	ld.param.u64 	%rd421, [fused_batch_pir_kernel_optimized_8_param_1];
	cvta.to.global.u64 	%rd124, %rd421;
	ld.global.u32 	%r11369, [%rd124+3888];
	xor.b32  	%r27688, %r27688, %r11369;
$L__BB3_120:
	@%p96 bra 	$L__BB3_122;
	ld.param.u64 	%rd422, [fused_batch_pir_kernel_optimized_8_param_1];
	cvta.to.global.u64 	%rd125, %rd422;
	ld.global.u32 	%r11370, [%rd125+3892];
	xor.b32  	%r27687, %r27687, %r11370;
$L__BB3_122:
	@%p96 bra 	$L__BB3_124;
	ld.param.u64 	%rd423, [fused_batch_pir_kernel_optimized_8_param_1];
	cvta.to.global.u64 	%rd126, %rd423;
	ld.global.u32 	%r11371, [%rd126+3896];
	xor.b32  	%r27686, %r27686, %r11371;
$L__BB3_124:
	@%p96 bra 	$L__BB3_126;
	ld.param.u64 	%rd424, [fused_batch_pir_kernel_optimized_8_param_1];
	cvta.to.global.u64 	%rd127, %rd424;
	ld.global.u32 	%r11372, [%rd127+3900];
	xor.b32  	%r27685, %r27685, %r11372;
$L__BB3_126:
	ld.param.u32 	%r26696, [fused_batch_pir_kernel_optimized_8_param_4];
	mov.u32 	%r11374, %ctaid.x;
	shl.b32 	%r11375, %r11374, 11;
	mov.u32 	%r11376, %tid.x;
	and.b32  	%r11377, %r11376, 31;
	or.b32  	%r11378, %r11375, %r11377;
	shl.b32 	%r11379, %r11376, 3;
	and.b32  	%r11380, %r11379, 7936;
	add.s32 	%r11381, %r27503, %r11380;
	add.s32 	%r11382, %r11378, %r11381;
	setp.ge.s32 	%p100, %r11382, %r26696;
	mov.b32 	%r27709, 0;
	mov.u32 	%r27710, %r27709;
	mov.u32 	%r27711, %r27709;
	mov.u32 	%r27712, %r27709;
	@%p100 bra 	$L__BB3_140;
	ld.param.u64 	%rd425, [fused_batch_pir_kernel_optimized_8_param_1];
	cvta.to.global.u64 	%rd128, %rd425;
	ld.global.u8 	%rs248, [%rd128+3921];
	max.u16 	%rs65, %rs248, 11;
	cvt.u32.u16 	%r11383, %rs65;
	ld.shared.v4.u32 	{%r27712, %r27711, %r27710, %r27709}, [s_mem+98848];
	ld.shared.u8 	%rs405, [s_mem+98864];
	cvt.u32.u16 	%r1268, %rs248;
	sub.s32 	%r11384, %r1268, %r11383;
	add.s32 	%r11385, %r11384, 11;
	setp.lt.s32 	%p101, %r11385, 1;
	@%p101 bra 	$L__BB3_132;
	mov.b32 	%r27700, 0;
	mov.u16 	%rs403, %rs405;
$L__BB3_129:
	.pragma "nounroll";
	ld.const.u32 	%r11387, [CHACHA_CONSTANTS];
	add.s32 	%r11388, %r11387, %r27712;
	shf.l.wrap.b32 	%r11389, %r11388, %r11388, 16;
	add.s32 	%r11390, %r27712, %r11389;
	xor.b32  	%r11391, %r27712, %r11390;
	shf.l.wrap.b32 	%r11392, %r11391, %r11391, 12;
	add.s32 	%r11393, %r11388, %r11392;
	xor.b32  	%r11394, %r11389, %r11393;
	shf.l.wrap.b32 	%r11395, %r11394, %r11394, 8;
	add.s32 	%r11396, %r11390, %r11395;
	xor.b32  	%r11397, %r11392, %r11396;
	shf.l.wrap.b32 	%r11398, %r11397, %r11397, 7;
	ld.const.u32 	%r11399, [CHACHA_CONSTANTS+4];
	add.s32 	%r11400, %r11399, %r27711;
	shf.l.wrap.b32 	%r11401, %r11400, %r11400, 16;
	add.s32 	%r11402, %r27711, %r11401;
	xor.b32  	%r11403, %r27711, %r11402;
	shf.l.wrap.b32 	%r11404, %r11403, %r11403, 12;
	add.s32 	%r11405, %r11400, %r11404;
	xor.b32  	%r11406, %r11401, %r11405;
	shf.l.wrap.b32 	%r11407, %r11406, %r11406, 8;
	add.s32 	%r11408, %r11402, %r11407;
	xor.b32  	%r11409, %r11404, %r11408;
	shf.l.wrap.b32 	%r11410, %r11409, %r11409, 7;
	ld.const.u32 	%r11411, [CHACHA_CONSTANTS+8];
	add.s32 	%r11412, %r11411, %r27710;
	shf.l.wrap.b32 	%r11413, %r11412, %r11412, 16;
	add.s32 	%r11414, %r27710, %r11413;
	xor.b32  	%r11415, %r27710, %r11414;
	shf.l.wrap.b32 	%r11416, %r11415, %r11415, 12;
	add.s32 	%r11417, %r11412, %r11416;
	xor.b32  	%r11418, %r11413, %r11417;
	shf.l.wrap.b32 	%r11419, %r11418, %r11418, 8;
	add.s32 	%r11420, %r11414, %r11419;
	xor.b32  	%r11421, %r11416, %r11420;
	shf.l.wrap.b32 	%r11422, %r11421, %r11421, 7;
	ld.const.u32 	%r11423, [CHACHA_CONSTANTS+12];
	add.s32 	%r11424, %r11423, %r27709;
	shf.l.wrap.b32 	%r11425, %r11424, %r11424, 16;
	add.s32 	%r11426, %r27709, %r11425;
	xor.b32  	%r11427, %r27709, %r11426;
	shf.l.wrap.b32 	%r11428, %r11427, %r11427, 12;
	add.s32 	%r11429, %r11424, %r11428;
	xor.b32  	%r11430, %r11425, %r11429;
	shf.l.wrap.b32 	%r11431, %r11430, %r11430, 8;
	add.s32 	%r11432, %r11426, %r11431;
	xor.b32  	%r11433, %r11428, %r11432;
	shf.l.wrap.b32 	%r11434, %r11433, %r11433, 7;
	add.s32 	%r11435, %r11393, %r11410;
	xor.b32  	%r11436, %r11431, %r11435;
	shf.l.wrap.b32 	%r11437, %r11436, %r11436, 16;
	add.s32 	%r11438, %r11420, %r11437;
	xor.b32  	%r11439, %r11410, %r11438;
	shf.l.wrap.b32 	%r11440, %r11439, %r11439, 12;
	add.s32 	%r11441, %r11435, %r11440;
	xor.b32  	%r11442, %r11437, %r11441;
	shf.l.wrap.b32 	%r11443, %r11442, %r11442, 8;
	add.s32 	%r11444, %r11438, %r11443;
	xor.b32  	%r11445, %r11440, %r11444;
	shf.l.wrap.b32 	%r11446, %r11445, %r11445, 7;
	add.s32 	%r11447, %r11405, %r11422;
	xor.b32  	%r11448, %r11395, %r11447;
	shf.l.wrap.b32 	%r11449, %r11448, %r11448, 16;
	add.s32 	%r11450, %r11432, %r11449;
	xor.b32  	%r11451, %r11422, %r11450;
	shf.l.wrap.b32 	%r11452, %r11451, %r11451, 12;
	add.s32 	%r11453, %r11447, %r11452;
	xor.b32  	%r11454, %r11449, %r11453;
	shf.l.wrap.b32 	%r11455, %r11454, %r11454, 8;
	add.s32 	%r11456, %r11450, %r11455;
	xor.b32  	%r11457, %r11452, %r11456;
	shf.l.wrap.b32 	%r11458, %r11457, %r11457, 7;
	add.s32 	%r11459, %r11417, %r11434;
	xor.b32  	%r11460, %r11407, %r11459;
	shf.l.wrap.b32 	%r11461, %r11460, %r11460, 16;
	add.s32 	%r11462, %r11396, %r11461;
	xor.b32  	%r11463, %r11434, %r11462;
	shf.l.wrap.b32 	%r11464, %r11463, %r11463, 12;
	add.s32 	%r11465, %r11459, %r11464;
	xor.b32  	%r11466, %r11461, %r11465;
	shf.l.wrap.b32 	%r11467, %r11466, %r11466, 8;
	add.s32 	%r11468, %r11462, %r11467;
	xor.b32  	%r11469, %r11464, %r11468;
	shf.l.wrap.b32 	%r11470, %r11469, %r11469, 7;
	add.s32 	%r11471, %r11429, %r11398;
	xor.b32  	%r11472, %r11419, %r11471;
	shf.l.wrap.b32 	%r11473, %r11472, %r11472, 16;
	add.s32 	%r11474, %r11408, %r11473;
	xor.b32  	%r11475, %r11398, %r11474;
	shf.l.wrap.b32 	%r11476, %r11475, %r11475, 12;
	add.s32 	%r11477, %r11471, %r11476;
	xor.b32  	%r11478, %r11473, %r11477;
	shf.l.wrap.b32 	%r11479, %r11478, %r11478, 8;
	add.s32 	%r11480, %r11474, %r11479;
	xor.b32  	%r11481, %r11476, %r11480;
	shf.l.wrap.b32 	%r11482, %r11481, %r11481, 7;
	add.s32 	%r11483, %r11441, %r11482;
	xor.b32  	%r11484, %r11455, %r11483;
	shf.l.wrap.b32 	%r11485, %r11484, %r11484, 16;
	add.s32 	%r11486, %r11468, %r11485;
	xor.b32  	%r11487, %r11482, %r11486;
	shf.l.wrap.b32 	%r11488, %r11487, %r11487, 12;
	add.s32 	%r11489, %r11483, %r11488;
	xor.b32  	%r11490, %r11485, %r11489;
	shf.l.wrap.b32 	%r11491, %r11490, %r11490, 8;
	add.s32 	%r11492, %r11486, %r11491;
	xor.b32  	%r11493, %r11488, %r11492;
	shf.l.wrap.b32 	%r11494, %r11493, %r11493, 7;
	add.s32 	%r11495, %r11453, %r11446;
	xor.b32  	%r11496, %r11467, %r11495;
	shf.l.wrap.b32 	%r11497, %r11496, %r11496, 16;
	add.s32 	%r11498, %r11480, %r11497;
	xor.b32  	%r11499, %r11446, %r11498;
	shf.l.wrap.b32 	%r11500, %r11499, %r11499, 12;
	add.s32 	%r11501, %r11495, %r11500;
	xor.b32  	%r11502, %r11497, %r11501;
	shf.l.wrap.b32 	%r11503, %r11502, %r11502, 8;
	add.s32 	%r11504, %r11498, %r11503;
	xor.b32  	%r11505, %r11500, %r11504;
	shf.l.wrap.b32 	%r11506, %r11505, %r11505, 7;
	add.s32 	%r11507, %r11465, %r11458;
	xor.b32  	%r11508, %r11479, %r11507;
	shf.l.wrap.b32 	%r11509, %r11508, %r11508, 16;
	add.s32 	%r11510, %r11444, %r11509;
	xor.b32  	%r11511, %r11458, %r11510;
	shf.l.wrap.b32 	%r11512, %r11511, %r11511, 12;
	add.s32 	%r11513, %r11507, %r11512;
	xor.b32  	%r11514, %r11509, %r11513;
	shf.l.wrap.b32 	%r11515, %r11514, %r11514, 8;
	add.s32 	%r11516, %r11510, %r11515;
	xor.b32  	%r11517, %r11512, %r11516;
	shf.l.wrap.b32 	%r11518, %r11517, %r11517, 7;
	add.s32 	%r11519, %r11477, %r11470;
	xor.b32  	%r11520, %r11443, %r11519;
	shf.l.wrap.b32 	%r11521, %r11520, %r11520, 16;
	add.s32 	%r11522, %r11456, %r11521;
	xor.b32  	%r11523, %r11470, %r11522;
	shf.l.wrap.b32 	%r11524, %r11523, %r11523, 12;
	add.s32 	%r11525, %r11519, %r11524;
	xor.b32  	%r11526, %r11521, %r11525;
	shf.l.wrap.b32 	%r11527, %r11526, %r11526, 8;
	add.s32 	%r11528, %r11522, %r11527;
	xor.b32  	%r11529, %r11524, %r11528;
	shf.l.wrap.b32 	%r11530, %r11529, %r11529, 7;
	add.s32 	%r11531, %r11489, %r11506;
	xor.b32  	%r11532, %r11527, %r11531;
	shf.l.wrap.b32 	%r11533, %r11532, %r11532, 16;
	add.s32 	%r11534, %r11516, %r11533;
	xor.b32  	%r11535, %r11506, %r11534;
	shf.l.wrap.b32 	%r11536, %r11535, %r11535, 12;
	add.s32 	%r11537, %r11531, %r11536;
	xor.b32  	%r11538, %r11533, %r11537;
	shf.l.wrap.b32 	%r11539, %r11538, %r11538, 8;
	add.s32 	%r11540, %r11534, %r11539;
	xor.b32  	%r11541, %r11536, %r11540;
	shf.l.wrap.b32 	%r11542, %r11541, %r11541, 7;
	add.s32 	%r11543, %r11501, %r11518;
	xor.b32  	%r11544, %r11491, %r11543;
	shf.l.wrap.b32 	%r11545, %r11544, %r11544, 16;
	add.s32 	%r11546, %r11528, %r11545;
	xor.b32  	%r11547, %r11518, %r11546;
	shf.l.wrap.b32 	%r11548, %r11547, %r11547, 12;
	add.s32 	%r11549, %r11543, %r11548;
	xor.b32  	%r11550, %r11545, %r11549;
	shf.l.wrap.b32 	%r11551, %r11550, %r11550, 8;
	add.s32 	%r11552, %r11546, %r11551;
	xor.b32  	%r11553, %r11548, %r11552;
	shf.l.wrap.b32 	%r11554, %r11553, %r11553, 7;
	add.s32 	%r11555, %r11513, %r11530;
	xor.b32  	%r11556, %r11503, %r11555;
	shf.l.wrap.b32 	%r11557, %r11556, %r11556, 16;
	add.s32 	%r11558, %r11492, %r11557;
	xor.b32  	%r11559, %r11530, %r11558;
	shf.l.wrap.b32 	%r11560, %r11559, %r11559, 12;
	add.s32 	%r11561, %r11555, %r11560;
	xor.b32  	%r11562, %r11557, %r11561;
	shf.l.wrap.b32 	%r11563, %r11562, %r11562, 8;
	add.s32 	%r11564, %r11558, %r11563;
	xor.b32  	%r11565, %r11560, %r11564;
	shf.l.wrap.b32 	%r11566, %r11565, %r11565, 7;
	add.s32 	%r11567, %r11525, %r11494;
	xor.b32  	%r11568, %r11515, %r11567;
	shf.l.wrap.b32 	%r11569, %r11568, %r11568, 16;
	add.s32 	%r11570, %r11504, %r11569;
	xor.b32  	%r11571, %r11494, %r11570;
	shf.l.wrap.b32 	%r11572, %r11571, %r11571, 12;
	add.s32 	%r11573, %r11567, %r11572;
	xor.b32  	%r11574, %r11569, %r11573;
	shf.l.wrap.b32 	%r11575, %r11574, %r11574, 8;
	add.s32 	%r11576, %r11570, %r11575;
	xor.b32  	%r11577, %r11572, %r11576;
	shf.l.wrap.b32 	%r11578, %r11577, %r11577, 7;
	add.s32 	%r11579, %r11537, %r11578;
	xor.b32  	%r11580, %r11551, %r11579;
	shf.l.wrap.b32 	%r11581, %r11580, %r11580, 16;
	add.s32 	%r11582, %r11564, %r11581;
	xor.b32  	%r11583, %r11578, %r11582;
	shf.l.wrap.b32 	%r11584, %r11583, %r11583, 12;
	add.s32 	%r11585, %r11579, %r11584;
	xor.b32  	%r11586, %r11581, %r11585;
	shf.l.wrap.b32 	%r11587, %r11586, %r11586, 8;
	add.s32 	%r11588, %r11582, %r11587;
	xor.b32  	%r11589, %r11584, %r11588;
	shf.l.wrap.b32 	%r11590, %r11589, %r11589, 7;
	add.s32 	%r11591, %r11549, %r11542;
	xor.b32  	%r11592, %r11563, %r11591;
	shf.l.wrap.b32 	%r11593, %r11592, %r11592, 16;
	add.s32 	%r11594, %r11576, %r11593;
	xor.b32  	%r11595, %r11542, %r11594;
	shf.l.wrap.b32 	%r11596, %r11595, %r11595, 12;
	add.s32 	%r11597, %r11591, %r11596;
	xor.b32  	%r11598, %r11593, %r11597;
	shf.l.wrap.b32 	%r11599, %r11598, %r11598, 8;
	add.s32 	%r11600, %r11594, %r11599;
	xor.b32  	%r11601, %r11596, %r11600;
	shf.l.wrap.b32 	%r11602, %r11601, %r11601, 7;
	add.s32 	%r11603, %r11561, %r11554;
	xor.b32  	%r11604, %r11575, %r11603;
	shf.l.wrap.b32 	%r11605, %r11604, %r11604, 16;
	add.s32 	%r11606, %r11540, %r11605;
	xor.b32  	%r11607, %r11554, %r11606;
	shf.l.wrap.b32 	%r11608, %r11607, %r11607, 12;
	add.s32 	%r11609, %r11603, %r11608;
	xor.b32  	%r11610, %r11605, %r11609;
	shf.l.wrap.b32 	%r11611, %r11610, %r11610, 8;
	add.s32 	%r11612, %r11606, %r11611;
	xor.b32  	%r11613, %r11608, %r11612;
	shf.l.wrap.b32 	%r11614, %r11613, %r11613, 7;
	add.s32 	%r11615, %r11573, %r11566;
	xor.b32  	%r11616, %r11539, %r11615;
	shf.l.wrap.b32 	%r11617, %r11616, %r11616, 16;
	add.s32 	%r11618, %r11552, %r11617;
	xor.b32  	%r11619, %r11566, %r11618;
	shf.l.wrap.b32 	%r11620, %r11619, %r11619, 12;
	add.s32 	%r11621, %r11615, %r11620;
	xor.b32  	%r11622, %r11617, %r11621;
	shf.l.wrap.b32 	%r11623, %r11622, %r11622, 8;
	add.s32 	%r11624, %r11618, %r11623;
	xor.b32  	%r11625, %r11620, %r11624;
	shf.l.wrap.b32 	%r11626, %r11625, %r11625, 7;
	add.s32 	%r11627, %r11585, %r11602;
	xor.b32  	%r11628, %r11623, %r11627;
	shf.l.wrap.b32 	%r11629, %r11628, %r11628, 16;
	add.s32 	%r11630, %r11612, %r11629;
	xor.b32  	%r11631, %r11602, %r11630;
	shf.l.wrap.b32 	%r11632, %r11631, %r11631, 12;
	add.s32 	%r11633, %r11627, %r11632;
	xor.b32  	%r11634, %r11629, %r11633;
	shf.l.wrap.b32 	%r11635, %r11634, %r11634, 8;
	add.s32 	%r11636, %r11630, %r11635;
	xor.b32  	%r11637, %r11632, %r11636;
	shf.l.wrap.b32 	%r11638, %r11637, %r11637, 7;
	add.s32 	%r11639, %r11597, %r11614;
	xor.b32  	%r11640, %r11587, %r11639;
	shf.l.wrap.b32 	%r11641, %r11640, %r11640, 16;
	add.s32 	%r11642, %r11624, %r11641;
	xor.b32  	%r11643, %r11614, %r11642;
	shf.l.wrap.b32 	%r11644, %r11643, %r11643, 12;
	add.s32 	%r11645, %r11639, %r11644;
	xor.b32  	%r11646, %r11641, %r11645;
	shf.l.wrap.b32 	%r11647, %r11646, %r11646, 8;
	add.s32 	%r11648, %r11642, %r11647;
	xor.b32  	%r11649, %r11644, %r11648;
	shf.l.wrap.b32 	%r11650, %r11649, %r11649, 7;
	add.s32 	%r11651, %r11609, %r11626;
	xor.b32  	%r11652, %r11599, %r11651;
	shf.l.wrap.b32 	%r11653, %r11652, %r11652, 16;
	add.s32 	%r11654, %r11588, %r11653;
	xor.b32  	%r11655, %r11626, %r11654;
	shf.l.wrap.b32 	%r11656, %r11655, %r11655, 12;
	add.s32 	%r11657, %r11651, %r11656;
	xor.b32  	%r11658, %r11653, %r11657;
	shf.l.wrap.b32 	%r11659, %r11658, %r11658, 8;
	add.s32 	%r11660, %r11654, %r11659;
	xor.b32  	%r11661, %r11656, %r11660;
	shf.l.wrap.b32 	%r11662, %r11661, %r11661, 7;
	add.s32 	%r11663, %r11621, %r11590;
	xor.b32  	%r11664, %r11611, %r11663;
	shf.l.wrap.b32 	%r11665, %r11664, %r11664, 16;
	add.s32 	%r11666, %r11600, %r11665;
	xor.b32  	%r11667, %r11590, %r11666;
	shf.l.wrap.b32 	%r11668, %r11667, %r11667, 12;
	add.s32 	%r11669, %r11663, %r11668;
	xor.b32  	%r11670, %r11665, %r11669;
	shf.l.wrap.b32 	%r11671, %r11670, %r11670, 8;
	add.s32 	%r11672, %r11666, %r11671;
	xor.b32  	%r11673, %r11668, %r11672;
	shf.l.wrap.b32 	%r11674, %r11673, %r11673, 7;
	add.s32 	%r11675, %r11633, %r11674;
	xor.b32  	%r11676, %r11647, %r11675;
	shf.l.wrap.b32 	%r11677, %r11676, %r11676, 16;
	add.s32 	%r11678, %r11660, %r11677;
	xor.b32  	%r11679, %r11674, %r11678;
	shf.l.wrap.b32 	%r11680, %r11679, %r11679, 12;
	add.s32 	%r11681, %r11675, %r11680;
	xor.b32  	%r11682, %r11677, %r11681;
	shf.l.wrap.b32 	%r11683, %r11682, %r11682, 8;
	add.s32 	%r11684, %r11678, %r11683;
	xor.b32  	%r11685, %r11680, %r11684;
	shf.l.wrap.b32 	%r11686, %r11685, %r11685, 7;
	add.s32 	%r11687, %r11645, %r11638;
	xor.b32  	%r11688, %r11659, %r11687;
	shf.l.wrap.b32 	%r11689, %r11688, %r11688, 16;
	add.s32 	%r11690, %r11672, %r11689;
	xor.b32  	%r11691, %r11638, %r11690;
	shf.l.wrap.b32 	%r11692, %r11691, %r11691, 12;
	add.s32 	%r11693, %r11687, %r11692;
	xor.b32  	%r11694, %r11689, %r11693;
	shf.l.wrap.b32 	%r11695, %r11694, %r11694, 8;
	add.s32 	%r11696, %r11690, %r11695;
	xor.b32  	%r11697, %r11692, %r11696;
	shf.l.wrap.b32 	%r11698, %r11697, %r11697, 7;
	add.s32 	%r11699, %r11657, %r11650;
	xor.b32  	%r11700, %r11671, %r11699;
	shf.l.wrap.b32 	%r11701, %r11700, %r11700, 16;
	add.s32 	%r11702, %r11636, %r11701;
	xor.b32  	%r11703, %r11650, %r11702;
	shf.l.wrap.b32 	%r11704, %r11703, %r11703, 12;
	add.s32 	%r11705, %r11699, %r11704;
	xor.b32  	%r11706, %r11701, %r11705;
	shf.l.wrap.b32 	%r11707, %r11706, %r11706, 8;
	add.s32 	%r11708, %r11702, %r11707;
	xor.b32  	%r11709, %r11704, %r11708;
	shf.l.wrap.b32 	%r11710, %r11709, %r11709, 7;
	add.s32 	%r11711, %r11669, %r11662;
	xor.b32  	%r11712, %r11635, %r11711;
	shf.l.wrap.b32 	%r11713, %r11712, %r11712, 16;
	add.s32 	%r11714, %r11648, %r11713;
	xor.b32  	%r11715, %r11662, %r11714;
	shf.l.wrap.b32 	%r11716, %r11715, %r11715, 12;
	add.s32 	%r11717, %r11711, %r11716;
	xor.b32  	%r11718, %r11713, %r11717;
	shf.l.wrap.b32 	%r11719, %r11718, %r11718, 8;
	add.s32 	%r11720, %r11714, %r11719;
	xor.b32  	%r11721, %r11716, %r11720;
	shf.l.wrap.b32 	%r11722, %r11721, %r11721, 7;
	add.s32 	%r11723, %r11681, %r11698;
	xor.b32  	%r11724, %r11719, %r11723;
	shf.l.wrap.b32 	%r11725, %r11724, %r11724, 16;
	add.s32 	%r11726, %r11708, %r11725;
	xor.b32  	%r11727, %r11698, %r11726;
	shf.l.wrap.b32 	%r11728, %r11727, %r11727, 12;
	add.s32 	%r11729, %r11723, %r11728;
	xor.b32  	%r11730, %r11725, %r11729;
	shf.l.wrap.b32 	%r11731, %r11730, %r11730, 8;
	add.s32 	%r11732, %r11726, %r11731;
	xor.b32  	%r11733, %r11728, %r11732;
	shf.l.wrap.b32 	%r11734, %r11733, %r11733, 7;
	add.s32 	%r11735, %r11693, %r11710;
	xor.b32  	%r11736, %r11683, %r11735;
	shf.l.wrap.b32 	%r11737, %r11736, %r11736, 16;
	add.s32 	%r11738, %r11720, %r11737;
	xor.b32  	%r11739, %r11710, %r11738;
	shf.l.wrap.b32 	%r11740, %r11739, %r11739, 12;
	add.s32 	%r11741, %r11735, %r11740;
	xor.b32  	%r11742, %r11737, %r11741;
	shf.l.wrap.b32 	%r11743, %r11742, %r11742, 8;
	add.s32 	%r11744, %r11738, %r11743;
	xor.b32  	%r11745, %r11740, %r11744;
	shf.l.wrap.b32 	%r11746, %r11745, %r11745, 7;
	add.s32 	%r11747, %r11705, %r11722;
	xor.b32  	%r11748, %r11695, %r11747;
	shf.l.wrap.b32 	%r11749, %r11748, %r11748, 16;
	add.s32 	%r11750, %r11684, %r11749;
	xor.b32  	%r11751, %r11722, %r11750;
	shf.l.wrap.b32 	%r11752, %r11751, %r11751, 12;
	add.s32 	%r11753, %r11747, %r11752;
	xor.b32  	%r11754, %r11749, %r11753;
	shf.l.wrap.b32 	%r11755, %r11754, %r11754, 8;
	add.s32 	%r11756, %r11750, %r11755;
	xor.b32  	%r11757, %r11752, %r11756;
	shf.l.wrap.b32 	%r11758, %r11757, %r11757, 7;
	add.s32 	%r11759, %r11717, %r11686;
	xor.b32  	%r11760, %r11707, %r11759;
	shf.l.wrap.b32 	%r11761, %r11760, %r11760, 16;
	add.s32 	%r11762, %r11696, %r11761;
	xor.b32  	%r11763, %r11686, %r11762;
	shf.l.wrap.b32 	%r11764, %r11763, %r11763, 12;
	add.s32 	%r11765, %r11759, %r11764;
	xor.b32  	%r11766, %r11761, %r11765;
	shf.l.wrap.b32 	%r11767, %r11766, %r11766, 8;
	add.s32 	%r11768, %r11762, %r11767;
	xor.b32  	%r11769, %r11764, %r11768;
	shf.l.wrap.b32 	%r11770, %r11769, %r11769, 7;
	add.s32 	%r27704, %r11387, %r11729;
	add.s32 	%r27705, %r27712, %r11770;
	add.s32 	%r27703, %r11399, %r11741;
	add.s32 	%r27706, %r27711, %r11734;
	add.s32 	%r27702, %r11411, %r11753;
	add.s32 	%r27707, %r27710, %r11746;
	add.s32 	%r27701, %r11423, %r11765;
	add.s32 	%r27708, %r27709, %r11758;
	xor.b32  	%r11771, %r11388, 1;
	shf.l.wrap.b32 	%r11772, %r11388, %r11771, 16;
	add.s32 	%r11773, %r27712, %r11772;
	xor.b32  	%r11774, %r27712, %r11773;
	shf.l.wrap.b32 	%r11775, %r11774, %r11774, 12;
	add.s32 	%r11776, %r11388, %r11775;
	xor.b32  	%r11777, %r11772, %r11776;
	shf.l.wrap.b32 	%r11778, %r11777, %r11777, 8;
	add.s32 	%r11779, %r11773, %r11778;
	xor.b32  	%r11780, %r11775, %r11779;
	shf.l.wrap.b32 	%r11781, %r11780, %r11780, 7;
	add.s32 	%r11782, %r11776, %r11410;
	xor.b32  	%r11783, %r11431, %r11782;
	shf.l.wrap.b32 	%r11784, %r11783, %r11783, 16;
	add.s32 	%r11785, %r11420, %r11784;
	xor.b32  	%r11786, %r11410, %r11785;
	shf.l.wrap.b32 	%r11787, %r11786, %r11786, 12;
	add.s32 	%r11788, %r11782, %r11787;
	xor.b32  	%r11789, %r11784, %r11788;
	shf.l.wrap.b32 	%r11790, %r11789, %r11789, 8;
	add.s32 	%r11791, %r11785, %r11790;
	xor.b32  	%r11792, %r11787, %r11791;
	shf.l.wrap.b32 	%r11793, %r11792, %r11792, 7;
	xor.b32  	%r11794, %r11778, %r11447;
	shf.l.wrap.b32 	%r11795, %r11794, %r11794, 16;
	add.s32 	%r11796, %r11432, %r11795;
	xor.b32  	%r11797, %r11422, %r11796;
	shf.l.wrap.b32 	%r11798, %r11797, %r11797, 12;
	add.s32 	%r11799, %r11447, %r11798;
	xor.b32  	%r11800, %r11795, %r11799;
	shf.l.wrap.b32 	%r11801, %r11800, %r11800, 8;
	add.s32 	%r11802, %r11796, %r11801;
	xor.b32  	%r11803, %r11798, %r11802;
	shf.l.wrap.b32 	%r11804, %r11803, %r11803, 7;
	add.s32 	%r11805, %r11779, %r11461;
	xor.b32  	%r11806, %r11434, %r11805;
	shf.l.wrap.b32 	%r11807, %r11806, %r11806, 12;
	add.s32 	%r11808, %r11459, %r11807;
	xor.b32  	%r11809, %r11461, %r11808;
	shf.l.wrap.b32 	%r11810, %r11809, %r11809, 8;
	add.s32 	%r11811, %r11805, %r11810;
	xor.b32  	%r11812, %r11807, %r11811;
	shf.l.wrap.b32 	%r11813, %r11812, %r11812, 7;
	add.s32 	%r11814, %r11429, %r11781;
	xor.b32  	%r11815, %r11419, %r11814;
	shf.l.wrap.b32 	%r11816, %r11815, %r11815, 16;
	add.s32 	%r11817, %r11408, %r11816;
	xor.b32  	%r11818, %r11781, %r11817;
	shf.l.wrap.b32 	%r11819, %r11818, %r11818, 12;
	add.s32 	%r11820, %r11814, %r11819;
	xor.b32  	%r11821, %r11816, %r11820;
	shf.l.wrap.b32 	%r11822, %r11821, %r11821, 8;
	add.s32 	%r11823, %r11817, %r11822;
	xor.b32  	%r11824, %r11819, %r11823;
	shf.l.wrap.b32 	%r11825, %r11824, %r11824, 7;
	add.s32 	%r11826, %r11788, %r11825;
	xor.b32  	%r11827, %r11801, %r11826;
	shf.l.wrap.b32 	%r11828, %r11827, %r11827, 16;
	add.s32 	%r11829, %r11811, %r11828;
	xor.b32  	%r11830, %r11825, %r11829;
	shf.l.wrap.b32 	%r11831, %r11830, %r11830, 12;
	add.s32 	%r11832, %r11826, %r11831;
	xor.b32  	%r11833, %r11828, %r11832;
	shf.l.wrap.b32 	%r11834, %r11833, %r11833, 8;
	add.s32 	%r11835, %r11829, %r11834;
	xor.b32  	%r11836, %r11831, %r11835;
	shf.l.wrap.b32 	%r11837, %r11836, %r11836, 7;
	add.s32 	%r11838, %r11799, %r11793;
	xor.b32  	%r11839, %r11810, %r11838;
	shf.l.wrap.b32 	%r11840, %r11839, %r11839, 16;
	add.s32 	%r11841, %r11823, %r11840;
	xor.b32  	%r11842, %r11793, %r11841;
	shf.l.wrap.b32 	%r11843, %r11842, %r11842, 12;
	add.s32 	%r11844, %r11838, %r11843;
	xor.b32  	%r11845, %r11840, %r11844;
	shf.l.wrap.b32 	%r11846, %r11845, %r11845, 8;
	add.s32 	%r11847, %r11841, %r11846;
	xor.b32  	%r11848, %r11843, %r11847;
	shf.l.wrap.b32 	%r11849, %r11848, %r11848, 7;
	add.s32 	%r11850, %r11808, %r11804;
	xor.b32  	%r11851, %r11822, %r11850;
	shf.l.wrap.b32 	%r11852, %r11851, %r11851, 16;
	add.s32 	%r11853, %r11791, %r11852;
	xor.b32  	%r11854, %r11804, %r11853;
	shf.l.wrap.b32 	%r11855, %r11854, %r11854, 12;
	add.s32 	%r11856, %r11850, %r11855;
	xor.b32  	%r11857, %r11852, %r11856;
	shf.l.wrap.b32 	%r11858, %r11857, %r11857, 8;
	add.s32 	%r11859, %r11853, %r11858;
	xor.b32  	%r11860, %r11855, %r11859;
	shf.l.wrap.b32 	%r11861, %r11860, %r11860, 7;
	add.s32 	%r11862, %r11820, %r11813;
	xor.b32  	%r11863, %r11790, %r11862;
	shf.l.wrap.b32 	%r11864, %r11863, %r11863, 16;
	add.s32 	%r11865, %r11802, %r11864;
	xor.b32  	%r11866, %r11813, %r11865;
	shf.l.wrap.b32 	%r11867, %r11866, %r11866, 12;
	add.s32 	%r11868, %r11862, %r11867;
	xor.b32  	%r11869, %r11864, %r11868;
	shf.l.wrap.b32 	%r11870, %r11869, %r11869, 8;
	add.s32 	%r11871, %r11865, %r11870;
	xor.b32  	%r11872, %r11867, %r11871;
	shf.l.wrap.b32 	%r11873, %r11872, %r11872, 7;
	add.s32 	%r11874, %r11832, %r11849;
	xor.b32  	%r11875, %r11870, %r11874;
	shf.l.wrap.b32 	%r11876, %r11875, %r11875, 16;
	add.s32 	%r11877, %r11859, %r11876;
	xor.b32  	%r11878, %r11849, %r11877;
	shf.l.wrap.b32 	%r11879, %r11878, %r11878, 12;
	add.s32 	%r11880, %r11874, %r11879;
	xor.b32  	%r11881, %r11876, %r11880;
	shf.l.wrap.b32 	%r11882, %r11881, %r11881, 8;
	add.s32 	%r11883, %r11877, %r11882;
	xor.b32  	%r11884, %r11879, %r11883;
	shf.l.wrap.b32 	%r11885, %r11884, %r11884, 7;
	add.s32 	%r11886, %r11844, %r11861;
	xor.b32  	%r11887, %r11834, %r11886;
	shf.l.wrap.b32 	%r11888, %r11887, %r11887, 16;
	add.s32 	%r11889, %r11871, %r11888;
	xor.b32  	%r11890, %r11861, %r11889;
	shf.l.wrap.b32 	%r11891, %r11890, %r11890, 12;
	add.s32 	%r11892, %r11886, %r11891;
	xor.b32  	%r11893, %r11888, %r11892;
	shf.l.wrap.b32 	%r11894, %r11893, %r11893, 8;
	add.s32 	%r11895, %r11889, %r11894;
	xor.b32  	%r11896, %r11891, %r11895;
	shf.l.wrap.b32 	%r11897, %r11896, %r11896, 7;
	add.s32 	%r11898, %r11856, %r11873;
	xor.b32  	%r11899, %r11846, %r11898;
	shf.l.wrap.b32 	%r11900, %r11899, %r11899, 16;
	add.s32 	%r11901, %r11835, %r11900;
	xor.b32  	%r11902, %r11873, %r11901;
	shf.l.wrap.b32 	%r11903, %r11902, %r11902, 12;
	add.s32 	%r11904, %r11898, %r11903;
	xor.b32  	%r11905, %r11900, %r11904;
	shf.l.wrap.b32 	%r11906, %r11905, %r11905, 8;
	add.s32 	%r11907, %r11901, %r11906;
	xor.b32  	%r11908, %r11903, %r11907;
	shf.l.wrap.b32 	%r11909, %r11908, %r11908, 7;
	add.s32 	%r11910, %r11868, %r11837;
	xor.b32  	%r11911, %r11858, %r11910;
	shf.l.wrap.b32 	%r11912, %r11911, %r11911, 16;
	add.s32 	%r11913, %r11847, %r11912;
	xor.b32  	%r11914, %r11837, %r11913;
	shf.l.wrap.b32 	%r11915, %r11914, %r11914, 12;
	add.s32 	%r11916, %r11910, %r11915;
	xor.b32  	%r11917, %r11912, %r11916;
	shf.l.wrap.b32 	%r11918, %r11917, %r11917, 8;
	add.s32 	%r11919, %r11913, %r11918;
	xor.b32  	%r11920, %r11915, %r11919;
	shf.l.wrap.b32 	%r11921, %r11920, %r11920, 7;
	add.s32 	%r11922, %r11880, %r11921;
	xor.b32  	%r11923, %r11894, %r11922;
	shf.l.wrap.b32 	%r11924, %r11923, %r11923, 16;
	add.s32 	%r11925, %r11907, %r11924;
	xor.b32  	%r11926, %r11921, %r11925;
	shf.l.wrap.b32 	%r11927, %r11926, %r11926, 12;
	add.s32 	%r11928, %r11922, %r11927;
	xor.b32  	%r11929, %r11924, %r11928;
	shf.l.wrap.b32 	%r11930, %r11929, %r11929, 8;
	add.s32 	%r11931, %r11925, %r11930;
	xor.b32  	%r11932, %r11927, %r11931;
	shf.l.wrap.b32 	%r11933, %r11932, %r11932, 7;
	add.s32 	%r11934, %r11892, %r11885;
	xor.b32  	%r11935, %r11906, %r11934;
	shf.l.wrap.b32 	%r11936, %r11935, %r11935, 16;
	add.s32 	%r11937, %r11919, %r11936;
	xor.b32  	%r11938, %r11885, %r11937;
	shf.l.wrap.b32 	%r11939, %r11938, %r11938, 12;
	add.s32 	%r11940, %r11934, %r11939;
	xor.b32  	%r11941, %r11936, %r11940;
	shf.l.wrap.b32 	%r11942, %r11941, %r11941, 8;
	add.s32 	%r11943, %r11937, %r11942;
	xor.b32  	%r11944, %r11939, %r11943;
	shf.l.wrap.b32 	%r11945, %r11944, %r11944, 7;
	add.s32 	%r11946, %r11904, %r11897;
	xor.b32  	%r11947, %r11918, %r11946;
	shf.l.wrap.b32 	%r11948, %r11947, %r11947, 16;
	add.s32 	%r11949, %r11883, %r11948;
	xor.b32  	%r11950, %r11897, %r11949;
	shf.l.wrap.b32 	%r11951, %r11950, %r11950, 12;
	add.s32 	%r11952, %r11946, %r11951;
	xor.b32  	%r11953, %r11948, %r11952;
	shf.l.wrap.b32 	%r11954, %r11953, %r11953, 8;
	add.s32 	%r11955, %r11949, %r11954;
	xor.b32  	%r11956, %r11951, %r11955;
	shf.l.wrap.b32 	%r11957, %r11956, %r11956, 7;
	add.s32 	%r11958, %r11916, %r11909;
	xor.b32  	%r11959, %r11882, %r11958;
	shf.l.wrap.b32 	%r11960, %r11959, %r11959, 16;
	add.s32 	%r11961, %r11895, %r11960;
	xor.b32  	%r11962, %r11909, %r11961;
	shf.l.wrap.b32 	%r11963, %r11962, %r11962, 12;
	add.s32 	%r11964, %r11958, %r11963;
	xor.b32  	%r11965, %r11960, %r11964;
	shf.l.wrap.b32 	%r11966, %r11965, %r11965, 8;
	add.s32 	%r11967, %r11961, %r11966;
	xor.b32  	%r11968, %r11963, %r11967;
	shf.l.wrap.b32 	%r11969, %r11968, %r11968, 7;
	add.s32 	%r11970, %r11928, %r11945;
	xor.b32  	%r11971, %r11966, %r11970;
	shf.l.wrap.b32 	%r11972, %r11971, %r11971, 16;
	add.s32 	%r11973, %r11955, %r11972;
	xor.b32  	%r11974, %r11945, %r11973;
	shf.l.wrap.b32 	%r11975, %r11974, %r11974, 12;
	add.s32 	%r11976, %r11970, %r11975;
	xor.b32  	%r11977, %r11972, %r11976;
	shf.l.wrap.b32 	%r11978, %r11977, %r11977, 8;
	add.s32 	%r11979, %r11973, %r11978;
	xor.b32  	%r11980, %r11975, %r11979;
	shf.l.wrap.b32 	%r11981, %r11980, %r11980, 7;
	add.s32 	%r11982, %r11940, %r11957;
	xor.b32  	%r11983, %r11930, %r11982;
	shf.l.wrap.b32 	%r11984, %r11983, %r11983, 16;
	add.s32 	%r11985, %r11967, %r11984;
	xor.b32  	%r11986, %r11957, %r11985;
	shf.l.wrap.b32 	%r11987, %r11986, %r11986, 12;
	add.s32 	%r11988, %r11982, %r11987;
	xor.b32  	%r11989, %r11984, %r11988;
	shf.l.wrap.b32 	%r11990, %r11989, %r11989, 8;
	add.s32 	%r11991, %r11985, %r11990;
	xor.b32  	%r11992, %r11987, %r11991;
	shf.l.wrap.b32 	%r11993, %r11992, %r11992, 7;
	add.s32 	%r11994, %r11952, %r11969;
	xor.b32  	%r11995, %r11942, %r11994;
	shf.l.wrap.b32 	%r11996, %r11995, %r11995, 16;
	add.s32 	%r11997, %r11931, %r11996;
	xor.b32  	%r11998, %r11969, %r11997;
	shf.l.wrap.b32 	%r11999, %r11998, %r11998, 12;
	add.s32 	%r12000, %r11994, %r11999;
	xor.b32  	%r12001, %r11996, %r12000;
	shf.l.wrap.b32 	%r12002, %r12001, %r12001, 8;
	add.s32 	%r12003, %r11997, %r12002;
	xor.b32  	%r12004, %r11999, %r12003;
	shf.l.wrap.b32 	%r12005, %r12004, %r12004, 7;
	add.s32 	%r12006, %r11964, %r11933;
	xor.b32  	%r12007, %r11954, %r12006;
	shf.l.wrap.b32 	%r12008, %r12007, %r12007, 16;
	add.s32 	%r12009, %r11943, %r12008;
	xor.b32  	%r12010, %r11933, %r12009;
	shf.l.wrap.b32 	%r12011, %r12010, %r12010, 12;
	add.s32 	%r12012, %r12006, %r12011;
	xor.b32  	%r12013, %r12008, %r12012;
	shf.l.wrap.b32 	%r12014, %r12013, %r12013, 8;
	add.s32 	%r12015, %r12009, %r12014;
	xor.b32  	%r12016, %r12011, %r12015;
	shf.l.wrap.b32 	%r12017, %r12016, %r12016, 7;
	add.s32 	%r12018, %r11976, %r12017;
	xor.b32  	%r12019, %r11990, %r12018;
	shf.l.wrap.b32 	%r12020, %r12019, %r12019, 16;
	add.s32 	%r12021, %r12003, %r12020;
	xor.b32  	%r12022, %r12017, %r12021;
	shf.l.wrap.b32 	%r12023, %r12022, %r12022, 12;
	add.s32 	%r12024, %r12018, %r12023;
	xor.b32  	%r12025, %r12020, %r12024;
	shf.l.wrap.b32 	%r12026, %r12025, %r12025, 8;
	add.s32 	%r12027, %r11988, %r11981;
	xor.b32  	%r12028, %r12002, %r12027;
	shf.l.wrap.b32 	%r12029, %r12028, %r12028, 16;
	add.s32 	%r12030, %r12015, %r12029;
	xor.b32  	%r12031, %r11981, %r12030;
	shf.l.wrap.b32 	%r12032, %r12031, %r12031, 12;
	add.s32 	%r12033, %r12027, %r12032;
	xor.b32  	%r12034, %r12029, %r12033;
	shf.l.wrap.b32 	%r12035, %r12034, %r12034, 8;
	add.s32 	%r12036, %r12030, %r12035;
	xor.b32  	%r12037, %r12032, %r12036;
	shf.l.wrap.b32 	%r12038, %r12037, %r12037, 7;
	add.s32 	%r12039, %r12000, %r11993;
	xor.b32  	%r12040, %r12014, %r12039;
	shf.l.wrap.b32 	%r12041, %r12040, %r12040, 16;
	add.s32 	%r12042, %r11979, %r12041;
	xor.b32  	%r12043, %r11993, %r12042;
	shf.l.wrap.b32 	%r12044, %r12043, %r12043, 12;
	add.s32 	%r12045, %r12039, %r12044;
	xor.b32  	%r12046, %r12041, %r12045;
	shf.l.wrap.b32 	%r12047, %r12046, %r12046, 8;
	add.s32 	%r12048, %r12042, %r12047;
	xor.b32  	%r12049, %r12044, %r12048;
	shf.l.wrap.b32 	%r12050, %r12049, %r12049, 7;
	add.s32 	%r12051, %r12012, %r12005;
	xor.b32  	%r12052, %r11978, %r12051;
	shf.l.wrap.b32 	%r12053, %r12052, %r12052, 16;
	add.s32 	%r12054, %r11991, %r12053;
	xor.b32  	%r12055, %r12005, %r12054;
	shf.l.wrap.b32 	%r12056, %r12055, %r12055, 12;
	add.s32 	%r12057, %r12051, %r12056;
	xor.b32  	%r12058, %r12053, %r12057;
	shf.l.wrap.b32 	%r12059, %r12058, %r12058, 8;
	add.s32 	%r12060, %r12054, %r12059;
	add.s32 	%r12061, %r12024, %r12038;
	xor.b32  	%r12062, %r12059, %r12061;
	shf.l.wrap.b32 	%r12063, %r12062, %r12062, 16;
	add.s32 	%r12064, %r12048, %r12063;
	xor.b32  	%r12065, %r12038, %r12064;
	shr.u32 	%r12066, %r12065, 20;
	add.s32 	%r12067, %r12061, %r12066;
	add.s32 	%r12068, %r12033, %r12050;
	xor.b32  	%r12069, %r12026, %r12068;
	shf.l.wrap.b32 	%r12070, %r12069, %r12069, 16;
	add.s32 	%r12071, %r12060, %r12070;
	xor.b32  	%r12072, %r12050, %r12071;
	shr.u32 	%r12073, %r12072, 20;
	add.s32 	%r12074, %r12068, %r12073;
	add.s32 	%r12075, %r11387, %r12067;
	add.s32 	%r12076, %r11399, %r12074;
	cvt.u32.u16 	%r12077, %rs65;
	add.s32 	%r12078, %r12077, %r27700;
	add.s32 	%r12079, %r12078, -11;
	not.b32 	%r12080, %r12079;
	add.s32 	%r12081, %r12080, %r1268;
	mov.u32 	%r12082, %ctaid.x;
	shl.b32 	%r12083, %r12082, 11;
	mov.u32 	%r12084, %tid.x;
	and.b32  	%r12085, %r12084, 31;
	or.b32  	%r12086, %r12083, %r12085;
	shl.b32 	%r12087, %r12084, 3;
	and.b32  	%r12088, %r12087, 7936;
	add.s32 	%r12089, %r27503, %r12088;
	add.s32 	%r12090, %r12086, %r12089;
	shr.u32 	%r12091, %r12090, %r12081;
	and.b32  	%r12092, %r12091, 1;
	setp.eq.b32 	%p102, %r12092, 1;
	selp.b32 	%r12093, %r12076, %r12075, %p102;
	cvt.u16.u32 	%rs249, %r12093;
	and.b16  	%rs405, %rs249, 1;
	and.b16  	%rs250, %rs403, 255;
	setp.ne.s16 	%p103, %rs250, 1;
	@%p103 bra 	$L__BB3_131;
	ld.param.u64 	%rd426, [fused_batch_pir_kernel_optimized_8_param_1];
	cvt.u32.u16 	%r12094, %rs65;
	add.s32 	%r12095, %r12094, %r27700;
	add.s32 	%r12096, %r12095, -11;
	not.b32 	%r12097, %r12096;
	add.s32 	%r12098, %r12097, %r1268;
	mov.u32 	%r12099, %ctaid.x;
	shl.b32 	%r12100, %r12099, 11;
	mov.u32 	%r12101, %tid.x;
	and.b32  	%r12102, %r12101, 31;
	or.b32  	%r12103, %r12100, %r12102;
	shl.b32 	%r12104, %r12101, 3;
	and.b32  	%r12105, %r12104, 7936;
	add.s32 	%r12106, %r27503, %r12105;
	add.s32 	%r12107, %r12103, %r12106;
	shr.u32 	%r12108, %r12107, %r12098;
	and.b32  	%r12109, %r12108, 1;
	setp.eq.b32 	%p104, %r12109, 1;
	cvt.u64.u32 	%rd129, %r27700;
	cvt.u64.u16 	%rd130, %rs65;
	add.s64 	%rd131, %rd129, %rd130;
	cvta.to.global.u64 	%rd132, %rd426;
	shl.b64 	%rd133, %rd131, 4;
	add.s64 	%rd134, %rd132, %rd133;
	ld.global.u32 	%r12110, [%rd134+3748];
	selp.b32 	%r12111, %r27705, %r27704, %p104;
	xor.b32  	%r12112, %r12111, %r12110;
	selp.b32 	%r12113, %r27706, %r27703, %p104;
	selp.b32 	%r27704, %r27704, %r12112, %p104;
	selp.b32 	%r27705, %r12112, %r27705, %p104;
	ld.global.u32 	%r12114, [%rd134+3752];
	xor.b32  	%r12115, %r12113, %r12114;
	selp.b32 	%r12116, %r27707, %r27702, %p104;
	selp.b32 	%r27703, %r27703, %r12115, %p104;
	selp.b32 	%r27706, %r12115, %r27706, %p104;
	ld.global.u32 	%r12117, [%rd134+3756];
	xor.b32  	%r12118, %r12116, %r12117;
	selp.b32 	%r12119, %r27708, %r27701, %p104;
	selp.b32 	%r27702, %r27702, %r12118, %p104;
	selp.b32 	%r27707, %r12118, %r27707, %p104;
	ld.global.u32 	%r12120, [%rd134+3760];
	xor.b32  	%r12121, %r12119, %r12120;
	selp.b64 	%rd135, 445, 420, %p104;
	selp.b32 	%r27701, %r27701, %r12121, %p104;
	selp.b32 	%r27708, %r12121, %r27708, %p104;
	add.s64 	%rd136, %rd135, %rd131;
	add.s64 	%rd137, %rd136, %rd132;
	ld.global.u8 	%rs251, [%rd137+3893];
	xor.b16  	%rs405, %rs251, %rs405;
$L__BB3_131:
	cvt.u32.u16 	%r12122, %rs65;
	add.s32 	%r12123, %r12122, -11;
	add.s32 	%r12124, %r27700, %r12123;
	not.b32 	%r12125, %r12124;
	add.s32 	%r12126, %r12125, %r1268;
	mov.u32 	%r12127, %ctaid.x;
	shl.b32 	%r12128, %r12127, 11;
	mov.u32 	%r12129, %tid.x;
	and.b32  	%r12130, %r12129, 31;
	or.b32  	%r12131, %r12128, %r12130;
	shl.b32 	%r12132, %r12129, 3;
	and.b32  	%r12133, %r12132, 7936;
	add.s32 	%r12134, %r27503, %r12133;
	add.s32 	%r12135, %r12131, %r12134;
	shr.u32 	%r12136, %r12135, %r12126;
	and.b32  	%r12137, %r12136, 1;
	setp.eq.b32 	%p105, %r12137, 1;
	selp.b32 	%r27712, %r27705, %r27704, %p105;
	selp.b32 	%r27711, %r27706, %r27703, %p105;
	selp.b32 	%r27710, %r27707, %r27702, %p105;
	selp.b32 	%r27709, %r27708, %r27701, %p105;
	add.s32 	%r27700, %r27700, 1;
	sub.s32 	%r12138, %r1268, %r12123;
	setp.ne.s32 	%p106, %r27700, %r12138;
	mov.u16 	%rs403, %rs405;
	@%p106 bra 	$L__BB3_129;
$L__BB3_132:
	and.b16  	%rs252, %rs405, 255;
	setp.ne.s16 	%p107, %rs252, 1;
	@%p107 bra 	$L__BB3_134;
	ld.param.u64 	%rd427, [fused_batch_pir_kernel_optimized_8_param_1];
	cvta.to.global.u64 	%rd138, %rd427;
	ld.global.u32 	%r12139, [%rd138+4376];
	xor.b32  	%r27712, %r27712, %r12139;
$L__BB3_134:
	@%p107 bra 	$L__BB3_136;
	ld.param.u64 	%rd428, [fused_batch_pir_kernel_optimized_8_param_1];
	cvta.to.global.u64 	%rd139, %rd428;
	ld.global.u32 	%r12140, [%rd139+4380];
	xor.b32  	%r27711, %r27711, %r12140;
$L__BB3_136:
	@%p107 bra 	$L__BB3_138;
	ld.param.u64 	%rd429, [fused_batch_pir_kernel_optimized_8_param_1];
	cvta.to.global.u64 	%rd140, %rd429;
	ld.global.u32 	%r12141, [%rd140+4384];
	xor.b32  	%r27710, %r27710, %r12141;
$L__BB3_138:
	@%p107 bra 	$L__BB3_140;
	ld.param.u64 	%rd430, [fused_batch_pir_kernel_optimized_8_param_1];
	cvta.to.global.u64 	%rd141, %rd430;
	ld.global.u32 	%r12142, [%rd141+4388];
	xor.b32  	%r27709, %r27709, %r12142;
$L__BB3_140:
	ld.param.u32 	%r26697, [fused_batch_pir_kernel_optimized_8_param_4];
	mov.u32 	%r12144, %ctaid.x;
	shl.b32 	%r12145, %r12144, 11;
	mov.u32 	%r12146, %tid.x;
	and.b32  	%r12147, %r12146, 31;
	or.b32  	%r12148, %r12145, %r12147;
	shl.b32 	%r12149, %r12146, 3;
	and.b32  	%r12150, %r12149, 7936;
	add.s32 	%r12151, %r27503, %r12150;
	add.s32 	%r12152, %r12148, %r12151;
	setp.ge.s32 	%p111, %r12152, %r26697;
	mov.b32 	%r27733, 0;
	mov.u32 	%r27734, %r27733;
	mov.u32 	%r27735, %r27733;
	mov.u32 	%r27736, %r27733;
	@%p111 bra 	$L__BB3_154;
	ld.param.u64 	%rd431, [fused_batch_pir_kernel_optimized_8_param_1];
	cvta.to.global.u64 	%rd142, %rd431;
	ld.global.u8 	%rs256, [%rd142+4409];
	max.u16 	%rs72, %rs256, 11;
	cvt.u32.u16 	%r12153, %rs72;
	ld.shared.u32 	%r27736, [s_mem+98868];
	ld.shared.v2.u32 	{%r27735, %r27734}, [s_mem+98872];
	ld.shared.u32 	%r27733, [s_mem+98880];
	ld.shared.u8 	%rs408, [s_mem+98884];
	cvt.u32.u16 	%r1322, %rs256;
	sub.s32 	%r12154, %r1322, %r12153;
	add.s32 	%r12155, %r12154, 11;
	setp.lt.s32 	%p112, %r12155, 1;
	@%p112 bra 	$L__BB3_146;
	mov.b32 	%r27724, 0;
	mov.u16 	%rs406, %rs408;
$L__BB3_143:
	.pragma "nounroll";
	ld.const.u32 	%r12157, [CHACHA_CONSTANTS];
	add.s32 	%r12158, %r12157, %r27736;
	shf.l.wrap.b32 	%r12159, %r12158, %r12158, 16;
	add.s32 	%r12160, %r27736, %r12159;
	xor.b32  	%r12161, %r27736, %r12160;
	shf.l.wrap.b32 	%r12162, %r12161, %r12161, 12;
	add.s32 	%r12163, %r12158, %r12162;
	xor.b32  	%r12164, %r12159, %r12163;
	shf.l.wrap.b32 	%r12165, %r12164, %r12164, 8;
	add.s32 	%r12166, %r12160, %r12165;
	xor.b32  	%r12167, %r12162, %r12166;
	shf.l.wrap.b32 	%r12168, %r12167, %r12167, 7;
	ld.const.u32 	%r12169, [CHACHA_CONSTANTS+4];
	add.s32 	%r12170, %r12169, %r27735;
	shf.l.wrap.b32 	%r12171, %r12170, %r12170, 16;
	add.s32 	%r12172, %r27735, %r12171;
	xor.b32  	%r12173, %r27735, %r12172;
	shf.l.wrap.b32 	%r12174, %r12173, %r12173, 12;
	add.s32 	%r12175, %r12170, %r12174;
	xor.b32  	%r12176, %r12171, %r12175;
	shf.l.wrap.b32 	%r12177, %r12176, %r12176, 8;
	add.s32 	%r12178, %r12172, %r12177;
	xor.b32  	%r12179, %r12174, %r12178;
	shf.l.wrap.b32 	%r12180, %r12179, %r12179, 7;
	ld.const.u32 	%r12181, [CHACHA_CONSTANTS+8];
	add.s32 	%r12182, %r12181, %r27734;
	shf.l.wrap.b32 	%r12183, %r12182, %r12182, 16;
	add.s32 	%r12184, %r27734, %r12183;
	xor.b32  	%r12185, %r27734, %r12184;
	shf.l.wrap.b32 	%r12186, %r12185, %r12185, 12;
	add.s32 	%r12187, %r12182, %r12186;
	xor.b32  	%r12188, %r12183, %r12187;
	shf.l.wrap.b32 	%r12189, %r12188, %r12188, 8;
	add.s32 	%r12190, %r12184, %r12189;
	xor.b32  	%r12191, %r12186, %r12190;
	shf.l.wrap.b32 	%r12192, %r12191, %r12191, 7;
	ld.const.u32 	%r12193, [CHACHA_CONSTANTS+12];
	add.s32 	%r12194, %r12193, %r27733;
	shf.l.wrap.b32 	%r12195, %r12194, %r12194, 16;
	add.s32 	%r12196, %r27733, %r12195;
	xor.b32  	%r12197, %r27733, %r12196;
	shf.l.wrap.b32 	%r12198, %r12197, %r12197, 12;
	add.s32 	%r12199, %r12194, %r12198;
	xor.b32  	%r12200, %r12195, %r12199;
	shf.l.wrap.b32 	%r12201, %r12200, %r12200, 8;
	add.s32 	%r12202, %r12196, %r12201;
	xor.b32  	%r12203, %r12198, %r12202;
	shf.l.wrap.b32 	%r12204, %r12203, %r12203, 7;
	add.s32 	%r12205, %r12163, %r12180;
	xor.b32  	%r12206, %r12201, %r12205;
	shf.l.wrap.b32 	%r12207, %r12206, %r12206, 16;
	add.s32 	%r12208, %r12190, %r12207;
	xor.b32  	%r12209, %r12180, %r12208;
	shf.l.wrap.b32 	%r12210, %r12209, %r12209, 12;
	add.s32 	%r12211, %r12205, %r12210;
	xor.b32  	%r12212, %r12207, %r12211;
	shf.l.wrap.b32 	%r12213, %r12212, %r12212, 8;
	add.s32 	%r12214, %r12208, %r12213;
	xor.b32  	%r12215, %r12210, %r12214;
	shf.l.wrap.b32 	%r12216, %r12215, %r12215, 7;
	add.s32 	%r12217, %r12175, %r12192;
	xor.b32  	%r12218, %r12165, %r12217;
	shf.l.wrap.b32 	%r12219, %r12218, %r12218, 16;
	add.s32 	%r12220, %r12202, %r12219;
	xor.b32  	%r12221, %r12192, %r12220;
	shf.l.wrap.b32 	%r12222, %r12221, %r12221, 12;
	add.s32 	%r12223, %r12217, %r12222;
	xor.b32  	%r12224, %r12219, %r12223;
	shf.l.wrap.b32 	%r12225, %r12224, %r12224, 8;
	add.s32 	%r12226, %r12220, %r12225;
	xor.b32  	%r12227, %r12222, %r12226;
	shf.l.wrap.b32 	%r12228, %r12227, %r12227, 7;
	add.s32 	%r12229, %r12187, %r12204;
	xor.b32  	%r12230, %r12177, %r12229;
	shf.l.wrap.b32 	%r12231, %r12230, %r12230, 16;
	add.s32 	%r12232, %r12166, %r12231;
	xor.b32  	%r12233, %r12204, %r12232;
	shf.l.wrap.b32 	%r12234, %r12233, %r12233, 12;
	add.s32 	%r12235, %r12229, %r12234;
	xor.b32  	%r12236, %r12231, %r12235;
	shf.l.wrap.b32 	%r12237, %r12236, %r12236, 8;
	add.s32 	%r12238, %r12232, %r12237;
	xor.b32  	%r12239, %r12234, %r12238;
	shf.l.wrap.b32 	%r12240, %r12239, %r12239, 7;
	add.s32 	%r12241, %r12199, %r12168;
	xor.b32  	%r12242, %r12189, %r12241;
	shf.l.wrap.b32 	%r12243, %r12242, %r12242, 16;
	add.s32 	%r12244, %r12178, %r12243;
	xor.b32  	%r12245, %r12168, %r12244;
	shf.l.wrap.b32 	%r12246, %r12245, %r12245, 12;
	add.s32 	%r12247, %r12241, %r12246;
	xor.b32  	%r12248, %r12243, %r12247;
	shf.l.wrap.b32 	%r12249, %r12248, %r12248, 8;
	add.s32 	%r12250, %r12244, %r12249;
	xor.b32  	%r12251, %r12246, %r12250;
	shf.l.wrap.b32 	%r12252, %r12251, %r12251, 7;
	add.s32 	%r12253, %r12211, %r12252;
	xor.b32  	%r12254, %r12225, %r12253;
	shf.l.wrap.b32 	%r12255, %r12254, %r12254, 16;
	add.s32 	%r12256, %r12238, %r12255;
	xor.b32  	%r12257, %r12252, %r12256;
	shf.l.wrap.b32 	%r12258, %r12257, %r12257, 12;
	add.s32 	%r12259, %r12253, %r12258;
	xor.b32  	%r12260, %r12255, %r12259;
	shf.l.wrap.b32 	%r12261, %r12260, %r12260, 8;
	add.s32 	%r12262, %r12256, %r12261;
	xor.b32  	%r12263, %r12258, %r12262;
	shf.l.wrap.b32 	%r12264, %r12263, %r12263, 7;
	add.s32 	%r12265, %r12223, %r12216;
	xor.b32  	%r12266, %r12237, %r12265;
	shf.l.wrap.b32 	%r12267, %r12266, %r12266, 16;
	add.s32 	%r12268, %r12250, %r12267;
	xor.b32  	%r12269, %r12216, %r12268;
	shf.l.wrap.b32 	%r12270, %r12269, %r12269, 12;
	add.s32 	%r12271, %r12265, %r12270;
	xor.b32  	%r12272, %r12267, %r12271;
	shf.l.wrap.b32 	%r12273, %r12272, %r12272, 8;
	add.s32 	%r12274, %r12268, %r12273;
	xor.b32  	%r12275, %r12270, %r12274;
	shf.l.wrap.b32 	%r12276, %r12275, %r12275, 7;
	add.s32 	%r12277, %r12235, %r12228;
	xor.b32  	%r12278, %r12249, %r12277;
	shf.l.wrap.b32 	%r12279, %r12278, %r12278, 16;
	add.s32 	%r12280, %r12214, %r12279;
	xor.b32  	%r12281, %r12228, %r12280;
	shf.l.wrap.b32 	%r12282, %r12281, %r12281, 12;
	add.s32 	%r12283, %r12277, %r12282;
	xor.b32  	%r12284, %r12279, %r12283;
	shf.l.wrap.b32 	%r12285, %r12284, %r12284, 8;
	add.s32 	%r12286, %r12280, %r12285;
	xor.b32  	%r12287, %r12282, %r12286;
	shf.l.wrap.b32 	%r12288, %r12287, %r12287, 7;
	add.s32 	%r12289, %r12247, %r12240;
	xor.b32  	%r12290, %r12213, %r12289;
	shf.l.wrap.b32 	%r12291, %r12290, %r12290, 16;
	add.s32 	%r12292, %r12226, %r12291;
	xor.b32  	%r12293, %r12240, %r12292;
	shf.l.wrap.b32 	%r12294, %r12293, %r12293, 12;
	add.s32 	%r12295, %r12289, %r12294;
	xor.b32  	%r12296, %r12291, %r12295;
	shf.l.wrap.b32 	%r12297, %r12296, %r12296, 8;
	add.s32 	%r12298, %r12292, %r12297;
	xor.b32  	%r12299, %r12294, %r12298;
	shf.l.wrap.b32 	%r12300, %r12299, %r12299, 7;
	add.s32 	%r12301, %r12259, %r12276;
	xor.b32  	%r12302, %r12297, %r12301;
	shf.l.wrap.b32 	%r12303, %r12302, %r12302, 16;
	add.s32 	%r12304, %r12286, %r12303;
	xor.b32  	%r12305, %r12276, %r12304;
	shf.l.wrap.b32 	%r12306, %r12305, %r12305, 12;
	add.s32 	%r12307, %r12301, %r12306;
	xor.b32  	%r12308, %r12303, %r12307;
	shf.l.wrap.b32 	%r12309, %r12308, %r12308, 8;
	add.s32 	%r12310, %r12304, %r12309;
	xor.b32  	%r12311, %r12306, %r12310;
	shf.l.wrap.b32 	%r12312, %r12311, %r12311, 7;
	add.s32 	%r12313, %r12271, %r12288;
	xor.b32  	%r12314, %r12261, %r12313;
	shf.l.wrap.b32 	%r12315, %r12314, %r12314, 16;
	add.s32 	%r12316, %r12298, %r12315;
	xor.b32  	%r12317, %r12288, %r12316;
	shf.l.wrap.b32 	%r12318, %r12317, %r12317, 12;
	add.s32 	%r12319, %r12313, %r12318;
	xor.b32  	%r12320, %r12315, %r12319;
	shf.l.wrap.b32 	%r12321, %r12320, %r12320, 8;
	add.s32 	%r12322, %r12316, %r12321;
	xor.b32  	%r12323, %r12318, %r12322;
	shf.l.wrap.b32 	%r12324, %r12323, %r12323, 7;
	add.s32 	%r12325, %r12283, %r12300;
	xor.b32  	%r12326, %r12273, %r12325;
	shf.l.wrap.b32 	%r12327, %r12326, %r12326, 16;
	add.s32 	%r12328, %r12262, %r12327;
	xor.b32  	%r12329, %r12300, %r12328;
	shf.l.wrap.b32 	%r12330, %r12329, %r12329, 12;
	add.s32 	%r12331, %r12325, %r12330;
	xor.b32  	%r12332, %r12327, %r12331;
	shf.l.wrap.b32 	%r12333, %r12332, %r12332, 8;
	add.s32 	%r12334, %r12328, %r12333;
	xor.b32  	%r12335, %r12330, %r12334;
	shf.l.wrap.b32 	%r12336, %r12335, %r12335, 7;
	add.s32 	%r12337, %r12295, %r12264;
	xor.b32  	%r12338, %r12285, %r12337;
	shf.l.wrap.b32 	%r12339, %r12338, %r12338, 16;
	add.s32 	%r12340, %r12274, %r12339;
	xor.b32  	%r12341, %r12264, %r12340;
	shf.l.wrap.b32 	%r12342, %r12341, %r12341, 12;
	add.s32 	%r12343, %r12337, %r12342;
	xor.b32  	%r12344, %r12339, %r12343;
	shf.l.wrap.b32 	%r12345, %r12344, %r12344, 8;
	add.s32 	%r12346, %r12340, %r12345;
	xor.b32  	%r12347, %r12342, %r12346;
	shf.l.wrap.b32 	%r12348, %r12347, %r12347, 7;
	add.s32 	%r12349, %r12307, %r12348;
	xor.b32  	%r12350, %r12321, %r12349;
	shf.l.wrap.b32 	%r12351, %r12350, %r12350, 16;
	add.s32 	%r12352, %r12334, %r12351;
	xor.b32  	%r12353, %r12348, %r12352;
	shf.l.wrap.b32 	%r12354, %r12353, %r12353, 12;
	add.s32 	%r12355, %r12349, %r12354;
	xor.b32  	%r12356, %r12351, %r12355;
	shf.l.wrap.b32 	%r12357, %r12356, %r12356, 8;
	add.s32 	%r12358, %r12352, %r12357;
	xor.b32  	%r12359, %r12354, %r12358;
	shf.l.wrap.b32 	%r12360, %r12359, %r12359, 7;
	add.s32 	%r12361, %r12319, %r12312;
	xor.b32  	%r12362, %r12333, %r12361;
	shf.l.wrap.b32 	%r12363, %r12362, %r12362, 16;
	add.s32 	%r12364, %r12346, %r12363;
	xor.b32  	%r12365, %r12312, %r12364;
	shf.l.wrap.b32 	%r12366, %r12365, %r12365, 12;
	add.s32 	%r12367, %r12361, %r12366;
	xor.b32  	%r12368, %r12363, %r12367;
	shf.l.wrap.b32 	%r12369, %r12368, %r12368, 8;
	add.s32 	%r12370, %r12364, %r12369;
	xor.b32  	%r12371, %r12366, %r12370;
	shf.l.wrap.b32 	%r12372, %r12371, %r12371, 7;
	add.s32 	%r12373, %r12331, %r12324;
	xor.b32  	%r12374, %r12345, %r12373;
	shf.l.wrap.b32 	%r12375, %r12374, %r12374, 16;
	add.s32 	%r12376, %r12310, %r12375;
	xor.b32  	%r12377, %r12324, %r12376;
	shf.l.wrap.b32 	%r12378, %r12377, %r12377, 12;
	add.s32 	%r12379, %r12373, %r12378;
	xor.b32  	%r12380, %r12375, %r12379;
	shf.l.wrap.b32 	%r12381, %r12380, %r12380, 8;
	add.s32 	%r12382, %r12376, %r12381;
	xor.b32  	%r12383, %r12378, %r12382;
	shf.l.wrap.b32 	%r12384, %r12383, %r12383, 7;
	add.s32 	%r12385, %r12343, %r12336;
	xor.b32  	%r12386, %r12309, %r12385;
	shf.l.wrap.b32 	%r12387, %r12386, %r12386, 16;
	add.s32 	%r12388, %r12322, %r12387;
	xor.b32  	%r12389, %r12336, %r12388;
	shf.l.wrap.b32 	%r12390, %r12389, %r12389, 12;
	add.s32 	%r12391, %r12385, %r12390;
	xor.b32  	%r12392, %r12387, %r12391;
	shf.l.wrap.b32 	%r12393, %r12392, %r12392, 8;
	add.s32 	%r12394, %r12388, %r12393;
	xor.b32  	%r12395, %r12390, %r12394;
	shf.l.wrap.b32 	%r12396, %r12395, %r12395, 7;
	add.s32 	%r12397, %r12355, %r12372;
	xor.b32  	%r12398, %r12393, %r12397;
	shf.l.wrap.b32 	%r12399, %r12398, %r12398, 16;
	add.s32 	%r12400, %r12382, %r12399;
	xor.b32  	%r12401, %r12372, %r12400;
	shf.l.wrap.b32 	%r12402, %r12401, %r12401, 12;
	add.s32 	%r12403, %r12397, %r12402;
	xor.b32  	%r12404, %r12399, %r12403;
	shf.l.wrap.b32 	%r12405, %r12404, %r12404, 8;
	add.s32 	%r12406, %r12400, %r12405;
	xor.b32  	%r12407, %r12402, %r12406;
	shf.l.wrap.b32 	%r12408, %r12407, %r12407, 7;
	add.s32 	%r12409, %r12367, %r12384;
	xor.b32  	%r12410, %r12357, %r12409;
	shf.l.wrap.b32 	%r12411, %r12410, %r12410, 16;
	add.s32 	%r12412, %r12394, %r12411;
	xor.b32  	%r12413, %r12384, %r12412;
	shf.l.wrap.b32 	%r12414, %r12413, %r12413, 12;
	add.s32 	%r12415, %r12409, %r12414;
	xor.b32  	%r12416, %r12411, %r12415;
	shf.l.wrap.b32 	%r12417, %r12416, %r12416, 8;
	add.s32 	%r12418, %r12412, %r12417;
	xor.b32  	%r12419, %r12414, %r12418;
	shf.l.wrap.b32 	%r12420, %r12419, %r12419, 7;
	add.s32 	%r12421, %r12379, %r12396;
	xor.b32  	%r12422, %r12369, %r12421;
	shf.l.wrap.b32 	%r12423, %r12422, %r12422, 16;
	add.s32 	%r12424, %r12358, %r12423;
	xor.b32  	%r12425, %r12396, %r12424;
	shf.l.wrap.b32 	%r12426, %r12425, %r12425, 12;
	add.s32 	%r12427, %r12421, %r12426;
	xor.b32  	%r12428, %r12423, %r12427;
	shf.l.wrap.b32 	%r12429, %r12428, %r12428, 8;
	add.s32 	%r12430, %r12424, %r12429;
	xor.b32  	%r12431, %r12426, %r12430;
	shf.l.wrap.b32 	%r12432, %r12431, %r12431, 7;
	add.s32 	%r12433, %r12391, %r12360;
	xor.b32  	%r12434, %r12381, %r12433;
	shf.l.wrap.b32 	%r12435, %r12434, %r12434, 16;
	add.s32 	%r12436, %r12370, %r12435;
	xor.b32  	%r12437, %r12360, %r12436;
	shf.l.wrap.b32 	%r12438, %r12437, %r12437, 12;
	add.s32 	%r12439, %r12433, %r12438;
	xor.b32  	%r12440, %r12435, %r12439;
	shf.l.wrap.b32 	%r12441, %r12440, %r12440, 8;
	add.s32 	%r12442, %r12436, %r12441;
	xor.b32  	%r12443, %r12438, %r12442;
	shf.l.wrap.b32 	%r12444, %r12443, %r12443, 7;
	add.s32 	%r12445, %r12403, %r12444;
	xor.b32  	%r12446, %r12417, %r12445;
	shf.l.wrap.b32 	%r12447, %r12446, %r12446, 16;
	add.s32 	%r12448, %r12430, %r12447;
	xor.b32  	%r12449, %r12444, %r12448;
	shf.l.wrap.b32 	%r12450, %r12449, %r12449, 12;
	add.s32 	%r12451, %r12445, %r12450;
	xor.b32  	%r12452, %r12447, %r12451;
	shf.l.wrap.b32 	%r12453, %r12452, %r12452, 8;
	add.s32 	%r12454, %r12448, %r12453;
	xor.b32  	%r12455, %r12450, %r12454;
	shf.l.wrap.b32 	%r12456, %r12455, %r12455, 7;
	add.s32 	%r12457, %r12415, %r12408;
	xor.b32  	%r12458, %r12429, %r12457;
	shf.l.wrap.b32 	%r12459, %r12458, %r12458, 16;
	add.s32 	%r12460, %r12442, %r12459;
	xor.b32  	%r12461, %r12408, %r12460;
	shf.l.wrap.b32 	%r12462, %r12461, %r12461, 12;
	add.s32 	%r12463, %r12457, %r12462;
	xor.b32  	%r12464, %r12459, %r12463;
	shf.l.wrap.b32 	%r12465, %r12464, %r12464, 8;
	add.s32 	%r12466, %r12460, %r12465;
	xor.b32  	%r12467, %r12462, %r12466;
	shf.l.wrap.b32 	%r12468, %r12467, %r12467, 7;
	add.s32 	%r12469, %r12427, %r12420;
	xor.b32  	%r12470, %r12441, %r12469;
	shf.l.wrap.b32 	%r12471, %r12470, %r12470, 16;
	add.s32 	%r12472, %r12406, %r12471;
	xor.b32  	%r12473, %r12420, %r12472;
	shf.l.wrap.b32 	%r12474, %r12473, %r12473, 12;
	add.s32 	%r12475, %r12469, %r12474;
	xor.b32  	%r12476, %r12471, %r12475;
	shf.l.wrap.b32 	%r12477, %r12476, %r12476, 8;
	add.s32 	%r12478, %r12472, %r12477;
	xor.b32  	%r12479, %r12474, %r12478;
	shf.l.wrap.b32 	%r12480, %r12479, %r12479, 7;
	add.s32 	%r12481, %r12439, %r12432;
	xor.b32  	%r12482, %r12405, %r12481;
	shf.l.wrap.b32 	%r12483, %r12482, %r12482, 16;
	add.s32 	%r12484, %r12418, %r12483;
	xor.b32  	%r12485, %r12432, %r12484;
	shf.l.wrap.b32 	%r12486, %r12485, %r12485, 12;
	add.s32 	%r12487, %r12481, %r12486;
	xor.b32  	%r12488, %r12483, %r12487;
	shf.l.wrap.b32 	%r12489, %r12488, %r12488, 8;
	add.s32 	%r12490, %r12484, %r12489;
	xor.b32  	%r12491, %r12486, %r12490;
	shf.l.wrap.b32 	%r12492, %r12491, %r12491, 7;
	add.s32 	%r12493, %r12451, %r12468;
	xor.b32  	%r12494, %r12489, %r12493;
	shf.l.wrap.b32 	%r12495, %r12494, %r12494, 16;
	add.s32 	%r12496, %r12478, %r12495;
	xor.b32  	%r12497, %r12468, %r12496;
	shf.l.wrap.b32 	%r12498, %r12497, %r12497, 12;
	add.s32 	%r12499, %r12493, %r12498;
	xor.b32  	%r12500, %r12495, %r12499;
	shf.l.wrap.b32 	%r12501, %r12500, %r12500, 8;
	add.s32 	%r12502, %r12496, %r12501;
	xor.b32  	%r12503, %r12498, %r12502;
	shf.l.wrap.b32 	%r12504, %r12503, %r12503, 7;
	add.s32 	%r12505, %r12463, %r12480;
	xor.b32  	%r12506, %r12453, %r12505;
	shf.l.wrap.b32 	%r12507, %r12506, %r12506, 16;
	add.s32 	%r12508, %r12490, %r12507;
	xor.b32  	%r12509, %r12480, %r12508;
	shf.l.wrap.b32 	%r12510, %r12509, %r12509, 12;
	add.s32 	%r12511, %r12505, %r12510;
	xor.b32  	%r12512, %r12507, %r12511;
	shf.l.wrap.b32 	%r12513, %r12512, %r12512, 8;
	add.s32 	%r12514, %r12508, %r12513;
	xor.b32  	%r12515, %r12510, %r12514;
	shf.l.wrap.b32 	%r12516, %r12515, %r12515, 7;
	add.s32 	%r12517, %r12475, %r12492;
	xor.b32  	%r12518, %r12465, %r12517;
	shf.l.wrap.b32 	%r12519, %r12518, %r12518, 16;
	add.s32 	%r12520, %r12454, %r12519;
	xor.b32  	%r12521, %r12492, %r12520;
	shf.l.wrap.b32 	%r12522, %r12521, %r12521, 12;
	add.s32 	%r12523, %r12517, %r12522;
	xor.b32  	%r12524, %r12519, %r12523;
	shf.l.wrap.b32 	%r12525, %r12524, %r12524, 8;
	add.s32 	%r12526, %r12520, %r12525;
	xor.b32  	%r12527, %r12522, %r12526;
	shf.l.wrap.b32 	%r12528, %r12527, %r12527, 7;
	add.s32 	%r12529, %r12487, %r12456;
	xor.b32  	%r12530, %r12477, %r12529;
	shf.l.wrap.b32 	%r12531, %r12530, %r12530, 16;
	add.s32 	%r12532, %r12466, %r12531;
	xor.b32  	%r12533, %r12456, %r12532;
	shf.l.wrap.b32 	%r12534, %r12533, %r12533, 12;
	add.s32 	%r12535, %r12529, %r12534;
	xor.b32  	%r12536, %r12531, %r12535;
	shf.l.wrap.b32 	%r12537, %r12536, %r12536, 8;
	add.s32 	%r12538, %r12532, %r12537;
	xor.b32  	%r12539, %r12534, %r12538;
	shf.l.wrap.b32 	%r12540, %r12539, %r12539, 7;
	add.s32 	%r27728, %r12157, %r12499;
	add.s32 	%r27729, %r27736, %r12540;
	add.s32 	%r27727, %r12169, %r12511;
	add.s32 	%r27730, %r27735, %r12504;
	add.s32 	%r27726, %r12181, %r12523;
	add.s32 	%r27731, %r27734, %r12516;
	add.s32 	%r27725, %r12193, %r12535;
	add.s32 	%r27732, %r27733, %r12528;
	xor.b32  	%r12541, %r12158, 1;
	shf.l.wrap.b32 	%r12542, %r12158, %r12541, 16;
	add.s32 	%r12543, %r27736, %r12542;
	xor.b32  	%r12544, %r27736, %r12543;
	shf.l.wrap.b32 	%r12545, %r12544, %r12544, 12;
	add.s32 	%r12546, %r12158, %r12545;
	xor.b32  	%r12547, %r12542, %r12546;
	shf.l.wrap.b32 	%r12548, %r12547, %r12547, 8;
	add.s32 	%r12549, %r12543, %r12548;
	xor.b32  	%r12550, %r12545, %r12549;
	shf.l.wrap.b32 	%r12551, %r12550, %r12550, 7;
	add.s32 	%r12552, %r12546, %r12180;
	xor.b32  	%r12553, %r12201, %r12552;
	shf.l.wrap.b32 	%r12554, %r12553, %r12553, 16;
	add.s32 	%r12555, %r12190, %r12554;
	xor.b32  	%r12556, %r12180, %r12555;
	shf.l.wrap.b32 	%r12557, %r12556, %r12556, 12;
	add.s32 	%r12558, %r12552, %r12557;
	xor.b32  	%r12559, %r12554, %r12558;
	shf.l.wrap.b32 	%r12560, %r12559, %r12559, 8;
	add.s32 	%r12561, %r12555, %r12560;
	xor.b32  	%r12562, %r12557, %r12561;
	shf.l.wrap.b32 	%r12563, %r12562, %r12562, 7;
	xor.b32  	%r12564, %r12548, %r12217;
	shf.l.wrap.b32 	%r12565, %r12564, %r12564, 16;
	add.s32 	%r12566, %r12202, %r12565;
	xor.b32  	%r12567, %r12192, %r12566;
	shf.l.wrap.b32 	%r12568, %r12567, %r12567, 12;
	add.s32 	%r12569, %r12217, %r12568;
	xor.b32  	%r12570, %r12565, %r12569;
	shf.l.wrap.b32 	%r12571, %r12570, %r12570, 8;
	add.s32 	%r12572, %r12566, %r12571;
	xor.b32  	%r12573, %r12568, %r12572;
	shf.l.wrap.b32 	%r12574, %r12573, %r12573, 7;
	add.s32 	%r12575, %r12549, %r12231;
	xor.b32  	%r12576, %r12204, %r12575;
	shf.l.wrap.b32 	%r12577, %r12576, %r12576, 12;
	add.s32 	%r12578, %r12229, %r12577;
	xor.b32  	%r12579, %r12231, %r12578;
	shf.l.wrap.b32 	%r12580, %r12579, %r12579, 8;
	add.s32 	%r12581, %r12575, %r12580;
	xor.b32  	%r12582, %r12577, %r12581;
	shf.l.wrap.b32 	%r12583, %r12582, %r12582, 7;
	add.s32 	%r12584, %r12199, %r12551;
	xor.b32  	%r12585, %r12189, %r12584;
	shf.l.wrap.b32 	%r12586, %r12585, %r12585, 16;
	add.s32 	%r12587, %r12178, %r12586;
	xor.b32  	%r12588, %r12551, %r12587;
	shf.l.wrap.b32 	%r12589, %r12588, %r12588, 12;
	add.s32 	%r12590, %r12584, %r12589;
	xor.b32  	%r12591, %r12586, %r12590;
	shf.l.wrap.b32 	%r12592, %r12591, %r12591, 8;
	add.s32 	%r12593, %r12587, %r12592;
	xor.b32  	%r12594, %r12589, %r12593;
	shf.l.wrap.b32 	%r12595, %r12594, %r12594, 7;
	add.s32 	%r12596, %r12558, %r12595;
	xor.b32  	%r12597, %r12571, %r12596;
	shf.l.wrap.b32 	%r12598, %r12597, %r12597, 16;
	add.s32 	%r12599, %r12581, %r12598;
	xor.b32  	%r12600, %r12595, %r12599;
	shf.l.wrap.b32 	%r12601, %r12600, %r12600, 12;
	add.s32 	%r12602, %r12596, %r12601;
	xor.b32  	%r12603, %r12598, %r12602;
	shf.l.wrap.b32 	%r12604, %r12603, %r12603, 8;
	add.s32 	%r12605, %r12599, %r12604;
	xor.b32  	%r12606, %r12601, %r12605;
	shf.l.wrap.b32 	%r12607, %r12606, %r12606, 7;
	add.s32 	%r12608, %r12569, %r12563;
	xor.b32  	%r12609, %r12580, %r12608;
	shf.l.wrap.b32 	%r12610, %r12609, %r12609, 16;
	add.s32 	%r12611, %r12593, %r12610;
	xor.b32  	%r12612, %r12563, %r12611;
	shf.l.wrap.b32 	%r12613, %r12612, %r12612, 12;
	add.s32 	%r12614, %r12608, %r12613;
	xor.b32  	%r12615, %r12610, %r12614;
	shf.l.wrap.b32 	%r12616, %r12615, %r12615, 8;
	add.s32 	%r12617, %r12611, %r12616;
	xor.b32  	%r12618, %r12613, %r12617;
	shf.l.wrap.b32 	%r12619, %r12618, %r12618, 7;
	add.s32 	%r12620, %r12578, %r12574;
	xor.b32  	%r12621, %r12592, %r12620;
	shf.l.wrap.b32 	%r12622, %r12621, %r12621, 16;
	add.s32 	%r12623, %r12561, %r12622;
	xor.b32  	%r12624, %r12574, %r12623;
	shf.l.wrap.b32 	%r12625, %r12624, %r12624, 12;
	add.s32 	%r12626, %r12620, %r12625;
	xor.b32  	%r12627, %r12622, %r12626;
	shf.l.wrap.b32 	%r12628, %r12627, %r12627, 8;
	add.s32 	%r12629, %r12623, %r12628;
	xor.b32  	%r12630, %r12625, %r12629;
	shf.l.wrap.b32 	%r12631, %r12630, %r12630, 7;
	add.s32 	%r12632, %r12590, %r12583;
	xor.b32  	%r12633, %r12560, %r12632;
	shf.l.wrap.b32 	%r12634, %r12633, %r12633, 16;
	add.s32 	%r12635, %r12572, %r12634;
	xor.b32  	%r12636, %r12583, %r12635;
	shf.l.wrap.b32 	%r12637, %r12636, %r12636, 12;
	add.s32 	%r12638, %r12632, %r12637;
	xor.b32  	%r12639, %r12634, %r12638;
	shf.l.wrap.b32 	%r12640, %r12639, %r12639, 8;
	add.s32 	%r12641, %r12635, %r12640;
	xor.b32  	%r12642, %r12637, %r12641;
	shf.l.wrap.b32 	%r12643, %r12642, %r12642, 7;
	add.s32 	%r12644, %r12602, %r12619;
	xor.b32  	%r12645, %r12640, %r12644;
	shf.l.wrap.b32 	%r12646, %r12645, %r12645, 16;
	add.s32 	%r12647, %r12629, %r12646;
	xor.b32  	%r12648, %r12619, %r12647;
	shf.l.wrap.b32 	%r12649, %r12648, %r12648, 12;
	add.s32 	%r12650, %r12644, %r12649;
	xor.b32  	%r12651, %r12646, %r12650;
	shf.l.wrap.b32 	%r12652, %r12651, %r12651, 8;
	add.s32 	%r12653, %r12647, %r12652;
	xor.b32  	%r12654, %r12649, %r12653;
	shf.l.wrap.b32 	%r12655, %r12654, %r12654, 7;
	add.s32 	%r12656, %r12614, %r12631;
	xor.b32  	%r12657, %r12604, %r12656;
	shf.l.wrap.b32 	%r12658, %r12657, %r12657, 16;
	add.s32 	%r12659, %r12641, %r12658;
	xor.b32  	%r12660, %r12631, %r12659;
	shf.l.wrap.b32 	%r12661, %r12660, %r12660, 12;
	add.s32 	%r12662, %r12656, %r12661;
	xor.b32  	%r12663, %r12658, %r12662;
	shf.l.wrap.b32 	%r12664, %r12663, %r12663, 8;
	add.s32 	%r12665, %r12659, %r12664;
	xor.b32  	%r12666, %r12661, %r12665;
	shf.l.wrap.b32 	%r12667, %r12666, %r12666, 7;
	add.s32 	%r12668, %r12626, %r12643;
	xor.b32  	%r12669, %r12616, %r12668;
	shf.l.wrap.b32 	%r12670, %r12669, %r12669, 16;
	add.s32 	%r12671, %r12605, %r12670;
	xor.b32  	%r12672, %r12643, %r12671;
	shf.l.wrap.b32 	%r12673, %r12672, %r12672, 12;
	add.s32 	%r12674, %r12668, %r12673;
	xor.b32  	%r12675, %r12670, %r12674;
	shf.l.wrap.b32 	%r12676, %r12675, %r12675, 8;
	add.s32 	%r12677, %r12671, %r12676;
	xor.b32  	%r12678, %r12673, %r12677;
	shf.l.wrap.b32 	%r12679, %r12678, %r12678, 7;
	add.s32 	%r12680, %r12638, %r12607;
	xor.b32  	%r12681, %r12628, %r12680;
	shf.l.wrap.b32 	%r12682, %r12681, %r12681, 16;
	add.s32 	%r12683, %r12617, %r12682;
	xor.b32  	%r12684, %r12607, %r12683;
	shf.l.wrap.b32 	%r12685, %r12684, %r12684, 12;
	add.s32 	%r12686, %r12680, %r12685;
	xor.b32  	%r12687, %r12682, %r12686;
	shf.l.wrap.b32 	%r12688, %r12687, %r12687, 8;
	add.s32 	%r12689, %r12683, %r12688;
	xor.b32  	%r12690, %r12685, %r12689;
	shf.l.wrap.b32 	%r12691, %r12690, %r12690, 7;
	add.s32 	%r12692, %r12650, %r12691;
	xor.b32  	%r12693, %r12664, %r12692;
	shf.l.wrap.b32 	%r12694, %r12693, %r12693, 16;
	add.s32 	%r12695, %r12677, %r12694;
	xor.b32  	%r12696, %r12691, %r12695;
	shf.l.wrap.b32 	%r12697, %r12696, %r12696, 12;
	add.s32 	%r12698, %r12692, %r12697;
	xor.b32  	%r12699, %r12694, %r12698;
	shf.l.wrap.b32 	%r12700, %r12699, %r12699, 8;
	add.s32 	%r12701, %r12695, %r12700;
	xor.b32  	%r12702, %r12697, %r12701;
	shf.l.wrap.b32 	%r12703, %r12702, %r12702, 7;
	add.s32 	%r12704, %r12662, %r12655;
	xor.b32  	%r12705, %r12676, %r12704;
	shf.l.wrap.b32 	%r12706, %r12705, %r12705, 16;
	add.s32 	%r12707, %r12689, %r12706;
	xor.b32  	%r12708, %r12655, %r12707;
	shf.l.wrap.b32 	%r12709, %r12708, %r12708, 12;
	add.s32 	%r12710, %r12704, %r12709;
	xor.b32  	%r12711, %r12706, %r12710;
	shf.l.wrap.b32 	%r12712, %r12711, %r12711, 8;
	add.s32 	%r12713, %r12707, %r12712;
	xor.b32  	%r12714, %r12709, %r12713;
	shf.l.wrap.b32 	%r12715, %r12714, %r12714, 7;
	add.s32 	%r12716, %r12674, %r12667;
	xor.b32  	%r12717, %r12688, %r12716;
	shf.l.wrap.b32 	%r12718, %r12717, %r12717, 16;
	add.s32 	%r12719, %r12653, %r12718;
	xor.b32  	%r12720, %r12667, %r12719;
	shf.l.wrap.b32 	%r12721, %r12720, %r12720, 12;
	add.s32 	%r12722, %r12716, %r12721;
	xor.b32  	%r12723, %r12718, %r12722;
	shf.l.wrap.b32 	%r12724, %r12723, %r12723, 8;
	add.s32 	%r12725, %r12719, %r12724;
	xor.b32  	%r12726, %r12721, %r12725;
	shf.l.wrap.b32 	%r12727, %r12726, %r12726, 7;
	add.s32 	%r12728, %r12686, %r12679;
	xor.b32  	%r12729, %r12652, %r12728;
	shf.l.wrap.b32 	%r12730, %r12729, %r12729, 16;
	add.s32 	%r12731, %r12665, %r12730;
	xor.b32  	%r12732, %r12679, %r12731;
	shf.l.wrap.b32 	%r12733, %r12732, %r12732, 12;
	add.s32 	%r12734, %r12728, %r12733;
	xor.b32  	%r12735, %r12730, %r12734;
	shf.l.wrap.b32 	%r12736, %r12735, %r12735, 8;
	add.s32 	%r12737, %r12731, %r12736;
	xor.b32  	%r12738, %r12733, %r12737;
	shf.l.wrap.b32 	%r12739, %r12738, %r12738, 7;
	add.s32 	%r12740, %r12698, %r12715;
	xor.b32  	%r12741, %r12736, %r12740;
	shf.l.wrap.b32 	%r12742, %r12741, %r12741, 16;
	add.s32 	%r12743, %r12725, %r12742;
	xor.b32  	%r12744, %r12715, %r12743;
	shf.l.wrap.b32 	%r12745, %r12744, %r12744, 12;
	add.s32 	%r12746, %r12740, %r12745;
	xor.b32  	%r12747, %r12742, %r12746;
	shf.l.wrap.b32 	%r12748, %r12747, %r12747, 8;
	add.s32 	%r12749, %r12743, %r12748;
	xor.b32  	%r12750, %r12745, %r12749;
	shf.l.wrap.b32 	%r12751, %r12750, %r12750, 7;
	add.s32 	%r12752, %r12710, %r12727;
	xor.b32  	%r12753, %r12700, %r12752;
	shf.l.wrap.b32 	%r12754, %r12753, %r12753, 16;
	add.s32 	%r12755, %r12737, %r12754;
	xor.b32  	%r12756, %r12727, %r12755;
	shf.l.wrap.b32 	%r12757, %r12756, %r12756, 12;
	add.s32 	%r12758, %r12752, %r12757;
	xor.b32  	%r12759, %r12754, %r12758;
	shf.l.wrap.b32 	%r12760, %r12759, %r12759, 8;
	add.s32 	%r12761, %r12755, %r12760;
	xor.b32  	%r12762, %r12757, %r12761;
	shf.l.wrap.b32 	%r12763, %r12762, %r12762, 7;
	add.s32 	%r12764, %r12722, %r12739;
	xor.b32  	%r12765, %r12712, %r12764;
	shf.l.wrap.b32 	%r12766, %r12765, %r12765, 16;
	add.s32 	%r12767, %r12701, %r12766;
	xor.b32  	%r12768, %r12739, %r12767;
	shf.l.wrap.b32 	%r12769, %r12768, %r12768, 12;
	add.s32 	%r12770, %r12764, %r12769;
	xor.b32  	%r12771, %r12766, %r12770;
	shf.l.wrap.b32 	%r12772, %r12771, %r12771, 8;
	add.s32 	%r12773, %r12767, %r12772;
	xor.b32  	%r12774, %r12769, %r12773;
	shf.l.wrap.b32 	%r12775, %r12774, %r12774, 7;
	add.s32 	%r12776, %r12734, %r12703;
	xor.b32  	%r12777, %r12724, %r12776;
	shf.l.wrap.b32 	%r12778, %r12777, %r12777, 16;
	add.s32 	%r12779, %r12713, %r12778;
	xor.b32  	%r12780, %r12703, %r12779;
	shf.l.wrap.b32 	%r12781, %r12780, %r12780, 12;
	add.s32 	%r12782, %r12776, %r12781;
	xor.b32  	%r12783, %r12778, %r12782;
	shf.l.wrap.b32 	%r12784, %r12783, %r12783, 8;
	add.s32 	%r12785, %r12779, %r12784;
	xor.b32  	%r12786, %r12781, %r12785;
	shf.l.wrap.b32 	%r12787, %r12786, %r12786, 7;
	add.s32 	%r12788, %r12746, %r12787;
	xor.b32  	%r12789, %r12760, %r12788;
	shf.l.wrap.b32 	%r12790, %r12789, %r12789, 16;
	add.s32 	%r12791, %r12773, %r12790;
	xor.b32  	%r12792, %r12787, %r12791;
	shf.l.wrap.b32 	%r12793, %r12792, %r12792, 12;
	add.s32 	%r12794, %r12788, %r12793;
	xor.b32  	%r12795, %r12790, %r12794;
	shf.l.wrap.b32 	%r12796, %r12795, %r12795, 8;
	add.s32 	%r12797, %r12758, %r12751;
	xor.b32  	%r12798, %r12772, %r12797;
	shf.l.wrap.b32 	%r12799, %r12798, %r12798, 16;
	add.s32 	%r12800, %r12785, %r12799;
	xor.b32  	%r12801, %r12751, %r12800;
	shf.l.wrap.b32 	%r12802, %r12801, %r12801, 12;
	add.s32 	%r12803, %r12797, %r12802;
	xor.b32  	%r12804, %r12799, %r12803;
	shf.l.wrap.b32 	%r12805, %r12804, %r12804, 8;
	add.s32 	%r12806, %r12800, %r12805;
	xor.b32  	%r12807, %r12802, %r12806;
	shf.l.wrap.b32 	%r12808, %r12807, %r12807, 7;
	add.s32 	%r12809, %r12770, %r12763;
	xor.b32  	%r12810, %r12784, %r12809;
	shf.l.wrap.b32 	%r12811, %r12810, %r12810, 16;
	add.s32 	%r12812, %r12749, %r12811;
	xor.b32  	%r12813, %r12763, %r12812;
	shf.l.wrap.b32 	%r12814, %r12813, %r12813, 12;
	add.s32 	%r12815, %r12809, %r12814;
	xor.b32  	%r12816, %r12811, %r12815;
	shf.l.wrap.b32 	%r12817, %r12816, %r12816, 8;
	add.s32 	%r12818, %r12812, %r12817;
	xor.b32  	%r12819, %r12814, %r12818;
	shf.l.wrap.b32 	%r12820, %r12819, %r12819, 7;
	add.s32 	%r12821, %r12782, %r12775;
	xor.b32  	%r12822, %r12748, %r12821;
	shf.l.wrap.b32 	%r12823, %r12822, %r12822, 16;
	add.s32 	%r12824, %r12761, %r12823;
	xor.b32  	%r12825, %r12775, %r12824;
	shf.l.wrap.b32 	%r12826, %r12825, %r12825, 12;
	add.s32 	%r12827, %r12821, %r12826;
	xor.b32  	%r12828, %r12823, %r12827;
	shf.l.wrap.b32 	%r12829, %r12828, %r12828, 8;
	add.s32 	%r12830, %r12824, %r12829;
	add.s32 	%r12831, %r12794, %r12808;
	xor.b32  	%r12832, %r12829, %r12831;
	shf.l.wrap.b32 	%r12833, %r12832, %r12832, 16;
	add.s32 	%r12834, %r12818, %r12833;
	xor.b32  	%r12835, %r12808, %r12834;
	shr.u32 	%r12836, %r12835, 20;
	add.s32 	%r12837, %r12831, %r12836;
	add.s32 	%r12838, %r12803, %r12820;
	xor.b32  	%r12839, %r12796, %r12838;
	shf.l.wrap.b32 	%r12840, %r12839, %r12839, 16;
	add.s32 	%r12841, %r12830, %r12840;
	xor.b32  	%r12842, %r12820, %r12841;
	shr.u32 	%r12843, %r12842, 20;
	add.s32 	%r12844, %r12838, %r12843;
	add.s32 	%r12845, %r12157, %r12837;
	add.s32 	%r12846, %r12169, %r12844;
	cvt.u32.u16 	%r12847, %rs72;
	add.s32 	%r12848, %r12847, %r27724;
	add.s32 	%r12849, %r12848, -11;
	not.b32 	%r12850, %r12849;
	add.s32 	%r12851, %r12850, %r1322;
	mov.u32 	%r12852, %ctaid.x;
	shl.b32 	%r12853, %r12852, 11;
	mov.u32 	%r12854, %tid.x;
	and.b32  	%r12855, %r12854, 31;
	or.b32  	%r12856, %r12853, %r12855;
	shl.b32 	%r12857, %r12854, 3;
	and.b32  	%r12858, %r12857, 7936;
	add.s32 	%r12859, %r27503, %r12858;
	add.s32 	%r12860, %r12856, %r12859;
	shr.u32 	%r12861, %r12860, %r12851;
	and.b32  	%r12862, %r12861, 1;
	setp.eq.b32 	%p113, %r12862, 1;
	selp.b32 	%r12863, %r12846, %r12845, %p113;
	cvt.u16.u32 	%rs257, %r12863;
	and.b16  	%rs408, %rs257, 1;
	and.b16  	%rs258, %rs406, 255;
	setp.ne.s16 	%p114, %rs258, 1;
	@%p114 bra 	$L__BB3_145;
	ld.param.u64 	%rd432, [fused_batch_pir_kernel_optimized_8_param_1];
	cvt.u32.u16 	%r12864, %rs72;
	add.s32 	%r12865, %r12864, %r27724;
	add.s32 	%r12866, %r12865, -11;
	not.b32 	%r12867, %r12866;
	add.s32 	%r12868, %r12867, %r1322;
	mov.u32 	%r12869, %ctaid.x;
	shl.b32 	%r12870, %r12869, 11;
	mov.u32 	%r12871, %tid.x;
	and.b32  	%r12872, %r12871, 31;
	or.b32  	%r12873, %r12870, %r12872;
	shl.b32 	%r12874, %r12871, 3;
	and.b32  	%r12875, %r12874, 7936;
	add.s32 	%r12876, %r27503, %r12875;
	add.s32 	%r12877, %r12873, %r12876;
	shr.u32 	%r12878, %r12877, %r12868;
	and.b32  	%r12879, %r12878, 1;
	setp.eq.b32 	%p115, %r12879, 1;
	cvt.u64.u32 	%rd143, %r27724;
	cvt.u64.u16 	%rd144, %rs72;
	add.s64 	%rd145, %rd143, %rd144;
	cvta.to.global.u64 	%rd146, %rd432;
	shl.b64 	%rd147, %rd145, 4;
	add.s64 	%rd148, %rd146, %rd147;
	ld.global.u32 	%r12880, [%rd148+4236];
	selp.b32 	%r12881, %r27729, %r27728, %p115;
	xor.b32  	%r12882, %r12881, %r12880;
	selp.b32 	%r12883, %r27730, %r27727, %p115;
	selp.b32 	%r27728, %r27728, %r12882, %p115;
	selp.b32 	%r27729, %r12882, %r27729, %p115;
	ld.global.u32 	%r12884, [%rd148+4240];
	xor.b32  	%r12885, %r12883, %r12884;
	selp.b32 	%r12886, %r27731, %r27726, %p115;
	selp.b32 	%r27727, %r27727, %r12885, %p115;
	selp.b32 	%r27730, %r12885, %r27730, %p115;
	ld.global.u32 	%r12887, [%rd148+4244];
	xor.b32  	%r12888, %r12886, %r12887;
	selp.b32 	%r12889, %r27732, %r27725, %p115;
	selp.b32 	%r27726, %r27726, %r12888, %p115;
	selp.b32 	%r27731, %r12888, %r27731, %p115;
	ld.global.u32 	%r12890, [%rd148+4248];
	xor.b32  	%r12891, %r12889, %r12890;
	selp.b64 	%rd149, 445, 420, %p115;
	selp.b32 	%r27725, %r27725, %r12891, %p115;
	selp.b32 	%r27732, %r12891, %r27732, %p115;
	add.s64 	%rd150, %rd149, %rd145;
	add.s64 	%rd151, %rd150, %rd146;
	ld.global.u8 	%rs259, [%rd151+4381];
	xor.b16  	%rs408, %rs259, %rs408;
$L__BB3_145:
	cvt.u32.u16 	%r12892, %rs72;
	add.s32 	%r12893, %r12892, -11;
	add.s32 	%r12894, %r27724, %r12893;
	not.b32 	%r12895, %r12894;
	add.s32 	%r12896, %r12895, %r1322;
	mov.u32 	%r12897, %ctaid.x;
	shl.b32 	%r12898, %r12897, 11;
	mov.u32 	%r12899, %tid.x;
	and.b32  	%r12900, %r12899, 31;
	or.b32  	%r12901, %r12898, %r12900;
	shl.b32 	%r12902, %r12899, 3;
	and.b32  	%r12903, %r12902, 7936;
	add.s32 	%r12904, %r27503, %r12903;
	add.s32 	%r12905, %r12901, %r12904;
	shr.u32 	%r12906, %r12905, %r12896;
	and.b32  	%r12907, %r12906, 1;
	setp.eq.b32 	%p116, %r12907, 1;
	selp.b32 	%r27736, %r27729, %r27728, %p116;
	selp.b32 	%r27735, %r27730, %r27727, %p116;
	selp.b32 	%r27734, %r27731, %r27726, %p116;
	selp.b32 	%r27733, %r27732, %r27725, %p116;
	add.s32 	%r27724, %r27724, 1;
	sub.s32 	%r12908, %r1322, %r12893;
	setp.ne.s32 	%p117, %r27724, %r12908;
	mov.u16 	%rs406, %rs408;
	@%p117 bra 	$L__BB3_143;
$L__BB3_146:
	and.b16  	%rs260, %rs408, 255;
	setp.ne.s16 	%p118, %rs260, 1;
	@%p118 bra 	$L__BB3_148;
	ld.param.u64 	%rd433, [fused_batch_pir_kernel_optimized_8_param_1];
	cvta.to.global.u64 	%rd152, %rd433;
	ld.global.u32 	%r12909, [%rd152+4864];
	xor.b32  	%r27736, %r27736, %r12909;
$L__BB3_148:
	@%p118 bra 	$L__BB3_150;
	ld.param.u64 	%rd434, [fused_batch_pir_kernel_optimized_8_param_1];
	cvta.to.global.u64 	%rd153, %rd434;
	ld.global.u32 	%r12910, [%rd153+4868];
	xor.b32  	%r27735, %r27735, %r12910;
$L__BB3_150:
	@%p118 bra 	$L__BB3_152;
	ld.param.u64 	%rd435, [fused_batch_pir_kernel_optimized_8_param_1];
	cvta.to.global.u64 	%rd154, %rd435;
	ld.global.u32 	%r12911, [%rd154+4872];
	xor.b32  	%r27734, %r27734, %r12911;
$L__BB3_152:
	@%p118 bra 	$L__BB3_154;
	ld.param.u64 	%rd436, [fused_batch_pir_kernel_optimized_8_param_1];
	cvta.to.global.u64 	%rd155, %rd436;
	ld.global.u32 	%r12912, [%rd155+4876];
	xor.b32  	%r27733, %r27733, %r12912;
$L__BB3_154:
	ld.param.u32 	%r26698, [fused_batch_pir_kernel_optimized_8_param_4];
	mov.u32 	%r12914, %ctaid.x;
	shl.b32 	%r12915, %r12914, 11;
	mov.u32 	%r12916, %tid.x;
	and.b32  	%r12917, %r12916, 31;
	or.b32  	%r12918, %r12915, %r12917;
	shl.b32 	%r12919, %r12916, 3;
	and.b32  	%r12920, %r12919, 7936;
	add.s32 	%r12921, %r27503, %r12920;
	add.s32 	%r12922, %r12918, %r12921;
	setp.ge.s32 	%p122, %r12922, %r26698;
	mov.b32 	%r27757, 0;
	mov.u32 	%r27758, %r27757;
	mov.u32 	%r27759, %r27757;
	mov.u32 	%r27760, %r27757;
	@%p122 bra 	$L__BB3_168;
	ld.param.u64 	%rd437, [fused_batch_pir_kernel_optimized_8_param_1];
	cvta.to.global.u64 	%rd156, %rd437;
	ld.global.u8 	%rs264, [%rd156+4897];
	max.u16 	%rs79, %rs264, 11;
	cvt.u32.u16 	%r12923, %rs79;
	ld.shared.v2.u32 	{%r27760, %r27759}, [s_mem+98888];
	ld.shared.v2.u32 	{%r27758, %r27757}, [s_mem+98896];
	ld.shared.u8 	%rs411, [s_mem+98904];
	cvt.u32.u16 	%r1376, %rs264;
	sub.s32 	%r12924, %r1376, %r12923;
	add.s32 	%r12925, %r12924, 11;
	setp.lt.s32 	%p123, %r12925, 1;
	@%p123 bra 	$L__BB3_160;
	mov.b32 	%r27748, 0;
	mov.u16 	%rs409, %rs411;
$L__BB3_157:
	.pragma "nounroll";
	ld.const.u32 	%r12927, [CHACHA_CONSTANTS];
	add.s32 	%r12928, %r12927, %r27760;
	shf.l.wrap.b32 	%r12929, %r12928, %r12928, 16;
	add.s32 	%r12930, %r27760, %r12929;
	xor.b32  	%r12931, %r27760, %r12930;
	shf.l.wrap.b32 	%r12932, %r12931, %r12931, 12;
	add.s32 	%r12933, %r12928, %r12932;
	xor.b32  	%r12934, %r12929, %r12933;
	shf.l.wrap.b32 	%r12935, %r12934, %r12934, 8;
	add.s32 	%r12936, %r12930, %r12935;
	xor.b32  	%r12937, %r12932, %r12936;
	shf.l.wrap.b32 	%r12938, %r12937, %r12937, 7;
	ld.const.u32 	%r12939, [CHACHA_CONSTANTS+4];
	add.s32 	%r12940, %r12939, %r27759;
	shf.l.wrap.b32 	%r12941, %r12940, %r12940, 16;
	add.s32 	%r12942, %r27759, %r12941;
	xor.b32  	%r12943, %r27759, %r12942;
	shf.l.wrap.b32 	%r12944, %r12943, %r12943, 12;
	add.s32 	%r12945, %r12940, %r12944;
	xor.b32  	%r12946, %r12941, %r12945;
	shf.l.wrap.b32 	%r12947, %r12946, %r12946, 8;
	add.s32 	%r12948, %r12942, %r12947;
	xor.b32  	%r12949, %r12944, %r12948;
	shf.l.wrap.b32 	%r12950, %r12949, %r12949, 7;
	ld.const.u32 	%r12951, [CHACHA_CONSTANTS+8];
	add.s32 	%r12952, %r12951, %r27758;
	shf.l.wrap.b32 	%r12953, %r12952, %r12952, 16;
	add.s32 	%r12954, %r27758, %r12953;
	xor.b32  	%r12955, %r27758, %r12954;
	shf.l.wrap.b32 	%r12956, %r12955, %r12955, 12;
	add.s32 	%r12957, %r12952, %r12956;
	xor.b32  	%r12958, %r12953, %r12957;
	shf.l.wrap.b32 	%r12959, %r12958, %r12958, 8;
	add.s32 	%r12960, %r12954, %r12959;
	xor.b32  	%r12961, %r12956, %r12960;
	shf.l.wrap.b32 	%r12962, %r12961, %r12961, 7;
	ld.const.u32 	%r12963, [CHACHA_CONSTANTS+12];
	add.s32 	%r12964, %r12963, %r27757;
	shf.l.wrap.b32 	%r12965, %r12964, %r12964, 16;
	add.s32 	%r12966, %r27757, %r12965;
	xor.b32  	%r12967, %r27757, %r12966;
	shf.l.wrap.b32 	%r12968, %r12967, %r12967, 12;
	add.s32 	%r12969, %r12964, %r12968;
	xor.b32  	%r12970, %r12965, %r12969;
	shf.l.wrap.b32 	%r12971, %r12970, %r12970, 8;
	add.s32 	%r12972, %r12966, %r12971;
	xor.b32  	%r12973, %r12968, %r12972;
	shf.l.wrap.b32 	%r12974, %r12973, %r12973, 7;
	add.s32 	%r12975, %r12933, %r12950;
	xor.b32  	%r12976, %r12971, %r12975;
	shf.l.wrap.b32 	%r12977, %r12976, %r12976, 16;
	add.s32 	%r12978, %r12960, %r12977;
	xor.b32  	%r12979, %r12950, %r12978;
	shf.l.wrap.b32 	%r12980, %r12979, %r12979, 12;
	add.s32 	%r12981, %r12975, %r12980;
	xor.b32  	%r12982, %r12977, %r12981;
	shf.l.wrap.b32 	%r12983, %r12982, %r12982, 8;
	add.s32 	%r12984, %r12978, %r12983;
	xor.b32  	%r12985, %r12980, %r12984;
	shf.l.wrap.b32 	%r12986, %r12985, %r12985, 7;
	add.s32 	%r12987, %r12945, %r12962;
	xor.b32  	%r12988, %r12935, %r12987;
	shf.l.wrap.b32 	%r12989, %r12988, %r12988, 16;
	add.s32 	%r12990, %r12972, %r12989;
	xor.b32  	%r12991, %r12962, %r12990;
	shf.l.wrap.b32 	%r12992, %r12991, %r12991, 12;
	add.s32 	%r12993, %r12987, %r12992;
	xor.b32  	%r12994, %r12989, %r12993;
	shf.l.wrap.b32 	%r12995, %r12994, %r12994, 8;
	add.s32 	%r12996, %r12990, %r12995;
	xor.b32  	%r12997, %r12992, %r12996;
	shf.l.wrap.b32 	%r12998, %r12997, %r12997, 7;
	add.s32 	%r12999, %r12957, %r12974;
	xor.b32  	%r13000, %r12947, %r12999;
	shf.l.wrap.b32 	%r13001, %r13000, %r13000, 16;
	add.s32 	%r13002, %r12936, %r13001;
	xor.b32  	%r13003, %r12974, %r13002;
	shf.l.wrap.b32 	%r13004, %r13003, %r13003, 12;
	add.s32 	%r13005, %r12999, %r13004;
	xor.b32  	%r13006, %r13001, %r13005;
	shf.l.wrap.b32 	%r13007, %r13006, %r13006, 8;
	add.s32 	%r13008, %r13002, %r13007;
	xor.b32  	%r13009, %r13004, %r13008;
	shf.l.wrap.b32 	%r13010, %r13009, %r13009, 7;
	add.s32 	%r13011, %r12969, %r12938;
	xor.b32  	%r13012, %r12959, %r13011;
	shf.l.wrap.b32 	%r13013, %r13012, %r13012, 16;
	add.s32 	%r13014, %r12948, %r13013;
	xor.b32  	%r13015, %r12938, %r13014;
	shf.l.wrap.b32 	%r13016, %r13015, %r13015, 12;
	add.s32 	%r13017, %r13011, %r13016;
	xor.b32  	%r13018, %r13013, %r13017;
	shf.l.wrap.b32 	%r13019, %r13018, %r13018, 8;
	add.s32 	%r13020, %r13014, %r13019;
	xor.b32  	%r13021, %r13016, %r13020;
	shf.l.wrap.b32 	%r13022, %r13021, %r13021, 7;
	add.s32 	%r13023, %r12981, %r13022;
	xor.b32  	%r13024, %r12995, %r13023;
	shf.l.wrap.b32 	%r13025, %r13024, %r13024, 16;
	add.s32 	%r13026, %r13008, %r13025;
	xor.b32  	%r13027, %r13022, %r13026;
	shf.l.wrap.b32 	%r13028, %r13027, %r13027, 12;
	add.s32 	%r13029, %r13023, %r13028;
	xor.b32  	%r13030, %r13025, %r13029;
	shf.l.wrap.b32 	%r13031, %r13030, %r13030, 8;
	add.s32 	%r13032, %r13026, %r13031;
	xor.b32  	%r13033, %r13028, %r13032;
	shf.l.wrap.b32 	%r13034, %r13033, %r13033, 7;
	add.s32 	%r13035, %r12993, %r12986;
	xor.b32  	%r13036, %r13007, %r13035;
	shf.l.wrap.b32 	%r13037, %r13036, %r13036, 16;
	add.s32 	%r13038, %r13020, %r13037;
	xor.b32  	%r13039, %r12986, %r13038;
	shf.l.wrap.b32 	%r13040, %r13039, %r13039, 12;
	add.s32 	%r13041, %r13035, %r13040;
	xor.b32  	%r13042, %r13037, %r13041;
	shf.l.wrap.b32 	%r13043, %r13042, %r13042, 8;
	add.s32 	%r13044, %r13038, %r13043;
	xor.b32  	%r13045, %r13040, %r13044;
	shf.l.wrap.b32 	%r13046, %r13045, %r13045, 7;
	add.s32 	%r13047, %r13005, %r12998;
	xor.b32  	%r13048, %r13019, %r13047;
	shf.l.wrap.b32 	%r13049, %r13048, %r13048, 16;
	add.s32 	%r13050, %r12984, %r13049;
	xor.b32  	%r13051, %r12998, %r13050;
	shf.l.wrap.b32 	%r13052, %r13051, %r13051, 12;
	add.s32 	%r13053, %r13047, %r13052;
	xor.b32  	%r13054, %r13049, %r13053;
	shf.l.wrap.b32 	%r13055, %r13054, %r13054, 8;
	add.s32 	%r13056, %r13050, %r13055;
	xor.b32  	%r13057, %r13052, %r13056;
	shf.l.wrap.b32 	%r13058, %r13057, %r13057, 7;
	add.s32 	%r13059, %r13017, %r13010;
	xor.b32  	%r13060, %r12983, %r13059;
	shf.l.wrap.b32 	%r13061, %r13060, %r13060, 16;
	add.s32 	%r13062, %r12996, %r13061;
	xor.b32  	%r13063, %r13010, %r13062;
	shf.l.wrap.b32 	%r13064, %r13063, %r13063, 12;
	add.s32 	%r13065, %r13059, %r13064;
	xor.b32  	%r13066, %r13061, %r13065;
	shf.l.wrap.b32 	%r13067, %r13066, %r13066, 8;
	add.s32 	%r13068, %r13062, %r13067;
	xor.b32  	%r13069, %r13064, %r13068;
	shf.l.wrap.b32 	%r13070, %r13069, %r13069, 7;
	add.s32 	%r13071, %r13029, %r13046;
	xor.b32  	%r13072, %r13067, %r13071;
	shf.l.wrap.b32 	%r13073, %r13072, %r13072, 16;
	add.s32 	%r13074, %r13056, %r13073;
	xor.b32  	%r13075, %r13046, %r13074;
	shf.l.wrap.b32 	%r13076, %r13075, %r13075, 12;
	add.s32 	%r13077, %r13071, %r13076;
	xor.b32  	%r13078, %r13073, %r13077;
	shf.l.wrap.b32 	%r13079, %r13078, %r13078, 8;
	add.s32 	%r13080, %r13074, %r13079;
	xor.b32  	%r13081, %r13076, %r13080;
	shf.l.wrap.b32 	%r13082, %r13081, %r13081, 7;
	add.s32 	%r13083, %r13041, %r13058;
	xor.b32  	%r13084, %r13031, %r13083;
	shf.l.wrap.b32 	%r13085, %r13084, %r13084, 16;
	add.s32 	%r13086, %r13068, %r13085;
	xor.b32  	%r13087, %r13058, %r13086;
	shf.l.wrap.b32 	%r13088, %r13087, %r13087, 12;
	add.s32 	%r13089, %r13083, %r13088;
	xor.b32  	%r13090, %r13085, %r13089;
	shf.l.wrap.b32 	%r13091, %r13090, %r13090, 8;
	add.s32 	%r13092, %r13086, %r13091;
	xor.b32  	%r13093, %r13088, %r13092;
	shf.l.wrap.b32 	%r13094, %r13093, %r13093, 7;
	add.s32 	%r13095, %r13053, %r13070;
	xor.b32  	%r13096, %r13043, %r13095;
	shf.l.wrap.b32 	%r13097, %r13096, %r13096, 16;
	add.s32 	%r13098, %r13032, %r13097;
	xor.b32  	%r13099, %r13070, %r13098;
	shf.l.wrap.b32 	%r13100, %r13099, %r13099, 12;
	add.s32 	%r13101, %r13095, %r13100;
	xor.b32  	%r13102, %r13097, %r13101;
	shf.l.wrap.b32 	%r13103, %r13102, %r13102, 8;
	add.s32 	%r13104, %r13098, %r13103;
	xor.b32  	%r13105, %r13100, %r13104;
	shf.l.wrap.b32 	%r13106, %r13105, %r13105, 7;
	add.s32 	%r13107, %r13065, %r13034;
	xor.b32  	%r13108, %r13055, %r13107;
	shf.l.wrap.b32 	%r13109, %r13108, %r13108, 16;
	add.s32 	%r13110, %r13044, %r13109;
	xor.b32  	%r13111, %r13034, %r13110;
	shf.l.wrap.b32 	%r13112, %r13111, %r13111, 12;
	add.s32 	%r13113, %r13107, %r13112;
	xor.b32  	%r13114, %r13109, %r13113;
	shf.l.wrap.b32 	%r13115, %r13114, %r13114, 8;
	add.s32 	%r13116, %r13110, %r13115;
	xor.b32  	%r13117, %r13112, %r13116;
	shf.l.wrap.b32 	%r13118, %r13117, %r13117, 7;
	add.s32 	%r13119, %r13077, %r13118;
	xor.b32  	%r13120, %r13091, %r13119;
	shf.l.wrap.b32 	%r13121, %r13120, %r13120, 16;
	add.s32 	%r13122, %r13104, %r13121;
	xor.b32  	%r13123, %r13118, %r13122;
	shf.l.wrap.b32 	%r13124, %r13123, %r13123, 12;
	add.s32 	%r13125, %r13119, %r13124;
	xor.b32  	%r13126, %r13121, %r13125;
	shf.l.wrap.b32 	%r13127, %r13126, %r13126, 8;
	add.s32 	%r13128, %r13122, %r13127;
	xor.b32  	%r13129, %r13124, %r13128;
	shf.l.wrap.b32 	%r13130, %r13129, %r13129, 7;
	add.s32 	%r13131, %r13089, %r13082;
	xor.b32  	%r13132, %r13103, %r13131;
	shf.l.wrap.b32 	%r13133, %r13132, %r13132, 16;
	add.s32 	%r13134, %r13116, %r13133;
	xor.b32  	%r13135, %r13082, %r13134;
	shf.l.wrap.b32 	%r13136, %r13135, %r13135, 12;
	add.s32 	%r13137, %r13131, %r13136;
	xor.b32  	%r13138, %r13133, %r13137;
	shf.l.wrap.b32 	%r13139, %r13138, %r13138, 8;
	add.s32 	%r13140, %r13134, %r13139;
	xor.b32  	%r13141, %r13136, %r13140;
	shf.l.wrap.b32 	%r13142, %r13141, %r13141, 7;
	add.s32 	%r13143, %r13101, %r13094;
	xor.b32  	%r13144, %r13115, %r13143;
	shf.l.wrap.b32 	%r13145, %r13144, %r13144, 16;
	add.s32 	%r13146, %r13080, %r13145;
	xor.b32  	%r13147, %r13094, %r13146;
	shf.l.wrap.b32 	%r13148, %r13147, %r13147, 12;
	add.s32 	%r13149, %r13143, %r13148;
	xor.b32  	%r13150, %r13145, %r13149;
	shf.l.wrap.b32 	%r13151, %r13150, %r13150, 8;
	add.s32 	%r13152, %r13146, %r13151;
	xor.b32  	%r13153, %r13148, %r13152;
	shf.l.wrap.b32 	%r13154, %r13153, %r13153, 7;
	add.s32 	%r13155, %r13113, %r13106;
	xor.b32  	%r13156, %r13079, %r13155;
	shf.l.wrap.b32 	%r13157, %r13156, %r13156, 16;
	add.s32 	%r13158, %r13092, %r13157;
	xor.b32  	%r13159, %r13106, %r13158;
	shf.l.wrap.b32 	%r13160, %r13159, %r13159, 12;
	add.s32 	%r13161, %r13155, %r13160;
	xor.b32  	%r13162, %r13157, %r13161;
	shf.l.wrap.b32 	%r13163, %r13162, %r13162, 8;
	add.s32 	%r13164, %r13158, %r13163;
	xor.b32  	%r13165, %r13160, %r13164;
	shf.l.wrap.b32 	%r13166, %r13165, %r13165, 7;
	add.s32 	%r13167, %r13125, %r13142;
	xor.b32  	%r13168, %r13163, %r13167;
	shf.l.wrap.b32 	%r13169, %r13168, %r13168, 16;
	add.s32 	%r13170, %r13152, %r13169;
	xor.b32  	%r13171, %r13142, %r13170;
	shf.l.wrap.b32 	%r13172, %r13171, %r13171, 12;
	add.s32 	%r13173, %r13167, %r13172;
	xor.b32  	%r13174, %r13169, %r13173;
	shf.l.wrap.b32 	%r13175, %r13174, %r13174, 8;
	add.s32 	%r13176, %r13170, %r13175;
	xor.b32  	%r13177, %r13172, %r13176;
	shf.l.wrap.b32 	%r13178, %r13177, %r13177, 7;
	add.s32 	%r13179, %r13137, %r13154;
	xor.b32  	%r13180, %r13127, %r13179;
	shf.l.wrap.b32 	%r13181, %r13180, %r13180, 16;
	add.s32 	%r13182, %r13164, %r13181;
	xor.b32  	%r13183, %r13154, %r13182;
	shf.l.wrap.b32 	%r13184, %r13183, %r13183, 12;
	add.s32 	%r13185, %r13179, %r13184;
	xor.b32  	%r13186, %r13181, %r13185;
	shf.l.wrap.b32 	%r13187, %r13186, %r13186, 8;
	add.s32 	%r13188, %r13182, %r13187;
	xor.b32  	%r13189, %r13184, %r13188;
	shf.l.wrap.b32 	%r13190, %r13189, %r13189, 7;
	add.s32 	%r13191, %r13149, %r13166;
	xor.b32  	%r13192, %r13139, %r13191;
	shf.l.wrap.b32 	%r13193, %r13192, %r13192, 16;
	add.s32 	%r13194, %r13128, %r13193;
	xor.b32  	%r13195, %r13166, %r13194;
	shf.l.wrap.b32 	%r13196, %r13195, %r13195, 12;
	add.s32 	%r13197, %r13191, %r13196;
	xor.b32  	%r13198, %r13193, %r13197;
	shf.l.wrap.b32 	%r13199, %r13198, %r13198, 8;
	add.s32 	%r13200, %r13194, %r13199;
	xor.b32  	%r13201, %r13196, %r13200;
	shf.l.wrap.b32 	%r13202, %r13201, %r13201, 7;
	add.s32 	%r13203, %r13161, %r13130;
	xor.b32  	%r13204, %r13151, %r13203;
	shf.l.wrap.b32 	%r13205, %r13204, %r13204, 16;
	add.s32 	%r13206, %r13140, %r13205;
	xor.b32  	%r13207, %r13130, %r13206;
	shf.l.wrap.b32 	%r13208, %r13207, %r13207, 12;
	add.s32 	%r13209, %r13203, %r13208;
	xor.b32  	%r13210, %r13205, %r13209;
	shf.l.wrap.b32 	%r13211, %r13210, %r13210, 8;
	add.s32 	%r13212, %r13206, %r13211;
	xor.b32  	%r13213, %r13208, %r13212;
	shf.l.wrap.b32 	%r13214, %r13213, %r13213, 7;
	add.s32 	%r13215, %r13173, %r13214;
	xor.b32  	%r13216, %r13187, %r13215;
	shf.l.wrap.b32 	%r13217, %r13216, %r13216, 16;
	add.s32 	%r13218, %r13200, %r13217;
	xor.b32  	%r13219, %r13214, %r13218;
	shf.l.wrap.b32 	%r13220, %r13219, %r13219, 12;
	add.s32 	%r13221, %r13215, %r13220;
	xor.b32  	%r13222, %r13217, %r13221;
	shf.l.wrap.b32 	%r13223, %r13222, %r13222, 8;
	add.s32 	%r13224, %r13218, %r13223;
	xor.b32  	%r13225, %r13220, %r13224;
	shf.l.wrap.b32 	%r13226, %r13225, %r13225, 7;
	add.s32 	%r13227, %r13185, %r13178;
	xor.b32  	%r13228, %r13199, %r13227;
	shf.l.wrap.b32 	%r13229, %r13228, %r13228, 16;
	add.s32 	%r13230, %r13212, %r13229;
	xor.b32  	%r13231, %r13178, %r13230;
	shf.l.wrap.b32 	%r13232, %r13231, %r13231, 12;
	add.s32 	%r13233, %r13227, %r13232;
	xor.b32  	%r13234, %r13229, %r13233;
	shf.l.wrap.b32 	%r13235, %r13234, %r13234, 8;
	add.s32 	%r13236, %r13230, %r13235;
	xor.b32  	%r13237, %r13232, %r13236;
	shf.l.wrap.b32 	%r13238, %r13237, %r13237, 7;
	add.s32 	%r13239, %r13197, %r13190;
	xor.b32  	%r13240, %r13211, %r13239;
	shf.l.wrap.b32 	%r13241, %r13240, %r13240, 16;
	add.s32 	%r13242, %r13176, %r13241;
	xor.b32  	%r13243, %r13190, %r13242;
	shf.l.wrap.b32 	%r13244, %r13243, %r13243, 12;
	add.s32 	%r13245, %r13239, %r13244;
	xor.b32  	%r13246, %r13241, %r13245;
	shf.l.wrap.b32 	%r13247, %r13246, %r13246, 8;
	add.s32 	%r13248, %r13242, %r13247;
	xor.b32  	%r13249, %r13244, %r13248;
	shf.l.wrap.b32 	%r13250, %r13249, %r13249, 7;
	add.s32 	%r13251, %r13209, %r13202;
	xor.b32  	%r13252, %r13175, %r13251;
	shf.l.wrap.b32 	%r13253, %r13252, %r13252, 16;
	add.s32 	%r13254, %r13188, %r13253;
	xor.b32  	%r13255, %r13202, %r13254;
	shf.l.wrap.b32 	%r13256, %r13255, %r13255, 12;
	add.s32 	%r13257, %r13251, %r13256;
	xor.b32  	%r13258, %r13253, %r13257;
	shf.l.wrap.b32 	%r13259, %r13258, %r13258, 8;
	add.s32 	%r13260, %r13254, %r13259;
	xor.b32  	%r13261, %r13256, %r13260;
	shf.l.wrap.b32 	%r13262, %r13261, %r13261, 7;
	add.s32 	%r13263, %r13221, %r13238;
	xor.b32  	%r13264, %r13259, %r13263;
	shf.l.wrap.b32 	%r13265, %r13264, %r13264, 16;
	add.s32 	%r13266, %r13248, %r13265;
	xor.b32  	%r13267, %r13238, %r13266;
	shf.l.wrap.b32 	%r13268, %r13267, %r13267, 12;
	add.s32 	%r13269, %r13263, %r13268;
	xor.b32  	%r13270, %r13265, %r13269;
	shf.l.wrap.b32 	%r13271, %r13270, %r13270, 8;
	add.s32 	%r13272, %r13266, %r13271;
	xor.b32  	%r13273, %r13268, %r13272;
	shf.l.wrap.b32 	%r13274, %r13273, %r13273, 7;
	add.s32 	%r13275, %r13233, %r13250;
	xor.b32  	%r13276, %r13223, %r13275;
	shf.l.wrap.b32 	%r13277, %r13276, %r13276, 16;
	add.s32 	%r13278, %r13260, %r13277;
	xor.b32  	%r13279, %r13250, %r13278;
	shf.l.wrap.b32 	%r13280, %r13279, %r13279, 12;
	add.s32 	%r13281, %r13275, %r13280;
	xor.b32  	%r13282, %r13277, %r13281;
	shf.l.wrap.b32 	%r13283, %r13282, %r13282, 8;
	add.s32 	%r13284, %r13278, %r13283;
	xor.b32  	%r13285, %r13280, %r13284;
	shf.l.wrap.b32 	%r13286, %r13285, %r13285, 7;
	add.s32 	%r13287, %r13245, %r13262;
	xor.b32  	%r13288, %r13235, %r13287;
	shf.l.wrap.b32 	%r13289, %r13288, %r13288, 16;
	add.s32 	%r13290, %r13224, %r13289;
	xor.b32  	%r13291, %r13262, %r13290;
	shf.l.wrap.b32 	%r13292, %r13291, %r13291, 12;
	add.s32 	%r13293, %r13287, %r13292;
	xor.b32  	%r13294, %r13289, %r13293;
	shf.l.wrap.b32 	%r13295, %r13294, %r13294, 8;
	add.s32 	%r13296, %r13290, %r13295;
	xor.b32  	%r13297, %r13292, %r13296;
	shf.l.wrap.b32 	%r13298, %r13297, %r13297, 7;
	add.s32 	%r13299, %r13257, %r13226;
	xor.b32  	%r13300, %r13247, %r13299;
	shf.l.wrap.b32 	%r13301, %r13300, %r13300, 16;
	add.s32 	%r13302, %r13236, %r13301;
	xor.b32  	%r13303, %r13226, %r13302;
	shf.l.wrap.b32 	%r13304, %r13303, %r13303, 12;
	add.s32 	%r13305, %r13299, %r13304;
	xor.b32  	%r13306, %r13301, %r13305;
	shf.l.wrap.b32 	%r13307, %r13306, %r13306, 8;
	add.s32 	%r13308, %r13302, %r13307;
	xor.b32  	%r13309, %r13304, %r13308;
	shf.l.wrap.b32 	%r13310, %r13309, %r13309, 7;
	add.s32 	%r27752, %r12927, %r13269;
	add.s32 	%r27753, %r27760, %r13310;
	add.s32 	%r27751, %r12939, %r13281;
	add.s32 	%r27754, %r27759, %r13274;
	add.s32 	%r27750, %r12951, %r13293;
	add.s32 	%r27755, %r27758, %r13286;
	add.s32 	%r27749, %r12963, %r13305;
	add.s32 	%r27756, %r27757, %r13298;
	xor.b32  	%r13311, %r12928, 1;
	shf.l.wrap.b32 	%r13312, %r12928, %r13311, 16;
	add.s32 	%r13313, %r27760, %r13312;
	xor.b32  	%r13314, %r27760, %r13313;
	shf.l.wrap.b32 	%r13315, %r13314, %r13314, 12;
	add.s32 	%r13316, %r12928, %r13315;
	xor.b32  	%r13317, %r13312, %r13316;
	shf.l.wrap.b32 	%r13318, %r13317, %r13317, 8;
	add.s32 	%r13319, %r13313, %r13318;
	xor.b32  	%r13320, %r13315, %r13319;
	shf.l.wrap.b32 	%r13321, %r13320, %r13320, 7;
	add.s32 	%r13322, %r13316, %r12950;
	xor.b32  	%r13323, %r12971, %r13322;
	shf.l.wrap.b32 	%r13324, %r13323, %r13323, 16;
	add.s32 	%r13325, %r12960, %r13324;
	xor.b32  	%r13326, %r12950, %r13325;
	shf.l.wrap.b32 	%r13327, %r13326, %r13326, 12;
	add.s32 	%r13328, %r13322, %r13327;
	xor.b32  	%r13329, %r13324, %r13328;
	shf.l.wrap.b32 	%r13330, %r13329, %r13329, 8;
	add.s32 	%r13331, %r13325, %r13330;
	xor.b32  	%r13332, %r13327, %r13331;
	shf.l.wrap.b32 	%r13333, %r13332, %r13332, 7;
	xor.b32  	%r13334, %r13318, %r12987;
	shf.l.wrap.b32 	%r13335, %r13334, %r13334, 16;
	add.s32 	%r13336, %r12972, %r13335;
	xor.b32  	%r13337, %r12962, %r13336;
	shf.l.wrap.b32 	%r13338, %r13337, %r13337, 12;
	add.s32 	%r13339, %r12987, %r13338;
	xor.b32  	%r13340, %r13335, %r13339;
	shf.l.wrap.b32 	%r13341, %r13340, %r13340, 8;
	add.s32 	%r13342, %r13336, %r13341;
	xor.b32  	%r13343, %r13338, %r13342;
	shf.l.wrap.b32 	%r13344, %r13343, %r13343, 7;
	add.s32 	%r13345, %r13319, %r13001;
	xor.b32  	%r13346, %r12974, %r13345;
	shf.l.wrap.b32 	%r13347, %r13346, %r13346, 12;
	add.s32 	%r13348, %r12999, %r13347;
	xor.b32  	%r13349, %r13001, %r13348;
	shf.l.wrap.b32 	%r13350, %r13349, %r13349, 8;
	add.s32 	%r13351, %r13345, %r13350;
	xor.b32  	%r13352, %r13347, %r13351;
	shf.l.wrap.b32 	%r13353, %r13352, %r13352, 7;
	add.s32 	%r13354, %r12969, %r13321;
	xor.b32  	%r13355, %r12959, %r13354;
	shf.l.wrap.b32 	%r13356, %r13355, %r13355, 16;
	add.s32 	%r13357, %r12948, %r13356;
	xor.b32  	%r13358, %r13321, %r13357;
	shf.l.wrap.b32 	%r13359, %r13358, %r13358, 12;
	add.s32 	%r13360, %r13354, %r13359;
	xor.b32  	%r13361, %r13356, %r13360;
	shf.l.wrap.b32 	%r13362, %r13361, %r13361, 8;
	add.s32 	%r13363, %r13357, %r13362;
	xor.b32  	%r13364, %r13359, %r13363;
	shf.l.wrap.b32 	%r13365, %r13364, %r13364, 7;
	add.s32 	%r13366, %r13328, %r13365;
	xor.b32  	%r13367, %r13341, %r13366;
	shf.l.wrap.b32 	%r13368, %r13367, %r13367, 16;
	add.s32 	%r13369, %r13351, %r13368;
	xor.b32  	%r13370, %r13365, %r13369;
	shf.l.wrap.b32 	%r13371, %r13370, %r13370, 12;
	add.s32 	%r13372, %r13366, %r13371;
	xor.b32  	%r13373, %r13368, %r13372;
	shf.l.wrap.b32 	%r13374, %r13373, %r13373, 8;
	add.s32 	%r13375, %r13369, %r13374;
	xor.b32  	%r13376, %r13371, %r13375;
	shf.l.wrap.b32 	%r13377, %r13376, %r13376, 7;
	add.s32 	%r13378, %r13339, %r13333;
	xor.b32  	%r13379, %r13350, %r13378;
	shf.l.wrap.b32 	%r13380, %r13379, %r13379, 16;
	add.s32 	%r13381, %r13363, %r13380;
	xor.b32  	%r13382, %r13333, %r13381;
	shf.l.wrap.b32 	%r13383, %r13382, %r13382, 12;
	add.s32 	%r13384, %r13378, %r13383;
	xor.b32  	%r13385, %r13380, %r13384;
	shf.l.wrap.b32 	%r13386, %r13385, %r13385, 8;
	add.s32 	%r13387, %r13381, %r13386;
	xor.b32  	%r13388, %r13383, %r13387;
	shf.l.wrap.b32 	%r13389, %r13388, %r13388, 7;
	add.s32 	%r13390, %r13348, %r13344;
	xor.b32  	%r13391, %r13362, %r13390;
	shf.l.wrap.b32 	%r13392, %r13391, %r13391, 16;
	add.s32 	%r13393, %r13331, %r13392;
	xor.b32  	%r13394, %r13344, %r13393;
	shf.l.wrap.b32 	%r13395, %r13394, %r13394, 12;
	add.s32 	%r13396, %r13390, %r13395;
	xor.b32  	%r13397, %r13392, %r13396;
	shf.l.wrap.b32 	%r13398, %r13397, %r13397, 8;
	add.s32 	%r13399, %r13393, %r13398;
	xor.b32  	%r13400, %r13395, %r13399;
	shf.l.wrap.b32 	%r13401, %r13400, %r13400, 7;
	add.s32 	%r13402, %r13360, %r13353;
	xor.b32  	%r13403, %r13330, %r13402;
	shf.l.wrap.b32 	%r13404, %r13403, %r13403, 16;
	add.s32 	%r13405, %r13342, %r13404;
	xor.b32  	%r13406, %r13353, %r13405;
	shf.l.wrap.b32 	%r13407, %r13406, %r13406, 12;
	add.s32 	%r13408, %r13402, %r13407;
	xor.b32  	%r13409, %r13404, %r13408;
	shf.l.wrap.b32 	%r13410, %r13409, %r13409, 8;
	add.s32 	%r13411, %r13405, %r13410;
	xor.b32  	%r13412, %r13407, %r13411;
	shf.l.wrap.b32 	%r13413, %r13412, %r13412, 7;
	add.s32 	%r13414, %r13372, %r13389;
	xor.b32  	%r13415, %r13410, %r13414;
	shf.l.wrap.b32 	%r13416, %r13415, %r13415, 16;
	add.s32 	%r13417, %r13399, %r13416;
	xor.b32  	%r13418, %r13389, %r13417;
	shf.l.wrap.b32 	%r13419, %r13418, %r13418, 12;
	add.s32 	%r13420, %r13414, %r13419;
	xor.b32  	%r13421, %r13416, %r13420;
	shf.l.wrap.b32 	%r13422, %r13421, %r13421, 8;
	add.s32 	%r13423, %r13417, %r13422;
	xor.b32  	%r13424, %r13419, %r13423;
	shf.l.wrap.b32 	%r13425, %r13424, %r13424, 7;
	add.s32 	%r13426, %r13384, %r13401;
	xor.b32  	%r13427, %r13374, %r13426;
	shf.l.wrap.b32 	%r13428, %r13427, %r13427, 16;
	add.s32 	%r13429, %r13411, %r13428;
	xor.b32  	%r13430, %r13401, %r13429;
	shf.l.wrap.b32 	%r13431, %r13430, %r13430, 12;
	add.s32 	%r13432, %r13426, %r13431;
	xor.b32  	%r13433, %r13428, %r13432;
	shf.l.wrap.b32 	%r13434, %r13433, %r13433, 8;
	add.s32 	%r13435, %r13429, %r13434;
	xor.b32  	%r13436, %r13431, %r13435;
	shf.l.wrap.b32 	%r13437, %r13436, %r13436, 7;
	add.s32 	%r13438, %r13396, %r13413;
	xor.b32  	%r13439, %r13386, %r13438;
	shf.l.wrap.b32 	%r13440, %r13439, %r13439, 16;
	add.s32 	%r13441, %r13375, %r13440;
	xor.b32  	%r13442, %r13413, %r13441;
	shf.l.wrap.b32 	%r13443, %r13442, %r13442, 12;
	add.s32 	%r13444, %r13438, %r13443;
	xor.b32  	%r13445, %r13440, %r13444;
	shf.l.wrap.b32 	%r13446, %r13445, %r13445, 8;
	add.s32 	%r13447, %r13441, %r13446;
	xor.b32  	%r13448, %r13443, %r13447;
	shf.l.wrap.b32 	%r13449, %r13448, %r13448, 7;
	add.s32 	%r13450, %r13408, %r13377;
	xor.b32  	%r13451, %r13398, %r13450;
	shf.l.wrap.b32 	%r13452, %r13451, %r13451, 16;
	add.s32 	%r13453, %r13387, %r13452;
	xor.b32  	%r13454, %r13377, %r13453;
	shf.l.wrap.b32 	%r13455, %r13454, %r13454, 12;
	add.s32 	%r13456, %r13450, %r13455;
	xor.b32  	%r13457, %r13452, %r13456;
	shf.l.wrap.b32 	%r13458, %r13457, %r13457, 8;
	add.s32 	%r13459, %r13453, %r13458;
	xor.b32  	%r13460, %r13455, %r13459;
	shf.l.wrap.b32 	%r13461, %r13460, %r13460, 7;
	add.s32 	%r13462, %r13420, %r13461;
	xor.b32  	%r13463, %r13434, %r13462;
	shf.l.wrap.b32 	%r13464, %r13463, %r13463, 16;
	add.s32 	%r13465, %r13447, %r13464;
	xor.b32  	%r13466, %r13461, %r13465;
	shf.l.wrap.b32 	%r13467, %r13466, %r13466, 12;
	add.s32 	%r13468, %r13462, %r13467;
	xor.b32  	%r13469, %r13464, %r13468;
	shf.l.wrap.b32 	%r13470, %r13469, %r13469, 8;
	add.s32 	%r13471, %r13465, %r13470;
	xor.b32  	%r13472, %r13467, %r13471;
	shf.l.wrap.b32 	%r13473, %r13472, %r13472, 7;
	add.s32 	%r13474, %r13432, %r13425;
	xor.b32  	%r13475, %r13446, %r13474;
	shf.l.wrap.b32 	%r13476, %r13475, %r13475, 16;
	add.s32 	%r13477, %r13459, %r13476;
	xor.b32  	%r13478, %r13425, %r13477;
	shf.l.wrap.b32 	%r13479, %r13478, %r13478, 12;
	add.s32 	%r13480, %r13474, %r13479;
	xor.b32  	%r13481, %r13476, %r13480;
	shf.l.wrap.b32 	%r13482, %r13481, %r13481, 8;
	add.s32 	%r13483, %r13477, %r13482;
	xor.b32  	%r13484, %r13479, %r13483;
	shf.l.wrap.b32 	%r13485, %r13484, %r13484, 7;
	add.s32 	%r13486, %r13444, %r13437;
	xor.b32  	%r13487, %r13458, %r13486;
	shf.l.wrap.b32 	%r13488, %r13487, %r13487, 16;
	add.s32 	%r13489, %r13423, %r13488;
	xor.b32  	%r13490, %r13437, %r13489;
	shf.l.wrap.b32 	%r13491, %r13490, %r13490, 12;
	add.s32 	%r13492, %r13486, %r13491;
	xor.b32  	%r13493, %r13488, %r13492;
	shf.l.wrap.b32 	%r13494, %r13493, %r13493, 8;
	add.s32 	%r13495, %r13489, %r13494;
	xor.b32  	%r13496, %r13491, %r13495;
	shf.l.wrap.b32 	%r13497, %r13496, %r13496, 7;
	add.s32 	%r13498, %r13456, %r13449;
	xor.b32  	%r13499, %r13422, %r13498;
	shf.l.wrap.b32 	%r13500, %r13499, %r13499, 16;
	add.s32 	%r13501, %r13435, %r13500;
	xor.b32  	%r13502, %r13449, %r13501;
	shf.l.wrap.b32 	%r13503, %r13502, %r13502, 12;
	add.s32 	%r13504, %r13498, %r13503;
	xor.b32  	%r13505, %r13500, %r13504;
	shf.l.wrap.b32 	%r13506, %r13505, %r13505, 8;
	add.s32 	%r13507, %r13501, %r13506;
	xor.b32  	%r13508, %r13503, %r13507;
	shf.l.wrap.b32 	%r13509, %r13508, %r13508, 7;
	add.s32 	%r13510, %r13468, %r13485;
	xor.b32  	%r13511, %r13506, %r13510;
	shf.l.wrap.b32 	%r13512, %r13511, %r13511, 16;
	add.s32 	%r13513, %r13495, %r13512;
	xor.b32  	%r13514, %r13485, %r13513;
	shf.l.wrap.b32 	%r13515, %r13514, %r13514, 12;
	add.s32 	%r13516, %r13510, %r13515;
	xor.b32  	%r13517, %r13512, %r13516;
	shf.l.wrap.b32 	%r13518, %r13517, %r13517, 8;
	add.s32 	%r13519, %r13513, %r13518;
	xor.b32  	%r13520, %r13515, %r13519;
	shf.l.wrap.b32 	%r13521, %r13520, %r13520, 7;
	add.s32 	%r13522, %r13480, %r13497;
	xor.b32  	%r13523, %r13470, %r13522;
	shf.l.wrap.b32 	%r13524, %r13523, %r13523, 16;
	add.s32 	%r13525, %r13507, %r13524;
	xor.b32  	%r13526, %r13497, %r13525;
	shf.l.wrap.b32 	%r13527, %r13526, %r13526, 12;
	add.s32 	%r13528, %r13522, %r13527;
	xor.b32  	%r13529, %r13524, %r13528;
	shf.l.wrap.b32 	%r13530, %r13529, %r13529, 8;
	add.s32 	%r13531, %r13525, %r13530;
	xor.b32  	%r13532, %r13527, %r13531;
	shf.l.wrap.b32 	%r13533, %r13532, %r13532, 7;
	add.s32 	%r13534, %r13492, %r13509;
	xor.b32  	%r13535, %r13482, %r13534;
	shf.l.wrap.b32 	%r13536, %r13535, %r13535, 16;
	add.s32 	%r13537, %r13471, %r13536;
	xor.b32  	%r13538, %r13509, %r13537;
	shf.l.wrap.b32 	%r13539, %r13538, %r13538, 12;
	add.s32 	%r13540, %r13534, %r13539;
	xor.b32  	%r13541, %r13536, %r13540;
	shf.l.wrap.b32 	%r13542, %r13541, %r13541, 8;
	add.s32 	%r13543, %r13537, %r13542;
	xor.b32  	%r13544, %r13539, %r13543;
	shf.l.wrap.b32 	%r13545, %r13544, %r13544, 7;
	add.s32 	%r13546, %r13504, %r13473;
	xor.b32  	%r13547, %r13494, %r13546;
	shf.l.wrap.b32 	%r13548, %r13547, %r13547, 16;
	add.s32 	%r13549, %r13483, %r13548;
	xor.b32  	%r13550, %r13473, %r13549;
	shf.l.wrap.b32 	%r13551, %r13550, %r13550, 12;
	add.s32 	%r13552, %r13546, %r13551;
	xor.b32  	%r13553, %r13548, %r13552;
	shf.l.wrap.b32 	%r13554, %r13553, %r13553, 8;
	add.s32 	%r13555, %r13549, %r13554;
	xor.b32  	%r13556, %r13551, %r13555;
	shf.l.wrap.b32 	%r13557, %r13556, %r13556, 7;
	add.s32 	%r13558, %r13516, %r13557;
	xor.b32  	%r13559, %r13530, %r13558;
	shf.l.wrap.b32 	%r13560, %r13559, %r13559, 16;
	add.s32 	%r13561, %r13543, %r13560;
	xor.b32  	%r13562, %r13557, %r13561;
	shf.l.wrap.b32 	%r13563, %r13562, %r13562, 12;
	add.s32 	%r13564, %r13558, %r13563;
	xor.b32  	%r13565, %r13560, %r13564;
	shf.l.wrap.b32 	%r13566, %r13565, %r13565, 8;
	add.s32 	%r13567, %r13528, %r13521;
	xor.b32  	%r13568, %r13542, %r13567;
	shf.l.wrap.b32 	%r13569, %r13568, %r13568, 16;
	add.s32 	%r13570, %r13555, %r13569;
	xor.b32  	%r13571, %r13521, %r13570;
	shf.l.wrap.b32 	%r13572, %r13571, %r13571, 12;
	add.s32 	%r13573, %r13567, %r13572;
	xor.b32  	%r13574, %r13569, %r13573;
	shf.l.wrap.b32 	%r13575, %r13574, %r13574, 8;
	add.s32 	%r13576, %r13570, %r13575;
	xor.b32  	%r13577, %r13572, %r13576;
	shf.l.wrap.b32 	%r13578, %r13577, %r13577, 7;
	add.s32 	%r13579, %r13540, %r13533;
	xor.b32  	%r13580, %r13554, %r13579;
	shf.l.wrap.b32 	%r13581, %r13580, %r13580, 16;
	add.s32 	%r13582, %r13519, %r13581;
	xor.b32  	%r13583, %r13533, %r13582;
	shf.l.wrap.b32 	%r13584, %r13583, %r13583, 12;
	add.s32 	%r13585, %r13579, %r13584;
	xor.b32  	%r13586, %r13581, %r13585;
	shf.l.wrap.b32 	%r13587, %r13586, %r13586, 8;
	add.s32 	%r13588, %r13582, %r13587;
	xor.b32  	%r13589, %r13584, %r13588;
	shf.l.wrap.b32 	%r13590, %r13589, %r13589, 7;
	add.s32 	%r13591, %r13552, %r13545;
	xor.b32  	%r13592, %r13518, %r13591;
	shf.l.wrap.b32 	%r13593, %r13592, %r13592, 16;
	add.s32 	%r13594, %r13531, %r13593;
	xor.b32  	%r13595, %r13545, %r13594;
	shf.l.wrap.b32 	%r13596, %r13595, %r13595, 12;
	add.s32 	%r13597, %r13591, %r13596;
	xor.b32  	%r13598, %r13593, %r13597;
	shf.l.wrap.b32 	%r13599, %r13598, %r13598, 8;
	add.s32 	%r13600, %r13594, %r13599;
	add.s32 	%r13601, %r13564, %r13578;
	xor.b32  	%r13602, %r13599, %r13601;
	shf.l.wrap.b32 	%r13603, %r13602, %r13602, 16;
	add.s32 	%r13604, %r13588, %r13603;
	xor.b32  	%r13605, %r13578, %r13604;
	shr.u32 	%r13606, %r13605, 20;
	add.s32 	%r13607, %r13601, %r13606;
	add.s32 	%r13608, %r13573, %r13590;
	xor.b32  	%r13609, %r13566, %r13608;
	shf.l.wrap.b32 	%r13610, %r13609, %r13609, 16;
	add.s32 	%r13611, %r13600, %r13610;
	xor.b32  	%r13612, %r13590, %r13611;
	shr.u32 	%r13613, %r13612, 20;
	add.s32 	%r13614, %r13608, %r13613;
	add.s32 	%r13615, %r12927, %r13607;
	add.s32 	%r13616, %r12939, %r13614;
	cvt.u32.u16 	%r13617, %rs79;
	add.s32 	%r13618, %r13617, %r27748;
	add.s32 	%r13619, %r13618, -11;
	not.b32 	%r13620, %r13619;
	add.s32 	%r13621, %r13620, %r1376;
	mov.u32 	%r13622, %ctaid.x;
	shl.b32 	%r13623, %r13622, 11;
	mov.u32 	%r13624, %tid.x;
	and.b32  	%r13625, %r13624, 31;
	or.b32  	%r13626, %r13623, %r13625;
	shl.b32 	%r13627, %r13624, 3;
	and.b32  	%r13628, %r13627, 7936;
	add.s32 	%r13629, %r27503, %r13628;
	add.s32 	%r13630, %r13626, %r13629;
	shr.u32 	%r13631, %r13630, %r13621;
	and.b32  	%r13632, %r13631, 1;
	setp.eq.b32 	%p124, %r13632, 1;
	selp.b32 	%r13633, %r13616, %r13615, %p124;
	cvt.u16.u32 	%rs265, %r13633;
	and.b16  	%rs411, %rs265, 1;
	and.b16  	%rs266, %rs409, 255;
	setp.ne.s16 	%p125, %rs266, 1;
	@%p125 bra 	$L__BB3_159;
	ld.param.u64 	%rd438, [fused_batch_pir_kernel_optimized_8_param_1];
	cvt.u32.u16 	%r13634, %rs79;
	add.s32 	%r13635, %r13634, %r27748;
	add.s32 	%r13636, %r13635, -11;
	not.b32 	%r13637, %r13636;
	add.s32 	%r13638, %r13637, %r1376;
	mov.u32 	%r13639, %ctaid.x;
	shl.b32 	%r13640, %r13639, 11;
	mov.u32 	%r13641, %tid.x;
	and.b32  	%r13642, %r13641, 31;
	or.b32  	%r13643, %r13640, %r13642;
	shl.b32 	%r13644, %r13641, 3;
	and.b32  	%r13645, %r13644, 7936;
	add.s32 	%r13646, %r27503, %r13645;
	add.s32 	%r13647, %r13643, %r13646;
	shr.u32 	%r13648, %r13647, %r13638;
	and.b32  	%r13649, %r13648, 1;
	setp.eq.b32 	%p126, %r13649, 1;
	cvt.u64.u32 	%rd157, %r27748;
	cvt.u64.u16 	%rd158, %rs79;
	add.s64 	%rd159, %rd157, %rd158;
	cvta.to.global.u64 	%rd160, %rd438;
	shl.b64 	%rd161, %rd159, 4;
	add.s64 	%rd162, %rd160, %rd161;
	ld.global.u32 	%r13650, [%rd162+4724];
	selp.b32 	%r13651, %r27753, %r27752, %p126;
	xor.b32  	%r13652, %r13651, %r13650;
	selp.b32 	%r13653, %r27754, %r27751, %p126;
	selp.b32 	%r27752, %r27752, %r13652, %p126;
	selp.b32 	%r27753, %r13652, %r27753, %p126;
	ld.global.u32 	%r13654, [%rd162+4728];
	xor.b32  	%r13655, %r13653, %r13654;
	selp.b32 	%r13656, %r27755, %r27750, %p126;
	selp.b32 	%r27751, %r27751, %r13655, %p126;
	selp.b32 	%r27754, %r13655, %r27754, %p126;
	ld.global.u32 	%r13657, [%rd162+4732];
	xor.b32  	%r13658, %r13656, %r13657;
	selp.b32 	%r13659, %r27756, %r27749, %p126;
	selp.b32 	%r27750, %r27750, %r13658, %p126;
	selp.b32 	%r27755, %r13658, %r27755, %p126;
	ld.global.u32 	%r13660, [%rd162+4736];
	xor.b32  	%r13661, %r13659, %r13660;
	selp.b64 	%rd163, 445, 420, %p126;
	selp.b32 	%r27749, %r27749, %r13661, %p126;
	selp.b32 	%r27756, %r13661, %r27756, %p126;
	add.s64 	%rd164, %rd163, %rd159;
	add.s64 	%rd165, %rd164, %rd160;
	ld.global.u8 	%rs267, [%rd165+4869];
	xor.b16  	%rs411, %rs267, %rs411;
$L__BB3_159:
	cvt.u32.u16 	%r13662, %rs79;
	add.s32 	%r13663, %r13662, -11;
	add.s32 	%r13664, %r27748, %r13663;
	not.b32 	%r13665, %r13664;
	add.s32 	%r13666, %r13665, %r1376;
	mov.u32 	%r13667, %ctaid.x;
	shl.b32 	%r13668, %r13667, 11;
	mov.u32 	%r13669, %tid.x;
	and.b32  	%r13670, %r13669, 31;
	or.b32  	%r13671, %r13668, %r13670;
	shl.b32 	%r13672, %r13669, 3;
	and.b32  	%r13673, %r13672, 7936;
	add.s32 	%r13674, %r27503, %r13673;
	add.s32 	%r13675, %r13671, %r13674;
	shr.u32 	%r13676, %r13675, %r13666;
	and.b32  	%r13677, %r13676, 1;
	setp.eq.b32 	%p127, %r13677, 1;
	selp.b32 	%r27760, %r27753, %r27752, %p127;
	selp.b32 	%r27759, %r27754, %r27751, %p127;
	selp.b32 	%r27758, %r27755, %r27750, %p127;
	selp.b32 	%r27757, %r27756, %r27749, %p127;
	add.s32 	%r27748, %r27748, 1;
	sub.s32 	%r13678, %r1376, %r13663;
	setp.ne.s32 	%p128, %r27748, %r13678;
	mov.u16 	%rs409, %rs411;
	@%p128 bra 	$L__BB3_157;
$L__BB3_160:
	and.b16  	%rs268, %rs411, 255;
	setp.ne.s16 	%p129, %rs268, 1;
	@%p129 bra 	$L__BB3_162;
	ld.param.u64 	%rd439, [fused_batch_pir_kernel_optimized_8_param_1];
	cvta.to.global.u64 	%rd166, %rd439;
	ld.global.u32 	%r13679, [%rd166+5352];
	xor.b32  	%r27760, %r27760, %r13679;
$L__BB3_162:
	@%p129 bra 	$L__BB3_164;
	ld.param.u64 	%rd440, [fused_batch_pir_kernel_optimized_8_param_1];
	cvta.to.global.u64 	%rd167, %rd440;
	ld.global.u32 	%r13680, [%rd167+5356];
	xor.b32  	%r27759, %r27759, %r13680;
$L__BB3_164:
	@%p129 bra 	$L__BB3_166;
	ld.param.u64 	%rd441, [fused_batch_pir_kernel_optimized_8_param_1];
	cvta.to.global.u64 	%rd168, %rd441;
	ld.global.u32 	%r13681, [%rd168+5360];
	xor.b32  	%r27758, %r27758, %r13681;
$L__BB3_166:
	@%p129 bra 	$L__BB3_168;
	ld.param.u64 	%rd442, [fused_batch_pir_kernel_optimized_8_param_1];
	cvta.to.global.u64 	%rd169, %rd442;
	ld.global.u32 	%r13682, [%rd169+5364];
	xor.b32  	%r27757, %r27757, %r13682;
$L__BB3_168:
	ld.param.u32 	%r26699, [fused_batch_pir_kernel_optimized_8_param_4];
	mov.u32 	%r13684, %ctaid.x;
	shl.b32 	%r13685, %r13684, 11;
	mov.u32 	%r13686, %tid.x;
	and.b32  	%r13687, %r13686, 31;
	or.b32  	%r13688, %r13685, %r13687;
	shl.b32 	%r13689, %r13686, 3;
	and.b32  	%r13690, %r13689, 7936;
	add.s32 	%r13691, %r27503, %r13690;
	add.s32 	%r13692, %r13688, %r13691;
	setp.ge.s32 	%p133, %r13692, %r26699;
	mov.b32 	%r27781, 0;
	mov.u32 	%r27782, %r27781;
	mov.u32 	%r27783, %r27781;
	mov.u32 	%r27784, %r27781;
	@%p133 bra 	$L__BB3_182;
	ld.param.u64 	%rd443, [fused_batch_pir_kernel_optimized_8_param_1];
	cvta.to.global.u64 	%rd170, %rd443;
	ld.global.u8 	%rs272, [%rd170+5385];
	max.u16 	%rs86, %rs272, 11;
	cvt.u32.u16 	%r13693, %rs86;
	ld.shared.u32 	%r27784, [s_mem+98908];
	ld.shared.v4.u32 	{%r27783, %r27782, %r27781, %r13694}, [s_mem+98912];
	mov.b64 	%rd171, {%r27781, %r13694};
	shr.u64 	%rd172, %rd171, 32;
	cvt.u16.u64 	%rs414, %rd172;
	cvt.u32.u16 	%r1430, %rs272;
	sub.s32 	%r13695, %r1430, %r13693;
	add.s32 	%r13696, %r13695, 11;
	setp.lt.s32 	%p134, %r13696, 1;
	@%p134 bra 	$L__BB3_174;
	mov.b32 	%r27772, 0;
	mov.u16 	%rs412, %rs414;
$L__BB3_171:
	.pragma "nounroll";
	ld.const.u32 	%r13698, [CHACHA_CONSTANTS];
	add.s32 	%r13699, %r13698, %r27784;
	shf.l.wrap.b32 	%r13700, %r13699, %r13699, 16;
	add.s32 	%r13701, %r27784, %r13700;
	xor.b32  	%r13702, %r27784, %r13701;
	shf.l.wrap.b32 	%r13703, %r13702, %r13702, 12;
	add.s32 	%r13704, %r13699, %r13703;
	xor.b32  	%r13705, %r13700, %r13704;
	shf.l.wrap.b32 	%r13706, %r13705, %r13705, 8;
	add.s32 	%r13707, %r13701, %r13706;
	xor.b32  	%r13708, %r13703, %r13707;
	shf.l.wrap.b32 	%r13709, %r13708, %r13708, 7;
	ld.const.u32 	%r13710, [CHACHA_CONSTANTS+4];
	add.s32 	%r13711, %r13710, %r27783;
	shf.l.wrap.b32 	%r13712, %r13711, %r13711, 16;
	add.s32 	%r13713, %r27783, %r13712;
	xor.b32  	%r13714, %r27783, %r13713;
	shf.l.wrap.b32 	%r13715, %r13714, %r13714, 12;
	add.s32 	%r13716, %r13711, %r13715;
	xor.b32  	%r13717, %r13712, %r13716;
	shf.l.wrap.b32 	%r13718, %r13717, %r13717, 8;
	add.s32 	%r13719, %r13713, %r13718;
	xor.b32  	%r13720, %r13715, %r13719;
	shf.l.wrap.b32 	%r13721, %r13720, %r13720, 7;
	ld.const.u32 	%r13722, [CHACHA_CONSTANTS+8];
	add.s32 	%r13723, %r13722, %r27782;
	shf.l.wrap.b32 	%r13724, %r13723, %r13723, 16;
	add.s32 	%r13725, %r27782, %r13724;
	xor.b32  	%r13726, %r27782, %r13725;
	shf.l.wrap.b32 	%r13727, %r13726, %r13726, 12;
	add.s32 	%r13728, %r13723, %r13727;
	xor.b32  	%r13729, %r13724, %r13728;
	shf.l.wrap.b32 	%r13730, %r13729, %r13729, 8;
	add.s32 	%r13731, %r13725, %r13730;
	xor.b32  	%r13732, %r13727, %r13731;
	shf.l.wrap.b32 	%r13733, %r13732, %r13732, 7;
	ld.const.u32 	%r13734, [CHACHA_CONSTANTS+12];
	add.s32 	%r13735, %r13734, %r27781;
	shf.l.wrap.b32 	%r13736, %r13735, %r13735, 16;
	add.s32 	%r13737, %r27781, %r13736;
	xor.b32  	%r13738, %r27781, %r13737;
	shf.l.wrap.b32 	%r13739, %r13738, %r13738, 12;
	add.s32 	%r13740, %r13735, %r13739;
	xor.b32  	%r13741, %r13736, %r13740;
	shf.l.wrap.b32 	%r13742, %r13741, %r13741, 8;
	add.s32 	%r13743, %r13737, %r13742;
	xor.b32  	%r13744, %r13739, %r13743;
	shf.l.wrap.b32 	%r13745, %r13744, %r13744, 7;
	add.s32 	%r13746, %r13704, %r13721;
	xor.b32  	%r13747, %r13742, %r13746;
	shf.l.wrap.b32 	%r13748, %r13747, %r13747, 16;
	add.s32 	%r13749, %r13731, %r13748;
	xor.b32  	%r13750, %r13721, %r13749;
	shf.l.wrap.b32 	%r13751, %r13750, %r13750, 12;
	add.s32 	%r13752, %r13746, %r13751;
	xor.b32  	%r13753, %r13748, %r13752;
	shf.l.wrap.b32 	%r13754, %r13753, %r13753, 8;
	add.s32 	%r13755, %r13749, %r13754;
	xor.b32  	%r13756, %r13751, %r13755;
	shf.l.wrap.b32 	%r13757, %r13756, %r13756, 7;
	add.s32 	%r13758, %r13716, %r13733;
	xor.b32  	%r13759, %r13706, %r13758;
	shf.l.wrap.b32 	%r13760, %r13759, %r13759, 16;
	add.s32 	%r13761, %r13743, %r13760;
	xor.b32  	%r13762, %r13733, %r13761;
	shf.l.wrap.b32 	%r13763, %r13762, %r13762, 12;
	add.s32 	%r13764, %r13758, %r13763;
	xor.b32  	%r13765, %r13760, %r13764;
	shf.l.wrap.b32 	%r13766, %r13765, %r13765, 8;
	add.s32 	%r13767, %r13761, %r13766;
	xor.b32  	%r13768, %r13763, %r13767;
	shf.l.wrap.b32 	%r13769, %r13768, %r13768, 7;
	add.s32 	%r13770, %r13728, %r13745;
	xor.b32  	%r13771, %r13718, %r13770;
	shf.l.wrap.b32 	%r13772, %r13771, %r13771, 16;
	add.s32 	%r13773, %r13707, %r13772;
	xor.b32  	%r13774, %r13745, %r13773;
	shf.l.wrap.b32 	%r13775, %r13774, %r13774, 12;
	add.s32 	%r13776, %r13770, %r13775;
	xor.b32  	%r13777, %r13772, %r13776;
	shf.l.wrap.b32 	%r13778, %r13777, %r13777, 8;
	add.s32 	%r13779, %r13773, %r13778;
	xor.b32  	%r13780, %r13775, %r13779;
	shf.l.wrap.b32 	%r13781, %r13780, %r13780, 7;
	add.s32 	%r13782, %r13740, %r13709;
	xor.b32  	%r13783, %r13730, %r13782;
	shf.l.wrap.b32 	%r13784, %r13783, %r13783, 16;
	add.s32 	%r13785, %r13719, %r13784;
	xor.b32  	%r13786, %r13709, %r13785;
	shf.l.wrap.b32 	%r13787, %r13786, %r13786, 12;
	add.s32 	%r13788, %r13782, %r13787;
	xor.b32  	%r13789, %r13784, %r13788;
	shf.l.wrap.b32 	%r13790, %r13789, %r13789, 8;
	add.s32 	%r13791, %r13785, %r13790;
	xor.b32  	%r13792, %r13787, %r13791;
	shf.l.wrap.b32 	%r13793, %r13792, %r13792, 7;
	add.s32 	%r13794, %r13752, %r13793;
	xor.b32  	%r13795, %r13766, %r13794;
	shf.l.wrap.b32 	%r13796, %r13795, %r13795, 16;
	add.s32 	%r13797, %r13779, %r13796;
	xor.b32  	%r13798, %r13793, %r13797;
	shf.l.wrap.b32 	%r13799, %r13798, %r13798, 12;
	add.s32 	%r13800, %r13794, %r13799;
	xor.b32  	%r13801, %r13796, %r13800;
	shf.l.wrap.b32 	%r13802, %r13801, %r13801, 8;
	add.s32 	%r13803, %r13797, %r13802;
	xor.b32  	%r13804, %r13799, %r13803;
	shf.l.wrap.b32 	%r13805, %r13804, %r13804, 7;
	add.s32 	%r13806, %r13764, %r13757;
	xor.b32  	%r13807, %r13778, %r13806;
	shf.l.wrap.b32 	%r13808, %r13807, %r13807, 16;
	add.s32 	%r13809, %r13791, %r13808;
	xor.b32  	%r13810, %r13757, %r13809;
	shf.l.wrap.b32 	%r13811, %r13810, %r13810, 12;
	add.s32 	%r13812, %r13806, %r13811;
	xor.b32  	%r13813, %r13808, %r13812;
	shf.l.wrap.b32 	%r13814, %r13813, %r13813, 8;
	add.s32 	%r13815, %r13809, %r13814;
	xor.b32  	%r13816, %r13811, %r13815;
	shf.l.wrap.b32 	%r13817, %r13816, %r13816, 7;
	add.s32 	%r13818, %r13776, %r13769;
	xor.b32  	%r13819, %r13790, %r13818;
	shf.l.wrap.b32 	%r13820, %r13819, %r13819, 16;
	add.s32 	%r13821, %r13755, %r13820;
	xor.b32  	%r13822, %r13769, %r13821;
	shf.l.wrap.b32 	%r13823, %r13822, %r13822, 12;
	add.s32 	%r13824, %r13818, %r13823;
	xor.b32  	%r13825, %r13820, %r13824;
	shf.l.wrap.b32 	%r13826, %r13825, %r13825, 8;
	add.s32 	%r13827, %r13821, %r13826;
	xor.b32  	%r13828, %r13823, %r13827;
	shf.l.wrap.b32 	%r13829, %r13828, %r13828, 7;
	add.s32 	%r13830, %r13788, %r13781;
	xor.b32  	%r13831, %r13754, %r13830;
	shf.l.wrap.b32 	%r13832, %r13831, %r13831, 16;
	add.s32 	%r13833, %r13767, %r13832;
	xor.b32  	%r13834, %r13781, %r13833;
	shf.l.wrap.b32 	%r13835, %r13834, %r13834, 12;
	add.s32 	%r13836, %r13830, %r13835;
	xor.b32  	%r13837, %r13832, %r13836;
	shf.l.wrap.b32 	%r13838, %r13837, %r13837, 8;
	add.s32 	%r13839, %r13833, %r13838;
	xor.b32  	%r13840, %r13835, %r13839;
	shf.l.wrap.b32 	%r13841, %r13840, %r13840, 7;
	add.s32 	%r13842, %r13800, %r13817;
	xor.b32  	%r13843, %r13838, %r13842;
	shf.l.wrap.b32 	%r13844, %r13843, %r13843, 16;
	add.s32 	%r13845, %r13827, %r13844;
	xor.b32  	%r13846, %r13817, %r13845;
	shf.l.wrap.b32 	%r13847, %r13846, %r13846, 12;
	add.s32 	%r13848, %r13842, %r13847;
	xor.b32  	%r13849, %r13844, %r13848;
	shf.l.wrap.b32 	%r13850, %r13849, %r13849, 8;
	add.s32 	%r13851, %r13845, %r13850;
	xor.b32  	%r13852, %r13847, %r13851;
	shf.l.wrap.b32 	%r13853, %r13852, %r13852, 7;
	add.s32 	%r13854, %r13812, %r13829;
	xor.b32  	%r13855, %r13802, %r13854;
	shf.l.wrap.b32 	%r13856, %r13855, %r13855, 16;
	add.s32 	%r13857, %r13839, %r13856;
	xor.b32  	%r13858, %r13829, %r13857;
	shf.l.wrap.b32 	%r13859, %r13858, %r13858, 12;
	add.s32 	%r13860, %r13854, %r13859;
	xor.b32  	%r13861, %r13856, %r13860;
	shf.l.wrap.b32 	%r13862, %r13861, %r13861, 8;
	add.s32 	%r13863, %r13857, %r13862;
	xor.b32  	%r13864, %r13859, %r13863;
	shf.l.wrap.b32 	%r13865, %r13864, %r13864, 7;
	add.s32 	%r13866, %r13824, %r13841;
	xor.b32  	%r13867, %r13814, %r13866;
	shf.l.wrap.b32 	%r13868, %r13867, %r13867, 16;
	add.s32 	%r13869, %r13803, %r13868;
	xor.b32  	%r13870, %r13841, %r13869;
	shf.l.wrap.b32 	%r13871, %r13870, %r13870, 12;
	add.s32 	%r13872, %r13866, %r13871;
	xor.b32  	%r13873, %r13868, %r13872;
	shf.l.wrap.b32 	%r13874, %r13873, %r13873, 8;
	add.s32 	%r13875, %r13869, %r13874;
	xor.b32  	%r13876, %r13871, %r13875;
	shf.l.wrap.b32 	%r13877, %r13876, %r13876, 7;
	add.s32 	%r13878, %r13836, %r13805;
	xor.b32  	%r13879, %r13826, %r13878;
	shf.l.wrap.b32 	%r13880, %r13879, %r13879, 16;
	add.s32 	%r13881, %r13815, %r13880;
	xor.b32  	%r13882, %r13805, %r13881;
	shf.l.wrap.b32 	%r13883, %r13882, %r13882, 12;
	add.s32 	%r13884, %r13878, %r13883;
	xor.b32  	%r13885, %r13880, %r13884;
	shf.l.wrap.b32 	%r13886, %r13885, %r13885, 8;
	add.s32 	%r13887, %r13881, %r13886;
	xor.b32  	%r13888, %r13883, %r13887;
	shf.l.wrap.b32 	%r13889, %r13888, %r13888, 7;
	add.s32 	%r13890, %r13848, %r13889;
	xor.b32  	%r13891, %r13862, %r13890;
	shf.l.wrap.b32 	%r13892, %r13891, %r13891, 16;
	add.s32 	%r13893, %r13875, %r13892;
	xor.b32  	%r13894, %r13889, %r13893;
	shf.l.wrap.b32 	%r13895, %r13894, %r13894, 12;
	add.s32 	%r13896, %r13890, %r13895;
	xor.b32  	%r13897, %r13892, %r13896;
	shf.l.wrap.b32 	%r13898, %r13897, %r13897, 8;
	add.s32 	%r13899, %r13893, %r13898;
	xor.b32  	%r13900, %r13895, %r13899;
	shf.l.wrap.b32 	%r13901, %r13900, %r13900, 7;
	add.s32 	%r13902, %r13860, %r13853;
	xor.b32  	%r13903, %r13874, %r13902;
	shf.l.wrap.b32 	%r13904, %r13903, %r13903, 16;
	add.s32 	%r13905, %r13887, %r13904;
	xor.b32  	%r13906, %r13853, %r13905;
	shf.l.wrap.b32 	%r13907, %r13906, %r13906, 12;
	add.s32 	%r13908, %r13902, %r13907;
	xor.b32  	%r13909, %r13904, %r13908;
	shf.l.wrap.b32 	%r13910, %r13909, %r13909, 8;
	add.s32 	%r13911, %r13905, %r13910;
	xor.b32  	%r13912, %r13907, %r13911;
	shf.l.wrap.b32 	%r13913, %r13912, %r13912, 7;
	add.s32 	%r13914, %r13872, %r13865;
	xor.b32  	%r13915, %r13886, %r13914;
	shf.l.wrap.b32 	%r13916, %r13915, %r13915, 16;
	add.s32 	%r13917, %r13851, %r13916;
	xor.b32  	%r13918, %r13865, %r13917;
	shf.l.wrap.b32 	%r13919, %r13918, %r13918, 12;
	add.s32 	%r13920, %r13914, %r13919;
	xor.b32  	%r13921, %r13916, %r13920;
	shf.l.wrap.b32 	%r13922, %r13921, %r13921, 8;
	add.s32 	%r13923, %r13917, %r13922;
	xor.b32  	%r13924, %r13919, %r13923;
	shf.l.wrap.b32 	%r13925, %r13924, %r13924, 7;
	add.s32 	%r13926, %r13884, %r13877;
	xor.b32  	%r13927, %r13850, %r13926;
	shf.l.wrap.b32 	%r13928, %r13927, %r13927, 16;
	add.s32 	%r13929, %r13863, %r13928;
	xor.b32  	%r13930, %r13877, %r13929;
	shf.l.wrap.b32 	%r13931, %r13930, %r13930, 12;
	add.s32 	%r13932, %r13926, %r13931;
	xor.b32  	%r13933, %r13928, %r13932;
	shf.l.wrap.b32 	%r13934, %r13933, %r13933, 8;
	add.s32 	%r13935, %r13929, %r13934;
	xor.b32  	%r13936, %r13931, %r13935;
	shf.l.wrap.b32 	%r13937, %r13936, %r13936, 7;
	add.s32 	%r13938, %r13896, %r13913;
	xor.b32  	%r13939, %r13934, %r13938;
	shf.l.wrap.b32 	%r13940, %r13939, %r13939, 16;
	add.s32 	%r13941, %r13923, %r13940;
	xor.b32  	%r13942, %r13913, %r13941;
	shf.l.wrap.b32 	%r13943, %r13942, %r13942, 12;
	add.s32 	%r13944, %r13938, %r13943;
	xor.b32  	%r13945, %r13940, %r13944;
	shf.l.wrap.b32 	%r13946, %r13945, %r13945, 8;
	add.s32 	%r13947, %r13941, %r13946;
	xor.b32  	%r13948, %r13943, %r13947;
	shf.l.wrap.b32 	%r13949, %r13948, %r13948, 7;
	add.s32 	%r13950, %r13908, %r13925;
	xor.b32  	%r13951, %r13898, %r13950;
	shf.l.wrap.b32 	%r13952, %r13951, %r13951, 16;
	add.s32 	%r13953, %r13935, %r13952;
	xor.b32  	%r13954, %r13925, %r13953;
	shf.l.wrap.b32 	%r13955, %r13954, %r13954, 12;
	add.s32 	%r13956, %r13950, %r13955;
	xor.b32  	%r13957, %r13952, %r13956;
	shf.l.wrap.b32 	%r13958, %r13957, %r13957, 8;
	add.s32 	%r13959, %r13953, %r13958;
	xor.b32  	%r13960, %r13955, %r13959;
	shf.l.wrap.b32 	%r13961, %r13960, %r13960, 7;
	add.s32 	%r13962, %r13920, %r13937;
	xor.b32  	%r13963, %r13910, %r13962;
	shf.l.wrap.b32 	%r13964, %r13963, %r13963, 16;
	add.s32 	%r13965, %r13899, %r13964;
	xor.b32  	%r13966, %r13937, %r13965;
	shf.l.wrap.b32 	%r13967, %r13966, %r13966, 12;
	add.s32 	%r13968, %r13962, %r13967;
	xor.b32  	%r13969, %r13964, %r13968;
	shf.l.wrap.b32 	%r13970, %r13969, %r13969, 8;
	add.s32 	%r13971, %r13965, %r13970;
	xor.b32  	%r13972, %r13967, %r13971;
	shf.l.wrap.b32 	%r13973, %r13972, %r13972, 7;
	add.s32 	%r13974, %r13932, %r13901;
	xor.b32  	%r13975, %r13922, %r13974;
	shf.l.wrap.b32 	%r13976, %r13975, %r13975, 16;
	add.s32 	%r13977, %r13911, %r13976;
	xor.b32  	%r13978, %r13901, %r13977;
	shf.l.wrap.b32 	%r13979, %r13978, %r13978, 12;
	add.s32 	%r13980, %r13974, %r13979;
	xor.b32  	%r13981, %r13976, %r13980;
	shf.l.wrap.b32 	%r13982, %r13981, %r13981, 8;
	add.s32 	%r13983, %r13977, %r13982;
	xor.b32  	%r13984, %r13979, %r13983;
	shf.l.wrap.b32 	%r13985, %r13984, %r13984, 7;
	add.s32 	%r13986, %r13944, %r13985;
	xor.b32  	%r13987, %r13958, %r13986;
	shf.l.wrap.b32 	%r13988, %r13987, %r13987, 16;
	add.s32 	%r13989, %r13971, %r13988;
	xor.b32  	%r13990, %r13985, %r13989;
	shf.l.wrap.b32 	%r13991, %r13990, %r13990, 12;
	add.s32 	%r13992, %r13986, %r13991;
	xor.b32  	%r13993, %r13988, %r13992;
	shf.l.wrap.b32 	%r13994, %r13993, %r13993, 8;
	add.s32 	%r13995, %r13989, %r13994;
	xor.b32  	%r13996, %r13991, %r13995;
	shf.l.wrap.b32 	%r13997, %r13996, %r13996, 7;
	add.s32 	%r13998, %r13956, %r13949;
	xor.b32  	%r13999, %r13970, %r13998;
	shf.l.wrap.b32 	%r14000, %r13999, %r13999, 16;
	add.s32 	%r14001, %r13983, %r14000;
	xor.b32  	%r14002, %r13949, %r14001;
	shf.l.wrap.b32 	%r14003, %r14002, %r14002, 12;
	add.s32 	%r14004, %r13998, %r14003;
	xor.b32  	%r14005, %r14000, %r14004;
	shf.l.wrap.b32 	%r14006, %r14005, %r14005, 8;
	add.s32 	%r14007, %r14001, %r14006;
	xor.b32  	%r14008, %r14003, %r14007;
	shf.l.wrap.b32 	%r14009, %r14008, %r14008, 7;
	add.s32 	%r14010, %r13968, %r13961;
	xor.b32  	%r14011, %r13982, %r14010;
	shf.l.wrap.b32 	%r14012, %r14011, %r14011, 16;
	add.s32 	%r14013, %r13947, %r14012;
	xor.b32  	%r14014, %r13961, %r14013;
	shf.l.wrap.b32 	%r14015, %r14014, %r14014, 12;
	add.s32 	%r14016, %r14010, %r14015;
	xor.b32  	%r14017, %r14012, %r14016;
	shf.l.wrap.b32 	%r14018, %r14017, %r14017, 8;
	add.s32 	%r14019, %r14013, %r14018;
	xor.b32  	%r14020, %r14015, %r14019;
	shf.l.wrap.b32 	%r14021, %r14020, %r14020, 7;
	add.s32 	%r14022, %r13980, %r13973;
	xor.b32  	%r14023, %r13946, %r14022;
	shf.l.wrap.b32 	%r14024, %r14023, %r14023, 16;
	add.s32 	%r14025, %r13959, %r14024;
	xor.b32  	%r14026, %r13973, %r14025;
	shf.l.wrap.b32 	%r14027, %r14026, %r14026, 12;
	add.s32 	%r14028, %r14022, %r14027;
	xor.b32  	%r14029, %r14024, %r14028;
	shf.l.wrap.b32 	%r14030, %r14029, %r14029, 8;
	add.s32 	%r14031, %r14025, %r14030;
	xor.b32  	%r14032, %r14027, %r14031;
	shf.l.wrap.b32 	%r14033, %r14032, %r14032, 7;
	add.s32 	%r14034, %r13992, %r14009;
	xor.b32  	%r14035, %r14030, %r14034;
	shf.l.wrap.b32 	%r14036, %r14035, %r14035, 16;
	add.s32 	%r14037, %r14019, %r14036;
	xor.b32  	%r14038, %r14009, %r14037;
	shf.l.wrap.b32 	%r14039, %r14038, %r14038, 12;
	add.s32 	%r14040, %r14034, %r14039;
	xor.b32  	%r14041, %r14036, %r14040;
	shf.l.wrap.b32 	%r14042, %r14041, %r14041, 8;
	add.s32 	%r14043, %r14037, %r14042;
	xor.b32  	%r14044, %r14039, %r14043;
	shf.l.wrap.b32 	%r14045, %r14044, %r14044, 7;
	add.s32 	%r14046, %r14004, %r14021;
	xor.b32  	%r14047, %r13994, %r14046;
	shf.l.wrap.b32 	%r14048, %r14047, %r14047, 16;
	add.s32 	%r14049, %r14031, %r14048;
	xor.b32  	%r14050, %r14021, %r14049;
	shf.l.wrap.b32 	%r14051, %r14050, %r14050, 12;
	add.s32 	%r14052, %r14046, %r14051;
	xor.b32  	%r14053, %r14048, %r14052;
	shf.l.wrap.b32 	%r14054, %r14053, %r14053, 8;
	add.s32 	%r14055, %r14049, %r14054;
	xor.b32  	%r14056, %r14051, %r14055;
	shf.l.wrap.b32 	%r14057, %r14056, %r14056, 7;
	add.s32 	%r14058, %r14016, %r14033;
	xor.b32  	%r14059, %r14006, %r14058;
	shf.l.wrap.b32 	%r14060, %r14059, %r14059, 16;
	add.s32 	%r14061, %r13995, %r14060;
	xor.b32  	%r14062, %r14033, %r14061;
	shf.l.wrap.b32 	%r14063, %r14062, %r14062, 12;
	add.s32 	%r14064, %r14058, %r14063;
	xor.b32  	%r14065, %r14060, %r14064;
	shf.l.wrap.b32 	%r14066, %r14065, %r14065, 8;
	add.s32 	%r14067, %r14061, %r14066;
	xor.b32  	%r14068, %r14063, %r14067;
	shf.l.wrap.b32 	%r14069, %r14068, %r14068, 7;
	add.s32 	%r14070, %r14028, %r13997;
	xor.b32  	%r14071, %r14018, %r14070;
	shf.l.wrap.b32 	%r14072, %r14071, %r14071, 16;
	add.s32 	%r14073, %r14007, %r14072;
	xor.b32  	%r14074, %r13997, %r14073;
	shf.l.wrap.b32 	%r14075, %r14074, %r14074, 12;
	add.s32 	%r14076, %r14070, %r14075;
	xor.b32  	%r14077, %r14072, %r14076;
	shf.l.wrap.b32 	%r14078, %r14077, %r14077, 8;
	add.s32 	%r14079, %r14073, %r14078;
	xor.b32  	%r14080, %r14075, %r14079;
	shf.l.wrap.b32 	%r14081, %r14080, %r14080, 7;
	add.s32 	%r27776, %r13698, %r14040;
	add.s32 	%r27777, %r27784, %r14081;
	add.s32 	%r27775, %r13710, %r14052;
	add.s32 	%r27778, %r27783, %r14045;
	add.s32 	%r27774, %r13722, %r14064;
	add.s32 	%r27779, %r27782, %r14057;
	add.s32 	%r27773, %r13734, %r14076;
	add.s32 	%r27780, %r27781, %r14069;
	xor.b32  	%r14082, %r13699, 1;
	shf.l.wrap.b32 	%r14083, %r13699, %r14082, 16;
	add.s32 	%r14084, %r27784, %r14083;
	xor.b32  	%r14085, %r27784, %r14084;
	shf.l.wrap.b32 	%r14086, %r14085, %r14085, 12;
	add.s32 	%r14087, %r13699, %r14086;
	xor.b32  	%r14088, %r14083, %r14087;
	shf.l.wrap.b32 	%r14089, %r14088, %r14088, 8;
	add.s32 	%r14090, %r14084, %r14089;
	xor.b32  	%r14091, %r14086, %r14090;
	shf.l.wrap.b32 	%r14092, %r14091, %r14091, 7;
	add.s32 	%r14093, %r14087, %r13721;
	xor.b32  	%r14094, %r13742, %r14093;
	shf.l.wrap.b32 	%r14095, %r14094, %r14094, 16;
	add.s32 	%r14096, %r13731, %r14095;
	xor.b32  	%r14097, %r13721, %r14096;
	shf.l.wrap.b32 	%r14098, %r14097, %r14097, 12;
	add.s32 	%r14099, %r14093, %r14098;
	xor.b32  	%r14100, %r14095, %r14099;
	shf.l.wrap.b32 	%r14101, %r14100, %r14100, 8;
	add.s32 	%r14102, %r14096, %r14101;
	xor.b32  	%r14103, %r14098, %r14102;
	shf.l.wrap.b32 	%r14104, %r14103, %r14103, 7;
	xor.b32  	%r14105, %r14089, %r13758;
	shf.l.wrap.b32 	%r14106, %r14105, %r14105, 16;
	add.s32 	%r14107, %r13743, %r14106;
	xor.b32  	%r14108, %r13733, %r14107;
	shf.l.wrap.b32 	%r14109, %r14108, %r14108, 12;
	add.s32 	%r14110, %r13758, %r14109;
	xor.b32  	%r14111, %r14106, %r14110;
	shf.l.wrap.b32 	%r14112, %r14111, %r14111, 8;
	add.s32 	%r14113, %r14107, %r14112;
	xor.b32  	%r14114, %r14109, %r14113;
	shf.l.wrap.b32 	%r14115, %r14114, %r14114, 7;
	add.s32 	%r14116, %r14090, %r13772;
	xor.b32  	%r14117, %r13745, %r14116;
	shf.l.wrap.b32 	%r14118, %r14117, %r14117, 12;
	add.s32 	%r14119, %r13770, %r14118;
	xor.b32  	%r14120, %r13772, %r14119;
	shf.l.wrap.b32 	%r14121, %r14120, %r14120, 8;
	add.s32 	%r14122, %r14116, %r14121;
	xor.b32  	%r14123, %r14118, %r14122;
	shf.l.wrap.b32 	%r14124, %r14123, %r14123, 7;
	add.s32 	%r14125, %r13740, %r14092;
	xor.b32  	%r14126, %r13730, %r14125;
	shf.l.wrap.b32 	%r14127, %r14126, %r14126, 16;
	add.s32 	%r14128, %r13719, %r14127;
	xor.b32  	%r14129, %r14092, %r14128;
	shf.l.wrap.b32 	%r14130, %r14129, %r14129, 12;
	add.s32 	%r14131, %r14125, %r14130;
	xor.b32  	%r14132, %r14127, %r14131;
	shf.l.wrap.b32 	%r14133, %r14132, %r14132, 8;
	add.s32 	%r14134, %r14128, %r14133;
	xor.b32  	%r14135, %r14130, %r14134;
	shf.l.wrap.b32 	%r14136, %r14135, %r14135, 7;
	add.s32 	%r14137, %r14099, %r14136;
	xor.b32  	%r14138, %r14112, %r14137;
	shf.l.wrap.b32 	%r14139, %r14138, %r14138, 16;
	add.s32 	%r14140, %r14122, %r14139;
	xor.b32  	%r14141, %r14136, %r14140;
	shf.l.wrap.b32 	%r14142, %r14141, %r14141, 12;
	add.s32 	%r14143, %r14137, %r14142;
	xor.b32  	%r14144, %r14139, %r14143;
	shf.l.wrap.b32 	%r14145, %r14144, %r14144, 8;
	add.s32 	%r14146, %r14140, %r14145;
	xor.b32  	%r14147, %r14142, %r14146;
	shf.l.wrap.b32 	%r14148, %r14147, %r14147, 7;
	add.s32 	%r14149, %r14110, %r14104;
	xor.b32  	%r14150, %r14121, %r14149;
	shf.l.wrap.b32 	%r14151, %r14150, %r14150, 16;
	add.s32 	%r14152, %r14134, %r14151;
	xor.b32  	%r14153, %r14104, %r14152;
	shf.l.wrap.b32 	%r14154, %r14153, %r14153, 12;
	add.s32 	%r14155, %r14149, %r14154;
	xor.b32  	%r14156, %r14151, %r14155;
	shf.l.wrap.b32 	%r14157, %r14156, %r14156, 8;
	add.s32 	%r14158, %r14152, %r14157;
	xor.b32  	%r14159, %r14154, %r14158;
	shf.l.wrap.b32 	%r14160, %r14159, %r14159, 7;
	add.s32 	%r14161, %r14119, %r14115;
	xor.b32  	%r14162, %r14133, %r14161;
	shf.l.wrap.b32 	%r14163, %r14162, %r14162, 16;
	add.s32 	%r14164, %r14102, %r14163;
	xor.b32  	%r14165, %r14115, %r14164;
	shf.l.wrap.b32 	%r14166, %r14165, %r14165, 12;
	add.s32 	%r14167, %r14161, %r14166;
	xor.b32  	%r14168, %r14163, %r14167;
	shf.l.wrap.b32 	%r14169, %r14168, %r14168, 8;
	add.s32 	%r14170, %r14164, %r14169;
	xor.b32  	%r14171, %r14166, %r14170;
	shf.l.wrap.b32 	%r14172, %r14171, %r14171, 7;
	add.s32 	%r14173, %r14131, %r14124;
	xor.b32  	%r14174, %r14101, %r14173;
	shf.l.wrap.b32 	%r14175, %r14174, %r14174, 16;
	add.s32 	%r14176, %r14113, %r14175;
	xor.b32  	%r14177, %r14124, %r14176;
	shf.l.wrap.b32 	%r14178, %r14177, %r14177, 12;
	add.s32 	%r14179, %r14173, %r14178;
	xor.b32  	%r14180, %r14175, %r14179;
	shf.l.wrap.b32 	%r14181, %r14180, %r14180, 8;
	add.s32 	%r14182, %r14176, %r14181;
	xor.b32  	%r14183, %r14178, %r14182;
	shf.l.wrap.b32 	%r14184, %r14183, %r14183, 7;
	add.s32 	%r14185, %r14143, %r14160;
	xor.b32  	%r14186, %r14181, %r14185;
	shf.l.wrap.b32 	%r14187, %r14186, %r14186, 16;
	add.s32 	%r14188, %r14170, %r14187;
	xor.b32  	%r14189, %r14160, %r14188;
	shf.l.wrap.b32 	%r14190, %r14189, %r14189, 12;
	add.s32 	%r14191, %r14185, %r14190;
	xor.b32  	%r14192, %r14187, %r14191;
	shf.l.wrap.b32 	%r14193, %r14192, %r14192, 8;
	add.s32 	%r14194, %r14188, %r14193;
	xor.b32  	%r14195, %r14190, %r14194;
	shf.l.wrap.b32 	%r14196, %r14195, %r14195, 7;
	add.s32 	%r14197, %r14155, %r14172;
	xor.b32  	%r14198, %r14145, %r14197;
	shf.l.wrap.b32 	%r14199, %r14198, %r14198, 16;
	add.s32 	%r14200, %r14182, %r14199;
	xor.b32  	%r14201, %r14172, %r14200;
	shf.l.wrap.b32 	%r14202, %r14201, %r14201, 12;
	add.s32 	%r14203, %r14197, %r14202;
	xor.b32  	%r14204, %r14199, %r14203;
	shf.l.wrap.b32 	%r14205, %r14204, %r14204, 8;
	add.s32 	%r14206, %r14200, %r14205;
	xor.b32  	%r14207, %r14202, %r14206;
	shf.l.wrap.b32 	%r14208, %r14207, %r14207, 7;
	add.s32 	%r14209, %r14167, %r14184;
	xor.b32  	%r14210, %r14157, %r14209;
	shf.l.wrap.b32 	%r14211, %r14210, %r14210, 16;
	add.s32 	%r14212, %r14146, %r14211;
	xor.b32  	%r14213, %r14184, %r14212;
	shf.l.wrap.b32 	%r14214, %r14213, %r14213, 12;
	add.s32 	%r14215, %r14209, %r14214;
	xor.b32  	%r14216, %r14211, %r14215;
	shf.l.wrap.b32 	%r14217, %r14216, %r14216, 8;
	add.s32 	%r14218, %r14212, %r14217;
	xor.b32  	%r14219, %r14214, %r14218;
	shf.l.wrap.b32 	%r14220, %r14219, %r14219, 7;
	add.s32 	%r14221, %r14179, %r14148;
	xor.b32  	%r14222, %r14169, %r14221;
	shf.l.wrap.b32 	%r14223, %r14222, %r14222, 16;
	add.s32 	%r14224, %r14158, %r14223;
	xor.b32  	%r14225, %r14148, %r14224;
	shf.l.wrap.b32 	%r14226, %r14225, %r14225, 12;
	add.s32 	%r14227, %r14221, %r14226;
	xor.b32  	%r14228, %r14223, %r14227;
	shf.l.wrap.b32 	%r14229, %r14228, %r14228, 8;
	add.s32 	%r14230, %r14224, %r14229;
	xor.b32  	%r14231, %r14226, %r14230;
	shf.l.wrap.b32 	%r14232, %r14231, %r14231, 7;
	add.s32 	%r14233, %r14191, %r14232;
	xor.b32  	%r14234, %r14205, %r14233;
	shf.l.wrap.b32 	%r14235, %r14234, %r14234, 16;
	add.s32 	%r14236, %r14218, %r14235;
	xor.b32  	%r14237, %r14232, %r14236;
	shf.l.wrap.b32 	%r14238, %r14237, %r14237, 12;
	add.s32 	%r14239, %r14233, %r14238;
	xor.b32  	%r14240, %r14235, %r14239;
	shf.l.wrap.b32 	%r14241, %r14240, %r14240, 8;
	add.s32 	%r14242, %r14236, %r14241;
	xor.b32  	%r14243, %r14238, %r14242;
	shf.l.wrap.b32 	%r14244, %r14243, %r14243, 7;
	add.s32 	%r14245, %r14203, %r14196;
	xor.b32  	%r14246, %r14217, %r14245;
	shf.l.wrap.b32 	%r14247, %r14246, %r14246, 16;
	add.s32 	%r14248, %r14230, %r14247;
	xor.b32  	%r14249, %r14196, %r14248;
	shf.l.wrap.b32 	%r14250, %r14249, %r14249, 12;
	add.s32 	%r14251, %r14245, %r14250;
	xor.b32  	%r14252, %r14247, %r14251;
	shf.l.wrap.b32 	%r14253, %r14252, %r14252, 8;
	add.s32 	%r14254, %r14248, %r14253;
	xor.b32  	%r14255, %r14250, %r14254;
	shf.l.wrap.b32 	%r14256, %r14255, %r14255, 7;
	add.s32 	%r14257, %r14215, %r14208;
	xor.b32  	%r14258, %r14229, %r14257;
	shf.l.wrap.b32 	%r14259, %r14258, %r14258, 16;
	add.s32 	%r14260, %r14194, %r14259;
	xor.b32  	%r14261, %r14208, %r14260;
	shf.l.wrap.b32 	%r14262, %r14261, %r14261, 12;
	add.s32 	%r14263, %r14257, %r14262;
	xor.b32  	%r14264, %r14259, %r14263;
	shf.l.wrap.b32 	%r14265, %r14264, %r14264, 8;
	add.s32 	%r14266, %r14260, %r14265;
	xor.b32  	%r14267, %r14262, %r14266;
	shf.l.wrap.b32 	%r14268, %r14267, %r14267, 7;
	add.s32 	%r14269, %r14227, %r14220;
	xor.b32  	%r14270, %r14193, %r14269;
	shf.l.wrap.b32 	%r14271, %r14270, %r14270, 16;
	add.s32 	%r14272, %r14206, %r14271;
	xor.b32  	%r14273, %r14220, %r14272;
	shf.l.wrap.b32 	%r14274, %r14273, %r14273, 12;
	add.s32 	%r14275, %r14269, %r14274;
	xor.b32  	%r14276, %r14271, %r14275;
	shf.l.wrap.b32 	%r14277, %r14276, %r14276, 8;
	add.s32 	%r14278, %r14272, %r14277;
	xor.b32  	%r14279, %r14274, %r14278;
	shf.l.wrap.b32 	%r14280, %r14279, %r14279, 7;
	add.s32 	%r14281, %r14239, %r14256;
	xor.b32  	%r14282, %r14277, %r14281;
	shf.l.wrap.b32 	%r14283, %r14282, %r14282, 16;
	add.s32 	%r14284, %r14266, %r14283;
	xor.b32  	%r14285, %r14256, %r14284;
	shf.l.wrap.b32 	%r14286, %r14285, %r14285, 12;
	add.s32 	%r14287, %r14281, %r14286;
	xor.b32  	%r14288, %r14283, %r14287;
	shf.l.wrap.b32 	%r14289, %r14288, %r14288, 8;
	add.s32 	%r14290, %r14284, %r14289;
	xor.b32  	%r14291, %r14286, %r14290;
	shf.l.wrap.b32 	%r14292, %r14291, %r14291, 7;
	add.s32 	%r14293, %r14251, %r14268;
	xor.b32  	%r14294, %r14241, %r14293;
	shf.l.wrap.b32 	%r14295, %r14294, %r14294, 16;
	add.s32 	%r14296, %r14278, %r14295;
	xor.b32  	%r14297, %r14268, %r14296;
	shf.l.wrap.b32 	%r14298, %r14297, %r14297, 12;
	add.s32 	%r14299, %r14293, %r14298;
	xor.b32  	%r14300, %r14295, %r14299;
	shf.l.wrap.b32 	%r14301, %r14300, %r14300, 8;
	add.s32 	%r14302, %r14296, %r14301;
	xor.b32  	%r14303, %r14298, %r14302;
	shf.l.wrap.b32 	%r14304, %r14303, %r14303, 7;
	add.s32 	%r14305, %r14263, %r14280;
	xor.b32  	%r14306, %r14253, %r14305;
	shf.l.wrap.b32 	%r14307, %r14306, %r14306, 16;
	add.s32 	%r14308, %r14242, %r14307;
	xor.b32  	%r14309, %r14280, %r14308;
	shf.l.wrap.b32 	%r14310, %r14309, %r14309, 12;
	add.s32 	%r14311, %r14305, %r14310;
	xor.b32  	%r14312, %r14307, %r14311;
	shf.l.wrap.b32 	%r14313, %r14312, %r14312, 8;
	add.s32 	%r14314, %r14308, %r14313;
	xor.b32  	%r14315, %r14310, %r14314;
	shf.l.wrap.b32 	%r14316, %r14315, %r14315, 7;
	add.s32 	%r14317, %r14275, %r14244;
	xor.b32  	%r14318, %r14265, %r14317;
	shf.l.wrap.b32 	%r14319, %r14318, %r14318, 16;
	add.s32 	%r14320, %r14254, %r14319;
	xor.b32  	%r14321, %r14244, %r14320;
	shf.l.wrap.b32 	%r14322, %r14321, %r14321, 12;
	add.s32 	%r14323, %r14317, %r14322;
	xor.b32  	%r14324, %r14319, %r14323;
	shf.l.wrap.b32 	%r14325, %r14324, %r14324, 8;
	add.s32 	%r14326, %r14320, %r14325;
	xor.b32  	%r14327, %r14322, %r14326;
	shf.l.wrap.b32 	%r14328, %r14327, %r14327, 7;
	add.s32 	%r14329, %r14287, %r14328;
	xor.b32  	%r14330, %r14301, %r14329;
	shf.l.wrap.b32 	%r14331, %r14330, %r14330, 16;
	add.s32 	%r14332, %r14314, %r14331;
	xor.b32  	%r14333, %r14328, %r14332;
	shf.l.wrap.b32 	%r14334, %r14333, %r14333, 12;
	add.s32 	%r14335, %r14329, %r14334;
	xor.b32  	%r14336, %r14331, %r14335;
	shf.l.wrap.b32 	%r14337, %r14336, %r14336, 8;
	add.s32 	%r14338, %r14299, %r14292;
	xor.b32  	%r14339, %r14313, %r14338;
	shf.l.wrap.b32 	%r14340, %r14339, %r14339, 16;
	add.s32 	%r14341, %r14326, %r14340;
	xor.b32  	%r14342, %r14292, %r14341;
	shf.l.wrap.b32 	%r14343, %r14342, %r14342, 12;
	add.s32 	%r14344, %r14338, %r14343;
	xor.b32  	%r14345, %r14340, %r14344;
	shf.l.wrap.b32 	%r14346, %r14345, %r14345, 8;
	add.s32 	%r14347, %r14341, %r14346;
	xor.b32  	%r14348, %r14343, %r14347;
	shf.l.wrap.b32 	%r14349, %r14348, %r14348, 7;
	add.s32 	%r14350, %r14311, %r14304;
	xor.b32  	%r14351, %r14325, %r14350;
	shf.l.wrap.b32 	%r14352, %r14351, %r14351, 16;
	add.s32 	%r14353, %r14290, %r14352;
	xor.b32  	%r14354, %r14304, %r14353;
	shf.l.wrap.b32 	%r14355, %r14354, %r14354, 12;
	add.s32 	%r14356, %r14350, %r14355;
	xor.b32  	%r14357, %r14352, %r14356;
	shf.l.wrap.b32 	%r14358, %r14357, %r14357, 8;
	add.s32 	%r14359, %r14353, %r14358;
	xor.b32  	%r14360, %r14355, %r14359;
	shf.l.wrap.b32 	%r14361, %r14360, %r14360, 7;
	add.s32 	%r14362, %r14323, %r14316;
	xor.b32  	%r14363, %r14289, %r14362;
	shf.l.wrap.b32 	%r14364, %r14363, %r14363, 16;
	add.s32 	%r14365, %r14302, %r14364;
	xor.b32  	%r14366, %r14316, %r14365;
	shf.l.wrap.b32 	%r14367, %r14366, %r14366, 12;
	add.s32 	%r14368, %r14362, %r14367;
	xor.b32  	%r14369, %r14364, %r14368;
	shf.l.wrap.b32 	%r14370, %r14369, %r14369, 8;
	add.s32 	%r14371, %r14365, %r14370;
	add.s32 	%r14372, %r14335, %r14349;
	xor.b32  	%r14373, %r14370, %r14372;
	shf.l.wrap.b32 	%r14374, %r14373, %r14373, 16;
	add.s32 	%r14375, %r14359, %r14374;
	xor.b32  	%r14376, %r14349, %r14375;
	shr.u32 	%r14377, %r14376, 20;
	add.s32 	%r14378, %r14372, %r14377;
	add.s32 	%r14379, %r14344, %r14361;
	xor.b32  	%r14380, %r14337, %r14379;
	shf.l.wrap.b32 	%r14381, %r14380, %r14380, 16;
	add.s32 	%r14382, %r14371, %r14381;
	xor.b32  	%r14383, %r14361, %r14382;
	shr.u32 	%r14384, %r14383, 20;
	add.s32 	%r14385, %r14379, %r14384;
	add.s32 	%r14386, %r13698, %r14378;
	add.s32 	%r14387, %r13710, %r14385;
	cvt.u32.u16 	%r14388, %rs86;
	add.s32 	%r14389, %r14388, %r27772;
	add.s32 	%r14390, %r14389, -11;
	not.b32 	%r14391, %r14390;
	add.s32 	%r14392, %r14391, %r1430;
	mov.u32 	%r14393, %ctaid.x;
	shl.b32 	%r14394, %r14393, 11;
	mov.u32 	%r14395, %tid.x;
	and.b32  	%r14396, %r14395, 31;
	or.b32  	%r14397, %r14394, %r14396;
	shl.b32 	%r14398, %r14395, 3;
	and.b32  	%r14399, %r14398, 7936;
	add.s32 	%r14400, %r27503, %r14399;
	add.s32 	%r14401, %r14397, %r14400;
	shr.u32 	%r14402, %r14401, %r14392;
	and.b32  	%r14403, %r14402, 1;
	setp.eq.b32 	%p135, %r14403, 1;
	selp.b32 	%r14404, %r14387, %r14386, %p135;
	cvt.u16.u32 	%rs273, %r14404;
	and.b16  	%rs414, %rs273, 1;
	and.b16  	%rs274, %rs412, 255;
	setp.ne.s16 	%p136, %rs274, 1;
	@%p136 bra 	$L__BB3_173;
	ld.param.u64 	%rd444, [fused_batch_pir_kernel_optimized_8_param_1];
	cvt.u32.u16 	%r14405, %rs86;
	add.s32 	%r14406, %r14405, %r27772;
	add.s32 	%r14407, %r14406, -11;
	not.b32 	%r14408, %r14407;
	add.s32 	%r14409, %r14408, %r1430;
	mov.u32 	%r14410, %ctaid.x;
	shl.b32 	%r14411, %r14410, 11;
	mov.u32 	%r14412, %tid.x;
	and.b32  	%r14413, %r14412, 31;
	or.b32  	%r14414, %r14411, %r14413;
	shl.b32 	%r14415, %r14412, 3;
	and.b32  	%r14416, %r14415, 7936;
	add.s32 	%r14417, %r27503, %r14416;
	add.s32 	%r14418, %r14414, %r14417;
	shr.u32 	%r14419, %r14418, %r14409;
	and.b32  	%r14420, %r14419, 1;
	setp.eq.b32 	%p137, %r14420, 1;
	cvt.u64.u32 	%rd173, %r27772;
	cvt.u64.u16 	%rd174, %rs86;
	add.s64 	%rd175, %rd173, %rd174;
	cvta.to.global.u64 	%rd176, %rd444;
	shl.b64 	%rd177, %rd175, 4;
	add.s64 	%rd178, %rd176, %rd177;
	ld.global.u32 	%r14421, [%rd178+5212];
	selp.b32 	%r14422, %r27777, %r27776, %p137;
	xor.b32  	%r14423, %r14422, %r14421;
	selp.b32 	%r14424, %r27778, %r27775, %p137;
	selp.b32 	%r27776, %r27776, %r14423, %p137;
	selp.b32 	%r27777, %r14423, %r27777, %p137;
	ld.global.u32 	%r14425, [%rd178+5216];
	xor.b32  	%r14426, %r14424, %r14425;
	selp.b32 	%r14427, %r27779, %r27774, %p137;
	selp.b32 	%r27775, %r27775, %r14426, %p137;
	selp.b32 	%r27778, %r14426, %r27778, %p137;
	ld.global.u32 	%r14428, [%rd178+5220];
	xor.b32  	%r14429, %r14427, %r14428;
	selp.b32 	%r14430, %r27780, %r27773, %p137;
	selp.b32 	%r27774, %r27774, %r14429, %p137;
	selp.b32 	%r27779, %r14429, %r27779, %p137;
	ld.global.u32 	%r14431, [%rd178+5224];
	xor.b32  	%r14432, %r14430, %r14431;
	selp.b64 	%rd179, 445, 420, %p137;
	selp.b32 	%r27773, %r27773, %r14432, %p137;
	selp.b32 	%r27780, %r14432, %r27780, %p137;
	add.s64 	%rd180, %rd179, %rd175;
	add.s64 	%rd181, %rd180, %rd176;
	ld.global.u8 	%rs275, [%rd181+5357];
	xor.b16  	%rs414, %rs275, %rs414;
$L__BB3_173:
	cvt.u32.u16 	%r14433, %rs86;
	add.s32 	%r14434, %r14433, -11;
	add.s32 	%r14435, %r27772, %r14434;
	not.b32 	%r14436, %r14435;
	add.s32 	%r14437, %r14436, %r1430;
	mov.u32 	%r14438, %ctaid.x;
	shl.b32 	%r14439, %r14438, 11;
	mov.u32 	%r14440, %tid.x;
	and.b32  	%r14441, %r14440, 31;
	or.b32  	%r14442, %r14439, %r14441;
	shl.b32 	%r14443, %r14440, 3;
	and.b32  	%r14444, %r14443, 7936;
	add.s32 	%r14445, %r27503, %r14444;
	add.s32 	%r14446, %r14442, %r14445;
	shr.u32 	%r14447, %r14446, %r14437;
	and.b32  	%r14448, %r14447, 1;
	setp.eq.b32 	%p138, %r14448, 1;
	selp.b32 	%r27784, %r27777, %r27776, %p138;
	selp.b32 	%r27783, %r27778, %r27775, %p138;
	selp.b32 	%r27782, %r27779, %r27774, %p138;
	selp.b32 	%r27781, %r27780, %r27773, %p138;
	add.s32 	%r27772, %r27772, 1;
	sub.s32 	%r14449, %r1430, %r14434;
	setp.ne.s32 	%p139, %r27772, %r14449;
	mov.u16 	%rs412, %rs414;
	@%p139 bra 	$L__BB3_171;
$L__BB3_174:
	and.b16  	%rs276, %rs414, 255;
	setp.ne.s16 	%p140, %rs276, 1;
	@%p140 bra 	$L__BB3_176;
	ld.param.u64 	%rd445, [fused_batch_pir_kernel_optimized_8_param_1];
	cvta.to.global.u64 	%rd182, %rd445;
	ld.global.u32 	%r14450, [%rd182+5840];
	xor.b32  	%r27784, %r27784, %r14450;
$L__BB3_176:
	@%p140 bra 	$L__BB3_178;
	ld.param.u64 	%rd446, [fused_batch_pir_kernel_optimized_8_param_1];
	cvta.to.global.u64 	%rd183, %rd446;
	ld.global.u32 	%r14451, [%rd183+5844];
	xor.b32  	%r27783, %r27783, %r14451;
$L__BB3_178:
	@%p140 bra 	$L__BB3_180;
	ld.param.u64 	%rd447, [fused_batch_pir_kernel_optimized_8_param_1];
	cvta.to.global.u64 	%rd184, %rd447;
	ld.global.u32 	%r14452, [%rd184+5848];
	xor.b32  	%r27782, %r27782, %r14452;
$L__BB3_180:
	@%p140 bra 	$L__BB3_182;
	ld.param.u64 	%rd448, [fused_batch_pir_kernel_optimized_8_param_1];
	cvta.to.global.u64 	%rd185, %rd448;
	ld.global.u32 	%r14453, [%rd185+5852];
	xor.b32  	%r27781, %r27781, %r14453;
$L__BB3_182:
	ld.param.u32 	%r26700, [fused_batch_pir_kernel_optimized_8_param_4];
	mov.u32 	%r14455, %ctaid.x;
	shl.b32 	%r14456, %r14455, 11;
	mov.u32 	%r14457, %tid.x;
	and.b32  	%r14458, %r14457, 31;
	or.b32  	%r14459, %r14456, %r14458;
	shl.b32 	%r14460, %r14457, 3;
	and.b32  	%r14461, %r14460, 7936;
	add.s32 	%r14462, %r27503, %r14461;
	add.s32 	%r14463, %r14459, %r14462;
	setp.ge.s32 	%p144, %r14463, %r26700;
	mov.b32 	%r27805, 0;
	mov.u32 	%r27806, %r27805;
	mov.u32 	%r27807, %r27805;
	mov.u32 	%r27808, %r27805;
	@%p144 bra 	$L__BB3_196;
	ld.param.u64 	%rd449, [fused_batch_pir_kernel_optimized_8_param_1];
	cvta.to.global.u64 	%rd186, %rd449;
	ld.global.u8 	%rs280, [%rd186+5873];
	max.u16 	%rs93, %rs280, 11;
	cvt.u32.u16 	%r14464, %rs93;
	ld.shared.v4.u32 	{%r27808, %r27807, %r27806, %r27805}, [s_mem+98928];
	ld.shared.u8 	%rs417, [s_mem+98944];
	cvt.u32.u16 	%r1484, %rs280;
	sub.s32 	%r14465, %r1484, %r14464;
	add.s32 	%r14466, %r14465, 11;
	setp.lt.s32 	%p145, %r14466, 1;
	@%p145 bra 	$L__BB3_188;
	mov.b32 	%r27796, 0;
	mov.u16 	%rs415, %rs417;
$L__BB3_185:
	.pragma "nounroll";
	ld.const.u32 	%r14468, [CHACHA_CONSTANTS];
	add.s32 	%r14469, %r14468, %r27808;
	shf.l.wrap.b32 	%r14470, %r14469, %r14469, 16;
	add.s32 	%r14471, %r27808, %r14470;
	xor.b32  	%r14472, %r27808, %r14471;
	shf.l.wrap.b32 	%r14473, %r14472, %r14472, 12;
	add.s32 	%r14474, %r14469, %r14473;
	xor.b32  	%r14475, %r14470, %r14474;
	shf.l.wrap.b32 	%r14476, %r14475, %r14475, 8;
	add.s32 	%r14477, %r14471, %r14476;
	xor.b32  	%r14478, %r14473, %r14477;
	shf.l.wrap.b32 	%r14479, %r14478, %r14478, 7;
	ld.const.u32 	%r14480, [CHACHA_CONSTANTS+4];
	add.s32 	%r14481, %r14480, %r27807;
	shf.l.wrap.b32 	%r14482, %r14481, %r14481, 16;
	add.s32 	%r14483, %r27807, %r14482;
	xor.b32  	%r14484, %r27807, %r14483;
	shf.l.wrap.b32 	%r14485, %r14484, %r14484, 12;
	add.s32 	%r14486, %r14481, %r14485;
	xor.b32  	%r14487, %r14482, %r14486;
	shf.l.wrap.b32 	%r14488, %r14487, %r14487, 8;
	add.s32 	%r14489, %r14483, %r14488;
	xor.b32  	%r14490, %r14485, %r14489;
	shf.l.wrap.b32 	%r14491, %r14490, %r14490, 7;
	ld.const.u32 	%r14492, [CHACHA_CONSTANTS+8];
	add.s32 	%r14493, %r14492, %r27806;
	shf.l.wrap.b32 	%r14494, %r14493, %r14493, 16;
	add.s32 	%r14495, %r27806, %r14494;
	xor.b32  	%r14496, %r27806, %r14495;
	shf.l.wrap.b32 	%r14497, %r14496, %r14496, 12;
	add.s32 	%r14498, %r14493, %r14497;
	xor.b32  	%r14499, %r14494, %r14498;
	shf.l.wrap.b32 	%r14500, %r14499, %r14499, 8;
	add.s32 	%r14501, %r14495, %r14500;
	xor.b32  	%r14502, %r14497, %r14501;
	shf.l.wrap.b32 	%r14503, %r14502, %r14502, 7;
	ld.const.u32 	%r14504, [CHACHA_CONSTANTS+12];
	add.s32 	%r14505, %r14504, %r27805;
	shf.l.wrap.b32 	%r14506, %r14505, %r14505, 16;
	add.s32 	%r14507, %r27805, %r14506;
	xor.b32  	%r14508, %r27805, %r14507;
	shf.l.wrap.b32 	%r14509, %r14508, %r14508, 12;
	add.s32 	%r14510, %r14505, %r14509;
	xor.b32  	%r14511, %r14506, %r14510;
	shf.l.wrap.b32 	%r14512, %r14511, %r14511, 8;
	add.s32 	%r14513, %r14507, %r14512;
	xor.b32  	%r14514, %r14509, %r14513;
	shf.l.wrap.b32 	%r14515, %r14514, %r14514, 7;
	add.s32 	%r14516, %r14474, %r14491;
	xor.b32  	%r14517, %r14512, %r14516;
	shf.l.wrap.b32 	%r14518, %r14517, %r14517, 16;
	add.s32 	%r14519, %r14501, %r14518;
	xor.b32  	%r14520, %r14491, %r14519;
	shf.l.wrap.b32 	%r14521, %r14520, %r14520, 12;
	add.s32 	%r14522, %r14516, %r14521;
	xor.b32  	%r14523, %r14518, %r14522;
	shf.l.wrap.b32 	%r14524, %r14523, %r14523, 8;
	add.s32 	%r14525, %r14519, %r14524;
	xor.b32  	%r14526, %r14521, %r14525;
	shf.l.wrap.b32 	%r14527, %r14526, %r14526, 7;
	add.s32 	%r14528, %r14486, %r14503;
	xor.b32  	%r14529, %r14476, %r14528;
	shf.l.wrap.b32 	%r14530, %r14529, %r14529, 16;
	add.s32 	%r14531, %r14513, %r14530;
	xor.b32  	%r14532, %r14503, %r14531;
	shf.l.wrap.b32 	%r14533, %r14532, %r14532, 12;
	add.s32 	%r14534, %r14528, %r14533;
	xor.b32  	%r14535, %r14530, %r14534;
	shf.l.wrap.b32 	%r14536, %r14535, %r14535, 8;
	add.s32 	%r14537, %r14531, %r14536;
	xor.b32  	%r14538, %r14533, %r14537;
	shf.l.wrap.b32 	%r14539, %r14538, %r14538, 7;
	add.s32 	%r14540, %r14498, %r14515;
	xor.b32  	%r14541, %r14488, %r14540;
	shf.l.wrap.b32 	%r14542, %r14541, %r14541, 16;
	add.s32 	%r14543, %r14477, %r14542;
	xor.b32  	%r14544, %r14515, %r14543;
	shf.l.wrap.b32 	%r14545, %r14544, %r14544, 12;
	add.s32 	%r14546, %r14540, %r14545;
	xor.b32  	%r14547, %r14542, %r14546;
	shf.l.wrap.b32 	%r14548, %r14547, %r14547, 8;
	add.s32 	%r14549, %r14543, %r14548;
	xor.b32  	%r14550, %r14545, %r14549;
	shf.l.wrap.b32 	%r14551, %r14550, %r14550, 7;
	add.s32 	%r14552, %r14510, %r14479;
	xor.b32  	%r14553, %r14500, %r14552;
	shf.l.wrap.b32 	%r14554, %r14553, %r14553, 16;
	add.s32 	%r14555, %r14489, %r14554;
	xor.b32  	%r14556, %r14479, %r14555;
	shf.l.wrap.b32 	%r14557, %r14556, %r14556, 12;
	add.s32 	%r14558, %r14552, %r14557;
	xor.b32  	%r14559, %r14554, %r14558;
	shf.l.wrap.b32 	%r14560, %r14559, %r14559, 8;
	add.s32 	%r14561, %r14555, %r14560;
	xor.b32  	%r14562, %r14557, %r14561;
	shf.l.wrap.b32 	%r14563, %r14562, %r14562, 7;
	add.s32 	%r14564, %r14522, %r14563;
	xor.b32  	%r14565, %r14536, %r14564;
	shf.l.wrap.b32 	%r14566, %r14565, %r14565, 16;
	add.s32 	%r14567, %r14549, %r14566;
	xor.b32  	%r14568, %r14563, %r14567;
	shf.l.wrap.b32 	%r14569, %r14568, %r14568, 12;
	add.s32 	%r14570, %r14564, %r14569;
	xor.b32  	%r14571, %r14566, %r14570;
	shf.l.wrap.b32 	%r14572, %r14571, %r14571, 8;
	add.s32 	%r14573, %r14567, %r14572;
	xor.b32  	%r14574, %r14569, %r14573;
	shf.l.wrap.b32 	%r14575, %r14574, %r14574, 7;
	add.s32 	%r14576, %r14534, %r14527;
	xor.b32  	%r14577, %r14548, %r14576;
	shf.l.wrap.b32 	%r14578, %r14577, %r14577, 16;
	add.s32 	%r14579, %r14561, %r14578;
	xor.b32  	%r14580, %r14527, %r14579;
	shf.l.wrap.b32 	%r14581, %r14580, %r14580, 12;
	add.s32 	%r14582, %r14576, %r14581;
	xor.b32  	%r14583, %r14578, %r14582;
	shf.l.wrap.b32 	%r14584, %r14583, %r14583, 8;
	add.s32 	%r14585, %r14579, %r14584;
	xor.b32  	%r14586, %r14581, %r14585;
	shf.l.wrap.b32 	%r14587, %r14586, %r14586, 7;
	add.s32 	%r14588, %r14546, %r14539;
	xor.b32  	%r14589, %r14560, %r14588;
	shf.l.wrap.b32 	%r14590, %r14589, %r14589, 16;
	add.s32 	%r14591, %r14525, %r14590;
	xor.b32  	%r14592, %r14539, %r14591;
	shf.l.wrap.b32 	%r14593, %r14592, %r14592, 12;
	add.s32 	%r14594, %r14588, %r14593;
	xor.b32  	%r14595, %r14590, %r14594;
	shf.l.wrap.b32 	%r14596, %r14595, %r14595, 8;
	add.s32 	%r14597, %r14591, %r14596;
	xor.b32  	%r14598, %r14593, %r14597;
	shf.l.wrap.b32 	%r14599, %r14598, %r14598, 7;
	add.s32 	%r14600, %r14558, %r14551;
	xor.b32  	%r14601, %r14524, %r14600;
	shf.l.wrap.b32 	%r14602, %r14601, %r14601, 16;
	add.s32 	%r14603, %r14537, %r14602;
	xor.b32  	%r14604, %r14551, %r14603;
	shf.l.wrap.b32 	%r14605, %r14604, %r14604, 12;
	add.s32 	%r14606, %r14600, %r14605;
	xor.b32  	%r14607, %r14602, %r14606;
	shf.l.wrap.b32 	%r14608, %r14607, %r14607, 8;
	add.s32 	%r14609, %r14603, %r14608;
	xor.b32  	%r14610, %r14605, %r14609;
	shf.l.wrap.b32 	%r14611, %r14610, %r14610, 7;
	add.s32 	%r14612, %r14570, %r14587;
	xor.b32  	%r14613, %r14608, %r14612;
	shf.l.wrap.b32 	%r14614, %r14613, %r14613, 16;
	add.s32 	%r14615, %r14597, %r14614;
	xor.b32  	%r14616, %r14587, %r14615;
	shf.l.wrap.b32 	%r14617, %r14616, %r14616, 12;
	add.s32 	%r14618, %r14612, %r14617;
	xor.b32  	%r14619, %r14614, %r14618;
	shf.l.wrap.b32 	%r14620, %r14619, %r14619, 8;
	add.s32 	%r14621, %r14615, %r14620;
	xor.b32  	%r14622, %r14617, %r14621;
	shf.l.wrap.b32 	%r14623, %r14622, %r14622, 7;
	add.s32 	%r14624, %r14582, %r14599;
	xor.b32  	%r14625, %r14572, %r14624;
	shf.l.wrap.b32 	%r14626, %r14625, %r14625, 16;
	add.s32 	%r14627, %r14609, %r14626;
	xor.b32  	%r14628, %r14599, %r14627;
	shf.l.wrap.b32 	%r14629, %r14628, %r14628, 12;
	add.s32 	%r14630, %r14624, %r14629;
	xor.b32  	%r14631, %r14626, %r14630;
	shf.l.wrap.b32 	%r14632, %r14631, %r14631, 8;
	add.s32 	%r14633, %r14627, %r14632;
	xor.b32  	%r14634, %r14629, %r14633;
	shf.l.wrap.b32 	%r14635, %r14634, %r14634, 7;
	add.s32 	%r14636, %r14594, %r14611;
	xor.b32  	%r14637, %r14584, %r14636;
	shf.l.wrap.b32 	%r14638, %r14637, %r14637, 16;
	add.s32 	%r14639, %r14573, %r14638;
	xor.b32  	%r14640, %r14611, %r14639;
	shf.l.wrap.b32 	%r14641, %r14640, %r14640, 12;
	add.s32 	%r14642, %r14636, %r14641;
	xor.b32  	%r14643, %r14638, %r14642;
	shf.l.wrap.b32 	%r14644, %r14643, %r14643, 8;
	add.s32 	%r14645, %r14639, %r14644;
	xor.b32  	%r14646, %r14641, %r14645;
	shf.l.wrap.b32 	%r14647, %r14646, %r14646, 7;
	add.s32 	%r14648, %r14606, %r14575;
	xor.b32  	%r14649, %r14596, %r14648;
	shf.l.wrap.b32 	%r14650, %r14649, %r14649, 16;
	add.s32 	%r14651, %r14585, %r14650;
	xor.b32  	%r14652, %r14575, %r14651;
	shf.l.wrap.b32 	%r14653, %r14652, %r14652, 12;
	add.s32 	%r14654, %r14648, %r14653;
	xor.b32  	%r14655, %r14650, %r14654;
	shf.l.wrap.b32 	%r14656, %r14655, %r14655, 8;
	add.s32 	%r14657, %r14651, %r14656;
	xor.b32  	%r14658, %r14653, %r14657;
	shf.l.wrap.b32 	%r14659, %r14658, %r14658, 7;
	add.s32 	%r14660, %r14618, %r14659;
	xor.b32  	%r14661, %r14632, %r14660;
	shf.l.wrap.b32 	%r14662, %r14661, %r14661, 16;
	add.s32 	%r14663, %r14645, %r14662;
	xor.b32  	%r14664, %r14659, %r14663;
	shf.l.wrap.b32 	%r14665, %r14664, %r14664, 12;
	add.s32 	%r14666, %r14660, %r14665;
	xor.b32  	%r14667, %r14662, %r14666;
	shf.l.wrap.b32 	%r14668, %r14667, %r14667, 8;
	add.s32 	%r14669, %r14663, %r14668;
	xor.b32  	%r14670, %r14665, %r14669;
	shf.l.wrap.b32 	%r14671, %r14670, %r14670, 7;
	add.s32 	%r14672, %r14630, %r14623;
	xor.b32  	%r14673, %r14644, %r14672;
	shf.l.wrap.b32 	%r14674, %r14673, %r14673, 16;
	add.s32 	%r14675, %r14657, %r14674;
	xor.b32  	%r14676, %r14623, %r14675;
	shf.l.wrap.b32 	%r14677, %r14676, %r14676, 12;
	add.s32 	%r14678, %r14672, %r14677;
	xor.b32  	%r14679, %r14674, %r14678;
	shf.l.wrap.b32 	%r14680, %r14679, %r14679, 8;
	add.s32 	%r14681, %r14675, %r14680;
	xor.b32  	%r14682, %r14677, %r14681;
	shf.l.wrap.b32 	%r14683, %r14682, %r14682, 7;
	add.s32 	%r14684, %r14642, %r14635;
	xor.b32  	%r14685, %r14656, %r14684;
	shf.l.wrap.b32 	%r14686, %r14685, %r14685, 16;
	add.s32 	%r14687, %r14621, %r14686;
	xor.b32  	%r14688, %r14635, %r14687;
	shf.l.wrap.b32 	%r14689, %r14688, %r14688, 12;
	add.s32 	%r14690, %r14684, %r14689;
	xor.b32  	%r14691, %r14686, %r14690;
	shf.l.wrap.b32 	%r14692, %r14691, %r14691, 8;
	add.s32 	%r14693, %r14687, %r14692;
	xor.b32  	%r14694, %r14689, %r14693;
	shf.l.wrap.b32 	%r14695, %r14694, %r14694, 7;
	add.s32 	%r14696, %r14654, %r14647;
	xor.b32  	%r14697, %r14620, %r14696;
	shf.l.wrap.b32 	%r14698, %r14697, %r14697, 16;
	add.s32 	%r14699, %r14633, %r14698;
	xor.b32  	%r14700, %r14647, %r14699;
	shf.l.wrap.b32 	%r14701, %r14700, %r14700, 12;
	add.s32 	%r14702, %r14696, %r14701;
	xor.b32  	%r14703, %r14698, %r14702;
	shf.l.wrap.b32 	%r14704, %r14703, %r14703, 8;
	add.s32 	%r14705, %r14699, %r14704;
	xor.b32  	%r14706, %r14701, %r14705;
	shf.l.wrap.b32 	%r14707, %r14706, %r14706, 7;
	add.s32 	%r14708, %r14666, %r14683;
	xor.b32  	%r14709, %r14704, %r14708;
	shf.l.wrap.b32 	%r14710, %r14709, %r14709, 16;
	add.s32 	%r14711, %r14693, %r14710;
	xor.b32  	%r14712, %r14683, %r14711;
	shf.l.wrap.b32 	%r14713, %r14712, %r14712, 12;
	add.s32 	%r14714, %r14708, %r14713;
	xor.b32  	%r14715, %r14710, %r14714;
	shf.l.wrap.b32 	%r14716, %r14715, %r14715, 8;
	add.s32 	%r14717, %r14711, %r14716;
	xor.b32  	%r14718, %r14713, %r14717;
	shf.l.wrap.b32 	%r14719, %r14718, %r14718, 7;
	add.s32 	%r14720, %r14678, %r14695;
	xor.b32  	%r14721, %r14668, %r14720;
	shf.l.wrap.b32 	%r14722, %r14721, %r14721, 16;
	add.s32 	%r14723, %r14705, %r14722;
	xor.b32  	%r14724, %r14695, %r14723;
	shf.l.wrap.b32 	%r14725, %r14724, %r14724, 12;
	add.s32 	%r14726, %r14720, %r14725;
	xor.b32  	%r14727, %r14722, %r14726;
	shf.l.wrap.b32 	%r14728, %r14727, %r14727, 8;
	add.s32 	%r14729, %r14723, %r14728;
	xor.b32  	%r14730, %r14725, %r14729;
	shf.l.wrap.b32 	%r14731, %r14730, %r14730, 7;
	add.s32 	%r14732, %r14690, %r14707;
	xor.b32  	%r14733, %r14680, %r14732;
	shf.l.wrap.b32 	%r14734, %r14733, %r14733, 16;
	add.s32 	%r14735, %r14669, %r14734;
	xor.b32  	%r14736, %r14707, %r14735;
	shf.l.wrap.b32 	%r14737, %r14736, %r14736, 12;
	add.s32 	%r14738, %r14732, %r14737;
	xor.b32  	%r14739, %r14734, %r14738;
	shf.l.wrap.b32 	%r14740, %r14739, %r14739, 8;
	add.s32 	%r14741, %r14735, %r14740;
	xor.b32  	%r14742, %r14737, %r14741;
	shf.l.wrap.b32 	%r14743, %r14742, %r14742, 7;
	add.s32 	%r14744, %r14702, %r14671;
	xor.b32  	%r14745, %r14692, %r14744;
	shf.l.wrap.b32 	%r14746, %r14745, %r14745, 16;
	add.s32 	%r14747, %r14681, %r14746;
	xor.b32  	%r14748, %r14671, %r14747;
	shf.l.wrap.b32 	%r14749, %r14748, %r14748, 12;
	add.s32 	%r14750, %r14744, %r14749;
	xor.b32  	%r14751, %r14746, %r14750;
	shf.l.wrap.b32 	%r14752, %r14751, %r14751, 8;
	add.s32 	%r14753, %r14747, %r14752;
	xor.b32  	%r14754, %r14749, %r14753;
	shf.l.wrap.b32 	%r14755, %r14754, %r14754, 7;
	add.s32 	%r14756, %r14714, %r14755;
	xor.b32  	%r14757, %r14728, %r14756;
	shf.l.wrap.b32 	%r14758, %r14757, %r14757, 16;
	add.s32 	%r14759, %r14741, %r14758;
	xor.b32  	%r14760, %r14755, %r14759;
	shf.l.wrap.b32 	%r14761, %r14760, %r14760, 12;
	add.s32 	%r14762, %r14756, %r14761;
	xor.b32  	%r14763, %r14758, %r14762;
	shf.l.wrap.b32 	%r14764, %r14763, %r14763, 8;
	add.s32 	%r14765, %r14759, %r14764;
	xor.b32  	%r14766, %r14761, %r14765;
	shf.l.wrap.b32 	%r14767, %r14766, %r14766, 7;
	add.s32 	%r14768, %r14726, %r14719;
	xor.b32  	%r14769, %r14740, %r14768;
	shf.l.wrap.b32 	%r14770, %r14769, %r14769, 16;
	add.s32 	%r14771, %r14753, %r14770;
	xor.b32  	%r14772, %r14719, %r14771;
	shf.l.wrap.b32 	%r14773, %r14772, %r14772, 12;
	add.s32 	%r14774, %r14768, %r14773;
	xor.b32  	%r14775, %r14770, %r14774;
	shf.l.wrap.b32 	%r14776, %r14775, %r14775, 8;
	add.s32 	%r14777, %r14771, %r14776;
	xor.b32  	%r14778, %r14773, %r14777;
	shf.l.wrap.b32 	%r14779, %r14778, %r14778, 7;
	add.s32 	%r14780, %r14738, %r14731;
	xor.b32  	%r14781, %r14752, %r14780;
	shf.l.wrap.b32 	%r14782, %r14781, %r14781, 16;
	add.s32 	%r14783, %r14717, %r14782;
	xor.b32  	%r14784, %r14731, %r14783;
	shf.l.wrap.b32 	%r14785, %r14784, %r14784, 12;
	add.s32 	%r14786, %r14780, %r14785;
	xor.b32  	%r14787, %r14782, %r14786;
	shf.l.wrap.b32 	%r14788, %r14787, %r14787, 8;
	add.s32 	%r14789, %r14783, %r14788;
	xor.b32  	%r14790, %r14785, %r14789;
	shf.l.wrap.b32 	%r14791, %r14790, %r14790, 7;
	add.s32 	%r14792, %r14750, %r14743;
	xor.b32  	%r14793, %r14716, %r14792;
	shf.l.wrap.b32 	%r14794, %r14793, %r14793, 16;
	add.s32 	%r14795, %r14729, %r14794;
	xor.b32  	%r14796, %r14743, %r14795;
	shf.l.wrap.b32 	%r14797, %r14796, %r14796, 12;
	add.s32 	%r14798, %r14792, %r14797;
	xor.b32  	%r14799, %r14794, %r14798;
	shf.l.wrap.b32 	%r14800, %r14799, %r14799, 8;
	add.s32 	%r14801, %r14795, %r14800;
	xor.b32  	%r14802, %r14797, %r14801;
	shf.l.wrap.b32 	%r14803, %r14802, %r14802, 7;
	add.s32 	%r14804, %r14762, %r14779;
	xor.b32  	%r14805, %r14800, %r14804;
	shf.l.wrap.b32 	%r14806, %r14805, %r14805, 16;
	add.s32 	%r14807, %r14789, %r14806;
	xor.b32  	%r14808, %r14779, %r14807;
	shf.l.wrap.b32 	%r14809, %r14808, %r14808, 12;
	add.s32 	%r14810, %r14804, %r14809;
	xor.b32  	%r14811, %r14806, %r14810;
	shf.l.wrap.b32 	%r14812, %r14811, %r14811, 8;
	add.s32 	%r14813, %r14807, %r14812;
	xor.b32  	%r14814, %r14809, %r14813;
	shf.l.wrap.b32 	%r14815, %r14814, %r14814, 7;
	add.s32 	%r14816, %r14774, %r14791;
	xor.b32  	%r14817, %r14764, %r14816;
	shf.l.wrap.b32 	%r14818, %r14817, %r14817, 16;
	add.s32 	%r14819, %r14801, %r14818;
	xor.b32  	%r14820, %r14791, %r14819;
	shf.l.wrap.b32 	%r14821, %r14820, %r14820, 12;
	add.s32 	%r14822, %r14816, %r14821;
	xor.b32  	%r14823, %r14818, %r14822;
	shf.l.wrap.b32 	%r14824, %r14823, %r14823, 8;
	add.s32 	%r14825, %r14819, %r14824;
	xor.b32  	%r14826, %r14821, %r14825;
	shf.l.wrap.b32 	%r14827, %r14826, %r14826, 7;
	add.s32 	%r14828, %r14786, %r14803;
	xor.b32  	%r14829, %r14776, %r14828;
	shf.l.wrap.b32 	%r14830, %r14829, %r14829, 16;
	add.s32 	%r14831, %r14765, %r14830;
	xor.b32  	%r14832, %r14803, %r14831;
	shf.l.wrap.b32 	%r14833, %r14832, %r14832, 12;
	add.s32 	%r14834, %r14828, %r14833;
	xor.b32  	%r14835, %r14830, %r14834;
	shf.l.wrap.b32 	%r14836, %r14835, %r14835, 8;
	add.s32 	%r14837, %r14831, %r14836;
	xor.b32  	%r14838, %r14833, %r14837;
	shf.l.wrap.b32 	%r14839, %r14838, %r14838, 7;
	add.s32 	%r14840, %r14798, %r14767;
	xor.b32  	%r14841, %r14788, %r14840;
	shf.l.wrap.b32 	%r14842, %r14841, %r14841, 16;
	add.s32 	%r14843, %r14777, %r14842;
	xor.b32  	%r14844, %r14767, %r14843;
	shf.l.wrap.b32 	%r14845, %r14844, %r14844, 12;
	add.s32 	%r14846, %r14840, %r14845;
	xor.b32  	%r14847, %r14842, %r14846;
	shf.l.wrap.b32 	%r14848, %r14847, %r14847, 8;
	add.s32 	%r14849, %r14843, %r14848;
	xor.b32  	%r14850, %r14845, %r14849;
	shf.l.wrap.b32 	%r14851, %r14850, %r14850, 7;
	add.s32 	%r27800, %r14468, %r14810;
	add.s32 	%r27801, %r27808, %r14851;
	add.s32 	%r27799, %r14480, %r14822;
	add.s32 	%r27802, %r27807, %r14815;
	add.s32 	%r27798, %r14492, %r14834;
	add.s32 	%r27803, %r27806, %r14827;
	add.s32 	%r27797, %r14504, %r14846;
	add.s32 	%r27804, %r27805, %r14839;
	xor.b32  	%r14852, %r14469, 1;
	shf.l.wrap.b32 	%r14853, %r14469, %r14852, 16;
	add.s32 	%r14854, %r27808, %r14853;
	xor.b32  	%r14855, %r27808, %r14854;
	shf.l.wrap.b32 	%r14856, %r14855, %r14855, 12;
	add.s32 	%r14857, %r14469, %r14856;
	xor.b32  	%r14858, %r14853, %r14857;
	shf.l.wrap.b32 	%r14859, %r14858, %r14858, 8;
	add.s32 	%r14860, %r14854, %r14859;
	xor.b32  	%r14861, %r14856, %r14860;
	shf.l.wrap.b32 	%r14862, %r14861, %r14861, 7;
	add.s32 	%r14863, %r14857, %r14491;
	xor.b32  	%r14864, %r14512, %r14863;
	shf.l.wrap.b32 	%r14865, %r14864, %r14864, 16;
	add.s32 	%r14866, %r14501, %r14865;
	xor.b32  	%r14867, %r14491, %r14866;
	shf.l.wrap.b32 	%r14868, %r14867, %r14867, 12;
	add.s32 	%r14869, %r14863, %r14868;
	xor.b32  	%r14870, %r14865, %r14869;
	shf.l.wrap.b32 	%r14871, %r14870, %r14870, 8;
	add.s32 	%r14872, %r14866, %r14871;
	xor.b32  	%r14873, %r14868, %r14872;
	shf.l.wrap.b32 	%r14874, %r14873, %r14873, 7;
	xor.b32  	%r14875, %r14859, %r14528;
	shf.l.wrap.b32 	%r14876, %r14875, %r14875, 16;
	add.s32 	%r14877, %r14513, %r14876;
	xor.b32  	%r14878, %r14503, %r14877;
	shf.l.wrap.b32 	%r14879, %r14878, %r14878, 12;
	add.s32 	%r14880, %r14528, %r14879;
	xor.b32  	%r14881, %r14876, %r14880;
	shf.l.wrap.b32 	%r14882, %r14881, %r14881, 8;
	add.s32 	%r14883, %r14877, %r14882;
	xor.b32  	%r14884, %r14879, %r14883;
	shf.l.wrap.b32 	%r14885, %r14884, %r14884, 7;
	add.s32 	%r14886, %r14860, %r14542;
	xor.b32  	%r14887, %r14515, %r14886;
	shf.l.wrap.b32 	%r14888, %r14887, %r14887, 12;
	add.s32 	%r14889, %r14540, %r14888;
	xor.b32  	%r14890, %r14542, %r14889;
	shf.l.wrap.b32 	%r14891, %r14890, %r14890, 8;
	add.s32 	%r14892, %r14886, %r14891;
	xor.b32  	%r14893, %r14888, %r14892;
	shf.l.wrap.b32 	%r14894, %r14893, %r14893, 7;
	add.s32 	%r14895, %r14510, %r14862;
	xor.b32  	%r14896, %r14500, %r14895;
	shf.l.wrap.b32 	%r14897, %r14896, %r14896, 16;
	add.s32 	%r14898, %r14489, %r14897;
	xor.b32  	%r14899, %r14862, %r14898;
	shf.l.wrap.b32 	%r14900, %r14899, %r14899, 12;
	add.s32 	%r14901, %r14895, %r14900;
	xor.b32  	%r14902, %r14897, %r14901;
	shf.l.wrap.b32 	%r14903, %r14902, %r14902, 8;
	add.s32 	%r14904, %r14898, %r14903;
	xor.b32  	%r14905, %r14900, %r14904;
	shf.l.wrap.b32 	%r14906, %r14905, %r14905, 7;
	add.s32 	%r14907, %r14869, %r14906;
	xor.b32  	%r14908, %r14882, %r14907;
	shf.l.wrap.b32 	%r14909, %r14908, %r14908, 16;
	add.s32 	%r14910, %r14892, %r14909;
	xor.b32  	%r14911, %r14906, %r14910;
	shf.l.wrap.b32 	%r14912, %r14911, %r14911, 12;
	add.s32 	%r14913, %r14907, %r14912;
	xor.b32  	%r14914, %r14909, %r14913;
	shf.l.wrap.b32 	%r14915, %r14914, %r14914, 8;
	add.s32 	%r14916, %r14910, %r14915;
	xor.b32  	%r14917, %r14912, %r14916;
	shf.l.wrap.b32 	%r14918, %r14917, %r14917, 7;
	add.s32 	%r14919, %r14880, %r14874;
	xor.b32  	%r14920, %r14891, %r14919;
	shf.l.wrap.b32 	%r14921, %r14920, %r14920, 16;
	add.s32 	%r14922, %r14904, %r14921;
	xor.b32  	%r14923, %r14874, %r14922;
	shf.l.wrap.b32 	%r14924, %r14923, %r14923, 12;
	add.s32 	%r14925, %r14919, %r14924;
	xor.b32  	%r14926, %r14921, %r14925;
	shf.l.wrap.b32 	%r14927, %r14926, %r14926, 8;
	add.s32 	%r14928, %r14922, %r14927;
	xor.b32  	%r14929, %r14924, %r14928;
	shf.l.wrap.b32 	%r14930, %r14929, %r14929, 7;
	add.s32 	%r14931, %r14889, %r14885;
	xor.b32  	%r14932, %r14903, %r14931;
	shf.l.wrap.b32 	%r14933, %r14932, %r14932, 16;
	add.s32 	%r14934, %r14872, %r14933;
	xor.b32  	%r14935, %r14885, %r14934;
	shf.l.wrap.b32 	%r14936, %r14935, %r14935, 12;
	add.s32 	%r14937, %r14931, %r14936;
	xor.b32  	%r14938, %r14933, %r14937;
	shf.l.wrap.b32 	%r14939, %r14938, %r14938, 8;
	add.s32 	%r14940, %r14934, %r14939;
	xor.b32  	%r14941, %r14936, %r14940;
	shf.l.wrap.b32 	%r14942, %r14941, %r14941, 7;
	add.s32 	%r14943, %r14901, %r14894;
	xor.b32  	%r14944, %r14871, %r14943;
	shf.l.wrap.b32 	%r14945, %r14944, %r14944, 16;
	add.s32 	%r14946, %r14883, %r14945;
	xor.b32  	%r14947, %r14894, %r14946;
	shf.l.wrap.b32 	%r14948, %r14947, %r14947, 12;
	add.s32 	%r14949, %r14943, %r14948;
	xor.b32  	%r14950, %r14945, %r14949;
	shf.l.wrap.b32 	%r14951, %r14950, %r14950, 8;
	add.s32 	%r14952, %r14946, %r14951;
	xor.b32  	%r14953, %r14948, %r14952;
	shf.l.wrap.b32 	%r14954, %r14953, %r14953, 7;
	add.s32 	%r14955, %r14913, %r14930;
	xor.b32  	%r14956, %r14951, %r14955;
	shf.l.wrap.b32 	%r14957, %r14956, %r14956, 16;
	add.s32 	%r14958, %r14940, %r14957;
	xor.b32  	%r14959, %r14930, %r14958;
	shf.l.wrap.b32 	%r14960, %r14959, %r14959, 12;
	add.s32 	%r14961, %r14955, %r14960;
	xor.b32  	%r14962, %r14957, %r14961;
	shf.l.wrap.b32 	%r14963, %r14962, %r14962, 8;
	add.s32 	%r14964, %r14958, %r14963;
	xor.b32  	%r14965, %r14960, %r14964;
	shf.l.wrap.b32 	%r14966, %r14965, %r14965, 7;
	add.s32 	%r14967, %r14925, %r14942;
	xor.b32  	%r14968, %r14915, %r14967;
	shf.l.wrap.b32 	%r14969, %r14968, %r14968, 16;
	add.s32 	%r14970, %r14952, %r14969;
	xor.b32  	%r14971, %r14942, %r14970;
	shf.l.wrap.b32 	%r14972, %r14971, %r14971, 12;
	add.s32 	%r14973, %r14967, %r14972;
	xor.b32  	%r14974, %r14969, %r14973;
	shf.l.wrap.b32 	%r14975, %r14974, %r14974, 8;
	add.s32 	%r14976, %r14970, %r14975;
	xor.b32  	%r14977, %r14972, %r14976;
	shf.l.wrap.b32 	%r14978, %r14977, %r14977, 7;
	add.s32 	%r14979, %r14937, %r14954;
	xor.b32  	%r14980, %r14927, %r14979;
	shf.l.wrap.b32 	%r14981, %r14980, %r14980, 16;
	add.s32 	%r14982, %r14916, %r14981;
	xor.b32  	%r14983, %r14954, %r14982;
	shf.l.wrap.b32 	%r14984, %r14983, %r14983, 12;
	add.s32 	%r14985, %r14979, %r14984;
	xor.b32  	%r14986, %r14981, %r14985;
	shf.l.wrap.b32 	%r14987, %r14986, %r14986, 8;
	add.s32 	%r14988, %r14982, %r14987;
	xor.b32  	%r14989, %r14984, %r14988;
	shf.l.wrap.b32 	%r14990, %r14989, %r14989, 7;
	add.s32 	%r14991, %r14949, %r14918;
	xor.b32  	%r14992, %r14939, %r14991;
	shf.l.wrap.b32 	%r14993, %r14992, %r14992, 16;
	add.s32 	%r14994, %r14928, %r14993;
	xor.b32  	%r14995, %r14918, %r14994;
	shf.l.wrap.b32 	%r14996, %r14995, %r14995, 12;
	add.s32 	%r14997, %r14991, %r14996;
	xor.b32  	%r14998, %r14993, %r14997;
	shf.l.wrap.b32 	%r14999, %r14998, %r14998, 8;
	add.s32 	%r15000, %r14994, %r14999;
	xor.b32  	%r15001, %r14996, %r15000;
	shf.l.wrap.b32 	%r15002, %r15001, %r15001, 7;
	add.s32 	%r15003, %r14961, %r15002;
	xor.b32  	%r15004, %r14975, %r15003;
	shf.l.wrap.b32 	%r15005, %r15004, %r15004, 16;
	add.s32 	%r15006, %r14988, %r15005;
	xor.b32  	%r15007, %r15002, %r15006;
	shf.l.wrap.b32 	%r15008, %r15007, %r15007, 12;
	add.s32 	%r15009, %r15003, %r15008;
	xor.b32  	%r15010, %r15005, %r15009;
	shf.l.wrap.b32 	%r15011, %r15010, %r15010, 8;
	add.s32 	%r15012, %r15006, %r15011;
	xor.b32  	%r15013, %r15008, %r15012;
	shf.l.wrap.b32 	%r15014, %r15013, %r15013, 7;
	add.s32 	%r15015, %r14973, %r14966;
	xor.b32  	%r15016, %r14987, %r15015;
	shf.l.wrap.b32 	%r15017, %r15016, %r15016, 16;
	add.s32 	%r15018, %r15000, %r15017;
	xor.b32  	%r15019, %r14966, %r15018;
	shf.l.wrap.b32 	%r15020, %r15019, %r15019, 12;
	add.s32 	%r15021, %r15015, %r15020;
	xor.b32  	%r15022, %r15017, %r15021;
	shf.l.wrap.b32 	%r15023, %r15022, %r15022, 8;
	add.s32 	%r15024, %r15018, %r15023;
	xor.b32  	%r15025, %r15020, %r15024;
	shf.l.wrap.b32 	%r15026, %r15025, %r15025, 7;
	add.s32 	%r15027, %r14985, %r14978;
	xor.b32  	%r15028, %r14999, %r15027;
	shf.l.wrap.b32 	%r15029, %r15028, %r15028, 16;
	add.s32 	%r15030, %r14964, %r15029;
	xor.b32  	%r15031, %r14978, %r15030;
	shf.l.wrap.b32 	%r15032, %r15031, %r15031, 12;
	add.s32 	%r15033, %r15027, %r15032;
	xor.b32  	%r15034, %r15029, %r15033;
	shf.l.wrap.b32 	%r15035, %r15034, %r15034, 8;
	add.s32 	%r15036, %r15030, %r15035;
	xor.b32  	%r15037, %r15032, %r15036;
	shf.l.wrap.b32 	%r15038, %r15037, %r15037, 7;
	add.s32 	%r15039, %r14997, %r14990;
	xor.b32  	%r15040, %r14963, %r15039;
	shf.l.wrap.b32 	%r15041, %r15040, %r15040, 16;
	add.s32 	%r15042, %r14976, %r15041;
	xor.b32  	%r15043, %r14990, %r15042;
	shf.l.wrap.b32 	%r15044, %r15043, %r15043, 12;
	add.s32 	%r15045, %r15039, %r15044;
	xor.b32  	%r15046, %r15041, %r15045;
	shf.l.wrap.b32 	%r15047, %r15046, %r15046, 8;
	add.s32 	%r15048, %r15042, %r15047;
	xor.b32  	%r15049, %r15044, %r15048;
	shf.l.wrap.b32 	%r15050, %r15049, %r15049, 7;
	add.s32 	%r15051, %r15009, %r15026;
	xor.b32  	%r15052, %r15047, %r15051;
	shf.l.wrap.b32 	%r15053, %r15052, %r15052, 16;
	add.s32 	%r15054, %r15036, %r15053;
	xor.b32  	%r15055, %r15026, %r15054;
	shf.l.wrap.b32 	%r15056, %r15055, %r15055, 12;
	add.s32 	%r15057, %r15051, %r15056;
	xor.b32  	%r15058, %r15053, %r15057;
	shf.l.wrap.b32 	%r15059, %r15058, %r15058, 8;
	add.s32 	%r15060, %r15054, %r15059;
	xor.b32  	%r15061, %r15056, %r15060;
	shf.l.wrap.b32 	%r15062, %r15061, %r15061, 7;
	add.s32 	%r15063, %r15021, %r15038;
	xor.b32  	%r15064, %r15011, %r15063;
	shf.l.wrap.b32 	%r15065, %r15064, %r15064, 16;
	add.s32 	%r15066, %r15048, %r15065;
	xor.b32  	%r15067, %r15038, %r15066;
	shf.l.wrap.b32 	%r15068, %r15067, %r15067, 12;
	add.s32 	%r15069, %r15063, %r15068;
	xor.b32  	%r15070, %r15065, %r15069;
	shf.l.wrap.b32 	%r15071, %r15070, %r15070, 8;
	add.s32 	%r15072, %r15066, %r15071;
	xor.b32  	%r15073, %r15068, %r15072;
	shf.l.wrap.b32 	%r15074, %r15073, %r15073, 7;
	add.s32 	%r15075, %r15033, %r15050;
	xor.b32  	%r15076, %r15023, %r15075;
	shf.l.wrap.b32 	%r15077, %r15076, %r15076, 16;
	add.s32 	%r15078, %r15012, %r15077;
	xor.b32  	%r15079, %r15050, %r15078;
	shf.l.wrap.b32 	%r15080, %r15079, %r15079, 12;
	add.s32 	%r15081, %r15075, %r15080;
	xor.b32  	%r15082, %r15077, %r15081;
	shf.l.wrap.b32 	%r15083, %r15082, %r15082, 8;
	add.s32 	%r15084, %r15078, %r15083;
	xor.b32  	%r15085, %r15080, %r15084;
	shf.l.wrap.b32 	%r15086, %r15085, %r15085, 7;
	add.s32 	%r15087, %r15045, %r15014;
	xor.b32  	%r15088, %r15035, %r15087;
	shf.l.wrap.b32 	%r15089, %r15088, %r15088, 16;
	add.s32 	%r15090, %r15024, %r15089;
	xor.b32  	%r15091, %r15014, %r15090;
	shf.l.wrap.b32 	%r15092, %r15091, %r15091, 12;
	add.s32 	%r15093, %r15087, %r15092;
	xor.b32  	%r15094, %r15089, %r15093;
	shf.l.wrap.b32 	%r15095, %r15094, %r15094, 8;
	add.s32 	%r15096, %r15090, %r15095;
	xor.b32  	%r15097, %r15092, %r15096;
	shf.l.wrap.b32 	%r15098, %r15097, %r15097, 7;
	add.s32 	%r15099, %r15057, %r15098;
	xor.b32  	%r15100, %r15071, %r15099;
	shf.l.wrap.b32 	%r15101, %r15100, %r15100, 16;
	add.s32 	%r15102, %r15084, %r15101;
	xor.b32  	%r15103, %r15098, %r15102;
	shf.l.wrap.b32 	%r15104, %r15103, %r15103, 12;
	add.s32 	%r15105, %r15099, %r15104;
	xor.b32  	%r15106, %r15101, %r15105;
	shf.l.wrap.b32 	%r15107, %r15106, %r15106, 8;
	add.s32 	%r15108, %r15069, %r15062;
	xor.b32  	%r15109, %r15083, %r15108;
	shf.l.wrap.b32 	%r15110, %r15109, %r15109, 16;
	add.s32 	%r15111, %r15096, %r15110;
	xor.b32  	%r15112, %r15062, %r15111;
	shf.l.wrap.b32 	%r15113, %r15112, %r15112, 12;
	add.s32 	%r15114, %r15108, %r15113;
	xor.b32  	%r15115, %r15110, %r15114;
	shf.l.wrap.b32 	%r15116, %r15115, %r15115, 8;
	add.s32 	%r15117, %r15111, %r15116;
	xor.b32  	%r15118, %r15113, %r15117;
	shf.l.wrap.b32 	%r15119, %r15118, %r15118, 7;
	add.s32 	%r15120, %r15081, %r15074;
	xor.b32  	%r15121, %r15095, %r15120;
	shf.l.wrap.b32 	%r15122, %r15121, %r15121, 16;
	add.s32 	%r15123, %r15060, %r15122;
	xor.b32  	%r15124, %r15074, %r15123;
	shf.l.wrap.b32 	%r15125, %r15124, %r15124, 12;
	add.s32 	%r15126, %r15120, %r15125;
	xor.b32  	%r15127, %r15122, %r15126;
	shf.l.wrap.b32 	%r15128, %r15127, %r15127, 8;
	add.s32 	%r15129, %r15123, %r15128;
	xor.b32  	%r15130, %r15125, %r15129;
	shf.l.wrap.b32 	%r15131, %r15130, %r15130, 7;
	add.s32 	%r15132, %r15093, %r15086;
	xor.b32  	%r15133, %r15059, %r15132;
	shf.l.wrap.b32 	%r15134, %r15133, %r15133, 16;
	add.s32 	%r15135, %r15072, %r15134;
	xor.b32  	%r15136, %r15086, %r15135;
	shf.l.wrap.b32 	%r15137, %r15136, %r15136, 12;
	add.s32 	%r15138, %r15132, %r15137;
	xor.b32  	%r15139, %r15134, %r15138;
	shf.l.wrap.b32 	%r15140, %r15139, %r15139, 8;
	add.s32 	%r15141, %r15135, %r15140;
	add.s32 	%r15142, %r15105, %r15119;
	xor.b32  	%r15143, %r15140, %r15142;
	shf.l.wrap.b32 	%r15144, %r15143, %r15143, 16;
	add.s32 	%r15145, %r15129, %r15144;
	xor.b32  	%r15146, %r15119, %r15145;
	shr.u32 	%r15147, %r15146, 20;
	add.s32 	%r15148, %r15142, %r15147;
	add.s32 	%r15149, %r15114, %r15131;
	xor.b32  	%r15150, %r15107, %r15149;
	shf.l.wrap.b32 	%r15151, %r15150, %r15150, 16;
	add.s32 	%r15152, %r15141, %r15151;
	xor.b32  	%r15153, %r15131, %r15152;
	shr.u32 	%r15154, %r15153, 20;
	add.s32 	%r15155, %r15149, %r15154;
	add.s32 	%r15156, %r14468, %r15148;
	add.s32 	%r15157, %r14480, %r15155;
	cvt.u32.u16 	%r15158, %rs93;
	add.s32 	%r15159, %r15158, %r27796;
	add.s32 	%r15160, %r15159, -11;
	not.b32 	%r15161, %r15160;
	add.s32 	%r15162, %r15161, %r1484;
	mov.u32 	%r15163, %ctaid.x;
	shl.b32 	%r15164, %r15163, 11;
	mov.u32 	%r15165, %tid.x;
	and.b32  	%r15166, %r15165, 31;
	or.b32  	%r15167, %r15164, %r15166;
	shl.b32 	%r15168, %r15165, 3;
	and.b32  	%r15169, %r15168, 7936;
	add.s32 	%r15170, %r27503, %r15169;
	add.s32 	%r15171, %r15167, %r15170;
	shr.u32 	%r15172, %r15171, %r15162;
	and.b32  	%r15173, %r15172, 1;
	setp.eq.b32 	%p146, %r15173, 1;
	selp.b32 	%r15174, %r15157, %r15156, %p146;
	cvt.u16.u32 	%rs281, %r15174;
	and.b16  	%rs417, %rs281, 1;
	and.b16  	%rs282, %rs415, 255;
	setp.ne.s16 	%p147, %rs282, 1;
	@%p147 bra 	$L__BB3_187;
	ld.param.u64 	%rd450, [fused_batch_pir_kernel_optimized_8_param_1];
	cvt.u32.u16 	%r15175, %rs93;
	add.s32 	%r15176, %r15175, %r27796;
	add.s32 	%r15177, %r15176, -11;
	not.b32 	%r15178, %r15177;
	add.s32 	%r15179, %r15178, %r1484;
	mov.u32 	%r15180, %ctaid.x;
	shl.b32 	%r15181, %r15180, 11;
	mov.u32 	%r15182, %tid.x;
	and.b32  	%r15183, %r15182, 31;
	or.b32  	%r15184, %r15181, %r15183;
	shl.b32 	%r15185, %r15182, 3;
	and.b32  	%r15186, %r15185, 7936;
	add.s32 	%r15187, %r27503, %r15186;
	add.s32 	%r15188, %r15184, %r15187;
	shr.u32 	%r15189, %r15188, %r15179;
	and.b32  	%r15190, %r15189, 1;
	setp.eq.b32 	%p148, %r15190, 1;
	cvt.u64.u32 	%rd187, %r27796;
	cvt.u64.u16 	%rd188, %rs93;
	add.s64 	%rd189, %rd187, %rd188;
	cvta.to.global.u64 	%rd190, %rd450;
	shl.b64 	%rd191, %rd189, 4;
	add.s64 	%rd192, %rd190, %rd191;
	ld.global.u32 	%r15191, [%rd192+5700];
	selp.b32 	%r15192, %r27801, %r27800, %p148;
	xor.b32  	%r15193, %r15192, %r15191;
	selp.b32 	%r15194, %r27802, %r27799, %p148;
	selp.b32 	%r27800, %r27800, %r15193, %p148;
	selp.b32 	%r27801, %r15193, %r27801, %p148;
	ld.global.u32 	%r15195, [%rd192+5704];
	xor.b32  	%r15196, %r15194, %r15195;
	selp.b32 	%r15197, %r27803, %r27798, %p148;
	selp.b32 	%r27799, %r27799, %r15196, %p148;
	selp.b32 	%r27802, %r15196, %r27802, %p148;
	ld.global.u32 	%r15198, [%rd192+5708];
	xor.b32  	%r15199, %r15197, %r15198;
	selp.b32 	%r15200, %r27804, %r27797, %p148;
	selp.b32 	%r27798, %r27798, %r15199, %p148;
	selp.b32 	%r27803, %r15199, %r27803, %p148;
	ld.global.u32 	%r15201, [%rd192+5712];
	xor.b32  	%r15202, %r15200, %r15201;
	selp.b64 	%rd193, 445, 420, %p148;
	selp.b32 	%r27797, %r27797, %r15202, %p148;
	selp.b32 	%r27804, %r15202, %r27804, %p148;
	add.s64 	%rd194, %rd193, %rd189;
	add.s64 	%rd195, %rd194, %rd190;
	ld.global.u8 	%rs283, [%rd195+5845];
	xor.b16  	%rs417, %rs283, %rs417;
$L__BB3_187:
	cvt.u32.u16 	%r15203, %rs93;
	add.s32 	%r15204, %r15203, -11;
	add.s32 	%r15205, %r27796, %r15204;
	not.b32 	%r15206, %r15205;
	add.s32 	%r15207, %r15206, %r1484;
	mov.u32 	%r15208, %ctaid.x;
	shl.b32 	%r15209, %r15208, 11;
	mov.u32 	%r15210, %tid.x;
	and.b32  	%r15211, %r15210, 31;
	or.b32  	%r15212, %r15209, %r15211;
	shl.b32 	%r15213, %r15210, 3;
	and.b32  	%r15214, %r15213, 7936;
	add.s32 	%r15215, %r27503, %r15214;
	add.s32 	%r15216, %r15212, %r15215;
	shr.u32 	%r15217, %r15216, %r15207;
	and.b32  	%r15218, %r15217, 1;
	setp.eq.b32 	%p149, %r15218, 1;
	selp.b32 	%r27808, %r27801, %r27800, %p149;
	selp.b32 	%r27807, %r27802, %r27799, %p149;
	selp.b32 	%r27806, %r27803, %r27798, %p149;
	selp.b32 	%r27805, %r27804, %r27797, %p149;
	add.s32 	%r27796, %r27796, 1;
	sub.s32 	%r15219, %r1484, %r15204;
	setp.ne.s32 	%p150, %r27796, %r15219;
	mov.u16 	%rs415, %rs417;
	@%p150 bra 	$L__BB3_185;
$L__BB3_188:
	and.b16  	%rs284, %rs417, 255;
	setp.ne.s16 	%p151, %rs284, 1;
	@%p151 bra 	$L__BB3_190;
	ld.param.u64 	%rd451, [fused_batch_pir_kernel_optimized_8_param_1];
	cvta.to.global.u64 	%rd196, %rd451;
	ld.global.u32 	%r15220, [%rd196+6328];
	xor.b32  	%r27808, %r27808, %r15220;
$L__BB3_190:
	@%p151 bra 	$L__BB3_192;
	ld.param.u64 	%rd452, [fused_batch_pir_kernel_optimized_8_param_1];
	cvta.to.global.u64 	%rd197, %rd452;
	ld.global.u32 	%r15221, [%rd197+6332];
	xor.b32  	%r27807, %r27807, %r15221;
$L__BB3_192:
	@%p151 bra 	$L__BB3_194;
	ld.param.u64 	%rd453, [fused_batch_pir_kernel_optimized_8_param_1];
	cvta.to.global.u64 	%rd198, %rd453;
	ld.global.u32 	%r15222, [%rd198+6336];
	xor.b32  	%r27806, %r27806, %r15222;
$L__BB3_194:
	@%p151 bra 	$L__BB3_196;
	ld.param.u64 	%rd454, [fused_batch_pir_kernel_optimized_8_param_1];
	cvta.to.global.u64 	%rd199, %rd454;
	ld.global.u32 	%r15223, [%rd199+6340];
	xor.b32  	%r27805, %r27805, %r15223;
$L__BB3_196:
	ld.param.u32 	%r26701, [fused_batch_pir_kernel_optimized_8_param_4];
	mov.u32 	%r15225, %ctaid.x;
	shl.b32 	%r15226, %r15225, 11;
	mov.u32 	%r15227, %tid.x;
	and.b32  	%r15228, %r15227, 31;
	or.b32  	%r15229, %r15226, %r15228;
	shl.b32 	%r15230, %r15227, 3;
	and.b32  	%r15231, %r15230, 7936;
	add.s32 	%r15232, %r27503, %r15231;
	add.s32 	%r15233, %r15229, %r15232;
	setp.ge.s32 	%p155, %r15233, %r26701;
	mov.b32 	%r27829, 0;
	mov.u32 	%r27830, %r27829;
	mov.u32 	%r27831, %r27829;
	mov.u32 	%r27832, %r27829;
	@%p155 bra 	$L__BB3_210;
	ld.param.u64 	%rd455, [fused_batch_pir_kernel_optimized_8_param_1];
	cvta.to.global.u64 	%rd200, %rd455;
	ld.global.u8 	%rs288, [%rd200+6361];
	max.u16 	%rs100, %rs288, 11;
	cvt.u32.u16 	%r15234, %rs100;
	ld.shared.u32 	%r27832, [s_mem+98948];
	ld.shared.v2.u32 	{%r27831, %r27830}, [s_mem+98952];
	ld.shared.u32 	%r27829, [s_mem+98960];
	ld.shared.u8 	%rs420, [s_mem+98964];
	cvt.u32.u16 	%r1538, %rs288;
	sub.s32 	%r15235, %r1538, %r15234;
	add.s32 	%r15236, %r15235, 11;
	setp.lt.s32 	%p156, %r15236, 1;
	@%p156 bra 	$L__BB3_202;
	mov.b32 	%r27820, 0;
	mov.u16 	%rs418, %rs420;
$L__BB3_199:
	.pragma "nounroll";
	ld.const.u32 	%r15238, [CHACHA_CONSTANTS];
	add.s32 	%r15239, %r15238, %r27832;
	shf.l.wrap.b32 	%r15240, %r15239, %r15239, 16;
	add.s32 	%r15241, %r27832, %r15240;
	xor.b32  	%r15242, %r27832, %r15241;
	shf.l.wrap.b32 	%r15243, %r15242, %r15242, 12;
	add.s32 	%r15244, %r15239, %r15243;
	xor.b32  	%r15245, %r15240, %r15244;
	shf.l.wrap.b32 	%r15246, %r15245, %r15245, 8;
	add.s32 	%r15247, %r15241, %r15246;
	xor.b32  	%r15248, %r15243, %r15247;
	shf.l.wrap.b32 	%r15249, %r15248, %r15248, 7;
	ld.const.u32 	%r15250, [CHACHA_CONSTANTS+4];
	add.s32 	%r15251, %r15250, %r27831;
	shf.l.wrap.b32 	%r15252, %r15251, %r15251, 16;
	add.s32 	%r15253, %r27831, %r15252;
	xor.b32  	%r15254, %r27831, %r15253;
	shf.l.wrap.b32 	%r15255, %r15254, %r15254, 12;
	add.s32 	%r15256, %r15251, %r15255;
	xor.b32  	%r15257, %r15252, %r15256;
	shf.l.wrap.b32 	%r15258, %r15257, %r15257, 8;
	add.s32 	%r15259, %r15253, %r15258;
	xor.b32  	%r15260, %r15255, %r15259;
	shf.l.wrap.b32 	%r15261, %r15260, %r15260, 7;
	ld.const.u32 	%r15262, [CHACHA_CONSTANTS+8];
	add.s32 	%r15263, %r15262, %r27830;
	shf.l.wrap.b32 	%r15264, %r15263, %r15263, 16;
	add.s32 	%r15265, %r27830, %r15264;
	xor.b32  	%r15266, %r27830, %r15265;
	shf.l.wrap.b32 	%r15267, %r15266, %r15266, 12;
	add.s32 	%r15268, %r15263, %r15267;
	xor.b32  	%r15269, %r15264, %r15268;
	shf.l.wrap.b32 	%r15270, %r15269, %r15269, 8;
	add.s32 	%r15271, %r15265, %r15270;
	xor.b32  	%r15272, %r15267, %r15271;
	shf.l.wrap.b32 	%r15273, %r15272, %r15272, 7;
	ld.const.u32 	%r15274, [CHACHA_CONSTANTS+12];
	add.s32 	%r15275, %r15274, %r27829;
	shf.l.wrap.b32 	%r15276, %r15275, %r15275, 16;
	add.s32 	%r15277, %r27829, %r15276;
	xor.b32  	%r15278, %r27829, %r15277;
	shf.l.wrap.b32 	%r15279, %r15278, %r15278, 12;
	add.s32 	%r15280, %r15275, %r15279;
	xor.b32  	%r15281, %r15276, %r15280;
	shf.l.wrap.b32 	%r15282, %r15281, %r15281, 8;
	add.s32 	%r15283, %r15277, %r15282;
	xor.b32  	%r15284, %r15279, %r15283;
	shf.l.wrap.b32 	%r15285, %r15284, %r15284, 7;
	add.s32 	%r15286, %r15244, %r15261;
	xor.b32  	%r15287, %r15282, %r15286;
	shf.l.wrap.b32 	%r15288, %r15287, %r15287, 16;
	add.s32 	%r15289, %r15271, %r15288;
	xor.b32  	%r15290, %r15261, %r15289;
	shf.l.wrap.b32 	%r15291, %r15290, %r15290, 12;
	add.s32 	%r15292, %r15286, %r15291;
	xor.b32  	%r15293, %r15288, %r15292;
	shf.l.wrap.b32 	%r15294, %r15293, %r15293, 8;
	add.s32 	%r15295, %r15289, %r15294;
	xor.b32  	%r15296, %r15291, %r15295;
	shf.l.wrap.b32 	%r15297, %r15296, %r15296, 7;
	add.s32 	%r15298, %r15256, %r15273;
	xor.b32  	%r15299, %r15246, %r15298;
	shf.l.wrap.b32 	%r15300, %r15299, %r15299, 16;
	add.s32 	%r15301, %r15283, %r15300;
	xor.b32  	%r15302, %r15273, %r15301;
	shf.l.wrap.b32 	%r15303, %r15302, %r15302, 12;
	add.s32 	%r15304, %r15298, %r15303;
	xor.b32  	%r15305, %r15300, %r15304;
	shf.l.wrap.b32 	%r15306, %r15305, %r15305, 8;
	add.s32 	%r15307, %r15301, %r15306;
	xor.b32  	%r15308, %r15303, %r15307;
	shf.l.wrap.b32 	%r15309, %r15308, %r15308, 7;
	add.s32 	%r15310, %r15268, %r15285;
	xor.b32  	%r15311, %r15258, %r15310;
	shf.l.wrap.b32 	%r15312, %r15311, %r15311, 16;
	add.s32 	%r15313, %r15247, %r15312;
	xor.b32  	%r15314, %r15285, %r15313;
	shf.l.wrap.b32 	%r15315, %r15314, %r15314, 12;
	add.s32 	%r15316, %r15310, %r15315;
	xor.b32  	%r15317, %r15312, %r15316;
	shf.l.wrap.b32 	%r15318, %r15317, %r15317, 8;
	add.s32 	%r15319, %r15313, %r15318;
	xor.b32  	%r15320, %r15315, %r15319;
	shf.l.wrap.b32 	%r15321, %r15320, %r15320, 7;
	add.s32 	%r15322, %r15280, %r15249;
	xor.b32  	%r15323, %r15270, %r15322;
	shf.l.wrap.b32 	%r15324, %r15323, %r15323, 16;
	add.s32 	%r15325, %r15259, %r15324;
	xor.b32  	%r15326, %r15249, %r15325;
	shf.l.wrap.b32 	%r15327, %r15326, %r15326, 12;
	add.s32 	%r15328, %r15322, %r15327;
	xor.b32  	%r15329, %r15324, %r15328;
	shf.l.wrap.b32 	%r15330, %r15329, %r15329, 8;
	add.s32 	%r15331, %r15325, %r15330;
	xor.b32  	%r15332, %r15327, %r15331;
	shf.l.wrap.b32 	%r15333, %r15332, %r15332, 7;
	add.s32 	%r15334, %r15292, %r15333;
	xor.b32  	%r15335, %r15306, %r15334;
	shf.l.wrap.b32 	%r15336, %r15335, %r15335, 16;
	add.s32 	%r15337, %r15319, %r15336;
	xor.b32  	%r15338, %r15333, %r15337;
	shf.l.wrap.b32 	%r15339, %r15338, %r15338, 12;
	add.s32 	%r15340, %r15334, %r15339;
	xor.b32  	%r15341, %r15336, %r15340;
	shf.l.wrap.b32 	%r15342, %r15341, %r15341, 8;
	add.s32 	%r15343, %r15337, %r15342;
	xor.b32  	%r15344, %r15339, %r15343;
	shf.l.wrap.b32 	%r15345, %r15344, %r15344, 7;
	add.s32 	%r15346, %r15304, %r15297;
	xor.b32  	%r15347, %r15318, %r15346;
	shf.l.wrap.b32 	%r15348, %r15347, %r15347, 16;
	add.s32 	%r15349, %r15331, %r15348;
	xor.b32  	%r15350, %r15297, %r15349;
	shf.l.wrap.b32 	%r15351, %r15350, %r15350, 12;
	add.s32 	%r15352, %r15346, %r15351;
	xor.b32  	%r15353, %r15348, %r15352;
	shf.l.wrap.b32 	%r15354, %r15353, %r15353, 8;
	add.s32 	%r15355, %r15349, %r15354;
	xor.b32  	%r15356, %r15351, %r15355;
	shf.l.wrap.b32 	%r15357, %r15356, %r15356, 7;
	add.s32 	%r15358, %r15316, %r15309;
	xor.b32  	%r15359, %r15330, %r15358;
	shf.l.wrap.b32 	%r15360, %r15359, %r15359, 16;
	add.s32 	%r15361, %r15295, %r15360;
	xor.b32  	%r15362, %r15309, %r15361;
	shf.l.wrap.b32 	%r15363, %r15362, %r15362, 12;
	add.s32 	%r15364, %r15358, %r15363;
	xor.b32  	%r15365, %r15360, %r15364;
	shf.l.wrap.b32 	%r15366, %r15365, %r15365, 8;
	add.s32 	%r15367, %r15361, %r15366;
	xor.b32  	%r15368, %r15363, %r15367;
	shf.l.wrap.b32 	%r15369, %r15368, %r15368, 7;
	add.s32 	%r15370, %r15328, %r15321;
	xor.b32  	%r15371, %r15294, %r15370;
	shf.l.wrap.b32 	%r15372, %r15371, %r15371, 16;
	add.s32 	%r15373, %r15307, %r15372;
	xor.b32  	%r15374, %r15321, %r15373;
	shf.l.wrap.b32 	%r15375, %r15374, %r15374, 12;
	add.s32 	%r15376, %r15370, %r15375;
	xor.b32  	%r15377, %r15372, %r15376;
	shf.l.wrap.b32 	%r15378, %r15377, %r15377, 8;
	add.s32 	%r15379, %r15373, %r15378;
	xor.b32  	%r15380, %r15375, %r15379;
	shf.l.wrap.b32 	%r15381, %r15380, %r15380, 7;
	add.s32 	%r15382, %r15340, %r15357;
	xor.b32  	%r15383, %r15378, %r15382;
	shf.l.wrap.b32 	%r15384, %r15383, %r15383, 16;
	add.s32 	%r15385, %r15367, %r15384;
	xor.b32  	%r15386, %r15357, %r15385;
	shf.l.wrap.b32 	%r15387, %r15386, %r15386, 12;
	add.s32 	%r15388, %r15382, %r15387;
	xor.b32  	%r15389, %r15384, %r15388;
	shf.l.wrap.b32 	%r15390, %r15389, %r15389, 8;
	add.s32 	%r15391, %r15385, %r15390;
	xor.b32  	%r15392, %r15387, %r15391;
	shf.l.wrap.b32 	%r15393, %r15392, %r15392, 7;
	add.s32 	%r15394, %r15352, %r15369;
	xor.b32  	%r15395, %r15342, %r15394;
	shf.l.wrap.b32 	%r15396, %r15395, %r15395, 16;
	add.s32 	%r15397, %r15379, %r15396;
	xor.b32  	%r15398, %r15369, %r15397;
	shf.l.wrap.b32 	%r15399, %r15398, %r15398, 12;
	add.s32 	%r15400, %r15394, %r15399;
	xor.b32  	%r15401, %r15396, %r15400;
	shf.l.wrap.b32 	%r15402, %r15401, %r15401, 8;
	add.s32 	%r15403, %r15397, %r15402;
	xor.b32  	%r15404, %r15399, %r15403;
	shf.l.wrap.b32 	%r15405, %r15404, %r15404, 7;
	add.s32 	%r15406, %r15364, %r15381;
	xor.b32  	%r15407, %r15354, %r15406;
	shf.l.wrap.b32 	%r15408, %r15407, %r15407, 16;
	add.s32 	%r15409, %r15343, %r15408;
	xor.b32  	%r15410, %r15381, %r15409;
	shf.l.wrap.b32 	%r15411, %r15410, %r15410, 12;
	add.s32 	%r15412, %r15406, %r15411;
	xor.b32  	%r15413, %r15408, %r15412;
	shf.l.wrap.b32 	%r15414, %r15413, %r15413, 8;
	add.s32 	%r15415, %r15409, %r15414;
	xor.b32  	%r15416, %r15411, %r15415;
	shf.l.wrap.b32 	%r15417, %r15416, %r15416, 7;
	add.s32 	%r15418, %r15376, %r15345;
	xor.b32  	%r15419, %r15366, %r15418;
	shf.l.wrap.b32 	%r15420, %r15419, %r15419, 16;
	add.s32 	%r15421, %r15355, %r15420;
	xor.b32  	%r15422, %r15345, %r15421;
	shf.l.wrap.b32 	%r15423, %r15422, %r15422, 12;
	add.s32 	%r15424, %r15418, %r15423;
	xor.b32  	%r15425, %r15420, %r15424;
	shf.l.wrap.b32 	%r15426, %r15425, %r15425, 8;
	add.s32 	%r15427, %r15421, %r15426;
	xor.b32  	%r15428, %r15423, %r15427;
	shf.l.wrap.b32 	%r15429, %r15428, %r15428, 7;
	add.s32 	%r15430, %r15388, %r15429;
	xor.b32  	%r15431, %r15402, %r15430;
	shf.l.wrap.b32 	%r15432, %r15431, %r15431, 16;
	add.s32 	%r15433, %r15415, %r15432;
	xor.b32  	%r15434, %r15429, %r15433;
	shf.l.wrap.b32 	%r15435, %r15434, %r15434, 12;
	add.s32 	%r15436, %r15430, %r15435;
	xor.b32  	%r15437, %r15432, %r15436;
	shf.l.wrap.b32 	%r15438, %r15437, %r15437, 8;
	add.s32 	%r15439, %r15433, %r15438;
	xor.b32  	%r15440, %r15435, %r15439;
	shf.l.wrap.b32 	%r15441, %r15440, %r15440, 7;
	add.s32 	%r15442, %r15400, %r15393;
	xor.b32  	%r15443, %r15414, %r15442;
	shf.l.wrap.b32 	%r15444, %r15443, %r15443, 16;
	add.s32 	%r15445, %r15427, %r15444;
	xor.b32  	%r15446, %r15393, %r15445;
	shf.l.wrap.b32 	%r15447, %r15446, %r15446, 12;
	add.s32 	%r15448, %r15442, %r15447;
	xor.b32  	%r15449, %r15444, %r15448;
	shf.l.wrap.b32 	%r15450, %r15449, %r15449, 8;
	add.s32 	%r15451, %r15445, %r15450;
	xor.b32  	%r15452, %r15447, %r15451;
	shf.l.wrap.b32 	%r15453, %r15452, %r15452, 7;
	add.s32 	%r15454, %r15412, %r15405;
	xor.b32  	%r15455, %r15426, %r15454;
	shf.l.wrap.b32 	%r15456, %r15455, %r15455, 16;
	add.s32 	%r15457, %r15391, %r15456;
	xor.b32  	%r15458, %r15405, %r15457;
	shf.l.wrap.b32 	%r15459, %r15458, %r15458, 12;
	add.s32 	%r15460, %r15454, %r15459;
	xor.b32  	%r15461, %r15456, %r15460;
	shf.l.wrap.b32 	%r15462, %r15461, %r15461, 8;
	add.s32 	%r15463, %r15457, %r15462;
	xor.b32  	%r15464, %r15459, %r15463;
	shf.l.wrap.b32 	%r15465, %r15464, %r15464, 7;
	add.s32 	%r15466, %r15424, %r15417;
	xor.b32  	%r15467, %r15390, %r15466;
	shf.l.wrap.b32 	%r15468, %r15467, %r15467, 16;
	add.s32 	%r15469, %r15403, %r15468;
	xor.b32  	%r15470, %r15417, %r15469;
	shf.l.wrap.b32 	%r15471, %r15470, %r15470, 12;
	add.s32 	%r15472, %r15466, %r15471;
	xor.b32  	%r15473, %r15468, %r15472;
	shf.l.wrap.b32 	%r15474, %r15473, %r15473, 8;
	add.s32 	%r15475, %r15469, %r15474;
	xor.b32  	%r15476, %r15471, %r15475;
	shf.l.wrap.b32 	%r15477, %r15476, %r15476, 7;
	add.s32 	%r15478, %r15436, %r15453;
	xor.b32  	%r15479, %r15474, %r15478;
	shf.l.wrap.b32 	%r15480, %r15479, %r15479, 16;
	add.s32 	%r15481, %r15463, %r15480;
	xor.b32  	%r15482, %r15453, %r15481;
	shf.l.wrap.b32 	%r15483, %r15482, %r15482, 12;
	add.s32 	%r15484, %r15478, %r15483;
	xor.b32  	%r15485, %r15480, %r15484;
	shf.l.wrap.b32 	%r15486, %r15485, %r15485, 8;
	add.s32 	%r15487, %r15481, %r15486;
	xor.b32  	%r15488, %r15483, %r15487;
	shf.l.wrap.b32 	%r15489, %r15488, %r15488, 7;
	add.s32 	%r15490, %r15448, %r15465;
	xor.b32  	%r15491, %r15438, %r15490;
	shf.l.wrap.b32 	%r15492, %r15491, %r15491, 16;
	add.s32 	%r15493, %r15475, %r15492;
	xor.b32  	%r15494, %r15465, %r15493;
	shf.l.wrap.b32 	%r15495, %r15494, %r15494, 12;
	add.s32 	%r15496, %r15490, %r15495;
	xor.b32  	%r15497, %r15492, %r15496;
	shf.l.wrap.b32 	%r15498, %r15497, %r15497, 8;
	add.s32 	%r15499, %r15493, %r15498;
	xor.b32  	%r15500, %r15495, %r15499;
	shf.l.wrap.b32 	%r15501, %r15500, %r15500, 7;
	add.s32 	%r15502, %r15460, %r15477;
	xor.b32  	%r15503, %r15450, %r15502;
	shf.l.wrap.b32 	%r15504, %r15503, %r15503, 16;
	add.s32 	%r15505, %r15439, %r15504;
	xor.b32  	%r15506, %r15477, %r15505;
	shf.l.wrap.b32 	%r15507, %r15506, %r15506, 12;
	add.s32 	%r15508, %r15502, %r15507;
	xor.b32  	%r15509, %r15504, %r15508;
	shf.l.wrap.b32 	%r15510, %r15509, %r15509, 8;
	add.s32 	%r15511, %r15505, %r15510;
	xor.b32  	%r15512, %r15507, %r15511;
	shf.l.wrap.b32 	%r15513, %r15512, %r15512, 7;
	add.s32 	%r15514, %r15472, %r15441;
	xor.b32  	%r15515, %r15462, %r15514;
	shf.l.wrap.b32 	%r15516, %r15515, %r15515, 16;
	add.s32 	%r15517, %r15451, %r15516;
	xor.b32  	%r15518, %r15441, %r15517;
	shf.l.wrap.b32 	%r15519, %r15518, %r15518, 12;
	add.s32 	%r15520, %r15514, %r15519;
	xor.b32  	%r15521, %r15516, %r15520;
	shf.l.wrap.b32 	%r15522, %r15521, %r15521, 8;
	add.s32 	%r15523, %r15517, %r15522;
	xor.b32  	%r15524, %r15519, %r15523;
	shf.l.wrap.b32 	%r15525, %r15524, %r15524, 7;
	add.s32 	%r15526, %r15484, %r15525;
	xor.b32  	%r15527, %r15498, %r15526;
	shf.l.wrap.b32 	%r15528, %r15527, %r15527, 16;
	add.s32 	%r15529, %r15511, %r15528;
	xor.b32  	%r15530, %r15525, %r15529;
	shf.l.wrap.b32 	%r15531, %r15530, %r15530, 12;
	add.s32 	%r15532, %r15526, %r15531;
	xor.b32  	%r15533, %r15528, %r15532;
	shf.l.wrap.b32 	%r15534, %r15533, %r15533, 8;
	add.s32 	%r15535, %r15529, %r15534;
	xor.b32  	%r15536, %r15531, %r15535;
	shf.l.wrap.b32 	%r15537, %r15536, %r15536, 7;
	add.s32 	%r15538, %r15496, %r15489;
	xor.b32  	%r15539, %r15510, %r15538;
	shf.l.wrap.b32 	%r15540, %r15539, %r15539, 16;
	add.s32 	%r15541, %r15523, %r15540;
	xor.b32  	%r15542, %r15489, %r15541;
	shf.l.wrap.b32 	%r15543, %r15542, %r15542, 12;
	add.s32 	%r15544, %r15538, %r15543;
	xor.b32  	%r15545, %r15540, %r15544;
	shf.l.wrap.b32 	%r15546, %r15545, %r15545, 8;
	add.s32 	%r15547, %r15541, %r15546;
	xor.b32  	%r15548, %r15543, %r15547;
	shf.l.wrap.b32 	%r15549, %r15548, %r15548, 7;
	add.s32 	%r15550, %r15508, %r15501;
	xor.b32  	%r15551, %r15522, %r15550;
	shf.l.wrap.b32 	%r15552, %r15551, %r15551, 16;
	add.s32 	%r15553, %r15487, %r15552;
	xor.b32  	%r15554, %r15501, %r15553;
	shf.l.wrap.b32 	%r15555, %r15554, %r15554, 12;
	add.s32 	%r15556, %r15550, %r15555;
	xor.b32  	%r15557, %r15552, %r15556;
	shf.l.wrap.b32 	%r15558, %r15557, %r15557, 8;
	add.s32 	%r15559, %r15553, %r15558;
	xor.b32  	%r15560, %r15555, %r15559;
	shf.l.wrap.b32 	%r15561, %r15560, %r15560, 7;
	add.s32 	%r15562, %r15520, %r15513;
	xor.b32  	%r15563, %r15486, %r15562;
	shf.l.wrap.b32 	%r15564, %r15563, %r15563, 16;
	add.s32 	%r15565, %r15499, %r15564;
	xor.b32  	%r15566, %r15513, %r15565;
	shf.l.wrap.b32 	%r15567, %r15566, %r15566, 12;
	add.s32 	%r15568, %r15562, %r15567;
	xor.b32  	%r15569, %r15564, %r15568;
	shf.l.wrap.b32 	%r15570, %r15569, %r15569, 8;
	add.s32 	%r15571, %r15565, %r15570;
	xor.b32  	%r15572, %r15567, %r15571;
	shf.l.wrap.b32 	%r15573, %r15572, %r15572, 7;
	add.s32 	%r15574, %r15532, %r15549;
	xor.b32  	%r15575, %r15570, %r15574;
	shf.l.wrap.b32 	%r15576, %r15575, %r15575, 16;
	add.s32 	%r15577, %r15559, %r15576;
	xor.b32  	%r15578, %r15549, %r15577;
	shf.l.wrap.b32 	%r15579, %r15578, %r15578, 12;
	add.s32 	%r15580, %r15574, %r15579;
	xor.b32  	%r15581, %r15576, %r15580;
	shf.l.wrap.b32 	%r15582, %r15581, %r15581, 8;
	add.s32 	%r15583, %r15577, %r15582;
	xor.b32  	%r15584, %r15579, %r15583;
	shf.l.wrap.b32 	%r15585, %r15584, %r15584, 7;
	add.s32 	%r15586, %r15544, %r15561;
	xor.b32  	%r15587, %r15534, %r15586;
	shf.l.wrap.b32 	%r15588, %r15587, %r15587, 16;
	add.s32 	%r15589, %r15571, %r15588;
	xor.b32  	%r15590, %r15561, %r15589;
	shf.l.wrap.b32 	%r15591, %r15590, %r15590, 12;
	add.s32 	%r15592, %r15586, %r15591;
	xor.b32  	%r15593, %r15588, %r15592;
	shf.l.wrap.b32 	%r15594, %r15593, %r15593, 8;
	add.s32 	%r15595, %r15589, %r15594;
	xor.b32  	%r15596, %r15591, %r15595;
	shf.l.wrap.b32 	%r15597, %r15596, %r15596, 7;
	add.s32 	%r15598, %r15556, %r15573;
	xor.b32  	%r15599, %r15546, %r15598;
	shf.l.wrap.b32 	%r15600, %r15599, %r15599, 16;
	add.s32 	%r15601, %r15535, %r15600;
	xor.b32  	%r15602, %r15573, %r15601;
	shf.l.wrap.b32 	%r15603, %r15602, %r15602, 12;
	add.s32 	%r15604, %r15598, %r15603;
	xor.b32  	%r15605, %r15600, %r15604;
	shf.l.wrap.b32 	%r15606, %r15605, %r15605, 8;
	add.s32 	%r15607, %r15601, %r15606;
	xor.b32  	%r15608, %r15603, %r15607;
	shf.l.wrap.b32 	%r15609, %r15608, %r15608, 7;
	add.s32 	%r15610, %r15568, %r15537;
	xor.b32  	%r15611, %r15558, %r15610;
	shf.l.wrap.b32 	%r15612, %r15611, %r15611, 16;
	add.s32 	%r15613, %r15547, %r15612;
	xor.b32  	%r15614, %r15537, %r15613;
	shf.l.wrap.b32 	%r15615, %r15614, %r15614, 12;
	add.s32 	%r15616, %r15610, %r15615;
	xor.b32  	%r15617, %r15612, %r15616;
	shf.l.wrap.b32 	%r15618, %r15617, %r15617, 8;
	add.s32 	%r15619, %r15613, %r15618;
	xor.b32  	%r15620, %r15615, %r15619;
	shf.l.wrap.b32 	%r15621, %r15620, %r15620, 7;
	add.s32 	%r27824, %r15238, %r15580;
	add.s32 	%r27825, %r27832, %r15621;
	add.s32 	%r27823, %r15250, %r15592;
	add.s32 	%r27826, %r27831, %r15585;
	add.s32 	%r27822, %r15262, %r15604;
	add.s32 	%r27827, %r27830, %r15597;
	add.s32 	%r27821, %r15274, %r15616;
	add.s32 	%r27828, %r27829, %r15609;
	xor.b32  	%r15622, %r15239, 1;
	shf.l.wrap.b32 	%r15623, %r15239, %r15622, 16;
	add.s32 	%r15624, %r27832, %r15623;
	xor.b32  	%r15625, %r27832, %r15624;
	shf.l.wrap.b32 	%r15626, %r15625, %r15625, 12;
	add.s32 	%r15627, %r15239, %r15626;
	xor.b32  	%r15628, %r15623, %r15627;
	shf.l.wrap.b32 	%r15629, %r15628, %r15628, 8;
	add.s32 	%r15630, %r15624, %r15629;
	xor.b32  	%r15631, %r15626, %r15630;
	shf.l.wrap.b32 	%r15632, %r15631, %r15631, 7;
	add.s32 	%r15633, %r15627, %r15261;
	xor.b32  	%r15634, %r15282, %r15633;
	shf.l.wrap.b32 	%r15635, %r15634, %r15634, 16;
	add.s32 	%r15636, %r15271, %r15635;
	xor.b32  	%r15637, %r15261, %r15636;
	shf.l.wrap.b32 	%r15638, %r15637, %r15637, 12;
	add.s32 	%r15639, %r15633, %r15638;
	xor.b32  	%r15640, %r15635, %r15639;
	shf.l.wrap.b32 	%r15641, %r15640, %r15640, 8;
	add.s32 	%r15642, %r15636, %r15641;
	xor.b32  	%r15643, %r15638, %r15642;
	shf.l.wrap.b32 	%r15644, %r15643, %r15643, 7;
	xor.b32  	%r15645, %r15629, %r15298;
	shf.l.wrap.b32 	%r15646, %r15645, %r15645, 16;
	add.s32 	%r15647, %r15283, %r15646;
	xor.b32  	%r15648, %r15273, %r15647;
	shf.l.wrap.b32 	%r15649, %r15648, %r15648, 12;
	add.s32 	%r15650, %r15298, %r15649;
	xor.b32  	%r15651, %r15646, %r15650;
	shf.l.wrap.b32 	%r15652, %r15651, %r15651, 8;
	add.s32 	%r15653, %r15647, %r15652;
	xor.b32  	%r15654, %r15649, %r15653;
	shf.l.wrap.b32 	%r15655, %r15654, %r15654, 7;
	add.s32 	%r15656, %r15630, %r15312;
	xor.b32  	%r15657, %r15285, %r15656;
	shf.l.wrap.b32 	%r15658, %r15657, %r15657, 12;
	add.s32 	%r15659, %r15310, %r15658;
	xor.b32  	%r15660, %r15312, %r15659;
	shf.l.wrap.b32 	%r15661, %r15660, %r15660, 8;
	add.s32 	%r15662, %r15656, %r15661;
	xor.b32  	%r15663, %r15658, %r15662;
	shf.l.wrap.b32 	%r15664, %r15663, %r15663, 7;
	add.s32 	%r15665, %r15280, %r15632;
	xor.b32  	%r15666, %r15270, %r15665;
	shf.l.wrap.b32 	%r15667, %r15666, %r15666, 16;
	add.s32 	%r15668, %r15259, %r15667;
	xor.b32  	%r15669, %r15632, %r15668;
	shf.l.wrap.b32 	%r15670, %r15669, %r15669, 12;
	add.s32 	%r15671, %r15665, %r15670;
	xor.b32  	%r15672, %r15667, %r15671;
	shf.l.wrap.b32 	%r15673, %r15672, %r15672, 8;
	add.s32 	%r15674, %r15668, %r15673;
	xor.b32  	%r15675, %r15670, %r15674;
	shf.l.wrap.b32 	%r15676, %r15675, %r15675, 7;
	add.s32 	%r15677, %r15639, %r15676;
	xor.b32  	%r15678, %r15652, %r15677;
	shf.l.wrap.b32 	%r15679, %r15678, %r15678, 16;
	add.s32 	%r15680, %r15662, %r15679;
	xor.b32  	%r15681, %r15676, %r15680;
	shf.l.wrap.b32 	%r15682, %r15681, %r15681, 12;
	add.s32 	%r15683, %r15677, %r15682;
	xor.b32  	%r15684, %r15679, %r15683;
	shf.l.wrap.b32 	%r15685, %r15684, %r15684, 8;
	add.s32 	%r15686, %r15680, %r15685;
	xor.b32  	%r15687, %r15682, %r15686;
	shf.l.wrap.b32 	%r15688, %r15687, %r15687, 7;
	add.s32 	%r15689, %r15650, %r15644;
	xor.b32  	%r15690, %r15661, %r15689;
	shf.l.wrap.b32 	%r15691, %r15690, %r15690, 16;
	add.s32 	%r15692, %r15674, %r15691;
	xor.b32  	%r15693, %r15644, %r15692;
	shf.l.wrap.b32 	%r15694, %r15693, %r15693, 12;
	add.s32 	%r15695, %r15689, %r15694;
	xor.b32  	%r15696, %r15691, %r15695;
	shf.l.wrap.b32 	%r15697, %r15696, %r15696, 8;
	add.s32 	%r15698, %r15692, %r15697;
	xor.b32  	%r15699, %r15694, %r15698;
	shf.l.wrap.b32 	%r15700, %r15699, %r15699, 7;
	add.s32 	%r15701, %r15659, %r15655;
	xor.b32  	%r15702, %r15673, %r15701;
	shf.l.wrap.b32 	%r15703, %r15702, %r15702, 16;
	add.s32 	%r15704, %r15642, %r15703;
	xor.b32  	%r15705, %r15655, %r15704;
	shf.l.wrap.b32 	%r15706, %r15705, %r15705, 12;
	add.s32 	%r15707, %r15701, %r15706;
	xor.b32  	%r15708, %r15703, %r15707;
	shf.l.wrap.b32 	%r15709, %r15708, %r15708, 8;
	add.s32 	%r15710, %r15704, %r15709;
	xor.b32  	%r15711, %r15706, %r15710;
	shf.l.wrap.b32 	%r15712, %r15711, %r15711, 7;
	add.s32 	%r15713, %r15671, %r15664;
	xor.b32  	%r15714, %r15641, %r15713;
	shf.l.wrap.b32 	%r15715, %r15714, %r15714, 16;
	add.s32 	%r15716, %r15653, %r15715;
	xor.b32  	%r15717, %r15664, %r15716;
	shf.l.wrap.b32 	%r15718, %r15717, %r15717, 12;
	add.s32 	%r15719, %r15713, %r15718;
	xor.b32  	%r15720, %r15715, %r15719;
	shf.l.wrap.b32 	%r15721, %r15720, %r15720, 8;
	add.s32 	%r15722, %r15716, %r15721;
	xor.b32  	%r15723, %r15718, %r15722;
	shf.l.wrap.b32 	%r15724, %r15723, %r15723, 7;
	add.s32 	%r15725, %r15683, %r15700;
	xor.b32  	%r15726, %r15721, %r15725;
	shf.l.wrap.b32 	%r15727, %r15726, %r15726, 16;
	add.s32 	%r15728, %r15710, %r15727;
	xor.b32  	%r15729, %r15700, %r15728;
	shf.l.wrap.b32 	%r15730, %r15729, %r15729, 12;
	add.s32 	%r15731, %r15725, %r15730;
	xor.b32  	%r15732, %r15727, %r15731;
	shf.l.wrap.b32 	%r15733, %r15732, %r15732, 8;
	add.s32 	%r15734, %r15728, %r15733;
	xor.b32  	%r15735, %r15730, %r15734;
	shf.l.wrap.b32 	%r15736, %r15735, %r15735, 7;
	add.s32 	%r15737, %r15695, %r15712;
	xor.b32  	%r15738, %r15685, %r15737;
	shf.l.wrap.b32 	%r15739, %r15738, %r15738, 16;
	add.s32 	%r15740, %r15722, %r15739;
	xor.b32  	%r15741, %r15712, %r15740;
	shf.l.wrap.b32 	%r15742, %r15741, %r15741, 12;
	add.s32 	%r15743, %r15737, %r15742;
	xor.b32  	%r15744, %r15739, %r15743;
	shf.l.wrap.b32 	%r15745, %r15744, %r15744, 8;
	add.s32 	%r15746, %r15740, %r15745;
	xor.b32  	%r15747, %r15742, %r15746;
	shf.l.wrap.b32 	%r15748, %r15747, %r15747, 7;
	add.s32 	%r15749, %r15707, %r15724;
	xor.b32  	%r15750, %r15697, %r15749;
	shf.l.wrap.b32 	%r15751, %r15750, %r15750, 16;
	add.s32 	%r15752, %r15686, %r15751;
	xor.b32  	%r15753, %r15724, %r15752;
	shf.l.wrap.b32 	%r15754, %r15753, %r15753, 12;
	add.s32 	%r15755, %r15749, %r15754;
	xor.b32  	%r15756, %r15751, %r15755;
	shf.l.wrap.b32 	%r15757, %r15756, %r15756, 8;
	add.s32 	%r15758, %r15752, %r15757;
	xor.b32  	%r15759, %r15754, %r15758;
	shf.l.wrap.b32 	%r15760, %r15759, %r15759, 7;
	add.s32 	%r15761, %r15719, %r15688;
	xor.b32  	%r15762, %r15709, %r15761;
	shf.l.wrap.b32 	%r15763, %r15762, %r15762, 16;
	add.s32 	%r15764, %r15698, %r15763;
	xor.b32  	%r15765, %r15688, %r15764;
	shf.l.wrap.b32 	%r15766, %r15765, %r15765, 12;
	add.s32 	%r15767, %r15761, %r15766;
	xor.b32  	%r15768, %r15763, %r15767;
	shf.l.wrap.b32 	%r15769, %r15768, %r15768, 8;
	add.s32 	%r15770, %r15764, %r15769;
	xor.b32  	%r15771, %r15766, %r15770;
	shf.l.wrap.b32 	%r15772, %r15771, %r15771, 7;
	add.s32 	%r15773, %r15731, %r15772;
	xor.b32  	%r15774, %r15745, %r15773;
	shf.l.wrap.b32 	%r15775, %r15774, %r15774, 16;
	add.s32 	%r15776, %r15758, %r15775;
	xor.b32  	%r15777, %r15772, %r15776;
	shf.l.wrap.b32 	%r15778, %r15777, %r15777, 12;
	add.s32 	%r15779, %r15773, %r15778;
	xor.b32  	%r15780, %r15775, %r15779;
	shf.l.wrap.b32 	%r15781, %r15780, %r15780, 8;
	add.s32 	%r15782, %r15776, %r15781;
	xor.b32  	%r15783, %r15778, %r15782;
	shf.l.wrap.b32 	%r15784, %r15783, %r15783, 7;
	add.s32 	%r15785, %r15743, %r15736;
	xor.b32  	%r15786, %r15757, %r15785;
	shf.l.wrap.b32 	%r15787, %r15786, %r15786, 16;
	add.s32 	%r15788, %r15770, %r15787;
	xor.b32  	%r15789, %r15736, %r15788;
	shf.l.wrap.b32 	%r15790, %r15789, %r15789, 12;
	add.s32 	%r15791, %r15785, %r15790;
	xor.b32  	%r15792, %r15787, %r15791;
	shf.l.wrap.b32 	%r15793, %r15792, %r15792, 8;
	add.s32 	%r15794, %r15788, %r15793;
	xor.b32  	%r15795, %r15790, %r15794;
	shf.l.wrap.b32 	%r15796, %r15795, %r15795, 7;
	add.s32 	%r15797, %r15755, %r15748;
	xor.b32  	%r15798, %r15769, %r15797;
	shf.l.wrap.b32 	%r15799, %r15798, %r15798, 16;
	add.s32 	%r15800, %r15734, %r15799;
	xor.b32  	%r15801, %r15748, %r15800;
	shf.l.wrap.b32 	%r15802, %r15801, %r15801, 12;
	add.s32 	%r15803, %r15797, %r15802;
	xor.b32  	%r15804, %r15799, %r15803;
	shf.l.wrap.b32 	%r15805, %r15804, %r15804, 8;
	add.s32 	%r15806, %r15800, %r15805;
	xor.b32  	%r15807, %r15802, %r15806;
	shf.l.wrap.b32 	%r15808, %r15807, %r15807, 7;
	add.s32 	%r15809, %r15767, %r15760;
	xor.b32  	%r15810, %r15733, %r15809;
	shf.l.wrap.b32 	%r15811, %r15810, %r15810, 16;
	add.s32 	%r15812, %r15746, %r15811;
	xor.b32  	%r15813, %r15760, %r15812;
	shf.l.wrap.b32 	%r15814, %r15813, %r15813, 12;
	add.s32 	%r15815, %r15809, %r15814;
	xor.b32  	%r15816, %r15811, %r15815;
	shf.l.wrap.b32 	%r15817, %r15816, %r15816, 8;
	add.s32 	%r15818, %r15812, %r15817;
	xor.b32  	%r15819, %r15814, %r15818;
	shf.l.wrap.b32 	%r15820, %r15819, %r15819, 7;
	add.s32 	%r15821, %r15779, %r15796;
	xor.b32  	%r15822, %r15817, %r15821;
	shf.l.wrap.b32 	%r15823, %r15822, %r15822, 16;
	add.s32 	%r15824, %r15806, %r15823;
	xor.b32  	%r15825, %r15796, %r15824;
	shf.l.wrap.b32 	%r15826, %r15825, %r15825, 12;
	add.s32 	%r15827, %r15821, %r15826;
	xor.b32  	%r15828, %r15823, %r15827;
	shf.l.wrap.b32 	%r15829, %r15828, %r15828, 8;
	add.s32 	%r15830, %r15824, %r15829;
	xor.b32  	%r15831, %r15826, %r15830;
	shf.l.wrap.b32 	%r15832, %r15831, %r15831, 7;
	add.s32 	%r15833, %r15791, %r15808;
	xor.b32  	%r15834, %r15781, %r15833;
	shf.l.wrap.b32 	%r15835, %r15834, %r15834, 16;
	add.s32 	%r15836, %r15818, %r15835;
	xor.b32  	%r15837, %r15808, %r15836;
	shf.l.wrap.b32 	%r15838, %r15837, %r15837, 12;
	add.s32 	%r15839, %r15833, %r15838;
	xor.b32  	%r15840, %r15835, %r15839;
	shf.l.wrap.b32 	%r15841, %r15840, %r15840, 8;
	add.s32 	%r15842, %r15836, %r15841;
	xor.b32  	%r15843, %r15838, %r15842;
	shf.l.wrap.b32 	%r15844, %r15843, %r15843, 7;
	add.s32 	%r15845, %r15803, %r15820;
	xor.b32  	%r15846, %r15793, %r15845;
	shf.l.wrap.b32 	%r15847, %r15846, %r15846, 16;
	add.s32 	%r15848, %r15782, %r15847;
	xor.b32  	%r15849, %r15820, %r15848;
	shf.l.wrap.b32 	%r15850, %r15849, %r15849, 12;
	add.s32 	%r15851, %r15845, %r15850;
	xor.b32  	%r15852, %r15847, %r15851;
	shf.l.wrap.b32 	%r15853, %r15852, %r15852, 8;
	add.s32 	%r15854, %r15848, %r15853;
	xor.b32  	%r15855, %r15850, %r15854;
	shf.l.wrap.b32 	%r15856, %r15855, %r15855, 7;
	add.s32 	%r15857, %r15815, %r15784;
	xor.b32  	%r15858, %r15805, %r15857;
	shf.l.wrap.b32 	%r15859, %r15858, %r15858, 16;
	add.s32 	%r15860, %r15794, %r15859;
	xor.b32  	%r15861, %r15784, %r15860;
	shf.l.wrap.b32 	%r15862, %r15861, %r15861, 12;
	add.s32 	%r15863, %r15857, %r15862;
	xor.b32  	%r15864, %r15859, %r15863;
	shf.l.wrap.b32 	%r15865, %r15864, %r15864, 8;
	add.s32 	%r15866, %r15860, %r15865;
	xor.b32  	%r15867, %r15862, %r15866;
	shf.l.wrap.b32 	%r15868, %r15867, %r15867, 7;
	add.s32 	%r15869, %r15827, %r15868;
	xor.b32  	%r15870, %r15841, %r15869;
	shf.l.wrap.b32 	%r15871, %r15870, %r15870, 16;
	add.s32 	%r15872, %r15854, %r15871;
	xor.b32  	%r15873, %r15868, %r15872;
	shf.l.wrap.b32 	%r15874, %r15873, %r15873, 12;
	add.s32 	%r15875, %r15869, %r15874;
	xor.b32  	%r15876, %r15871, %r15875;
	shf.l.wrap.b32 	%r15877, %r15876, %r15876, 8;
	add.s32 	%r15878, %r15839, %r15832;
	xor.b32  	%r15879, %r15853, %r15878;
	shf.l.wrap.b32 	%r15880, %r15879, %r15879, 16;
	add.s32 	%r15881, %r15866, %r15880;
	xor.b32  	%r15882, %r15832, %r15881;
	shf.l.wrap.b32 	%r15883, %r15882, %r15882, 12;
	add.s32 	%r15884, %r15878, %r15883;
	xor.b32  	%r15885, %r15880, %r15884;
	shf.l.wrap.b32 	%r15886, %r15885, %r15885, 8;
	add.s32 	%r15887, %r15881, %r15886;
	xor.b32  	%r15888, %r15883, %r15887;
	shf.l.wrap.b32 	%r15889, %r15888, %r15888, 7;
	add.s32 	%r15890, %r15851, %r15844;
	xor.b32  	%r15891, %r15865, %r15890;
	shf.l.wrap.b32 	%r15892, %r15891, %r15891, 16;
	add.s32 	%r15893, %r15830, %r15892;
	xor.b32  	%r15894, %r15844, %r15893;
	shf.l.wrap.b32 	%r15895, %r15894, %r15894, 12;
	add.s32 	%r15896, %r15890, %r15895;
	xor.b32  	%r15897, %r15892, %r15896;
	shf.l.wrap.b32 	%r15898, %r15897, %r15897, 8;
	add.s32 	%r15899, %r15893, %r15898;
	xor.b32  	%r15900, %r15895, %r15899;
	shf.l.wrap.b32 	%r15901, %r15900, %r15900, 7;
	add.s32 	%r15902, %r15863, %r15856;
	xor.b32  	%r15903, %r15829, %r15902;
	shf.l.wrap.b32 	%r15904, %r15903, %r15903, 16;
	add.s32 	%r15905, %r15842, %r15904;
	xor.b32  	%r15906, %r15856, %r15905;
	shf.l.wrap.b32 	%r15907, %r15906, %r15906, 12;
	add.s32 	%r15908, %r15902, %r15907;
	xor.b32  	%r15909, %r15904, %r15908;
	shf.l.wrap.b32 	%r15910, %r15909, %r15909, 8;
	add.s32 	%r15911, %r15905, %r15910;
	add.s32 	%r15912, %r15875, %r15889;
	xor.b32  	%r15913, %r15910, %r15912;
	shf.l.wrap.b32 	%r15914, %r15913, %r15913, 16;
	add.s32 	%r15915, %r15899, %r15914;
	xor.b32  	%r15916, %r15889, %r15915;
	shr.u32 	%r15917, %r15916, 20;
	add.s32 	%r15918, %r15912, %r15917;
	add.s32 	%r15919, %r15884, %r15901;
	xor.b32  	%r15920, %r15877, %r15919;
	shf.l.wrap.b32 	%r15921, %r15920, %r15920, 16;
	add.s32 	%r15922, %r15911, %r15921;
	xor.b32  	%r15923, %r15901, %r15922;
	shr.u32 	%r15924, %r15923, 20;
	add.s32 	%r15925, %r15919, %r15924;
	add.s32 	%r15926, %r15238, %r15918;
	add.s32 	%r15927, %r15250, %r15925;
	cvt.u32.u16 	%r15928, %rs100;
	add.s32 	%r15929, %r15928, %r27820;
	add.s32 	%r15930, %r15929, -11;
	not.b32 	%r15931, %r15930;
	add.s32 	%r15932, %r15931, %r1538;
	mov.u32 	%r15933, %ctaid.x;
	shl.b32 	%r15934, %r15933, 11;
	mov.u32 	%r15935, %tid.x;
	and.b32  	%r15936, %r15935, 31;
	or.b32  	%r15937, %r15934, %r15936;
	shl.b32 	%r15938, %r15935, 3;
	and.b32  	%r15939, %r15938, 7936;
	add.s32 	%r15940, %r27503, %r15939;
	add.s32 	%r15941, %r15937, %r15940;
	shr.u32 	%r15942, %r15941, %r15932;
	and.b32  	%r15943, %r15942, 1;
	setp.eq.b32 	%p157, %r15943, 1;
	selp.b32 	%r15944, %r15927, %r15926, %p157;
	cvt.u16.u32 	%rs289, %r15944;
	and.b16  	%rs420, %rs289, 1;
	and.b16  	%rs290, %rs418, 255;
	setp.ne.s16 	%p158, %rs290, 1;
	@%p158 bra 	$L__BB3_201;
	ld.param.u64 	%rd456, [fused_batch_pir_kernel_optimized_8_param_1];
	cvt.u32.u16 	%r15945, %rs100;
	add.s32 	%r15946, %r15945, %r27820;
	add.s32 	%r15947, %r15946, -11;
	not.b32 	%r15948, %r15947;
	add.s32 	%r15949, %r15948, %r1538;
	mov.u32 	%r15950, %ctaid.x;
	shl.b32 	%r15951, %r15950, 11;
	mov.u32 	%r15952, %tid.x;
	and.b32  	%r15953, %r15952, 31;
	or.b32  	%r15954, %r15951, %r15953;
	shl.b32 	%r15955, %r15952, 3;
	and.b32  	%r15956, %r15955, 7936;
	add.s32 	%r15957, %r27503, %r15956;
	add.s32 	%r15958, %r15954, %r15957;
	shr.u32 	%r15959, %r15958, %r15949;
	and.b32  	%r15960, %r15959, 1;
	setp.eq.b32 	%p159, %r15960, 1;
	cvt.u64.u32 	%rd201, %r27820;
	cvt.u64.u16 	%rd202, %rs100;
	add.s64 	%rd203, %rd201, %rd202;
	cvta.to.global.u64 	%rd204, %rd456;
	shl.b64 	%rd205, %rd203, 4;
	add.s64 	%rd206, %rd204, %rd205;
	ld.global.u32 	%r15961, [%rd206+6188];
	selp.b32 	%r15962, %r27825, %r27824, %p159;
	xor.b32  	%r15963, %r15962, %r15961;
	selp.b32 	%r15964, %r27826, %r27823, %p159;
	selp.b32 	%r27824, %r27824, %r15963, %p159;
	selp.b32 	%r27825, %r15963, %r27825, %p159;
	ld.global.u32 	%r15965, [%rd206+6192];
	xor.b32  	%r15966, %r15964, %r15965;
	selp.b32 	%r15967, %r27827, %r27822, %p159;
	selp.b32 	%r27823, %r27823, %r15966, %p159;
	selp.b32 	%r27826, %r15966, %r27826, %p159;
	ld.global.u32 	%r15968, [%rd206+6196];
	xor.b32  	%r15969, %r15967, %r15968;
	selp.b32 	%r15970, %r27828, %r27821, %p159;
	selp.b32 	%r27822, %r27822, %r15969, %p159;
	selp.b32 	%r27827, %r15969, %r27827, %p159;
	ld.global.u32 	%r15971, [%rd206+6200];
	xor.b32  	%r15972, %r15970, %r15971;
	selp.b64 	%rd207, 445, 420, %p159;
	selp.b32 	%r27821, %r27821, %r15972, %p159;
	selp.b32 	%r27828, %r15972, %r27828, %p159;
	add.s64 	%rd208, %rd207, %rd203;
	add.s64 	%rd209, %rd208, %rd204;
	ld.global.u8 	%rs291, [%rd209+6333];
	xor.b16  	%rs420, %rs291, %rs420;
$L__BB3_201:
	cvt.u32.u16 	%r15973, %rs100;
	add.s32 	%r15974, %r15973, -11;
	add.s32 	%r15975, %r27820, %r15974;
	not.b32 	%r15976, %r15975;
	add.s32 	%r15977, %r15976, %r1538;
	mov.u32 	%r15978, %ctaid.x;
	shl.b32 	%r15979, %r15978, 11;
	mov.u32 	%r15980, %tid.x;
	and.b32  	%r15981, %r15980, 31;
	or.b32  	%r15982, %r15979, %r15981;
	shl.b32 	%r15983, %r15980, 3;
	and.b32  	%r15984, %r15983, 7936;
	add.s32 	%r15985, %r27503, %r15984;
	add.s32 	%r15986, %r15982, %r15985;
	shr.u32 	%r15987, %r15986, %r15977;
	and.b32  	%r15988, %r15987, 1;
	setp.eq.b32 	%p160, %r15988, 1;
	selp.b32 	%r27832, %r27825, %r27824, %p160;
	selp.b32 	%r27831, %r27826, %r27823, %p160;
	selp.b32 	%r27830, %r27827, %r27822, %p160;
	selp.b32 	%r27829, %r27828, %r27821, %p160;
	add.s32 	%r27820, %r27820, 1;
	sub.s32 	%r15989, %r1538, %r15974;
	setp.ne.s32 	%p161, %r27820, %r15989;
	mov.u16 	%rs418, %rs420;
	@%p161 bra 	$L__BB3_199;
$L__BB3_202:
	and.b16  	%rs292, %rs420, 255;
	setp.ne.s16 	%p162, %rs292, 1;
	@%p162 bra 	$L__BB3_204;
	ld.param.u64 	%rd457, [fused_batch_pir_kernel_optimized_8_param_1];
	cvta.to.global.u64 	%rd210, %rd457;
	ld.global.u32 	%r15990, [%rd210+6816];
	xor.b32  	%r27832, %r27832, %r15990;
$L__BB3_204:
	@%p162 bra 	$L__BB3_206;
	ld.param.u64 	%rd458, [fused_batch_pir_kernel_optimized_8_param_1];
	cvta.to.global.u64 	%rd211, %rd458;
	ld.global.u32 	%r15991, [%rd211+6820];
	xor.b32  	%r27831, %r27831, %r15991;
$L__BB3_206:
	@%p162 bra 	$L__BB3_208;
	ld.param.u64 	%rd459, [fused_batch_pir_kernel_optimized_8_param_1];
	cvta.to.global.u64 	%rd212, %rd459;
	ld.global.u32 	%r15992, [%rd212+6824];
	xor.b32  	%r27830, %r27830, %r15992;
$L__BB3_208:
	@%p162 bra 	$L__BB3_210;
	ld.param.u64 	%rd460, [fused_batch_pir_kernel_optimized_8_param_1];
	cvta.to.global.u64 	%rd213, %rd460;
	ld.global.u32 	%r15993, [%rd213+6828];
	xor.b32  	%r27829, %r27829, %r15993;
$L__BB3_210:
	ld.param.u32 	%r26702, [fused_batch_pir_kernel_optimized_8_param_4];
	mov.u32 	%r15995, %ctaid.x;
	shl.b32 	%r15996, %r15995, 11;
	mov.u32 	%r15997, %tid.x;
	and.b32  	%r15998, %r15997, 31;
	or.b32  	%r15999, %r15996, %r15998;
	shl.b32 	%r16000, %r15997, 3;
	and.b32  	%r16001, %r16000, 7936;
	add.s32 	%r16002, %r27503, %r16001;
	add.s32 	%r16003, %r15999, %r16002;
	setp.ge.s32 	%p166, %r16003, %r26702;
	mov.b32 	%r27853, 0;
	mov.u32 	%r27854, %r27853;
	mov.u32 	%r27855, %r27853;
	mov.u32 	%r27856, %r27853;
	@%p166 bra 	$L__BB3_224;
	ld.param.u64 	%rd461, [fused_batch_pir_kernel_optimized_8_param_1];
	cvta.to.global.u64 	%rd214, %rd461;
	ld.global.u8 	%rs296, [%rd214+6849];
	max.u16 	%rs107, %rs296, 11;
	cvt.u32.u16 	%r16004, %rs107;
	ld.shared.v2.u32 	{%r27856, %r27855}, [s_mem+98968];
	ld.shared.v2.u32 	{%r27854, %r27853}, [s_mem+98976];
	ld.shared.u8 	%rs423, [s_mem+98984];
	cvt.u32.u16 	%r1592, %rs296;
	sub.s32 	%r16005, %r1592, %r16004;
	add.s32 	%r16006, %r16005, 11;
	setp.lt.s32 	%p167, %r16006, 1;
	@%p167 bra 	$L__BB3_216;
	mov.b32 	%r27844, 0;
	mov.u16 	%rs421, %rs423;
$L__BB3_213:
	.pragma "nounroll";
	ld.const.u32 	%r16008, [CHACHA_CONSTANTS];
	add.s32 	%r16009, %r16008, %r27856;
	shf.l.wrap.b32 	%r16010, %r16009, %r16009, 16;
	add.s32 	%r16011, %r27856, %r16010;
	xor.b32  	%r16012, %r27856, %r16011;
	shf.l.wrap.b32 	%r16013, %r16012, %r16012, 12;
	add.s32 	%r16014, %r16009, %r16013;
	xor.b32  	%r16015, %r16010, %r16014;
	shf.l.wrap.b32 	%r16016, %r16015, %r16015, 8;
	add.s32 	%r16017, %r16011, %r16016;
	xor.b32  	%r16018, %r16013, %r16017;
	shf.l.wrap.b32 	%r16019, %r16018, %r16018, 7;
	ld.const.u32 	%r16020, [CHACHA_CONSTANTS+4];
	add.s32 	%r16021, %r16020, %r27855;
	shf.l.wrap.b32 	%r16022, %r16021, %r16021, 16;
	add.s32 	%r16023, %r27855, %r16022;
	xor.b32  	%r16024, %r27855, %r16023;
	shf.l.wrap.b32 	%r16025, %r16024, %r16024, 12;
	add.s32 	%r16026, %r16021, %r16025;
	xor.b32  	%r16027, %r16022, %r16026;
	shf.l.wrap.b32 	%r16028, %r16027, %r16027, 8;
	add.s32 	%r16029, %r16023, %r16028;
	xor.b32  	%r16030, %r16025, %r16029;
	shf.l.wrap.b32 	%r16031, %r16030, %r16030, 7;
	ld.const.u32 	%r16032, [CHACHA_CONSTANTS+8];
	add.s32 	%r16033, %r16032, %r27854;
	shf.l.wrap.b32 	%r16034, %r16033, %r16033, 16;
	add.s32 	%r16035, %r27854, %r16034;
	xor.b32  	%r16036, %r27854, %r16035;
	shf.l.wrap.b32 	%r16037, %r16036, %r16036, 12;
	add.s32 	%r16038, %r16033, %r16037;
	xor.b32  	%r16039, %r16034, %r16038;
	shf.l.wrap.b32 	%r16040, %r16039, %r16039, 8;
	add.s32 	%r16041, %r16035, %r16040;
	xor.b32  	%r16042, %r16037, %r16041;
	shf.l.wrap.b32 	%r16043, %r16042, %r16042, 7;
	ld.const.u32 	%r16044, [CHACHA_CONSTANTS+12];
	add.s32 	%r16045, %r16044, %r27853;
	shf.l.wrap.b32 	%r16046, %r16045, %r16045, 16;
	add.s32 	%r16047, %r27853, %r16046;
	xor.b32  	%r16048, %r27853, %r16047;
	shf.l.wrap.b32 	%r16049, %r16048, %r16048, 12;
	add.s32 	%r16050, %r16045, %r16049;
	xor.b32  	%r16051, %r16046, %r16050;
	shf.l.wrap.b32 	%r16052, %r16051, %r16051, 8;
	add.s32 	%r16053, %r16047, %r16052;
	xor.b32  	%r16054, %r16049, %r16053;
	shf.l.wrap.b32 	%r16055, %r16054, %r16054, 7;
	add.s32 	%r16056, %r16014, %r16031;
	xor.b32  	%r16057, %r16052, %r16056;
	shf.l.wrap.b32 	%r16058, %r16057, %r16057, 16;
	add.s32 	%r16059, %r16041, %r16058;
	xor.b32  	%r16060, %r16031, %r16059;
	shf.l.wrap.b32 	%r16061, %r16060, %r16060, 12;
	add.s32 	%r16062, %r16056, %r16061;
	xor.b32  	%r16063, %r16058, %r16062;
	shf.l.wrap.b32 	%r16064, %r16063, %r16063, 8;
	add.s32 	%r16065, %r16059, %r16064;
	xor.b32  	%r16066, %r16061, %r16065;
	shf.l.wrap.b32 	%r16067, %r16066, %r16066, 7;
	add.s32 	%r16068, %r16026, %r16043;
	xor.b32  	%r16069, %r16016, %r16068;
	shf.l.wrap.b32 	%r16070, %r16069, %r16069, 16;
	add.s32 	%r16071, %r16053, %r16070;
	xor.b32  	%r16072, %r16043, %r16071;
	shf.l.wrap.b32 	%r16073, %r16072, %r16072, 12;
	add.s32 	%r16074, %r16068, %r16073;
	xor.b32  	%r16075, %r16070, %r16074;
	shf.l.wrap.b32 	%r16076, %r16075, %r16075, 8;
	add.s32 	%r16077, %r16071, %r16076;
	xor.b32  	%r16078, %r16073, %r16077;
	shf.l.wrap.b32 	%r16079, %r16078, %r16078, 7;
	add.s32 	%r16080, %r16038, %r16055;
	xor.b32  	%r16081, %r16028, %r16080;
	shf.l.wrap.b32 	%r16082, %r16081, %r16081, 16;
	add.s32 	%r16083, %r16017, %r16082;
	xor.b32  	%r16084, %r16055, %r16083;
	shf.l.wrap.b32 	%r16085, %r16084, %r16084, 12;
	add.s32 	%r16086, %r16080, %r16085;
	xor.b32  	%r16087, %r16082, %r16086;
	shf.l.wrap.b32 	%r16088, %r16087, %r16087, 8;
	add.s32 	%r16089, %r16083, %r16088;
	xor.b32  	%r16090, %r16085, %r16089;
	shf.l.wrap.b32 	%r16091, %r16090, %r16090, 7;
	add.s32 	%r16092, %r16050, %r16019;
	xor.b32  	%r16093, %r16040, %r16092;
	shf.l.wrap.b32 	%r16094, %r16093, %r16093, 16;
	add.s32 	%r16095, %r16029, %r16094;
	xor.b32  	%r16096, %r16019, %r16095;
	shf.l.wrap.b32 	%r16097, %r16096, %r16096, 12;
	add.s32 	%r16098, %r16092, %r16097;
	xor.b32  	%r16099, %r16094, %r16098;
	shf.l.wrap.b32 	%r16100, %r16099, %r16099, 8;
	add.s32 	%r16101, %r16095, %r16100;
	xor.b32  	%r16102, %r16097, %r16101;
	shf.l.wrap.b32 	%r16103, %r16102, %r16102, 7;
	add.s32 	%r16104, %r16062, %r16103;
	xor.b32  	%r16105, %r16076, %r16104;
	shf.l.wrap.b32 	%r16106, %r16105, %r16105, 16;
	add.s32 	%r16107, %r16089, %r16106;
	xor.b32  	%r16108, %r16103, %r16107;
	shf.l.wrap.b32 	%r16109, %r16108, %r16108, 12;
	add.s32 	%r16110, %r16104, %r16109;
	xor.b32  	%r16111, %r16106, %r16110;
	shf.l.wrap.b32 	%r16112, %r16111, %r16111, 8;
	add.s32 	%r16113, %r16107, %r16112;
	xor.b32  	%r16114, %r16109, %r16113;
	shf.l.wrap.b32 	%r16115, %r16114, %r16114, 7;
	add.s32 	%r16116, %r16074, %r16067;
	xor.b32  	%r16117, %r16088, %r16116;
	shf.l.wrap.b32 	%r16118, %r16117, %r16117, 16;
	add.s32 	%r16119, %r16101, %r16118;
	xor.b32  	%r16120, %r16067, %r16119;
	shf.l.wrap.b32 	%r16121, %r16120, %r16120, 12;
	add.s32 	%r16122, %r16116, %r16121;
	xor.b32  	%r16123, %r16118, %r16122;
	shf.l.wrap.b32 	%r16124, %r16123, %r16123, 8;
	add.s32 	%r16125, %r16119, %r16124;
	xor.b32  	%r16126, %r16121, %r16125;
	shf.l.wrap.b32 	%r16127, %r16126, %r16126, 7;
	add.s32 	%r16128, %r16086, %r16079;
	xor.b32  	%r16129, %r16100, %r16128;
	shf.l.wrap.b32 	%r16130, %r16129, %r16129, 16;
	add.s32 	%r16131, %r16065, %r16130;
	xor.b32  	%r16132, %r16079, %r16131;
	shf.l.wrap.b32 	%r16133, %r16132, %r16132, 12;
	add.s32 	%r16134, %r16128, %r16133;
	xor.b32  	%r16135, %r16130, %r16134;
	shf.l.wrap.b32 	%r16136, %r16135, %r16135, 8;
	add.s32 	%r16137, %r16131, %r16136;
	xor.b32  	%r16138, %r16133, %r16137;
	shf.l.wrap.b32 	%r16139, %r16138, %r16138, 7;
	add.s32 	%r16140, %r16098, %r16091;
	xor.b32  	%r16141, %r16064, %r16140;
	shf.l.wrap.b32 	%r16142, %r16141, %r16141, 16;
	add.s32 	%r16143, %r16077, %r16142;
	xor.b32  	%r16144, %r16091, %r16143;
	shf.l.wrap.b32 	%r16145, %r16144, %r16144, 12;
	add.s32 	%r16146, %r16140, %r16145;
	xor.b32  	%r16147, %r16142, %r16146;
	shf.l.wrap.b32 	%r16148, %r16147, %r16147, 8;
	add.s32 	%r16149, %r16143, %r16148;
	xor.b32  	%r16150, %r16145, %r16149;
	shf.l.wrap.b32 	%r16151, %r16150, %r16150, 7;
	add.s32 	%r16152, %r16110, %r16127;
	xor.b32  	%r16153, %r16148, %r16152;
	shf.l.wrap.b32 	%r16154, %r16153, %r16153, 16;
	add.s32 	%r16155, %r16137, %r16154;
	xor.b32  	%r16156, %r16127, %r16155;
	shf.l.wrap.b32 	%r16157, %r16156, %r16156, 12;
	add.s32 	%r16158, %r16152, %r16157;
	xor.b32  	%r16159, %r16154, %r16158;
	shf.l.wrap.b32 	%r16160, %r16159, %r16159, 8;
	add.s32 	%r16161, %r16155, %r16160;
	xor.b32  	%r16162, %r16157, %r16161;
	shf.l.wrap.b32 	%r16163, %r16162, %r16162, 7;
	add.s32 	%r16164, %r16122, %r16139;
	xor.b32  	%r16165, %r16112, %r16164;
	shf.l.wrap.b32 	%r16166, %r16165, %r16165, 16;
	add.s32 	%r16167, %r16149, %r16166;
	xor.b32  	%r16168, %r16139, %r16167;
	shf.l.wrap.b32 	%r16169, %r16168, %r16168, 12;
	add.s32 	%r16170, %r16164, %r16169;
	xor.b32  	%r16171, %r16166, %r16170;
	shf.l.wrap.b32 	%r16172, %r16171, %r16171, 8;
	add.s32 	%r16173, %r16167, %r16172;
	xor.b32  	%r16174, %r16169, %r16173;
	shf.l.wrap.b32 	%r16175, %r16174, %r16174, 7;
	add.s32 	%r16176, %r16134, %r16151;
	xor.b32  	%r16177, %r16124, %r16176;
	shf.l.wrap.b32 	%r16178, %r16177, %r16177, 16;
	add.s32 	%r16179, %r16113, %r16178;
	xor.b32  	%r16180, %r16151, %r16179;
	shf.l.wrap.b32 	%r16181, %r16180, %r16180, 12;
	add.s32 	%r16182, %r16176, %r16181;
	xor.b32  	%r16183, %r16178, %r16182;
	shf.l.wrap.b32 	%r16184, %r16183, %r16183, 8;
	add.s32 	%r16185, %r16179, %r16184;
	xor.b32  	%r16186, %r16181, %r16185;
	shf.l.wrap.b32 	%r16187, %r16186, %r16186, 7;
	add.s32 	%r16188, %r16146, %r16115;
	xor.b32  	%r16189, %r16136, %r16188;
	shf.l.wrap.b32 	%r16190, %r16189, %r16189, 16;
	add.s32 	%r16191, %r16125, %r16190;
	xor.b32  	%r16192, %r16115, %r16191;
	shf.l.wrap.b32 	%r16193, %r16192, %r16192, 12;
	add.s32 	%r16194, %r16188, %r16193;
	xor.b32  	%r16195, %r16190, %r16194;
	shf.l.wrap.b32 	%r16196, %r16195, %r16195, 8;
	add.s32 	%r16197, %r16191, %r16196;
	xor.b32  	%r16198, %r16193, %r16197;
	shf.l.wrap.b32 	%r16199, %r16198, %r16198, 7;
	add.s32 	%r16200, %r16158, %r16199;
	xor.b32  	%r16201, %r16172, %r16200;
	shf.l.wrap.b32 	%r16202, %r16201, %r16201, 16;
	add.s32 	%r16203, %r16185, %r16202;
	xor.b32  	%r16204, %r16199, %r16203;
	shf.l.wrap.b32 	%r16205, %r16204, %r16204, 12;
	add.s32 	%r16206, %r16200, %r16205;
	xor.b32  	%r16207, %r16202, %r16206;
	shf.l.wrap.b32 	%r16208, %r16207, %r16207, 8;
	add.s32 	%r16209, %r16203, %r16208;
	xor.b32  	%r16210, %r16205, %r16209;
	shf.l.wrap.b32 	%r16211, %r16210, %r16210, 7;
	add.s32 	%r16212, %r16170, %r16163;
	xor.b32  	%r16213, %r16184, %r16212;
	shf.l.wrap.b32 	%r16214, %r16213, %r16213, 16;
	add.s32 	%r16215, %r16197, %r16214;
	xor.b32  	%r16216, %r16163, %r16215;
	shf.l.wrap.b32 	%r16217, %r16216, %r16216, 12;
	add.s32 	%r16218, %r16212, %r16217;
	xor.b32  	%r16219, %r16214, %r16218;
	shf.l.wrap.b32 	%r16220, %r16219, %r16219, 8;
	add.s32 	%r16221, %r16215, %r16220;
	xor.b32  	%r16222, %r16217, %r16221;
	shf.l.wrap.b32 	%r16223, %r16222, %r16222, 7;
	add.s32 	%r16224, %r16182, %r16175;
	xor.b32  	%r16225, %r16196, %r16224;
	shf.l.wrap.b32 	%r16226, %r16225, %r16225, 16;
	add.s32 	%r16227, %r16161, %r16226;
	xor.b32  	%r16228, %r16175, %r16227;
	shf.l.wrap.b32 	%r16229, %r16228, %r16228, 12;
	add.s32 	%r16230, %r16224, %r16229;
	xor.b32  	%r16231, %r16226, %r16230;
	shf.l.wrap.b32 	%r16232, %r16231, %r16231, 8;
	add.s32 	%r16233, %r16227, %r16232;
	xor.b32  	%r16234, %r16229, %r16233;
	shf.l.wrap.b32 	%r16235, %r16234, %r16234, 7;
	add.s32 	%r16236, %r16194, %r16187;
	xor.b32  	%r16237, %r16160, %r16236;
	shf.l.wrap.b32 	%r16238, %r16237, %r16237, 16;
	add.s32 	%r16239, %r16173, %r16238;
	xor.b32  	%r16240, %r16187, %r16239;
	shf.l.wrap.b32 	%r16241, %r16240, %r16240, 12;
	add.s32 	%r16242, %r16236, %r16241;
	xor.b32  	%r16243, %r16238, %r16242;
	shf.l.wrap.b32 	%r16244, %r16243, %r16243, 8;
	add.s32 	%r16245, %r16239, %r16244;
	xor.b32  	%r16246, %r16241, %r16245;
	shf.l.wrap.b32 	%r16247, %r16246, %r16246, 7;
	add.s32 	%r16248, %r16206, %r16223;
	xor.b32  	%r16249, %r16244, %r16248;
	shf.l.wrap.b32 	%r16250, %r16249, %r16249, 16;
	add.s32 	%r16251, %r16233, %r16250;
	xor.b32  	%r16252, %r16223, %r16251;
	shf.l.wrap.b32 	%r16253, %r16252, %r16252, 12;
	add.s32 	%r16254, %r16248, %r16253;
	xor.b32  	%r16255, %r16250, %r16254;
	shf.l.wrap.b32 	%r16256, %r16255, %r16255, 8;
	add.s32 	%r16257, %r16251, %r16256;
	xor.b32  	%r16258, %r16253, %r16257;
	shf.l.wrap.b32 	%r16259, %r16258, %r16258, 7;
	add.s32 	%r16260, %r16218, %r16235;
	xor.b32  	%r16261, %r16208, %r16260;
	shf.l.wrap.b32 	%r16262, %r16261, %r16261, 16;
	add.s32 	%r16263, %r16245, %r16262;
	xor.b32  	%r16264, %r16235, %r16263;
	shf.l.wrap.b32 	%r16265, %r16264, %r16264, 12;
	add.s32 	%r16266, %r16260, %r16265;
	xor.b32  	%r16267, %r16262, %r16266;
	shf.l.wrap.b32 	%r16268, %r16267, %r16267, 8;
	add.s32 	%r16269, %r16263, %r16268;
	xor.b32  	%r16270, %r16265, %r16269;
	shf.l.wrap.b32 	%r16271, %r16270, %r16270, 7;
	add.s32 	%r16272, %r16230, %r16247;
	xor.b32  	%r16273, %r16220, %r16272;
	shf.l.wrap.b32 	%r16274, %r16273, %r16273, 16;
	add.s32 	%r16275, %r16209, %r16274;
	xor.b32  	%r16276, %r16247, %r16275;
	shf.l.wrap.b32 	%r16277, %r16276, %r16276, 12;
	add.s32 	%r16278, %r16272, %r16277;
	xor.b32  	%r16279, %r16274, %r16278;
	shf.l.wrap.b32 	%r16280, %r16279, %r16279, 8;
	add.s32 	%r16281, %r16275, %r16280;
	xor.b32  	%r16282, %r16277, %r16281;
	shf.l.wrap.b32 	%r16283, %r16282, %r16282, 7;
	add.s32 	%r16284, %r16242, %r16211;
	xor.b32  	%r16285, %r16232, %r16284;
	shf.l.wrap.b32 	%r16286, %r16285, %r16285, 16;
	add.s32 	%r16287, %r16221, %r16286;
	xor.b32  	%r16288, %r16211, %r16287;
	shf.l.wrap.b32 	%r16289, %r16288, %r16288, 12;
	add.s32 	%r16290, %r16284, %r16289;
	xor.b32  	%r16291, %r16286, %r16290;
	shf.l.wrap.b32 	%r16292, %r16291, %r16291, 8;
	add.s32 	%r16293, %r16287, %r16292;
	xor.b32  	%r16294, %r16289, %r16293;
	shf.l.wrap.b32 	%r16295, %r16294, %r16294, 7;
	add.s32 	%r16296, %r16254, %r16295;
	xor.b32  	%r16297, %r16268, %r16296;
	shf.l.wrap.b32 	%r16298, %r16297, %r16297, 16;
	add.s32 	%r16299, %r16281, %r16298;
	xor.b32  	%r16300, %r16295, %r16299;
	shf.l.wrap.b32 	%r16301, %r16300, %r16300, 12;
	add.s32 	%r16302, %r16296, %r16301;
	xor.b32  	%r16303, %r16298, %r16302;
	shf.l.wrap.b32 	%r16304, %r16303, %r16303, 8;
	add.s32 	%r16305, %r16299, %r16304;
	xor.b32  	%r16306, %r16301, %r16305;
	shf.l.wrap.b32 	%r16307, %r16306, %r16306, 7;
	add.s32 	%r16308, %r16266, %r16259;
	xor.b32  	%r16309, %r16280, %r16308;
	shf.l.wrap.b32 	%r16310, %r16309, %r16309, 16;
	add.s32 	%r16311, %r16293, %r16310;
	xor.b32  	%r16312, %r16259, %r16311;
	shf.l.wrap.b32 	%r16313, %r16312, %r16312, 12;
	add.s32 	%r16314, %r16308, %r16313;
	xor.b32  	%r16315, %r16310, %r16314;
	shf.l.wrap.b32 	%r16316, %r16315, %r16315, 8;
	add.s32 	%r16317, %r16311, %r16316;
	xor.b32  	%r16318, %r16313, %r16317;
	shf.l.wrap.b32 	%r16319, %r16318, %r16318, 7;
	add.s32 	%r16320, %r16278, %r16271;
	xor.b32  	%r16321, %r16292, %r16320;
	shf.l.wrap.b32 	%r16322, %r16321, %r16321, 16;
	add.s32 	%r16323, %r16257, %r16322;
	xor.b32  	%r16324, %r16271, %r16323;
	shf.l.wrap.b32 	%r16325, %r16324, %r16324, 12;
	add.s32 	%r16326, %r16320, %r16325;
	xor.b32  	%r16327, %r16322, %r16326;
	shf.l.wrap.b32 	%r16328, %r16327, %r16327, 8;
	add.s32 	%r16329, %r16323, %r16328;
	xor.b32  	%r16330, %r16325, %r16329;
	shf.l.wrap.b32 	%r16331, %r16330, %r16330, 7;
	add.s32 	%r16332, %r16290, %r16283;
	xor.b32  	%r16333, %r16256, %r16332;
	shf.l.wrap.b32 	%r16334, %r16333, %r16333, 16;
	add.s32 	%r16335, %r16269, %r16334;
	xor.b32  	%r16336, %r16283, %r16335;
	shf.l.wrap.b32 	%r16337, %r16336, %r16336, 12;
	add.s32 	%r16338, %r16332, %r16337;
	xor.b32  	%r16339, %r16334, %r16338;
	shf.l.wrap.b32 	%r16340, %r16339, %r16339, 8;
	add.s32 	%r16341, %r16335, %r16340;
	xor.b32  	%r16342, %r16337, %r16341;
	shf.l.wrap.b32 	%r16343, %r16342, %r16342, 7;
	add.s32 	%r16344, %r16302, %r16319;
	xor.b32  	%r16345, %r16340, %r16344;
	shf.l.wrap.b32 	%r16346, %r16345, %r16345, 16;
	add.s32 	%r16347, %r16329, %r16346;
	xor.b32  	%r16348, %r16319, %r16347;
	shf.l.wrap.b32 	%r16349, %r16348, %r16348, 12;
	add.s32 	%r16350, %r16344, %r16349;
	xor.b32  	%r16351, %r16346, %r16350;
	shf.l.wrap.b32 	%r16352, %r16351, %r16351, 8;
	add.s32 	%r16353, %r16347, %r16352;
	xor.b32  	%r16354, %r16349, %r16353;
	shf.l.wrap.b32 	%r16355, %r16354, %r16354, 7;
	add.s32 	%r16356, %r16314, %r16331;
	xor.b32  	%r16357, %r16304, %r16356;
	shf.l.wrap.b32 	%r16358, %r16357, %r16357, 16;
	add.s32 	%r16359, %r16341, %r16358;
	xor.b32  	%r16360, %r16331, %r16359;
	shf.l.wrap.b32 	%r16361, %r16360, %r16360, 12;
	add.s32 	%r16362, %r16356, %r16361;
	xor.b32  	%r16363, %r16358, %r16362;
	shf.l.wrap.b32 	%r16364, %r16363, %r16363, 8;
	add.s32 	%r16365, %r16359, %r16364;
	xor.b32  	%r16366, %r16361, %r16365;
	shf.l.wrap.b32 	%r16367, %r16366, %r16366, 7;
	add.s32 	%r16368, %r16326, %r16343;
	xor.b32  	%r16369, %r16316, %r16368;
	shf.l.wrap.b32 	%r16370, %r16369, %r16369, 16;
	add.s32 	%r16371, %r16305, %r16370;
	xor.b32  	%r16372, %r16343, %r16371;
	shf.l.wrap.b32 	%r16373, %r16372, %r16372, 12;
	add.s32 	%r16374, %r16368, %r16373;
	xor.b32  	%r16375, %r16370, %r16374;
	shf.l.wrap.b32 	%r16376, %r16375, %r16375, 8;
	add.s32 	%r16377, %r16371, %r16376;
	xor.b32  	%r16378, %r16373, %r16377;
	shf.l.wrap.b32 	%r16379, %r16378, %r16378, 7;
	add.s32 	%r16380, %r16338, %r16307;
	xor.b32  	%r16381, %r16328, %r16380;
	shf.l.wrap.b32 	%r16382, %r16381, %r16381, 16;
	add.s32 	%r16383, %r16317, %r16382;
	xor.b32  	%r16384, %r16307, %r16383;
	shf.l.wrap.b32 	%r16385, %r16384, %r16384, 12;
	add.s32 	%r16386, %r16380, %r16385;
	xor.b32  	%r16387, %r16382, %r16386;
	shf.l.wrap.b32 	%r16388, %r16387, %r16387, 8;
	add.s32 	%r16389, %r16383, %r16388;
	xor.b32  	%r16390, %r16385, %r16389;
	shf.l.wrap.b32 	%r16391, %r16390, %r16390, 7;
	add.s32 	%r27848, %r16008, %r16350;
	add.s32 	%r27849, %r27856, %r16391;
	add.s32 	%r27847, %r16020, %r16362;
	add.s32 	%r27850, %r27855, %r16355;
	add.s32 	%r27846, %r16032, %r16374;
	add.s32 	%r27851, %r27854, %r16367;
	add.s32 	%r27845, %r16044, %r16386;
	add.s32 	%r27852, %r27853, %r16379;
	xor.b32  	%r16392, %r16009, 1;
	shf.l.wrap.b32 	%r16393, %r16009, %r16392, 16;
	add.s32 	%r16394, %r27856, %r16393;
	xor.b32  	%r16395, %r27856, %r16394;
	shf.l.wrap.b32 	%r16396, %r16395, %r16395, 12;
	add.s32 	%r16397, %r16009, %r16396;
	xor.b32  	%r16398, %r16393, %r16397;
	shf.l.wrap.b32 	%r16399, %r16398, %r16398, 8;
	add.s32 	%r16400, %r16394, %r16399;
	xor.b32  	%r16401, %r16396, %r16400;
	shf.l.wrap.b32 	%r16402, %r16401, %r16401, 7;
	add.s32 	%r16403, %r16397, %r16031;
	xor.b32  	%r16404, %r16052, %r16403;
	shf.l.wrap.b32 	%r16405, %r16404, %r16404, 16;
	add.s32 	%r16406, %r16041, %r16405;
	xor.b32  	%r16407, %r16031, %r16406;
	shf.l.wrap.b32 	%r16408, %r16407, %r16407, 12;
	add.s32 	%r16409, %r16403, %r16408;
	xor.b32  	%r16410, %r16405, %r16409;
	shf.l.wrap.b32 	%r16411, %r16410, %r16410, 8;
	add.s32 	%r16412, %r16406, %r16411;
	xor.b32  	%r16413, %r16408, %r16412;
	shf.l.wrap.b32 	%r16414, %r16413, %r16413, 7;
	xor.b32  	%r16415, %r16399, %r16068;
	shf.l.wrap.b32 	%r16416, %r16415, %r16415, 16;
	add.s32 	%r16417, %r16053, %r16416;
	xor.b32  	%r16418, %r16043, %r16417;
	shf.l.wrap.b32 	%r16419, %r16418, %r16418, 12;
	add.s32 	%r16420, %r16068, %r16419;
	xor.b32  	%r16421, %r16416, %r16420;
	shf.l.wrap.b32 	%r16422, %r16421, %r16421, 8;
	add.s32 	%r16423, %r16417, %r16422;
	xor.b32  	%r16424, %r16419, %r16423;
	shf.l.wrap.b32 	%r16425, %r16424, %r16424, 7;
	add.s32 	%r16426, %r16400, %r16082;
	xor.b32  	%r16427, %r16055, %r16426;
	shf.l.wrap.b32 	%r16428, %r16427, %r16427, 12;
	add.s32 	%r16429, %r16080, %r16428;
	xor.b32  	%r16430, %r16082, %r16429;
	shf.l.wrap.b32 	%r16431, %r16430, %r16430, 8;
	add.s32 	%r16432, %r16426, %r16431;
	xor.b32  	%r16433, %r16428, %r16432;
	shf.l.wrap.b32 	%r16434, %r16433, %r16433, 7;
	add.s32 	%r16435, %r16050, %r16402;
	xor.b32  	%r16436, %r16040, %r16435;
	shf.l.wrap.b32 	%r16437, %r16436, %r16436, 16;
	add.s32 	%r16438, %r16029, %r16437;
	xor.b32  	%r16439, %r16402, %r16438;
	shf.l.wrap.b32 	%r16440, %r16439, %r16439, 12;
	add.s32 	%r16441, %r16435, %r16440;
	xor.b32  	%r16442, %r16437, %r16441;
	shf.l.wrap.b32 	%r16443, %r16442, %r16442, 8;
	add.s32 	%r16444, %r16438, %r16443;
	xor.b32  	%r16445, %r16440, %r16444;
	shf.l.wrap.b32 	%r16446, %r16445, %r16445, 7;
	add.s32 	%r16447, %r16409, %r16446;
	xor.b32  	%r16448, %r16422, %r16447;
	shf.l.wrap.b32 	%r16449, %r16448, %r16448, 16;
	add.s32 	%r16450, %r16432, %r16449;
	xor.b32  	%r16451, %r16446, %r16450;
	shf.l.wrap.b32 	%r16452, %r16451, %r16451, 12;
	add.s32 	%r16453, %r16447, %r16452;
	xor.b32  	%r16454, %r16449, %r16453;
	shf.l.wrap.b32 	%r16455, %r16454, %r16454, 8;
	add.s32 	%r16456, %r16450, %r16455;
	xor.b32  	%r16457, %r16452, %r16456;
	shf.l.wrap.b32 	%r16458, %r16457, %r16457, 7;
	add.s32 	%r16459, %r16420, %r16414;
	xor.b32  	%r16460, %r16431, %r16459;
	shf.l.wrap.b32 	%r16461, %r16460, %r16460, 16;
	add.s32 	%r16462, %r16444, %r16461;
	xor.b32  	%r16463, %r16414, %r16462;
	shf.l.wrap.b32 	%r16464, %r16463, %r16463, 12;
	add.s32 	%r16465, %r16459, %r16464;
	xor.b32  	%r16466, %r16461, %r16465;
	shf.l.wrap.b32 	%r16467, %r16466, %r16466, 8;
	add.s32 	%r16468, %r16462, %r16467;
	xor.b32  	%r16469, %r16464, %r16468;
	shf.l.wrap.b32 	%r16470, %r16469, %r16469, 7;
	add.s32 	%r16471, %r16429, %r16425;
	xor.b32  	%r16472, %r16443, %r16471;
	shf.l.wrap.b32 	%r16473, %r16472, %r16472, 16;
	add.s32 	%r16474, %r16412, %r16473;
	xor.b32  	%r16475, %r16425, %r16474;
	shf.l.wrap.b32 	%r16476, %r16475, %r16475, 12;
	add.s32 	%r16477, %r16471, %r16476;
	xor.b32  	%r16478, %r16473, %r16477;
	shf.l.wrap.b32 	%r16479, %r16478, %r16478, 8;
	add.s32 	%r16480, %r16474, %r16479;
	xor.b32  	%r16481, %r16476, %r16480;
	shf.l.wrap.b32 	%r16482, %r16481, %r16481, 7;
	add.s32 	%r16483, %r16441, %r16434;
	xor.b32  	%r16484, %r16411, %r16483;
	shf.l.wrap.b32 	%r16485, %r16484, %r16484, 16;
	add.s32 	%r16486, %r16423, %r16485;
	xor.b32  	%r16487, %r16434, %r16486;
	shf.l.wrap.b32 	%r16488, %r16487, %r16487, 12;
	add.s32 	%r16489, %r16483, %r16488;
	xor.b32  	%r16490, %r16485, %r16489;
	shf.l.wrap.b32 	%r16491, %r16490, %r16490, 8;
	add.s32 	%r16492, %r16486, %r16491;
	xor.b32  	%r16493, %r16488, %r16492;
	shf.l.wrap.b32 	%r16494, %r16493, %r16493, 7;
	add.s32 	%r16495, %r16453, %r16470;
	xor.b32  	%r16496, %r16491, %r16495;
	shf.l.wrap.b32 	%r16497, %r16496, %r16496, 16;
	add.s32 	%r16498, %r16480, %r16497;
	xor.b32  	%r16499, %r16470, %r16498;
	shf.l.wrap.b32 	%r16500, %r16499, %r16499, 12;
	add.s32 	%r16501, %r16495, %r16500;
	xor.b32  	%r16502, %r16497, %r16501;
	shf.l.wrap.b32 	%r16503, %r16502, %r16502, 8;
	add.s32 	%r16504, %r16498, %r16503;
	xor.b32  	%r16505, %r16500, %r16504;
	shf.l.wrap.b32 	%r16506, %r16505, %r16505, 7;
	add.s32 	%r16507, %r16465, %r16482;
	xor.b32  	%r16508, %r16455, %r16507;
	shf.l.wrap.b32 	%r16509, %r16508, %r16508, 16;
	add.s32 	%r16510, %r16492, %r16509;
	xor.b32  	%r16511, %r16482, %r16510;
	shf.l.wrap.b32 	%r16512, %r16511, %r16511, 12;
	add.s32 	%r16513, %r16507, %r16512;
	xor.b32  	%r16514, %r16509, %r16513;
	shf.l.wrap.b32 	%r16515, %r16514, %r16514, 8;
	add.s32 	%r16516, %r16510, %r16515;
	xor.b32  	%r16517, %r16512, %r16516;
	shf.l.wrap.b32 	%r16518, %r16517, %r16517, 7;
	add.s32 	%r16519, %r16477, %r16494;
	xor.b32  	%r16520, %r16467, %r16519;
	shf.l.wrap.b32 	%r16521, %r16520, %r16520, 16;
	add.s32 	%r16522, %r16456, %r16521;
	xor.b32  	%r16523, %r16494, %r16522;
	shf.l.wrap.b32 	%r16524, %r16523, %r16523, 12;
	add.s32 	%r16525, %r16519, %r16524;
	xor.b32  	%r16526, %r16521, %r16525;
	shf.l.wrap.b32 	%r16527, %r16526, %r16526, 8;
	add.s32 	%r16528, %r16522, %r16527;
	xor.b32  	%r16529, %r16524, %r16528;
	shf.l.wrap.b32 	%r16530, %r16529, %r16529, 7;
	add.s32 	%r16531, %r16489, %r16458;
	xor.b32  	%r16532, %r16479, %r16531;
	shf.l.wrap.b32 	%r16533, %r16532, %r16532, 16;
	add.s32 	%r16534, %r16468, %r16533;
	xor.b32  	%r16535, %r16458, %r16534;
	shf.l.wrap.b32 	%r16536, %r16535, %r16535, 12;
	add.s32 	%r16537, %r16531, %r16536;
	xor.b32  	%r16538, %r16533, %r16537;
	shf.l.wrap.b32 	%r16539, %r16538, %r16538, 8;
	add.s32 	%r16540, %r16534, %r16539;
	xor.b32  	%r16541, %r16536, %r16540;
	shf.l.wrap.b32 	%r16542, %r16541, %r16541, 7;
	add.s32 	%r16543, %r16501, %r16542;
	xor.b32  	%r16544, %r16515, %r16543;
	shf.l.wrap.b32 	%r16545, %r16544, %r16544, 16;
	add.s32 	%r16546, %r16528, %r16545;
	xor.b32  	%r16547, %r16542, %r16546;
	shf.l.wrap.b32 	%r16548, %r16547, %r16547, 12;
	add.s32 	%r16549, %r16543, %r16548;
	xor.b32  	%r16550, %r16545, %r16549;
	shf.l.wrap.b32 	%r16551, %r16550, %r16550, 8;
	add.s32 	%r16552, %r16546, %r16551;
	xor.b32  	%r16553, %r16548, %r16552;
	shf.l.wrap.b32 	%r16554, %r16553, %r16553, 7;
	add.s32 	%r16555, %r16513, %r16506;
	xor.b32  	%r16556, %r16527, %r16555;
	shf.l.wrap.b32 	%r16557, %r16556, %r16556, 16;
	add.s32 	%r16558, %r16540, %r16557;
	xor.b32  	%r16559, %r16506, %r16558;
	shf.l.wrap.b32 	%r16560, %r16559, %r16559, 12;
	add.s32 	%r16561, %r16555, %r16560;
	xor.b32  	%r16562, %r16557, %r16561;
	shf.l.wrap.b32 	%r16563, %r16562, %r16562, 8;
	add.s32 	%r16564, %r16558, %r16563;
	xor.b32  	%r16565, %r16560, %r16564;
	shf.l.wrap.b32 	%r16566, %r16565, %r16565, 7;
	add.s32 	%r16567, %r16525, %r16518;
	xor.b32  	%r16568, %r16539, %r16567;
	shf.l.wrap.b32 	%r16569, %r16568, %r16568, 16;
	add.s32 	%r16570, %r16504, %r16569;
	xor.b32  	%r16571, %r16518, %r16570;
	shf.l.wrap.b32 	%r16572, %r16571, %r16571, 12;
	add.s32 	%r16573, %r16567, %r16572;
	xor.b32  	%r16574, %r16569, %r16573;
	shf.l.wrap.b32 	%r16575, %r16574, %r16574, 8;
	add.s32 	%r16576, %r16570, %r16575;
	xor.b32  	%r16577, %r16572, %r16576;
	shf.l.wrap.b32 	%r16578, %r16577, %r16577, 7;
	add.s32 	%r16579, %r16537, %r16530;
	xor.b32  	%r16580, %r16503, %r16579;
	shf.l.wrap.b32 	%r16581, %r16580, %r16580, 16;
	add.s32 	%r16582, %r16516, %r16581;
	xor.b32  	%r16583, %r16530, %r16582;
	shf.l.wrap.b32 	%r16584, %r16583, %r16583, 12;
	add.s32 	%r16585, %r16579, %r16584;
	xor.b32  	%r16586, %r16581, %r16585;
	shf.l.wrap.b32 	%r16587, %r16586, %r16586, 8;
	add.s32 	%r16588, %r16582, %r16587;
	xor.b32  	%r16589, %r16584, %r16588;
	shf.l.wrap.b32 	%r16590, %r16589, %r16589, 7;
	add.s32 	%r16591, %r16549, %r16566;
	xor.b32  	%r16592, %r16587, %r16591;
	shf.l.wrap.b32 	%r16593, %r16592, %r16592, 16;
	add.s32 	%r16594, %r16576, %r16593;
	xor.b32  	%r16595, %r16566, %r16594;
	shf.l.wrap.b32 	%r16596, %r16595, %r16595, 12;
	add.s32 	%r16597, %r16591, %r16596;
	xor.b32  	%r16598, %r16593, %r16597;
	shf.l.wrap.b32 	%r16599, %r16598, %r16598, 8;
	add.s32 	%r16600, %r16594, %r16599;
	xor.b32  	%r16601, %r16596, %r16600;
	shf.l.wrap.b32 	%r16602, %r16601, %r16601, 7;
	add.s32 	%r16603, %r16561, %r16578;
	xor.b32  	%r16604, %r16551, %r16603;
	shf.l.wrap.b32 	%r16605, %r16604, %r16604, 16;
	add.s32 	%r16606, %r16588, %r16605;
	xor.b32  	%r16607, %r16578, %r16606;
	shf.l.wrap.b32 	%r16608, %r16607, %r16607, 12;
	add.s32 	%r16609, %r16603, %r16608;
	xor.b32  	%r16610, %r16605, %r16609;
	shf.l.wrap.b32 	%r16611, %r16610, %r16610, 8;
	add.s32 	%r16612, %r16606, %r16611;
	xor.b32  	%r16613, %r16608, %r16612;
	shf.l.wrap.b32 	%r16614, %r16613, %r16613, 7;
	add.s32 	%r16615, %r16573, %r16590;
	xor.b32  	%r16616, %r16563, %r16615;
	shf.l.wrap.b32 	%r16617, %r16616, %r16616, 16;
	add.s32 	%r16618, %r16552, %r16617;
	xor.b32  	%r16619, %r16590, %r16618;
	shf.l.wrap.b32 	%r16620, %r16619, %r16619, 12;
	add.s32 	%r16621, %r16615, %r16620;
	xor.b32  	%r16622, %r16617, %r16621;
	shf.l.wrap.b32 	%r16623, %r16622, %r16622, 8;
	add.s32 	%r16624, %r16618, %r16623;
	xor.b32  	%r16625, %r16620, %r16624;
	shf.l.wrap.b32 	%r16626, %r16625, %r16625, 7;
	add.s32 	%r16627, %r16585, %r16554;
	xor.b32  	%r16628, %r16575, %r16627;
	shf.l.wrap.b32 	%r16629, %r16628, %r16628, 16;
	add.s32 	%r16630, %r16564, %r16629;
	xor.b32  	%r16631, %r16554, %r16630;
	shf.l.wrap.b32 	%r16632, %r16631, %r16631, 12;
	add.s32 	%r16633, %r16627, %r16632;
	xor.b32  	%r16634, %r16629, %r16633;
	shf.l.wrap.b32 	%r16635, %r16634, %r16634, 8;
	add.s32 	%r16636, %r16630, %r16635;
	xor.b32  	%r16637, %r16632, %r16636;
	shf.l.wrap.b32 	%r16638, %r16637, %r16637, 7;
	add.s32 	%r16639, %r16597, %r16638;
	xor.b32  	%r16640, %r16611, %r16639;
	shf.l.wrap.b32 	%r16641, %r16640, %r16640, 16;
	add.s32 	%r16642, %r16624, %r16641;
	xor.b32  	%r16643, %r16638, %r16642;
	shf.l.wrap.b32 	%r16644, %r16643, %r16643, 12;
	add.s32 	%r16645, %r16639, %r16644;
	xor.b32  	%r16646, %r16641, %r16645;
	shf.l.wrap.b32 	%r16647, %r16646, %r16646, 8;
	add.s32 	%r16648, %r16609, %r16602;
	xor.b32  	%r16649, %r16623, %r16648;
	shf.l.wrap.b32 	%r16650, %r16649, %r16649, 16;
	add.s32 	%r16651, %r16636, %r16650;
	xor.b32  	%r16652, %r16602, %r16651;
	shf.l.wrap.b32 	%r16653, %r16652, %r16652, 12;
	add.s32 	%r16654, %r16648, %r16653;
	xor.b32  	%r16655, %r16650, %r16654;
	shf.l.wrap.b32 	%r16656, %r16655, %r16655, 8;
	add.s32 	%r16657, %r16651, %r16656;
	xor.b32  	%r16658, %r16653, %r16657;
	shf.l.wrap.b32 	%r16659, %r16658, %r16658, 7;
	add.s32 	%r16660, %r16621, %r16614;
	xor.b32  	%r16661, %r16635, %r16660;
	shf.l.wrap.b32 	%r16662, %r16661, %r16661, 16;
	add.s32 	%r16663, %r16600, %r16662;
	xor.b32  	%r16664, %r16614, %r16663;
	shf.l.wrap.b32 	%r16665, %r16664, %r16664, 12;
	add.s32 	%r16666, %r16660, %r16665;
	xor.b32  	%r16667, %r16662, %r16666;
	shf.l.wrap.b32 	%r16668, %r16667, %r16667, 8;
	add.s32 	%r16669, %r16663, %r16668;
	xor.b32  	%r16670, %r16665, %r16669;
	shf.l.wrap.b32 	%r16671, %r16670, %r16670, 7;
	add.s32 	%r16672, %r16633, %r16626;
	xor.b32  	%r16673, %r16599, %r16672;
	shf.l.wrap.b32 	%r16674, %r16673, %r16673, 16;
	add.s32 	%r16675, %r16612, %r16674;
	xor.b32  	%r16676, %r16626, %r16675;
	shf.l.wrap.b32 	%r16677, %r16676, %r16676, 12;
	add.s32 	%r16678, %r16672, %r16677;
	xor.b32  	%r16679, %r16674, %r16678;
	shf.l.wrap.b32 	%r16680, %r16679, %r16679, 8;
	add.s32 	%r16681, %r16675, %r16680;
	add.s32 	%r16682, %r16645, %r16659;
	xor.b32  	%r16683, %r16680, %r16682;
	shf.l.wrap.b32 	%r16684, %r16683, %r16683, 16;
	add.s32 	%r16685, %r16669, %r16684;
	xor.b32  	%r16686, %r16659, %r16685;
	shr.u32 	%r16687, %r16686, 20;
	add.s32 	%r16688, %r16682, %r16687;
	add.s32 	%r16689, %r16654, %r16671;
	xor.b32  	%r16690, %r16647, %r16689;
	shf.l.wrap.b32 	%r16691, %r16690, %r16690, 16;
	add.s32 	%r16692, %r16681, %r16691;
	xor.b32  	%r16693, %r16671, %r16692;
	shr.u32 	%r16694, %r16693, 20;
	add.s32 	%r16695, %r16689, %r16694;
	add.s32 	%r16696, %r16008, %r16688;
	add.s32 	%r16697, %r16020, %r16695;
	cvt.u32.u16 	%r16698, %rs107;
	add.s32 	%r16699, %r16698, %r27844;
	add.s32 	%r16700, %r16699, -11;
	not.b32 	%r16701, %r16700;
	add.s32 	%r16702, %r16701, %r1592;
	mov.u32 	%r16703, %ctaid.x;
	shl.b32 	%r16704, %r16703, 11;
	mov.u32 	%r16705, %tid.x;
	and.b32  	%r16706, %r16705, 31;
	or.b32  	%r16707, %r16704, %r16706;
	shl.b32 	%r16708, %r16705, 3;
	and.b32  	%r16709, %r16708, 7936;
	add.s32 	%r16710, %r27503, %r16709;
	add.s32 	%r16711, %r16707, %r16710;
	shr.u32 	%r16712, %r16711, %r16702;
	and.b32  	%r16713, %r16712, 1;
	setp.eq.b32 	%p168, %r16713, 1;
	selp.b32 	%r16714, %r16697, %r16696, %p168;
	cvt.u16.u32 	%rs297, %r16714;
	and.b16  	%rs423, %rs297, 1;
	and.b16  	%rs298, %rs421, 255;
	setp.ne.s16 	%p169, %rs298, 1;
	@%p169 bra 	$L__BB3_215;
	ld.param.u64 	%rd462, [fused_batch_pir_kernel_optimized_8_param_1];
	cvt.u32.u16 	%r16715, %rs107;
	add.s32 	%r16716, %r16715, %r27844;
	add.s32 	%r16717, %r16716, -11;
	not.b32 	%r16718, %r16717;
	add.s32 	%r16719, %r16718, %r1592;
	mov.u32 	%r16720, %ctaid.x;
	shl.b32 	%r16721, %r16720, 11;
	mov.u32 	%r16722, %tid.x;
	and.b32  	%r16723, %r16722, 31;
	or.b32  	%r16724, %r16721, %r16723;
	shl.b32 	%r16725, %r16722, 3;
	and.b32  	%r16726, %r16725, 7936;
	add.s32 	%r16727, %r27503, %r16726;
	add.s32 	%r16728, %r16724, %r16727;
	shr.u32 	%r16729, %r16728, %r16719;
	and.b32  	%r16730, %r16729, 1;
	setp.eq.b32 	%p170, %r16730, 1;
	cvt.u64.u32 	%rd215, %r27844;
	cvt.u64.u16 	%rd216, %rs107;
	add.s64 	%rd217, %rd215, %rd216;
	cvta.to.global.u64 	%rd218, %rd462;
	shl.b64 	%rd219, %rd217, 4;
	add.s64 	%rd220, %rd218, %rd219;
	ld.global.u32 	%r16731, [%rd220+6676];
	selp.b32 	%r16732, %r27849, %r27848, %p170;
	xor.b32  	%r16733, %r16732, %r16731;
	selp.b32 	%r16734, %r27850, %r27847, %p170;
	selp.b32 	%r27848, %r27848, %r16733, %p170;
	selp.b32 	%r27849, %r16733, %r27849, %p170;
	ld.global.u32 	%r16735, [%rd220+6680];
	xor.b32  	%r16736, %r16734, %r16735;
	selp.b32 	%r16737, %r27851, %r27846, %p170;
	selp.b32 	%r27847, %r27847, %r16736, %p170;
	selp.b32 	%r27850, %r16736, %r27850, %p170;
	ld.global.u32 	%r16738, [%rd220+6684];
	xor.b32  	%r16739, %r16737, %r16738;
	selp.b32 	%r16740, %r27852, %r27845, %p170;
	selp.b32 	%r27846, %r27846, %r16739, %p170;
	selp.b32 	%r27851, %r16739, %r27851, %p170;
	ld.global.u32 	%r16741, [%rd220+6688];
	xor.b32  	%r16742, %r16740, %r16741;
	selp.b64 	%rd221, 445, 420, %p170;
	selp.b32 	%r27845, %r27845, %r16742, %p170;
	selp.b32 	%r27852, %r16742, %r27852, %p170;
	add.s64 	%rd222, %rd221, %rd217;
	add.s64 	%rd223, %rd222, %rd218;
	ld.global.u8 	%rs299, [%rd223+6821];
	xor.b16  	%rs423, %rs299, %rs423;
$L__BB3_215:
	cvt.u32.u16 	%r16743, %rs107;
	add.s32 	%r16744, %r16743, -11;
	add.s32 	%r16745, %r27844, %r16744;
	not.b32 	%r16746, %r16745;
	add.s32 	%r16747, %r16746, %r1592;
	mov.u32 	%r16748, %ctaid.x;
	shl.b32 	%r16749, %r16748, 11;
	mov.u32 	%r16750, %tid.x;
	and.b32  	%r16751, %r16750, 31;
	or.b32  	%r16752, %r16749, %r16751;
	shl.b32 	%r16753, %r16750, 3;
	and.b32  	%r16754, %r16753, 7936;
	add.s32 	%r16755, %r27503, %r16754;
	add.s32 	%r16756, %r16752, %r16755;
	shr.u32 	%r16757, %r16756, %r16747;
	and.b32  	%r16758, %r16757, 1;
	setp.eq.b32 	%p171, %r16758, 1;
	selp.b32 	%r27856, %r27849, %r27848, %p171;
	selp.b32 	%r27855, %r27850, %r27847, %p171;
	selp.b32 	%r27854, %r27851, %r27846, %p171;
	selp.b32 	%r27853, %r27852, %r27845, %p171;
	add.s32 	%r27844, %r27844, 1;
	sub.s32 	%r16759, %r1592, %r16744;
	setp.ne.s32 	%p172, %r27844, %r16759;
	mov.u16 	%rs421, %rs423;
	@%p172 bra 	$L__BB3_213;
$L__BB3_216:
	and.b16  	%rs300, %rs423, 255;
	setp.ne.s16 	%p173, %rs300, 1;
	@%p173 bra 	$L__BB3_218;
	ld.param.u64 	%rd463, [fused_batch_pir_kernel_optimized_8_param_1];
	cvta.to.global.u64 	%rd224, %rd463;
	ld.global.u32 	%r16760, [%rd224+7304];
	xor.b32  	%r27856, %r27856, %r16760;
$L__BB3_218:
	@%p173 bra 	$L__BB3_220;
	ld.param.u64 	%rd464, [fused_batch_pir_kernel_optimized_8_param_1];
	cvta.to.global.u64 	%rd225, %rd464;
	ld.global.u32 	%r16761, [%rd225+7308];
	xor.b32  	%r27855, %r27855, %r16761;
$L__BB3_220:
	@%p173 bra 	$L__BB3_222;
	ld.param.u64 	%rd465, [fused_batch_pir_kernel_optimized_8_param_1];
	cvta.to.global.u64 	%rd226, %rd465;
	ld.global.u32 	%r16762, [%rd226+7312];
	xor.b32  	%r27854, %r27854, %r16762;
$L__BB3_222:
	@%p173 bra 	$L__BB3_224;
	ld.param.u64 	%rd466, [fused_batch_pir_kernel_optimized_8_param_1];
	cvta.to.global.u64 	%rd227, %rd466;
	ld.global.u32 	%r16763, [%rd227+7316];
	xor.b32  	%r27853, %r27853, %r16763;
$L__BB3_224:
	ld.param.u32 	%r26703, [fused_batch_pir_kernel_optimized_8_param_4];
	mov.u32 	%r16765, %ctaid.x;
	shl.b32 	%r16766, %r16765, 11;
	mov.u32 	%r16767, %tid.x;
	and.b32  	%r16768, %r16767, 31;
	or.b32  	%r16769, %r16766, %r16768;
	shl.b32 	%r16770, %r16767, 3;
	and.b32  	%r16771, %r16770, 7936;
	add.s32 	%r16772, %r27503, %r16771;
	add.s32 	%r16773, %r16769, %r16772;
	setp.ge.s32 	%p177, %r16773, %r26703;
	mov.b32 	%r27877, 0;
	mov.u32 	%r27878, %r27877;
	mov.u32 	%r27879, %r27877;
	mov.u32 	%r27880, %r27877;
	@%p177 bra 	$L__BB3_238;
	ld.param.u64 	%rd467, [fused_batch_pir_kernel_optimized_8_param_1];
	cvta.to.global.u64 	%rd228, %rd467;
	ld.global.u8 	%rs304, [%rd228+7337];
	max.u16 	%rs114, %rs304, 11;
	cvt.u32.u16 	%r16774, %rs114;
	ld.shared.u32 	%r27880, [s_mem+98988];
	ld.shared.v4.u32 	{%r27879, %r27878, %r27877, %r16775}, [s_mem+98992];
	mov.b64 	%rd229, {%r27877, %r16775};
	shr.u64 	%rd230, %rd229, 32;
	cvt.u16.u64 	%rs426, %rd230;
	cvt.u32.u16 	%r1646, %rs304;
	sub.s32 	%r16776, %r1646, %r16774;
	add.s32 	%r16777, %r16776, 11;
	setp.lt.s32 	%p178, %r16777, 1;
	@%p178 bra 	$L__BB3_230;
	mov.b32 	%r27868, 0;
	mov.u16 	%rs424, %rs426;
$L__BB3_227:
	.pragma "nounroll";
	ld.const.u32 	%r16779, [CHACHA_CONSTANTS];
	add.s32 	%r16780, %r16779, %r27880;
	shf.l.wrap.b32 	%r16781, %r16780, %r16780, 16;
	add.s32 	%r16782, %r27880, %r16781;
	xor.b32  	%r16783, %r27880, %r16782;
	shf.l.wrap.b32 	%r16784, %r16783, %r16783, 12;
	add.s32 	%r16785, %r16780, %r16784;
	xor.b32  	%r16786, %r16781, %r16785;
	shf.l.wrap.b32 	%r16787, %r16786, %r16786, 8;
	add.s32 	%r16788, %r16782, %r16787;
	xor.b32  	%r16789, %r16784, %r16788;
	shf.l.wrap.b32 	%r16790, %r16789, %r16789, 7;
	ld.const.u32 	%r16791, [CHACHA_CONSTANTS+4];
	add.s32 	%r16792, %r16791, %r27879;
	shf.l.wrap.b32 	%r16793, %r16792, %r16792, 16;
	add.s32 	%r16794, %r27879, %r16793;
	xor.b32  	%r16795, %r27879, %r16794;
	shf.l.wrap.b32 	%r16796, %r16795, %r16795, 12;
	add.s32 	%r16797, %r16792, %r16796;
	xor.b32  	%r16798, %r16793, %r16797;
	shf.l.wrap.b32 	%r16799, %r16798, %r16798, 8;
	add.s32 	%r16800, %r16794, %r16799;
	xor.b32  	%r16801, %r16796, %r16800;
	shf.l.wrap.b32 	%r16802, %r16801, %r16801, 7;
	ld.const.u32 	%r16803, [CHACHA_CONSTANTS+8];
	add.s32 	%r16804, %r16803, %r27878;
	shf.l.wrap.b32 	%r16805, %r16804, %r16804, 16;
	add.s32 	%r16806, %r27878, %r16805;
	xor.b32  	%r16807, %r27878, %r16806;
	shf.l.wrap.b32 	%r16808, %r16807, %r16807, 12;
	add.s32 	%r16809, %r16804, %r16808;
	xor.b32  	%r16810, %r16805, %r16809;
	shf.l.wrap.b32 	%r16811, %r16810, %r16810, 8;
	add.s32 	%r16812, %r16806, %r16811;
	xor.b32  	%r16813, %r16808, %r16812;
	shf.l.wrap.b32 	%r16814, %r16813, %r16813, 7;
	ld.const.u32 	%r16815, [CHACHA_CONSTANTS+12];
	add.s32 	%r16816, %r16815, %r27877;
	shf.l.wrap.b32 	%r16817, %r16816, %r16816, 16;
	add.s32 	%r16818, %r27877, %r16817;
	xor.b32  	%r16819, %r27877, %r16818;
	shf.l.wrap.b32 	%r16820, %r16819, %r16819, 12;
	add.s32 	%r16821, %r16816, %r16820;
	xor.b32  	%r16822, %r16817, %r16821;
	shf.l.wrap.b32 	%r16823, %r16822, %r16822, 8;
	add.s32 	%r16824, %r16818, %r16823;
	xor.b32  	%r16825, %r16820, %r16824;
	shf.l.wrap.b32 	%r16826, %r16825, %r16825, 7;
	add.s32 	%r16827, %r16785, %r16802;
	xor.b32  	%r16828, %r16823, %r16827;
	shf.l.wrap.b32 	%r16829, %r16828, %r16828, 16;
	add.s32 	%r16830, %r16812, %r16829;
	xor.b32  	%r16831, %r16802, %r16830;
	shf.l.wrap.b32 	%r16832, %r16831, %r16831, 12;
	add.s32 	%r16833, %r16827, %r16832;
	xor.b32  	%r16834, %r16829, %r16833;
	shf.l.wrap.b32 	%r16835, %r16834, %r16834, 8;
	add.s32 	%r16836, %r16830, %r16835;
	xor.b32  	%r16837, %r16832, %r16836;
	shf.l.wrap.b32 	%r16838, %r16837, %r16837, 7;
	add.s32 	%r16839, %r16797, %r16814;
	xor.b32  	%r16840, %r16787, %r16839;
	shf.l.wrap.b32 	%r16841, %r16840, %r16840, 16;
	add.s32 	%r16842, %r16824, %r16841;
	xor.b32  	%r16843, %r16814, %r16842;
	shf.l.wrap.b32 	%r16844, %r16843, %r16843, 12;
	add.s32 	%r16845, %r16839, %r16844;
	xor.b32  	%r16846, %r16841, %r16845;
	shf.l.wrap.b32 	%r16847, %r16846, %r16846, 8;
	add.s32 	%r16848, %r16842, %r16847;
	xor.b32  	%r16849, %r16844, %r16848;
	shf.l.wrap.b32 	%r16850, %r16849, %r16849, 7;
	add.s32 	%r16851, %r16809, %r16826;
	xor.b32  	%r16852, %r16799, %r16851;
	shf.l.wrap.b32 	%r16853, %r16852, %r16852, 16;
	add.s32 	%r16854, %r16788, %r16853;
	xor.b32  	%r16855, %r16826, %r16854;
	shf.l.wrap.b32 	%r16856, %r16855, %r16855, 12;
	add.s32 	%r16857, %r16851, %r16856;
	xor.b32  	%r16858, %r16853, %r16857;
	shf.l.wrap.b32 	%r16859, %r16858, %r16858, 8;
	add.s32 	%r16860, %r16854, %r16859;
	xor.b32  	%r16861, %r16856, %r16860;
	shf.l.wrap.b32 	%r16862, %r16861, %r16861, 7;
	add.s32 	%r16863, %r16821, %r16790;
	xor.b32  	%r16864, %r16811, %r16863;
	shf.l.wrap.b32 	%r16865, %r16864, %r16864, 16;
	add.s32 	%r16866, %r16800, %r16865;
	xor.b32  	%r16867, %r16790, %r16866;
	shf.l.wrap.b32 	%r16868, %r16867, %r16867, 12;
	add.s32 	%r16869, %r16863, %r16868;
	xor.b32  	%r16870, %r16865, %r16869;
	shf.l.wrap.b32 	%r16871, %r16870, %r16870, 8;
	add.s32 	%r16872, %r16866, %r16871;
	xor.b32  	%r16873, %r16868, %r16872;
	shf.l.wrap.b32 	%r16874, %r16873, %r16873, 7;
	add.s32 	%r16875, %r16833, %r16874;
	xor.b32  	%r16876, %r16847, %r16875;
	shf.l.wrap.b32 	%r16877, %r16876, %r16876, 16;
	add.s32 	%r16878, %r16860, %r16877;
	xor.b32  	%r16879, %r16874, %r16878;
	shf.l.wrap.b32 	%r16880, %r16879, %r16879, 12;
	add.s32 	%r16881, %r16875, %r16880;
	xor.b32  	%r16882, %r16877, %r16881;
	shf.l.wrap.b32 	%r16883, %r16882, %r16882, 8;
	add.s32 	%r16884, %r16878, %r16883;
	xor.b32  	%r16885, %r16880, %r16884;
	shf.l.wrap.b32 	%r16886, %r16885, %r16885, 7;
	add.s32 	%r16887, %r16845, %r16838;
	xor.b32  	%r16888, %r16859, %r16887;
	shf.l.wrap.b32 	%r16889, %r16888, %r16888, 16;
	add.s32 	%r16890, %r16872, %r16889;
	xor.b32  	%r16891, %r16838, %r16890;
	shf.l.wrap.b32 	%r16892, %r16891, %r16891, 12;
	add.s32 	%r16893, %r16887, %r16892;
	xor.b32  	%r16894, %r16889, %r16893;
	shf.l.wrap.b32 	%r16895, %r16894, %r16894, 8;
	add.s32 	%r16896, %r16890, %r16895;
	xor.b32  	%r16897, %r16892, %r16896;
	shf.l.wrap.b32 	%r16898, %r16897, %r16897, 7;
	add.s32 	%r16899, %r16857, %r16850;
	xor.b32  	%r16900, %r16871, %r16899;
	shf.l.wrap.b32 	%r16901, %r16900, %r16900, 16;
	add.s32 	%r16902, %r16836, %r16901;
	xor.b32  	%r16903, %r16850, %r16902;
	shf.l.wrap.b32 	%r16904, %r16903, %r16903, 12;
	add.s32 	%r16905, %r16899, %r16904;
	xor.b32  	%r16906, %r16901, %r16905;
	shf.l.wrap.b32 	%r16907, %r16906, %r16906, 8;
	add.s32 	%r16908, %r16902, %r16907;
	xor.b32  	%r16909, %r16904, %r16908;
	shf.l.wrap.b32 	%r16910, %r16909, %r16909, 7;
	add.s32 	%r16911, %r16869, %r16862;
	xor.b32  	%r16912, %r16835, %r16911;
	shf.l.wrap.b32 	%r16913, %r16912, %r16912, 16;
	add.s32 	%r16914, %r16848, %r16913;
	xor.b32  	%r16915, %r16862, %r16914;
	shf.l.wrap.b32 	%r16916, %r16915, %r16915, 12;
	add.s32 	%r16917, %r16911, %r16916;
	xor.b32  	%r16918, %r16913, %r16917;
	shf.l.wrap.b32 	%r16919, %r16918, %r16918, 8;
	add.s32 	%r16920, %r16914, %r16919;
	xor.b32  	%r16921, %r16916, %r16920;
	shf.l.wrap.b32 	%r16922, %r16921, %r16921, 7;
	add.s32 	%r16923, %r16881, %r16898;
	xor.b32  	%r16924, %r16919, %r16923;
	shf.l.wrap.b32 	%r16925, %r16924, %r16924, 16;
	add.s32 	%r16926, %r16908, %r16925;
	xor.b32  	%r16927, %r16898, %r16926;
	shf.l.wrap.b32 	%r16928, %r16927, %r16927, 12;
	add.s32 	%r16929, %r16923, %r16928;
	xor.b32  	%r16930, %r16925, %r16929;
	shf.l.wrap.b32 	%r16931, %r16930, %r16930, 8;
	add.s32 	%r16932, %r16926, %r16931;
	xor.b32  	%r16933, %r16928, %r16932;
	shf.l.wrap.b32 	%r16934, %r16933, %r16933, 7;
	add.s32 	%r16935, %r16893, %r16910;
	xor.b32  	%r16936, %r16883, %r16935;
	shf.l.wrap.b32 	%r16937, %r16936, %r16936, 16;
	add.s32 	%r16938, %r16920, %r16937;
	xor.b32  	%r16939, %r16910, %r16938;
	shf.l.wrap.b32 	%r16940, %r16939, %r16939, 12;
	add.s32 	%r16941, %r16935, %r16940;
	xor.b32  	%r16942, %r16937, %r16941;
	shf.l.wrap.b32 	%r16943, %r16942, %r16942, 8;
	add.s32 	%r16944, %r16938, %r16943;
	xor.b32  	%r16945, %r16940, %r16944;
	shf.l.wrap.b32 	%r16946, %r16945, %r16945, 7;
	add.s32 	%r16947, %r16905, %r16922;
	xor.b32  	%r16948, %r16895, %r16947;
	shf.l.wrap.b32 	%r16949, %r16948, %r16948, 16;
	add.s32 	%r16950, %r16884, %r16949;
	xor.b32  	%r16951, %r16922, %r16950;
	shf.l.wrap.b32 	%r16952, %r16951, %r16951, 12;
	add.s32 	%r16953, %r16947, %r16952;
	xor.b32  	%r16954, %r16949, %r16953;
	shf.l.wrap.b32 	%r16955, %r16954, %r16954, 8;
	add.s32 	%r16956, %r16950, %r16955;
	xor.b32  	%r16957, %r16952, %r16956;
	shf.l.wrap.b32 	%r16958, %r16957, %r16957, 7;
	add.s32 	%r16959, %r16917, %r16886;
	xor.b32  	%r16960, %r16907, %r16959;
	shf.l.wrap.b32 	%r16961, %r16960, %r16960, 16;
	add.s32 	%r16962, %r16896, %r16961;
	xor.b32  	%r16963, %r16886, %r16962;
	shf.l.wrap.b32 	%r16964, %r16963, %r16963, 12;
	add.s32 	%r16965, %r16959, %r16964;
	xor.b32  	%r16966, %r16961, %r16965;
	shf.l.wrap.b32 	%r16967, %r16966, %r16966, 8;
	add.s32 	%r16968, %r16962, %r16967;
	xor.b32  	%r16969, %r16964, %r16968;
	shf.l.wrap.b32 	%r16970, %r16969, %r16969, 7;
	add.s32 	%r16971, %r16929, %r16970;
	xor.b32  	%r16972, %r16943, %r16971;
	shf.l.wrap.b32 	%r16973, %r16972, %r16972, 16;
	add.s32 	%r16974, %r16956, %r16973;
	xor.b32  	%r16975, %r16970, %r16974;
	shf.l.wrap.b32 	%r16976, %r16975, %r16975, 12;
	add.s32 	%r16977, %r16971, %r16976;
	xor.b32  	%r16978, %r16973, %r16977;
	shf.l.wrap.b32 	%r16979, %r16978, %r16978, 8;
	add.s32 	%r16980, %r16974, %r16979;
	xor.b32  	%r16981, %r16976, %r16980;
	shf.l.wrap.b32 	%r16982, %r16981, %r16981, 7;
	add.s32 	%r16983, %r16941, %r16934;
	xor.b32  	%r16984, %r16955, %r16983;
	shf.l.wrap.b32 	%r16985, %r16984, %r16984, 16;
	add.s32 	%r16986, %r16968, %r16985;
	xor.b32  	%r16987, %r16934, %r16986;
	shf.l.wrap.b32 	%r16988, %r16987, %r16987, 12;
	add.s32 	%r16989, %r16983, %r16988;
	xor.b32  	%r16990, %r16985, %r16989;
	shf.l.wrap.b32 	%r16991, %r16990, %r16990, 8;
	add.s32 	%r16992, %r16986, %r16991;
	xor.b32  	%r16993, %r16988, %r16992;
	shf.l.wrap.b32 	%r16994, %r16993, %r16993, 7;
	add.s32 	%r16995, %r16953, %r16946;
	xor.b32  	%r16996, %r16967, %r16995;
	shf.l.wrap.b32 	%r16997, %r16996, %r16996, 16;
	add.s32 	%r16998, %r16932, %r16997;
	xor.b32  	%r16999, %r16946, %r16998;
	shf.l.wrap.b32 	%r17000, %r16999, %r16999, 12;
	add.s32 	%r17001, %r16995, %r17000;
	xor.b32  	%r17002, %r16997, %r17001;
	shf.l.wrap.b32 	%r17003, %r17002, %r17002, 8;
	add.s32 	%r17004, %r16998, %r17003;
	xor.b32  	%r17005, %r17000, %r17004;
	shf.l.wrap.b32 	%r17006, %r17005, %r17005, 7;
	add.s32 	%r17007, %r16965, %r16958;
	xor.b32  	%r17008, %r16931, %r17007;
	shf.l.wrap.b32 	%r17009, %r17008, %r17008, 16;
	add.s32 	%r17010, %r16944, %r17009;
	xor.b32  	%r17011, %r16958, %r17010;
	shf.l.wrap.b32 	%r17012, %r17011, %r17011, 12;
	add.s32 	%r17013, %r17007, %r17012;
	xor.b32  	%r17014, %r17009, %r17013;
	shf.l.wrap.b32 	%r17015, %r17014, %r17014, 8;
	add.s32 	%r17016, %r17010, %r17015;
	xor.b32  	%r17017, %r17012, %r17016;
	shf.l.wrap.b32 	%r17018, %r17017, %r17017, 7;
	add.s32 	%r17019, %r16977, %r16994;
	xor.b32  	%r17020, %r17015, %r17019;
	shf.l.wrap.b32 	%r17021, %r17020, %r17020, 16;
	add.s32 	%r17022, %r17004, %r17021;
	xor.b32  	%r17023, %r16994, %r17022;
	shf.l.wrap.b32 	%r17024, %r17023, %r17023, 12;
	add.s32 	%r17025, %r17019, %r17024;
	xor.b32  	%r17026, %r17021, %r17025;
	shf.l.wrap.b32 	%r17027, %r17026, %r17026, 8;
	add.s32 	%r17028, %r17022, %r17027;
	xor.b32  	%r17029, %r17024, %r17028;
	shf.l.wrap.b32 	%r17030, %r17029, %r17029, 7;
	add.s32 	%r17031, %r16989, %r17006;
	xor.b32  	%r17032, %r16979, %r17031;
	shf.l.wrap.b32 	%r17033, %r17032, %r17032, 16;
	add.s32 	%r17034, %r17016, %r17033;
	xor.b32  	%r17035, %r17006, %r17034;
	shf.l.wrap.b32 	%r17036, %r17035, %r17035, 12;
	add.s32 	%r17037, %r17031, %r17036;
	xor.b32  	%r17038, %r17033, %r17037;
	shf.l.wrap.b32 	%r17039, %r17038, %r17038, 8;
	add.s32 	%r17040, %r17034, %r17039;
	xor.b32  	%r17041, %r17036, %r17040;
	shf.l.wrap.b32 	%r17042, %r17041, %r17041, 7;
	add.s32 	%r17043, %r17001, %r17018;
	xor.b32  	%r17044, %r16991, %r17043;
	shf.l.wrap.b32 	%r17045, %r17044, %r17044, 16;
	add.s32 	%r17046, %r16980, %r17045;
	xor.b32  	%r17047, %r17018, %r17046;
	shf.l.wrap.b32 	%r17048, %r17047, %r17047, 12;
	add.s32 	%r17049, %r17043, %r17048;
	xor.b32  	%r17050, %r17045, %r17049;
	shf.l.wrap.b32 	%r17051, %r17050, %r17050, 8;
	add.s32 	%r17052, %r17046, %r17051;
	xor.b32  	%r17053, %r17048, %r17052;
	shf.l.wrap.b32 	%r17054, %r17053, %r17053, 7;
	add.s32 	%r17055, %r17013, %r16982;
	xor.b32  	%r17056, %r17003, %r17055;
	shf.l.wrap.b32 	%r17057, %r17056, %r17056, 16;
	add.s32 	%r17058, %r16992, %r17057;
	xor.b32  	%r17059, %r16982, %r17058;
	shf.l.wrap.b32 	%r17060, %r17059, %r17059, 12;
	add.s32 	%r17061, %r17055, %r17060;
	xor.b32  	%r17062, %r17057, %r17061;
	shf.l.wrap.b32 	%r17063, %r17062, %r17062, 8;
	add.s32 	%r17064, %r17058, %r17063;
	xor.b32  	%r17065, %r17060, %r17064;
	shf.l.wrap.b32 	%r17066, %r17065, %r17065, 7;
	add.s32 	%r17067, %r17025, %r17066;
	xor.b32  	%r17068, %r17039, %r17067;
	shf.l.wrap.b32 	%r17069, %r17068, %r17068, 16;
	add.s32 	%r17070, %r17052, %r17069;
	xor.b32  	%r17071, %r17066, %r17070;
	shf.l.wrap.b32 	%r17072, %r17071, %r17071, 12;
	add.s32 	%r17073, %r17067, %r17072;
	xor.b32  	%r17074, %r17069, %r17073;
	shf.l.wrap.b32 	%r17075, %r17074, %r17074, 8;
	add.s32 	%r17076, %r17070, %r17075;
	xor.b32  	%r17077, %r17072, %r17076;
	shf.l.wrap.b32 	%r17078, %r17077, %r17077, 7;
	add.s32 	%r17079, %r17037, %r17030;
	xor.b32  	%r17080, %r17051, %r17079;
	shf.l.wrap.b32 	%r17081, %r17080, %r17080, 16;
	add.s32 	%r17082, %r17064, %r17081;
	xor.b32  	%r17083, %r17030, %r17082;
	shf.l.wrap.b32 	%r17084, %r17083, %r17083, 12;
	add.s32 	%r17085, %r17079, %r17084;
	xor.b32  	%r17086, %r17081, %r17085;
	shf.l.wrap.b32 	%r17087, %r17086, %r17086, 8;
	add.s32 	%r17088, %r17082, %r17087;
	xor.b32  	%r17089, %r17084, %r17088;
	shf.l.wrap.b32 	%r17090, %r17089, %r17089, 7;
	add.s32 	%r17091, %r17049, %r17042;
	xor.b32  	%r17092, %r17063, %r17091;
	shf.l.wrap.b32 	%r17093, %r17092, %r17092, 16;
	add.s32 	%r17094, %r17028, %r17093;
	xor.b32  	%r17095, %r17042, %r17094;
	shf.l.wrap.b32 	%r17096, %r17095, %r17095, 12;
	add.s32 	%r17097, %r17091, %r17096;
	xor.b32  	%r17098, %r17093, %r17097;
	shf.l.wrap.b32 	%r17099, %r17098, %r17098, 8;
	add.s32 	%r17100, %r17094, %r17099;
	xor.b32  	%r17101, %r17096, %r17100;
	shf.l.wrap.b32 	%r17102, %r17101, %r17101, 7;
	add.s32 	%r17103, %r17061, %r17054;
	xor.b32  	%r17104, %r17027, %r17103;
	shf.l.wrap.b32 	%r17105, %r17104, %r17104, 16;
	add.s32 	%r17106, %r17040, %r17105;
	xor.b32  	%r17107, %r17054, %r17106;
	shf.l.wrap.b32 	%r17108, %r17107, %r17107, 12;
	add.s32 	%r17109, %r17103, %r17108;
	xor.b32  	%r17110, %r17105, %r17109;
	shf.l.wrap.b32 	%r17111, %r17110, %r17110, 8;
	add.s32 	%r17112, %r17106, %r17111;
	xor.b32  	%r17113, %r17108, %r17112;
	shf.l.wrap.b32 	%r17114, %r17113, %r17113, 7;
	add.s32 	%r17115, %r17073, %r17090;
	xor.b32  	%r17116, %r17111, %r17115;
	shf.l.wrap.b32 	%r17117, %r17116, %r17116, 16;
	add.s32 	%r17118, %r17100, %r17117;
	xor.b32  	%r17119, %r17090, %r17118;
	shf.l.wrap.b32 	%r17120, %r17119, %r17119, 12;
	add.s32 	%r17121, %r17115, %r17120;
	xor.b32  	%r17122, %r17117, %r17121;
	shf.l.wrap.b32 	%r17123, %r17122, %r17122, 8;
	add.s32 	%r17124, %r17118, %r17123;
	xor.b32  	%r17125, %r17120, %r17124;
	shf.l.wrap.b32 	%r17126, %r17125, %r17125, 7;
	add.s32 	%r17127, %r17085, %r17102;
	xor.b32  	%r17128, %r17075, %r17127;
	shf.l.wrap.b32 	%r17129, %r17128, %r17128, 16;
	add.s32 	%r17130, %r17112, %r17129;
	xor.b32  	%r17131, %r17102, %r17130;
	shf.l.wrap.b32 	%r17132, %r17131, %r17131, 12;
	add.s32 	%r17133, %r17127, %r17132;
	xor.b32  	%r17134, %r17129, %r17133;
	shf.l.wrap.b32 	%r17135, %r17134, %r17134, 8;
	add.s32 	%r17136, %r17130, %r17135;
	xor.b32  	%r17137, %r17132, %r17136;
	shf.l.wrap.b32 	%r17138, %r17137, %r17137, 7;
	add.s32 	%r17139, %r17097, %r17114;
	xor.b32  	%r17140, %r17087, %r17139;
	shf.l.wrap.b32 	%r17141, %r17140, %r17140, 16;
	add.s32 	%r17142, %r17076, %r17141;
	xor.b32  	%r17143, %r17114, %r17142;
	shf.l.wrap.b32 	%r17144, %r17143, %r17143, 12;
	add.s32 	%r17145, %r17139, %r17144;
	xor.b32  	%r17146, %r17141, %r17145;
	shf.l.wrap.b32 	%r17147, %r17146, %r17146, 8;
	add.s32 	%r17148, %r17142, %r17147;
	xor.b32  	%r17149, %r17144, %r17148;
	shf.l.wrap.b32 	%r17150, %r17149, %r17149, 7;
	add.s32 	%r17151, %r17109, %r17078;
	xor.b32  	%r17152, %r17099, %r17151;
	shf.l.wrap.b32 	%r17153, %r17152, %r17152, 16;
	add.s32 	%r17154, %r17088, %r17153;
	xor.b32  	%r17155, %r17078, %r17154;
	shf.l.wrap.b32 	%r17156, %r17155, %r17155, 12;
	add.s32 	%r17157, %r17151, %r17156;
	xor.b32  	%r17158, %r17153, %r17157;
	shf.l.wrap.b32 	%r17159, %r17158, %r17158, 8;
	add.s32 	%r17160, %r17154, %r17159;
	xor.b32  	%r17161, %r17156, %r17160;
	shf.l.wrap.b32 	%r17162, %r17161, %r17161, 7;
	add.s32 	%r27872, %r16779, %r17121;
	add.s32 	%r27873, %r27880, %r17162;
	add.s32 	%r27871, %r16791, %r17133;
	add.s32 	%r27874, %r27879, %r17126;
	add.s32 	%r27870, %r16803, %r17145;
	add.s32 	%r27875, %r27878, %r17138;
	add.s32 	%r27869, %r16815, %r17157;
	add.s32 	%r27876, %r27877, %r17150;
	xor.b32  	%r17163, %r16780, 1;
	shf.l.wrap.b32 	%r17164, %r16780, %r17163, 16;
	add.s32 	%r17165, %r27880, %r17164;
	xor.b32  	%r17166, %r27880, %r17165;
	shf.l.wrap.b32 	%r17167, %r17166, %r17166, 12;
	add.s32 	%r17168, %r16780, %r17167;
	xor.b32  	%r17169, %r17164, %r17168;
	shf.l.wrap.b32 	%r17170, %r17169, %r17169, 8;
	add.s32 	%r17171, %r17165, %r17170;
	xor.b32  	%r17172, %r17167, %r17171;
	shf.l.wrap.b32 	%r17173, %r17172, %r17172, 7;
	add.s32 	%r17174, %r17168, %r16802;
	xor.b32  	%r17175, %r16823, %r17174;
	shf.l.wrap.b32 	%r17176, %r17175, %r17175, 16;
	add.s32 	%r17177, %r16812, %r17176;
	xor.b32  	%r17178, %r16802, %r17177;
	shf.l.wrap.b32 	%r17179, %r17178, %r17178, 12;
	add.s32 	%r17180, %r17174, %r17179;
	xor.b32  	%r17181, %r17176, %r17180;
	shf.l.wrap.b32 	%r17182, %r17181, %r17181, 8;
	add.s32 	%r17183, %r17177, %r17182;
	xor.b32  	%r17184, %r17179, %r17183;
	shf.l.wrap.b32 	%r17185, %r17184, %r17184, 7;
	xor.b32  	%r17186, %r17170, %r16839;
	shf.l.wrap.b32 	%r17187, %r17186, %r17186, 16;
	add.s32 	%r17188, %r16824, %r17187;
	xor.b32  	%r17189, %r16814, %r17188;
	shf.l.wrap.b32 	%r17190, %r17189, %r17189, 12;
	add.s32 	%r17191, %r16839, %r17190;
	xor.b32  	%r17192, %r17187, %r17191;
	shf.l.wrap.b32 	%r17193, %r17192, %r17192, 8;
	add.s32 	%r17194, %r17188, %r17193;
	xor.b32  	%r17195, %r17190, %r17194;
	shf.l.wrap.b32 	%r17196, %r17195, %r17195, 7;
	add.s32 	%r17197, %r17171, %r16853;
	xor.b32  	%r17198, %r16826, %r17197;
	shf.l.wrap.b32 	%r17199, %r17198, %r17198, 12;
	add.s32 	%r17200, %r16851, %r17199;
	xor.b32  	%r17201, %r16853, %r17200;
	shf.l.wrap.b32 	%r17202, %r17201, %r17201, 8;
	add.s32 	%r17203, %r17197, %r17202;
	xor.b32  	%r17204, %r17199, %r17203;
	shf.l.wrap.b32 	%r17205, %r17204, %r17204, 7;
	add.s32 	%r17206, %r16821, %r17173;
	xor.b32  	%r17207, %r16811, %r17206;
	shf.l.wrap.b32 	%r17208, %r17207, %r17207, 16;
	add.s32 	%r17209, %r16800, %r17208;
	xor.b32  	%r17210, %r17173, %r17209;
	shf.l.wrap.b32 	%r17211, %r17210, %r17210, 12;
	add.s32 	%r17212, %r17206, %r17211;
	xor.b32  	%r17213, %r17208, %r17212;
	shf.l.wrap.b32 	%r17214, %r17213, %r17213, 8;
	add.s32 	%r17215, %r17209, %r17214;
	xor.b32  	%r17216, %r17211, %r17215;
	shf.l.wrap.b32 	%r17217, %r17216, %r17216, 7;
	add.s32 	%r17218, %r17180, %r17217;
	xor.b32  	%r17219, %r17193, %r17218;
	shf.l.wrap.b32 	%r17220, %r17219, %r17219, 16;
	add.s32 	%r17221, %r17203, %r17220;
	xor.b32  	%r17222, %r17217, %r17221;
	shf.l.wrap.b32 	%r17223, %r17222, %r17222, 12;
	add.s32 	%r17224, %r17218, %r17223;
	xor.b32  	%r17225, %r17220, %r17224;
	shf.l.wrap.b32 	%r17226, %r17225, %r17225, 8;
	add.s32 	%r17227, %r17221, %r17226;
	xor.b32  	%r17228, %r17223, %r17227;
	shf.l.wrap.b32 	%r17229, %r17228, %r17228, 7;
	add.s32 	%r17230, %r17191, %r17185;
	xor.b32  	%r17231, %r17202, %r17230;
	shf.l.wrap.b32 	%r17232, %r17231, %r17231, 16;
	add.s32 	%r17233, %r17215, %r17232;
	xor.b32  	%r17234, %r17185, %r17233;
	shf.l.wrap.b32 	%r17235, %r17234, %r17234, 12;
	add.s32 	%r17236, %r17230, %r17235;
	xor.b32  	%r17237, %r17232, %r17236;
	shf.l.wrap.b32 	%r17238, %r17237, %r17237, 8;
	add.s32 	%r17239, %r17233, %r17238;
	xor.b32  	%r17240, %r17235, %r17239;
	shf.l.wrap.b32 	%r17241, %r17240, %r17240, 7;
	add.s32 	%r17242, %r17200, %r17196;
	xor.b32  	%r17243, %r17214, %r17242;
	shf.l.wrap.b32 	%r17244, %r17243, %r17243, 16;
	add.s32 	%r17245, %r17183, %r17244;
	xor.b32  	%r17246, %r17196, %r17245;
	shf.l.wrap.b32 	%r17247, %r17246, %r17246, 12;
	add.s32 	%r17248, %r17242, %r17247;
	xor.b32  	%r17249, %r17244, %r17248;
	shf.l.wrap.b32 	%r17250, %r17249, %r17249, 8;
	add.s32 	%r17251, %r17245, %r17250;
	xor.b32  	%r17252, %r17247, %r17251;
	shf.l.wrap.b32 	%r17253, %r17252, %r17252, 7;
	add.s32 	%r17254, %r17212, %r17205;
	xor.b32  	%r17255, %r17182, %r17254;
	shf.l.wrap.b32 	%r17256, %r17255, %r17255, 16;
	add.s32 	%r17257, %r17194, %r17256;
	xor.b32  	%r17258, %r17205, %r17257;
	shf.l.wrap.b32 	%r17259, %r17258, %r17258, 12;
	add.s32 	%r17260, %r17254, %r17259;
	xor.b32  	%r17261, %r17256, %r17260;
	shf.l.wrap.b32 	%r17262, %r17261, %r17261, 8;
	add.s32 	%r17263, %r17257, %r17262;
	xor.b32  	%r17264, %r17259, %r17263;
	shf.l.wrap.b32 	%r17265, %r17264, %r17264, 7;
	add.s32 	%r17266, %r17224, %r17241;
	xor.b32  	%r17267, %r17262, %r17266;
	shf.l.wrap.b32 	%r17268, %r17267, %r17267, 16;
	add.s32 	%r17269, %r17251, %r17268;
	xor.b32  	%r17270, %r17241, %r17269;
	shf.l.wrap.b32 	%r17271, %r17270, %r17270, 12;
	add.s32 	%r17272, %r17266, %r17271;
	xor.b32  	%r17273, %r17268, %r17272;
	shf.l.wrap.b32 	%r17274, %r17273, %r17273, 8;
	add.s32 	%r17275, %r17269, %r17274;
	xor.b32  	%r17276, %r17271, %r17275;
	shf.l.wrap.b32 	%r17277, %r17276, %r17276, 7;
	add.s32 	%r17278, %r17236, %r17253;
	xor.b32  	%r17279, %r17226, %r17278;
	shf.l.wrap.b32 	%r17280, %r17279, %r17279, 16;
	add.s32 	%r17281, %r17263, %r17280;
	xor.b32  	%r17282, %r17253, %r17281;
	shf.l.wrap.b32 	%r17283, %r17282, %r17282, 12;
	add.s32 	%r17284, %r17278, %r17283;
	xor.b32  	%r17285, %r17280, %r17284;
	shf.l.wrap.b32 	%r17286, %r17285, %r17285, 8;
	add.s32 	%r17287, %r17281, %r17286;
	xor.b32  	%r17288, %r17283, %r17287;
	shf.l.wrap.b32 	%r17289, %r17288, %r17288, 7;
	add.s32 	%r17290, %r17248, %r17265;
	xor.b32  	%r17291, %r17238, %r17290;
	shf.l.wrap.b32 	%r17292, %r17291, %r17291, 16;
	add.s32 	%r17293, %r17227, %r17292;
	xor.b32  	%r17294, %r17265, %r17293;
	shf.l.wrap.b32 	%r17295, %r17294, %r17294, 12;
	add.s32 	%r17296, %r17290, %r17295;
	xor.b32  	%r17297, %r17292, %r17296;
	shf.l.wrap.b32 	%r17298, %r17297, %r17297, 8;
	add.s32 	%r17299, %r17293, %r17298;
	xor.b32  	%r17300, %r17295, %r17299;
	shf.l.wrap.b32 	%r17301, %r17300, %r17300, 7;
	add.s32 	%r17302, %r17260, %r17229;
	xor.b32  	%r17303, %r17250, %r17302;
	shf.l.wrap.b32 	%r17304, %r17303, %r17303, 16;
	add.s32 	%r17305, %r17239, %r17304;
	xor.b32  	%r17306, %r17229, %r17305;
	shf.l.wrap.b32 	%r17307, %r17306, %r17306, 12;
	add.s32 	%r17308, %r17302, %r17307;
	xor.b32  	%r17309, %r17304, %r17308;
	shf.l.wrap.b32 	%r17310, %r17309, %r17309, 8;
	add.s32 	%r17311, %r17305, %r17310;
	xor.b32  	%r17312, %r17307, %r17311;
	shf.l.wrap.b32 	%r17313, %r17312, %r17312, 7;
	add.s32 	%r17314, %r17272, %r17313;
	xor.b32  	%r17315, %r17286, %r17314;
	shf.l.wrap.b32 	%r17316, %r17315, %r17315, 16;
	add.s32 	%r17317, %r17299, %r17316;
	xor.b32  	%r17318, %r17313, %r17317;
	shf.l.wrap.b32 	%r17319, %r17318, %r17318, 12;
	add.s32 	%r17320, %r17314, %r17319;
	xor.b32  	%r17321, %r17316, %r17320;
	shf.l.wrap.b32 	%r17322, %r17321, %r17321, 8;
	add.s32 	%r17323, %r17317, %r17322;
	xor.b32  	%r17324, %r17319, %r17323;
	shf.l.wrap.b32 	%r17325, %r17324, %r17324, 7;
	add.s32 	%r17326, %r17284, %r17277;
	xor.b32  	%r17327, %r17298, %r17326;
	shf.l.wrap.b32 	%r17328, %r17327, %r17327, 16;
	add.s32 	%r17329, %r17311, %r17328;
	xor.b32  	%r17330, %r17277, %r17329;
	shf.l.wrap.b32 	%r17331, %r17330, %r17330, 12;
	add.s32 	%r17332, %r17326, %r17331;
	xor.b32  	%r17333, %r17328, %r17332;
	shf.l.wrap.b32 	%r17334, %r17333, %r17333, 8;
	add.s32 	%r17335, %r17329, %r17334;
	xor.b32  	%r17336, %r17331, %r17335;
	shf.l.wrap.b32 	%r17337, %r17336, %r17336, 7;
	add.s32 	%r17338, %r17296, %r17289;
	xor.b32  	%r17339, %r17310, %r17338;
	shf.l.wrap.b32 	%r17340, %r17339, %r17339, 16;
	add.s32 	%r17341, %r17275, %r17340;
	xor.b32  	%r17342, %r17289, %r17341;
	shf.l.wrap.b32 	%r17343, %r17342, %r17342, 12;
	add.s32 	%r17344, %r17338, %r17343;
	xor.b32  	%r17345, %r17340, %r17344;
	shf.l.wrap.b32 	%r17346, %r17345, %r17345, 8;
	add.s32 	%r17347, %r17341, %r17346;
	xor.b32  	%r17348, %r17343, %r17347;
	shf.l.wrap.b32 	%r17349, %r17348, %r17348, 7;
	add.s32 	%r17350, %r17308, %r17301;
	xor.b32  	%r17351, %r17274, %r17350;
	shf.l.wrap.b32 	%r17352, %r17351, %r17351, 16;
	add.s32 	%r17353, %r17287, %r17352;
	xor.b32  	%r17354, %r17301, %r17353;
	shf.l.wrap.b32 	%r17355, %r17354, %r17354, 12;
	add.s32 	%r17356, %r17350, %r17355;
	xor.b32  	%r17357, %r17352, %r17356;
	shf.l.wrap.b32 	%r17358, %r17357, %r17357, 8;
	add.s32 	%r17359, %r17353, %r17358;
	xor.b32  	%r17360, %r17355, %r17359;
	shf.l.wrap.b32 	%r17361, %r17360, %r17360, 7;
	add.s32 	%r17362, %r17320, %r17337;
	xor.b32  	%r17363, %r17358, %r17362;
	shf.l.wrap.b32 	%r17364, %r17363, %r17363, 16;
	add.s32 	%r17365, %r17347, %r17364;
	xor.b32  	%r17366, %r17337, %r17365;
	shf.l.wrap.b32 	%r17367, %r17366, %r17366, 12;
	add.s32 	%r17368, %r17362, %r17367;
	xor.b32  	%r17369, %r17364, %r17368;
	shf.l.wrap.b32 	%r17370, %r17369, %r17369, 8;
	add.s32 	%r17371, %r17365, %r17370;
	xor.b32  	%r17372, %r17367, %r17371;
	shf.l.wrap.b32 	%r17373, %r17372, %r17372, 7;
	add.s32 	%r17374, %r17332, %r17349;
	xor.b32  	%r17375, %r17322, %r17374;
	shf.l.wrap.b32 	%r17376, %r17375, %r17375, 16;
	add.s32 	%r17377, %r17359, %r17376;
	xor.b32  	%r17378, %r17349, %r17377;
	shf.l.wrap.b32 	%r17379, %r17378, %r17378, 12;
	add.s32 	%r17380, %r17374, %r17379;
	xor.b32  	%r17381, %r17376, %r17380;
	shf.l.wrap.b32 	%r17382, %r17381, %r17381, 8;
	add.s32 	%r17383, %r17377, %r17382;
	xor.b32  	%r17384, %r17379, %r17383;
	shf.l.wrap.b32 	%r17385, %r17384, %r17384, 7;
	add.s32 	%r17386, %r17344, %r17361;
	xor.b32  	%r17387, %r17334, %r17386;
	shf.l.wrap.b32 	%r17388, %r17387, %r17387, 16;
	add.s32 	%r17389, %r17323, %r17388;
	xor.b32  	%r17390, %r17361, %r17389;
	shf.l.wrap.b32 	%r17391, %r17390, %r17390, 12;
	add.s32 	%r17392, %r17386, %r17391;
	xor.b32  	%r17393, %r17388, %r17392;
	shf.l.wrap.b32 	%r17394, %r17393, %r17393, 8;
	add.s32 	%r17395, %r17389, %r17394;
	xor.b32  	%r17396, %r17391, %r17395;
	shf.l.wrap.b32 	%r17397, %r17396, %r17396, 7;
	add.s32 	%r17398, %r17356, %r17325;
	xor.b32  	%r17399, %r17346, %r17398;
	shf.l.wrap.b32 	%r17400, %r17399, %r17399, 16;
	add.s32 	%r17401, %r17335, %r17400;
	xor.b32  	%r17402, %r17325, %r17401;
	shf.l.wrap.b32 	%r17403, %r17402, %r17402, 12;
	add.s32 	%r17404, %r17398, %r17403;
	xor.b32  	%r17405, %r17400, %r17404;
	shf.l.wrap.b32 	%r17406, %r17405, %r17405, 8;
	add.s32 	%r17407, %r17401, %r17406;
	xor.b32  	%r17408, %r17403, %r17407;
	shf.l.wrap.b32 	%r17409, %r17408, %r17408, 7;
	add.s32 	%r17410, %r17368, %r17409;
	xor.b32  	%r17411, %r17382, %r17410;
	shf.l.wrap.b32 	%r17412, %r17411, %r17411, 16;
	add.s32 	%r17413, %r17395, %r17412;
	xor.b32  	%r17414, %r17409, %r17413;
	shf.l.wrap.b32 	%r17415, %r17414, %r17414, 12;
	add.s32 	%r17416, %r17410, %r17415;
	xor.b32  	%r17417, %r17412, %r17416;
	shf.l.wrap.b32 	%r17418, %r17417, %r17417, 8;
	add.s32 	%r17419, %r17380, %r17373;
	xor.b32  	%r17420, %r17394, %r17419;
	shf.l.wrap.b32 	%r17421, %r17420, %r17420, 16;
	add.s32 	%r17422, %r17407, %r17421;
	xor.b32  	%r17423, %r17373, %r17422;
	shf.l.wrap.b32 	%r17424, %r17423, %r17423, 12;
	add.s32 	%r17425, %r17419, %r17424;
	xor.b32  	%r17426, %r17421, %r17425;
	shf.l.wrap.b32 	%r17427, %r17426, %r17426, 8;
	add.s32 	%r17428, %r17422, %r17427;
	xor.b32  	%r17429, %r17424, %r17428;
	shf.l.wrap.b32 	%r17430, %r17429, %r17429, 7;
	add.s32 	%r17431, %r17392, %r17385;
	xor.b32  	%r17432, %r17406, %r17431;
	shf.l.wrap.b32 	%r17433, %r17432, %r17432, 16;
	add.s32 	%r17434, %r17371, %r17433;
	xor.b32  	%r17435, %r17385, %r17434;
	shf.l.wrap.b32 	%r17436, %r17435, %r17435, 12;
	add.s32 	%r17437, %r17431, %r17436;
	xor.b32  	%r17438, %r17433, %r17437;
	shf.l.wrap.b32 	%r17439, %r17438, %r17438, 8;
	add.s32 	%r17440, %r17434, %r17439;
	xor.b32  	%r17441, %r17436, %r17440;
	shf.l.wrap.b32 	%r17442, %r17441, %r17441, 7;
	add.s32 	%r17443, %r17404, %r17397;
	xor.b32  	%r17444, %r17370, %r17443;
	shf.l.wrap.b32 	%r17445, %r17444, %r17444, 16;
	add.s32 	%r17446, %r17383, %r17445;
	xor.b32  	%r17447, %r17397, %r17446;
	shf.l.wrap.b32 	%r17448, %r17447, %r17447, 12;
	add.s32 	%r17449, %r17443, %r17448;
	xor.b32  	%r17450, %r17445, %r17449;
	shf.l.wrap.b32 	%r17451, %r17450, %r17450, 8;
	add.s32 	%r17452, %r17446, %r17451;
	add.s32 	%r17453, %r17416, %r17430;
	xor.b32  	%r17454, %r17451, %r17453;
	shf.l.wrap.b32 	%r17455, %r17454, %r17454, 16;
	add.s32 	%r17456, %r17440, %r17455;
	xor.b32  	%r17457, %r17430, %r17456;
	shr.u32 	%r17458, %r17457, 20;
	add.s32 	%r17459, %r17453, %r17458;
	add.s32 	%r17460, %r17425, %r17442;
	xor.b32  	%r17461, %r17418, %r17460;
	shf.l.wrap.b32 	%r17462, %r17461, %r17461, 16;
	add.s32 	%r17463, %r17452, %r17462;
	xor.b32  	%r17464, %r17442, %r17463;
	shr.u32 	%r17465, %r17464, 20;
	add.s32 	%r17466, %r17460, %r17465;
	add.s32 	%r17467, %r16779, %r17459;
	add.s32 	%r17468, %r16791, %r17466;
	cvt.u32.u16 	%r17469, %rs114;
	add.s32 	%r17470, %r17469, %r27868;
	add.s32 	%r17471, %r17470, -11;
	not.b32 	%r17472, %r17471;
	add.s32 	%r17473, %r17472, %r1646;
	mov.u32 	%r17474, %ctaid.x;
	shl.b32 	%r17475, %r17474, 11;
	mov.u32 	%r17476, %tid.x;
	and.b32  	%r17477, %r17476, 31;
	or.b32  	%r17478, %r17475, %r17477;
	shl.b32 	%r17479, %r17476, 3;
	and.b32  	%r17480, %r17479, 7936;
	add.s32 	%r17481, %r27503, %r17480;
	add.s32 	%r17482, %r17478, %r17481;
	shr.u32 	%r17483, %r17482, %r17473;
	and.b32  	%r17484, %r17483, 1;
	setp.eq.b32 	%p179, %r17484, 1;
	selp.b32 	%r17485, %r17468, %r17467, %p179;
	cvt.u16.u32 	%rs305, %r17485;
	and.b16  	%rs426, %rs305, 1;
	and.b16  	%rs306, %rs424, 255;
	setp.ne.s16 	%p180, %rs306, 1;
	@%p180 bra 	$L__BB3_229;
	ld.param.u64 	%rd468, [fused_batch_pir_kernel_optimized_8_param_1];
	cvt.u32.u16 	%r17486, %rs114;
	add.s32 	%r17487, %r17486, %r27868;
	add.s32 	%r17488, %r17487, -11;
	not.b32 	%r17489, %r17488;
	add.s32 	%r17490, %r17489, %r1646;
	mov.u32 	%r17491, %ctaid.x;
	shl.b32 	%r17492, %r17491, 11;
	mov.u32 	%r17493, %tid.x;
	and.b32  	%r17494, %r17493, 31;
	or.b32  	%r17495, %r17492, %r17494;
	shl.b32 	%r17496, %r17493, 3;
	and.b32  	%r17497, %r17496, 7936;
	add.s32 	%r17498, %r27503, %r17497;
	add.s32 	%r17499, %r17495, %r17498;
	shr.u32 	%r17500, %r17499, %r17490;
	and.b32  	%r17501, %r17500, 1;
	setp.eq.b32 	%p181, %r17501, 1;
	cvt.u64.u32 	%rd231, %r27868;
	cvt.u64.u16 	%rd232, %rs114;
	add.s64 	%rd233, %rd231, %rd232;
	cvta.to.global.u64 	%rd234, %rd468;
	shl.b64 	%rd235, %rd233, 4;
	add.s64 	%rd236, %rd234, %rd235;
	ld.global.u32 	%r17502, [%rd236+7164];
	selp.b32 	%r17503, %r27873, %r27872, %p181;
	xor.b32  	%r17504, %r17503, %r17502;
	selp.b32 	%r17505, %r27874, %r27871, %p181;
	selp.b32 	%r27872, %r27872, %r17504, %p181;
	selp.b32 	%r27873, %r17504, %r27873, %p181;
	ld.global.u32 	%r17506, [%rd236+7168];
	xor.b32  	%r17507, %r17505, %r17506;
	selp.b32 	%r17508, %r27875, %r27870, %p181;
	selp.b32 	%r27871, %r27871, %r17507, %p181;
	selp.b32 	%r27874, %r17507, %r27874, %p181;
	ld.global.u32 	%r17509, [%rd236+7172];
	xor.b32  	%r17510, %r17508, %r17509;
	selp.b32 	%r17511, %r27876, %r27869, %p181;
	selp.b32 	%r27870, %r27870, %r17510, %p181;
	selp.b32 	%r27875, %r17510, %r27875, %p181;
	ld.global.u32 	%r17512, [%rd236+7176];
	xor.b32  	%r17513, %r17511, %r17512;
	selp.b64 	%rd237, 445, 420, %p181;
	selp.b32 	%r27869, %r27869, %r17513, %p181;
	selp.b32 	%r27876, %r17513, %r27876, %p181;
	add.s64 	%rd238, %rd237, %rd233;
	add.s64 	%rd239, %rd238, %rd234;
	ld.global.u8 	%rs307, [%rd239+7309];
	xor.b16  	%rs426, %rs307, %rs426;
$L__BB3_229:
	cvt.u32.u16 	%r17514, %rs114;
	add.s32 	%r17515, %r17514, -11;
	add.s32 	%r17516, %r27868, %r17515;
	not.b32 	%r17517, %r17516;
	add.s32 	%r17518, %r17517, %r1646;
	mov.u32 	%r17519, %ctaid.x;
	shl.b32 	%r17520, %r17519, 11;
	mov.u32 	%r17521, %tid.x;
	and.b32  	%r17522, %r17521, 31;
	or.b32  	%r17523, %r17520, %r17522;
	shl.b32 	%r17524, %r17521, 3;
	and.b32  	%r17525, %r17524, 7936;
	add.s32 	%r17526, %r27503, %r17525;
	add.s32 	%r17527, %r17523, %r17526;
	shr.u32 	%r17528, %r17527, %r17518;
	and.b32  	%r17529, %r17528, 1;
	setp.eq.b32 	%p182, %r17529, 1;
	selp.b32 	%r27880, %r27873, %r27872, %p182;
	selp.b32 	%r27879, %r27874, %r27871, %p182;
	selp.b32 	%r27878, %r27875, %r27870, %p182;
	selp.b32 	%r27877, %r27876, %r27869, %p182;
	add.s32 	%r27868, %r27868, 1;
	sub.s32 	%r17530, %r1646, %r17515;
	setp.ne.s32 	%p183, %r27868, %r17530;
	mov.u16 	%rs424, %rs426;
	@%p183 bra 	$L__BB3_227;
$L__BB3_230:
	and.b16  	%rs308, %rs426, 255;
	setp.ne.s16 	%p184, %rs308, 1;
	@%p184 bra 	$L__BB3_232;
	ld.param.u64 	%rd469, [fused_batch_pir_kernel_optimized_8_param_1];
	cvta.to.global.u64 	%rd240, %rd469;
	ld.global.u32 	%r17531, [%rd240+7792];
	xor.b32  	%r27880, %r27880, %r17531;
$L__BB3_232:
	@%p184 bra 	$L__BB3_234;
	ld.param.u64 	%rd470, [fused_batch_pir_kernel_optimized_8_param_1];
	cvta.to.global.u64 	%rd241, %rd470;
	ld.global.u32 	%r17532, [%rd241+7796];
	xor.b32  	%r27879, %r27879, %r17532;
$L__BB3_234:
	@%p184 bra 	$L__BB3_236;
	ld.param.u64 	%rd471, [fused_batch_pir_kernel_optimized_8_param_1];
	cvta.to.global.u64 	%rd242, %rd471;
	ld.global.u32 	%r17533, [%rd242+7800];
	xor.b32  	%r27878, %r27878, %r17533;
$L__BB3_236:
	@%p184 bra 	$L__BB3_238;
	ld.param.u64 	%rd472, [fused_batch_pir_kernel_optimized_8_param_1];
	cvta.to.global.u64 	%rd243, %rd472;
	ld.global.u32 	%r17534, [%rd243+7804];
	xor.b32  	%r27877, %r27877, %r17534;
$L__BB3_238:
	ld.param.u32 	%r26704, [fused_batch_pir_kernel_optimized_8_param_4];
	mov.u32 	%r17536, %ctaid.x;
	shl.b32 	%r17537, %r17536, 11;
	mov.u32 	%r17538, %tid.x;
	and.b32  	%r17539, %r17538, 31;
	or.b32  	%r17540, %r17537, %r17539;
	shl.b32 	%r17541, %r17538, 3;
	and.b32  	%r17542, %r17541, 7936;
	add.s32 	%r17543, %r27503, %r17542;
	add.s32 	%r17544, %r17540, %r17543;
	setp.ge.s32 	%p188, %r17544, %r26704;
	mov.b32 	%r27901, 0;
	mov.u32 	%r27902, %r27901;
	mov.u32 	%r27903, %r27901;
	mov.u32 	%r27904, %r27901;
	@%p188 bra 	$L__BB3_252;
	ld.param.u64 	%rd473, [fused_batch_pir_kernel_optimized_8_param_1];
	cvta.to.global.u64 	%rd244, %rd473;
	ld.global.u8 	%rs312, [%rd244+7825];
	max.u16 	%rs121, %rs312, 11;
	cvt.u32.u16 	%r17545, %rs121;
	ld.shared.v4.u32 	{%r27904, %r27903, %r27902, %r27901}, [s_mem+99008];
	ld.shared.u8 	%rs429, [s_mem+99024];
	cvt.u32.u16 	%r1700, %rs312;
	sub.s32 	%r17546, %r1700, %r17545;
	add.s32 	%r17547, %r17546, 11;
	setp.lt.s32 	%p189, %r17547, 1;
	@%p189 bra 	$L__BB3_244;
	mov.b32 	%r27892, 0;
	mov.u16 	%rs427, %rs429;
$L__BB3_241:
	.pragma "nounroll";
	ld.const.u32 	%r17549, [CHACHA_CONSTANTS];
	add.s32 	%r17550, %r17549, %r27904;
	shf.l.wrap.b32 	%r17551, %r17550, %r17550, 16;
	add.s32 	%r17552, %r27904, %r17551;
	xor.b32  	%r17553, %r27904, %r17552;
	shf.l.wrap.b32 	%r17554, %r17553, %r17553, 12;
	add.s32 	%r17555, %r17550, %r17554;
	xor.b32  	%r17556, %r17551, %r17555;
	shf.l.wrap.b32 	%r17557, %r17556, %r17556, 8;
	add.s32 	%r17558, %r17552, %r17557;
	xor.b32  	%r17559, %r17554, %r17558;
	shf.l.wrap.b32 	%r17560, %r17559, %r17559, 7;
	ld.const.u32 	%r17561, [CHACHA_CONSTANTS+4];
	add.s32 	%r17562, %r17561, %r27903;
	shf.l.wrap.b32 	%r17563, %r17562, %r17562, 16;
	add.s32 	%r17564, %r27903, %r17563;
	xor.b32  	%r17565, %r27903, %r17564;
	shf.l.wrap.b32 	%r17566, %r17565, %r17565, 12;
	add.s32 	%r17567, %r17562, %r17566;
	xor.b32  	%r17568, %r17563, %r17567;
	shf.l.wrap.b32 	%r17569, %r17568, %r17568, 8;
	add.s32 	%r17570, %r17564, %r17569;
	xor.b32  	%r17571, %r17566, %r17570;
	shf.l.wrap.b32 	%r17572, %r17571, %r17571, 7;
	ld.const.u32 	%r17573, [CHACHA_CONSTANTS+8];
	add.s32 	%r17574, %r17573, %r27902;
	shf.l.wrap.b32 	%r17575, %r17574, %r17574, 16;
	add.s32 	%r17576, %r27902, %r17575;
	xor.b32  	%r17577, %r27902, %r17576;
	shf.l.wrap.b32 	%r17578, %r17577, %r17577, 12;
	add.s32 	%r17579, %r17574, %r17578;
	xor.b32  	%r17580, %r17575, %r17579;
	shf.l.wrap.b32 	%r17581, %r17580, %r17580, 8;
	add.s32 	%r17582, %r17576, %r17581;
	xor.b32  	%r17583, %r17578, %r17582;
	shf.l.wrap.b32 	%r17584, %r17583, %r17583, 7;
	ld.const.u32 	%r17585, [CHACHA_CONSTANTS+12];
	add.s32 	%r17586, %r17585, %r27901;
	shf.l.wrap.b32 	%r17587, %r17586, %r17586, 16;
	add.s32 	%r17588, %r27901, %r17587;
	xor.b32  	%r17589, %r27901, %r17588;
	shf.l.wrap.b32 	%r17590, %r17589, %r17589, 12;
	add.s32 	%r17591, %r17586, %r17590;
	xor.b32  	%r17592, %r17587, %r17591;
	shf.l.wrap.b32 	%r17593, %r17592, %r17592, 8;
	add.s32 	%r17594, %r17588, %r17593;
	xor.b32  	%r17595, %r17590, %r17594;
	shf.l.wrap.b32 	%r17596, %r17595, %r17595, 7;
	add.s32 	%r17597, %r17555, %r17572;
	xor.b32  	%r17598, %r17593, %r17597;
	shf.l.wrap.b32 	%r17599, %r17598, %r17598, 16;
	add.s32 	%r17600, %r17582, %r17599;
	xor.b32  	%r17601, %r17572, %r17600;
	shf.l.wrap.b32 	%r17602, %r17601, %r17601, 12;
	add.s32 	%r17603, %r17597, %r17602;
	xor.b32  	%r17604, %r17599, %r17603;
	shf.l.wrap.b32 	%r17605, %r17604, %r17604, 8;
	add.s32 	%r17606, %r17600, %r17605;
	xor.b32  	%r17607, %r17602, %r17606;
	shf.l.wrap.b32 	%r17608, %r17607, %r17607, 7;
	add.s32 	%r17609, %r17567, %r17584;
	xor.b32  	%r17610, %r17557, %r17609;
	shf.l.wrap.b32 	%r17611, %r17610, %r17610, 16;
	add.s32 	%r17612, %r17594, %r17611;
	xor.b32  	%r17613, %r17584, %r17612;
	shf.l.wrap.b32 	%r17614, %r17613, %r17613, 12;
	add.s32 	%r17615, %r17609, %r17614;
	xor.b32  	%r17616, %r17611, %r17615;
	shf.l.wrap.b32 	%r17617, %r17616, %r17616, 8;
	add.s32 	%r17618, %r17612, %r17617;
	xor.b32  	%r17619, %r17614, %r17618;
	shf.l.wrap.b32 	%r17620, %r17619, %r17619, 7;
	add.s32 	%r17621, %r17579, %r17596;
	xor.b32  	%r17622, %r17569, %r17621;
	shf.l.wrap.b32 	%r17623, %r17622, %r17622, 16;
	add.s32 	%r17624, %r17558, %r17623;
	xor.b32  	%r17625, %r17596, %r17624;
	shf.l.wrap.b32 	%r17626, %r17625, %r17625, 12;
	add.s32 	%r17627, %r17621, %r17626;
	xor.b32  	%r17628, %r17623, %r17627;
	shf.l.wrap.b32 	%r17629, %r17628, %r17628, 8;
	add.s32 	%r17630, %r17624, %r17629;
	xor.b32  	%r17631, %r17626, %r17630;
	shf.l.wrap.b32 	%r17632, %r17631, %r17631, 7;
	add.s32 	%r17633, %r17591, %r17560;
	xor.b32  	%r17634, %r17581, %r17633;
	shf.l.wrap.b32 	%r17635, %r17634, %r17634, 16;
	add.s32 	%r17636, %r17570, %r17635;
	xor.b32  	%r17637, %r17560, %r17636;
	shf.l.wrap.b32 	%r17638, %r17637, %r17637, 12;
	add.s32 	%r17639, %r17633, %r17638;
	xor.b32  	%r17640, %r17635, %r17639;
	shf.l.wrap.b32 	%r17641, %r17640, %r17640, 8;
	add.s32 	%r17642, %r17636, %r17641;
	xor.b32  	%r17643, %r17638, %r17642;
	shf.l.wrap.b32 	%r17644, %r17643, %r17643, 7;
	add.s32 	%r17645, %r17603, %r17644;
	xor.b32  	%r17646, %r17617, %r17645;
	shf.l.wrap.b32 	%r17647, %r17646, %r17646, 16;
	add.s32 	%r17648, %r17630, %r17647;
	xor.b32  	%r17649, %r17644, %r17648;
	shf.l.wrap.b32 	%r17650, %r17649, %r17649, 12;
	add.s32 	%r17651, %r17645, %r17650;
	xor.b32  	%r17652, %r17647, %r17651;
	shf.l.wrap.b32 	%r17653, %r17652, %r17652, 8;
	add.s32 	%r17654, %r17648, %r17653;
	xor.b32  	%r17655, %r17650, %r17654;
	shf.l.wrap.b32 	%r17656, %r17655, %r17655, 7;
	add.s32 	%r17657, %r17615, %r17608;
	xor.b32  	%r17658, %r17629, %r17657;
	shf.l.wrap.b32 	%r17659, %r17658, %r17658, 16;
	add.s32 	%r17660, %r17642, %r17659;
	xor.b32  	%r17661, %r17608, %r17660;
	shf.l.wrap.b32 	%r17662, %r17661, %r17661, 12;
	add.s32 	%r17663, %r17657, %r17662;
	xor.b32  	%r17664, %r17659, %r17663;
	shf.l.wrap.b32 	%r17665, %r17664, %r17664, 8;
	add.s32 	%r17666, %r17660, %r17665;
	xor.b32  	%r17667, %r17662, %r17666;
	shf.l.wrap.b32 	%r17668, %r17667, %r17667, 7;
	add.s32 	%r17669, %r17627, %r17620;
	xor.b32  	%r17670, %r17641, %r17669;
	shf.l.wrap.b32 	%r17671, %r17670, %r17670, 16;
	add.s32 	%r17672, %r17606, %r17671;
	xor.b32  	%r17673, %r17620, %r17672;
	shf.l.wrap.b32 	%r17674, %r17673, %r17673, 12;
	add.s32 	%r17675, %r17669, %r17674;
	xor.b32  	%r17676, %r17671, %r17675;
	shf.l.wrap.b32 	%r17677, %r17676, %r17676, 8;
	add.s32 	%r17678, %r17672, %r17677;
	xor.b32  	%r17679, %r17674, %r17678;
	shf.l.wrap.b32 	%r17680, %r17679, %r17679, 7;
	add.s32 	%r17681, %r17639, %r17632;
	xor.b32  	%r17682, %r17605, %r17681;
	shf.l.wrap.b32 	%r17683, %r17682, %r17682, 16;
	add.s32 	%r17684, %r17618, %r17683;
	xor.b32  	%r17685, %r17632, %r17684;
	shf.l.wrap.b32 	%r17686, %r17685, %r17685, 12;
	add.s32 	%r17687, %r17681, %r17686;
	xor.b32  	%r17688, %r17683, %r17687;
	shf.l.wrap.b32 	%r17689, %r17688, %r17688, 8;
	add.s32 	%r17690, %r17684, %r17689;
	xor.b32  	%r17691, %r17686, %r17690;
	shf.l.wrap.b32 	%r17692, %r17691, %r17691, 7;
	add.s32 	%r17693, %r17651, %r17668;
	xor.b32  	%r17694, %r17689, %r17693;
	shf.l.wrap.b32 	%r17695, %r17694, %r17694, 16;
	add.s32 	%r17696, %r17678, %r17695;
	xor.b32  	%r17697, %r17668, %r17696;
	shf.l.wrap.b32 	%r17698, %r17697, %r17697, 12;
	add.s32 	%r17699, %r17693, %r17698;
	xor.b32  	%r17700, %r17695, %r17699;
	shf.l.wrap.b32 	%r17701, %r17700, %r17700, 8;
	add.s32 	%r17702, %r17696, %r17701;
	xor.b32  	%r17703, %r17698, %r17702;
	shf.l.wrap.b32 	%r17704, %r17703, %r17703, 7;
	add.s32 	%r17705, %r17663, %r17680;
	xor.b32  	%r17706, %r17653, %r17705;
	shf.l.wrap.b32 	%r17707, %r17706, %r17706, 16;
	add.s32 	%r17708, %r17690, %r17707;
	xor.b32  	%r17709, %r17680, %r17708;
	shf.l.wrap.b32 	%r17710, %r17709, %r17709, 12;
	add.s32 	%r17711, %r17705, %r17710;
	xor.b32  	%r17712, %r17707, %r17711;
	shf.l.wrap.b32 	%r17713, %r17712, %r17712, 8;
	add.s32 	%r17714, %r17708, %r17713;
	xor.b32  	%r17715, %r17710, %r17714;
	shf.l.wrap.b32 	%r17716, %r17715, %r17715, 7;
	add.s32 	%r17717, %r17675, %r17692;
	xor.b32  	%r17718, %r17665, %r17717;
	shf.l.wrap.b32 	%r17719, %r17718, %r17718, 16;
	add.s32 	%r17720, %r17654, %r17719;
	xor.b32  	%r17721, %r17692, %r17720;
	shf.l.wrap.b32 	%r17722, %r17721, %r17721, 12;
	add.s32 	%r17723, %r17717, %r17722;
	xor.b32  	%r17724, %r17719, %r17723;
	shf.l.wrap.b32 	%r17725, %r17724, %r17724, 8;
	add.s32 	%r17726, %r17720, %r17725;
	xor.b32  	%r17727, %r17722, %r17726;
	shf.l.wrap.b32 	%r17728, %r17727, %r17727, 7;
	add.s32 	%r17729, %r17687, %r17656;
	xor.b32  	%r17730, %r17677, %r17729;
	shf.l.wrap.b32 	%r17731, %r17730, %r17730, 16;
	add.s32 	%r17732, %r17666, %r17731;
	xor.b32  	%r17733, %r17656, %r17732;
	shf.l.wrap.b32 	%r17734, %r17733, %r17733, 12;
	add.s32 	%r17735, %r17729, %r17734;
	xor.b32  	%r17736, %r17731, %r17735;
	shf.l.wrap.b32 	%r17737, %r17736, %r17736, 8;
	add.s32 	%r17738, %r17732, %r17737;
	xor.b32  	%r17739, %r17734, %r17738;
	shf.l.wrap.b32 	%r17740, %r17739, %r17739, 7;
	add.s32 	%r17741, %r17699, %r17740;
	xor.b32  	%r17742, %r17713, %r17741;
	shf.l.wrap.b32 	%r17743, %r17742, %r17742, 16;
	add.s32 	%r17744, %r17726, %r17743;
	xor.b32  	%r17745, %r17740, %r17744;
	shf.l.wrap.b32 	%r17746, %r17745, %r17745, 12;
	add.s32 	%r17747, %r17741, %r17746;
	xor.b32  	%r17748, %r17743, %r17747;
	shf.l.wrap.b32 	%r17749, %r17748, %r17748, 8;
	add.s32 	%r17750, %r17744, %r17749;
	xor.b32  	%r17751, %r17746, %r17750;
	shf.l.wrap.b32 	%r17752, %r17751, %r17751, 7;
	add.s32 	%r17753, %r17711, %r17704;
	xor.b32  	%r17754, %r17725, %r17753;
	shf.l.wrap.b32 	%r17755, %r17754, %r17754, 16;
	add.s32 	%r17756, %r17738, %r17755;
	xor.b32  	%r17757, %r17704, %r17756;
	shf.l.wrap.b32 	%r17758, %r17757, %r17757, 12;
	add.s32 	%r17759, %r17753, %r17758;
	xor.b32  	%r17760, %r17755, %r17759;
	shf.l.wrap.b32 	%r17761, %r17760, %r17760, 8;
	add.s32 	%r17762, %r17756, %r17761;
	xor.b32  	%r17763, %r17758, %r17762;
	shf.l.wrap.b32 	%r17764, %r17763, %r17763, 7;
	add.s32 	%r17765, %r17723, %r17716;
	xor.b32  	%r17766, %r17737, %r17765;
	shf.l.wrap.b32 	%r17767, %r17766, %r17766, 16;
	add.s32 	%r17768, %r17702, %r17767;
	xor.b32  	%r17769, %r17716, %r17768;
	shf.l.wrap.b32 	%r17770, %r17769, %r17769, 12;
	add.s32 	%r17771, %r17765, %r17770;
	xor.b32  	%r17772, %r17767, %r17771;
	shf.l.wrap.b32 	%r17773, %r17772, %r17772, 8;
	add.s32 	%r17774, %r17768, %r17773;
	xor.b32  	%r17775, %r17770, %r17774;
	shf.l.wrap.b32 	%r17776, %r17775, %r17775, 7;
	add.s32 	%r17777, %r17735, %r17728;
	xor.b32  	%r17778, %r17701, %r17777;
	shf.l.wrap.b32 	%r17779, %r17778, %r17778, 16;
	add.s32 	%r17780, %r17714, %r17779;
	xor.b32  	%r17781, %r17728, %r17780;
	shf.l.wrap.b32 	%r17782, %r17781, %r17781, 12;
	add.s32 	%r17783, %r17777, %r17782;
	xor.b32  	%r17784, %r17779, %r17783;
	shf.l.wrap.b32 	%r17785, %r17784, %r17784, 8;
	add.s32 	%r17786, %r17780, %r17785;
	xor.b32  	%r17787, %r17782, %r17786;
	shf.l.wrap.b32 	%r17788, %r17787, %r17787, 7;
	add.s32 	%r17789, %r17747, %r17764;
	xor.b32  	%r17790, %r17785, %r17789;
	shf.l.wrap.b32 	%r17791, %r17790, %r17790, 16;
	add.s32 	%r17792, %r17774, %r17791;
	xor.b32  	%r17793, %r17764, %r17792;
	shf.l.wrap.b32 	%r17794, %r17793, %r17793, 12;
	add.s32 	%r17795, %r17789, %r17794;
	xor.b32  	%r17796, %r17791, %r17795;
	shf.l.wrap.b32 	%r17797, %r17796, %r17796, 8;
	add.s32 	%r17798, %r17792, %r17797;
	xor.b32  	%r17799, %r17794, %r17798;
	shf.l.wrap.b32 	%r17800, %r17799, %r17799, 7;
	add.s32 	%r17801, %r17759, %r17776;
	xor.b32  	%r17802, %r17749, %r17801;
	shf.l.wrap.b32 	%r17803, %r17802, %r17802, 16;
	add.s32 	%r17804, %r17786, %r17803;
	xor.b32  	%r17805, %r17776, %r17804;
	shf.l.wrap.b32 	%r17806, %r17805, %r17805, 12;
	add.s32 	%r17807, %r17801, %r17806;
	xor.b32  	%r17808, %r17803, %r17807;
	shf.l.wrap.b32 	%r17809, %r17808, %r17808, 8;
	add.s32 	%r17810, %r17804, %r17809;
	xor.b32  	%r17811, %r17806, %r17810;
	shf.l.wrap.b32 	%r17812, %r17811, %r17811, 7;
	add.s32 	%r17813, %r17771, %r17788;
	xor.b32  	%r17814, %r17761, %r17813;
	shf.l.wrap.b32 	%r17815, %r17814, %r17814, 16;
	add.s32 	%r17816, %r17750, %r17815;
	xor.b32  	%r17817, %r17788, %r17816;
	shf.l.wrap.b32 	%r17818, %r17817, %r17817, 12;
	add.s32 	%r17819, %r17813, %r17818;
	xor.b32  	%r17820, %r17815, %r17819;
	shf.l.wrap.b32 	%r17821, %r17820, %r17820, 8;
	add.s32 	%r17822, %r17816, %r17821;
	xor.b32  	%r17823, %r17818, %r17822;
	shf.l.wrap.b32 	%r17824, %r17823, %r17823, 7;
	add.s32 	%r17825, %r17783, %r17752;
	xor.b32  	%r17826, %r17773, %r17825;
	shf.l.wrap.b32 	%r17827, %r17826, %r17826, 16;
	add.s32 	%r17828, %r17762, %r17827;
	xor.b32  	%r17829, %r17752, %r17828;
	shf.l.wrap.b32 	%r17830, %r17829, %r17829, 12;
	add.s32 	%r17831, %r17825, %r17830;
	xor.b32  	%r17832, %r17827, %r17831;
	shf.l.wrap.b32 	%r17833, %r17832, %r17832, 8;
	add.s32 	%r17834, %r17828, %r17833;
	xor.b32  	%r17835, %r17830, %r17834;
	shf.l.wrap.b32 	%r17836, %r17835, %r17835, 7;
	add.s32 	%r17837, %r17795, %r17836;
	xor.b32  	%r17838, %r17809, %r17837;
	shf.l.wrap.b32 	%r17839, %r17838, %r17838, 16;
	add.s32 	%r17840, %r17822, %r17839;
	xor.b32  	%r17841, %r17836, %r17840;
	shf.l.wrap.b32 	%r17842, %r17841, %r17841, 12;
	add.s32 	%r17843, %r17837, %r17842;
	xor.b32  	%r17844, %r17839, %r17843;
	shf.l.wrap.b32 	%r17845, %r17844, %r17844, 8;
	add.s32 	%r17846, %r17840, %r17845;
	xor.b32  	%r17847, %r17842, %r17846;
	shf.l.wrap.b32 	%r17848, %r17847, %r17847, 7;
	add.s32 	%r17849, %r17807, %r17800;
	xor.b32  	%r17850, %r17821, %r17849;
	shf.l.wrap.b32 	%r17851, %r17850, %r17850, 16;
	add.s32 	%r17852, %r17834, %r17851;
	xor.b32  	%r17853, %r17800, %r17852;
	shf.l.wrap.b32 	%r17854, %r17853, %r17853, 12;
	add.s32 	%r17855, %r17849, %r17854;
	xor.b32  	%r17856, %r17851, %r17855;
	shf.l.wrap.b32 	%r17857, %r17856, %r17856, 8;
	add.s32 	%r17858, %r17852, %r17857;
	xor.b32  	%r17859, %r17854, %r17858;
	shf.l.wrap.b32 	%r17860, %r17859, %r17859, 7;
	add.s32 	%r17861, %r17819, %r17812;
	xor.b32  	%r17862, %r17833, %r17861;
	shf.l.wrap.b32 	%r17863, %r17862, %r17862, 16;
	add.s32 	%r17864, %r17798, %r17863;
	xor.b32  	%r17865, %r17812, %r17864;
	shf.l.wrap.b32 	%r17866, %r17865, %r17865, 12;
	add.s32 	%r17867, %r17861, %r17866;
	xor.b32  	%r17868, %r17863, %r17867;
	shf.l.wrap.b32 	%r17869, %r17868, %r17868, 8;
	add.s32 	%r17870, %r17864, %r17869;
	xor.b32  	%r17871, %r17866, %r17870;
	shf.l.wrap.b32 	%r17872, %r17871, %r17871, 7;
	add.s32 	%r17873, %r17831, %r17824;
	xor.b32  	%r17874, %r17797, %r17873;
	shf.l.wrap.b32 	%r17875, %r17874, %r17874, 16;
	add.s32 	%r17876, %r17810, %r17875;
	xor.b32  	%r17877, %r17824, %r17876;
	shf.l.wrap.b32 	%r17878, %r17877, %r17877, 12;
	add.s32 	%r17879, %r17873, %r17878;
	xor.b32  	%r17880, %r17875, %r17879;
	shf.l.wrap.b32 	%r17881, %r17880, %r17880, 8;
	add.s32 	%r17882, %r17876, %r17881;
	xor.b32  	%r17883, %r17878, %r17882;
	shf.l.wrap.b32 	%r17884, %r17883, %r17883, 7;
	add.s32 	%r17885, %r17843, %r17860;
	xor.b32  	%r17886, %r17881, %r17885;
	shf.l.wrap.b32 	%r17887, %r17886, %r17886, 16;
	add.s32 	%r17888, %r17870, %r17887;
	xor.b32  	%r17889, %r17860, %r17888;
	shf.l.wrap.b32 	%r17890, %r17889, %r17889, 12;
	add.s32 	%r17891, %r17885, %r17890;
	xor.b32  	%r17892, %r17887, %r17891;
	shf.l.wrap.b32 	%r17893, %r17892, %r17892, 8;
	add.s32 	%r17894, %r17888, %r17893;
	xor.b32  	%r17895, %r17890, %r17894;
	shf.l.wrap.b32 	%r17896, %r17895, %r17895, 7;
	add.s32 	%r17897, %r17855, %r17872;
	xor.b32  	%r17898, %r17845, %r17897;
	shf.l.wrap.b32 	%r17899, %r17898, %r17898, 16;
	add.s32 	%r17900, %r17882, %r17899;
	xor.b32  	%r17901, %r17872, %r17900;
	shf.l.wrap.b32 	%r17902, %r17901, %r17901, 12;
	add.s32 	%r17903, %r17897, %r17902;
	xor.b32  	%r17904, %r17899, %r17903;
	shf.l.wrap.b32 	%r17905, %r17904, %r17904, 8;
	add.s32 	%r17906, %r17900, %r17905;
	xor.b32  	%r17907, %r17902, %r17906;
	shf.l.wrap.b32 	%r17908, %r17907, %r17907, 7;
	add.s32 	%r17909, %r17867, %r17884;
	xor.b32  	%r17910, %r17857, %r17909;
	shf.l.wrap.b32 	%r17911, %r17910, %r17910, 16;
	add.s32 	%r17912, %r17846, %r17911;
	xor.b32  	%r17913, %r17884, %r17912;
	shf.l.wrap.b32 	%r17914, %r17913, %r17913, 12;
	add.s32 	%r17915, %r17909, %r17914;
	xor.b32  	%r17916, %r17911, %r17915;
	shf.l.wrap.b32 	%r17917, %r17916, %r17916, 8;
	add.s32 	%r17918, %r17912, %r17917;
	xor.b32  	%r17919, %r17914, %r17918;
	shf.l.wrap.b32 	%r17920, %r17919, %r17919, 7;
	add.s32 	%r17921, %r17879, %r17848;
	xor.b32  	%r17922, %r17869, %r17921;
	shf.l.wrap.b32 	%r17923, %r17922, %r17922, 16;
	add.s32 	%r17924, %r17858, %r17923;
	xor.b32  	%r17925, %r17848, %r17924;
	shf.l.wrap.b32 	%r17926, %r17925, %r17925, 12;
	add.s32 	%r17927, %r17921, %r17926;
	xor.b32  	%r17928, %r17923, %r17927;
	shf.l.wrap.b32 	%r17929, %r17928, %r17928, 8;
	add.s32 	%r17930, %r17924, %r17929;
	xor.b32  	%r17931, %r17926, %r17930;
	shf.l.wrap.b32 	%r17932, %r17931, %r17931, 7;
	add.s32 	%r27896, %r17549, %r17891;
	add.s32 	%r27897, %r27904, %r17932;
	add.s32 	%r27895, %r17561, %r17903;
	add.s32 	%r27898, %r27903, %r17896;
	add.s32 	%r27894, %r17573, %r17915;
	add.s32 	%r27899, %r27902, %r17908;
	add.s32 	%r27893, %r17585, %r17927;
	add.s32 	%r27900, %r27901, %r17920;
	xor.b32  	%r17933, %r17550, 1;
	shf.l.wrap.b32 	%r17934, %r17550, %r17933, 16;
	add.s32 	%r17935, %r27904, %r17934;
	xor.b32  	%r17936, %r27904, %r17935;
	shf.l.wrap.b32 	%r17937, %r17936, %r17936, 12;
	add.s32 	%r17938, %r17550, %r17937;
	xor.b32  	%r17939, %r17934, %r17938;
	shf.l.wrap.b32 	%r17940, %r17939, %r17939, 8;
	add.s32 	%r17941, %r17935, %r17940;
	xor.b32  	%r17942, %r17937, %r17941;
	shf.l.wrap.b32 	%r17943, %r17942, %r17942, 7;
	add.s32 	%r17944, %r17938, %r17572;
	xor.b32  	%r17945, %r17593, %r17944;
	shf.l.wrap.b32 	%r17946, %r17945, %r17945, 16;
	add.s32 	%r17947, %r17582, %r17946;
	xor.b32  	%r17948, %r17572, %r17947;
	shf.l.wrap.b32 	%r17949, %r17948, %r17948, 12;
	add.s32 	%r17950, %r17944, %r17949;
	xor.b32  	%r17951, %r17946, %r17950;
	shf.l.wrap.b32 	%r17952, %r17951, %r17951, 8;
	add.s32 	%r17953, %r17947, %r17952;
	xor.b32  	%r17954, %r17949, %r17953;
	shf.l.wrap.b32 	%r17955, %r17954, %r17954, 7;
	xor.b32  	%r17956, %r17940, %r17609;
	shf.l.wrap.b32 	%r17957, %r17956, %r17956, 16;
	add.s32 	%r17958, %r17594, %r17957;
	xor.b32  	%r17959, %r17584, %r17958;
	shf.l.wrap.b32 	%r17960, %r17959, %r17959, 12;
	add.s32 	%r17961, %r17609, %r17960;
	xor.b32  	%r17962, %r17957, %r17961;
	shf.l.wrap.b32 	%r17963, %r17962, %r17962, 8;
	add.s32 	%r17964, %r17958, %r17963;
	xor.b32  	%r17965, %r17960, %r17964;
	shf.l.wrap.b32 	%r17966, %r17965, %r17965, 7;
	add.s32 	%r17967, %r17941, %r17623;
	xor.b32  	%r17968, %r17596, %r17967;
	shf.l.wrap.b32 	%r17969, %r17968, %r17968, 12;
	add.s32 	%r17970, %r17621, %r17969;
	xor.b32  	%r17971, %r17623, %r17970;
	shf.l.wrap.b32 	%r17972, %r17971, %r17971, 8;
	add.s32 	%r17973, %r17967, %r17972;
	xor.b32  	%r17974, %r17969, %r17973;
	shf.l.wrap.b32 	%r17975, %r17974, %r17974, 7;
	add.s32 	%r17976, %r17591, %r17943;
	xor.b32  	%r17977, %r17581, %r17976;
	shf.l.wrap.b32 	%r17978, %r17977, %r17977, 16;
	add.s32 	%r17979, %r17570, %r17978;
	xor.b32  	%r17980, %r17943, %r17979;
	shf.l.wrap.b32 	%r17981, %r17980, %r17980, 12;
	add.s32 	%r17982, %r17976, %r17981;
	xor.b32  	%r17983, %r17978, %r17982;
	shf.l.wrap.b32 	%r17984, %r17983, %r17983, 8;
	add.s32 	%r17985, %r17979, %r17984;
	xor.b32  	%r17986, %r17981, %r17985;
	shf.l.wrap.b32 	%r17987, %r17986, %r17986, 7;
	add.s32 	%r17988, %r17950, %r17987;
	xor.b32  	%r17989, %r17963, %r17988;
	shf.l.wrap.b32 	%r17990, %r17989, %r17989, 16;
	add.s32 	%r17991, %r17973, %r17990;
	xor.b32  	%r17992, %r17987, %r17991;
	shf.l.wrap.b32 	%r17993, %r17992, %r17992, 12;
	add.s32 	%r17994, %r17988, %r17993;
	xor.b32  	%r17995, %r17990, %r17994;
	shf.l.wrap.b32 	%r17996, %r17995, %r17995, 8;
	add.s32 	%r17997, %r17991, %r17996;
	xor.b32  	%r17998, %r17993, %r17997;
	shf.l.wrap.b32 	%r17999, %r17998, %r17998, 7;
	add.s32 	%r18000, %r17961, %r17955;
	xor.b32  	%r18001, %r17972, %r18000;
	shf.l.wrap.b32 	%r18002, %r18001, %r18001, 16;
	add.s32 	%r18003, %r17985, %r18002;
	xor.b32  	%r18004, %r17955, %r18003;
	shf.l.wrap.b32 	%r18005, %r18004, %r18004, 12;
	add.s32 	%r18006, %r18000, %r18005;
	xor.b32  	%r18007, %r18002, %r18006;
	shf.l.wrap.b32 	%r18008, %r18007, %r18007, 8;
	add.s32 	%r18009, %r18003, %r18008;
	xor.b32  	%r18010, %r18005, %r18009;
	shf.l.wrap.b32 	%r18011, %r18010, %r18010, 7;
	add.s32 	%r18012, %r17970, %r17966;
	xor.b32  	%r18013, %r17984, %r18012;
	shf.l.wrap.b32 	%r18014, %r18013, %r18013, 16;
	add.s32 	%r18015, %r17953, %r18014;
	xor.b32  	%r18016, %r17966, %r18015;
	shf.l.wrap.b32 	%r18017, %r18016, %r18016, 12;
	add.s32 	%r18018, %r18012, %r18017;
	xor.b32  	%r18019, %r18014, %r18018;
	shf.l.wrap.b32 	%r18020, %r18019, %r18019, 8;
	add.s32 	%r18021, %r18015, %r18020;
	xor.b32  	%r18022, %r18017, %r18021;
	shf.l.wrap.b32 	%r18023, %r18022, %r18022, 7;
	add.s32 	%r18024, %r17982, %r17975;
	xor.b32  	%r18025, %r17952, %r18024;
	shf.l.wrap.b32 	%r18026, %r18025, %r18025, 16;
	add.s32 	%r18027, %r17964, %r18026;
	xor.b32  	%r18028, %r17975, %r18027;
	shf.l.wrap.b32 	%r18029, %r18028, %r18028, 12;
	add.s32 	%r18030, %r18024, %r18029;
	xor.b32  	%r18031, %r18026, %r18030;
	shf.l.wrap.b32 	%r18032, %r18031, %r18031, 8;
	add.s32 	%r18033, %r18027, %r18032;
	xor.b32  	%r18034, %r18029, %r18033;
	shf.l.wrap.b32 	%r18035, %r18034, %r18034, 7;
	add.s32 	%r18036, %r17994, %r18011;
	xor.b32  	%r18037, %r18032, %r18036;
	shf.l.wrap.b32 	%r18038, %r18037, %r18037, 16;
	add.s32 	%r18039, %r18021, %r18038;
	xor.b32  	%r18040, %r18011, %r18039;
	shf.l.wrap.b32 	%r18041, %r18040, %r18040, 12;
	add.s32 	%r18042, %r18036, %r18041;
	xor.b32  	%r18043, %r18038, %r18042;
	shf.l.wrap.b32 	%r18044, %r18043, %r18043, 8;
	add.s32 	%r18045, %r18039, %r18044;
	xor.b32  	%r18046, %r18041, %r18045;
	shf.l.wrap.b32 	%r18047, %r18046, %r18046, 7;
	add.s32 	%r18048, %r18006, %r18023;
	xor.b32  	%r18049, %r17996, %r18048;
	shf.l.wrap.b32 	%r18050, %r18049, %r18049, 16;
	add.s32 	%r18051, %r18033, %r18050;
	xor.b32  	%r18052, %r18023, %r18051;
	shf.l.wrap.b32 	%r18053, %r18052, %r18052, 12;
	add.s32 	%r18054, %r18048, %r18053;
	xor.b32  	%r18055, %r18050, %r18054;
	shf.l.wrap.b32 	%r18056, %r18055, %r18055, 8;
	add.s32 	%r18057, %r18051, %r18056;
	xor.b32  	%r18058, %r18053, %r18057;
	shf.l.wrap.b32 	%r18059, %r18058, %r18058, 7;
	add.s32 	%r18060, %r18018, %r18035;
	xor.b32  	%r18061, %r18008, %r18060;
	shf.l.wrap.b32 	%r18062, %r18061, %r18061, 16;
	add.s32 	%r18063, %r17997, %r18062;
	xor.b32  	%r18064, %r18035, %r18063;
	shf.l.wrap.b32 	%r18065, %r18064, %r18064, 12;
	add.s32 	%r18066, %r18060, %r18065;
	xor.b32  	%r18067, %r18062, %r18066;
	shf.l.wrap.b32 	%r18068, %r18067, %r18067, 8;
	add.s32 	%r18069, %r18063, %r18068;
	xor.b32  	%r18070, %r18065, %r18069;
	shf.l.wrap.b32 	%r18071, %r18070, %r18070, 7;
	add.s32 	%r18072, %r18030, %r17999;
	xor.b32  	%r18073, %r18020, %r18072;
	shf.l.wrap.b32 	%r18074, %r18073, %r18073, 16;
	add.s32 	%r18075, %r18009, %r18074;
	xor.b32  	%r18076, %r17999, %r18075;
	shf.l.wrap.b32 	%r18077, %r18076, %r18076, 12;
	add.s32 	%r18078, %r18072, %r18077;
	xor.b32  	%r18079, %r18074, %r18078;
	shf.l.wrap.b32 	%r18080, %r18079, %r18079, 8;
	add.s32 	%r18081, %r18075, %r18080;
	xor.b32  	%r18082, %r18077, %r18081;
	shf.l.wrap.b32 	%r18083, %r18082, %r18082, 7;
	add.s32 	%r18084, %r18042, %r18083;
	xor.b32  	%r18085, %r18056, %r18084;
	shf.l.wrap.b32 	%r18086, %r18085, %r18085, 16;
	add.s32 	%r18087, %r18069, %r18086;
	xor.b32  	%r18088, %r18083, %r18087;
	shf.l.wrap.b32 	%r18089, %r18088, %r18088, 12;
	add.s32 	%r18090, %r18084, %r18089;
	xor.b32  	%r18091, %r18086, %r18090;
	shf.l.wrap.b32 	%r18092, %r18091, %r18091, 8;
	add.s32 	%r18093, %r18087, %r18092;
	xor.b32  	%r18094, %r18089, %r18093;
	shf.l.wrap.b32 	%r18095, %r18094, %r18094, 7;
	add.s32 	%r18096, %r18054, %r18047;
	xor.b32  	%r18097, %r18068, %r18096;
	shf.l.wrap.b32 	%r18098, %r18097, %r18097, 16;
	add.s32 	%r18099, %r18081, %r18098;
	xor.b32  	%r18100, %r18047, %r18099;
	shf.l.wrap.b32 	%r18101, %r18100, %r18100, 12;
	add.s32 	%r18102, %r18096, %r18101;
	xor.b32  	%r18103, %r18098, %r18102;
	shf.l.wrap.b32 	%r18104, %r18103, %r18103, 8;
	add.s32 	%r18105, %r18099, %r18104;
	xor.b32  	%r18106, %r18101, %r18105;
	shf.l.wrap.b32 	%r18107, %r18106, %r18106, 7;
	add.s32 	%r18108, %r18066, %r18059;
	xor.b32  	%r18109, %r18080, %r18108;
	shf.l.wrap.b32 	%r18110, %r18109, %r18109, 16;
	add.s32 	%r18111, %r18045, %r18110;
	xor.b32  	%r18112, %r18059, %r18111;
	shf.l.wrap.b32 	%r18113, %r18112, %r18112, 12;
	add.s32 	%r18114, %r18108, %r18113;
	xor.b32  	%r18115, %r18110, %r18114;
	shf.l.wrap.b32 	%r18116, %r18115, %r18115, 8;
	add.s32 	%r18117, %r18111, %r18116;
	xor.b32  	%r18118, %r18113, %r18117;
	shf.l.wrap.b32 	%r18119, %r18118, %r18118, 7;
	add.s32 	%r18120, %r18078, %r18071;
	xor.b32  	%r18121, %r18044, %r18120;
	shf.l.wrap.b32 	%r18122, %r18121, %r18121, 16;
	add.s32 	%r18123, %r18057, %r18122;
	xor.b32  	%r18124, %r18071, %r18123;
	shf.l.wrap.b32 	%r18125, %r18124, %r18124, 12;
	add.s32 	%r18126, %r18120, %r18125;
	xor.b32  	%r18127, %r18122, %r18126;
	shf.l.wrap.b32 	%r18128, %r18127, %r18127, 8;
	add.s32 	%r18129, %r18123, %r18128;
	xor.b32  	%r18130, %r18125, %r18129;
	shf.l.wrap.b32 	%r18131, %r18130, %r18130, 7;
	add.s32 	%r18132, %r18090, %r18107;
	xor.b32  	%r18133, %r18128, %r18132;
	shf.l.wrap.b32 	%r18134, %r18133, %r18133, 16;
	add.s32 	%r18135, %r18117, %r18134;
	xor.b32  	%r18136, %r18107, %r18135;
	shf.l.wrap.b32 	%r18137, %r18136, %r18136, 12;
	add.s32 	%r18138, %r18132, %r18137;
	xor.b32  	%r18139, %r18134, %r18138;
	shf.l.wrap.b32 	%r18140, %r18139, %r18139, 8;
	add.s32 	%r18141, %r18135, %r18140;
	xor.b32  	%r18142, %r18137, %r18141;
	shf.l.wrap.b32 	%r18143, %r18142, %r18142, 7;
	add.s32 	%r18144, %r18102, %r18119;
	xor.b32  	%r18145, %r18092, %r18144;
	shf.l.wrap.b32 	%r18146, %r18145, %r18145, 16;
	add.s32 	%r18147, %r18129, %r18146;
	xor.b32  	%r18148, %r18119, %r18147;
	shf.l.wrap.b32 	%r18149, %r18148, %r18148, 12;
	add.s32 	%r18150, %r18144, %r18149;
	xor.b32  	%r18151, %r18146, %r18150;
	shf.l.wrap.b32 	%r18152, %r18151, %r18151, 8;
	add.s32 	%r18153, %r18147, %r18152;
	xor.b32  	%r18154, %r18149, %r18153;
	shf.l.wrap.b32 	%r18155, %r18154, %r18154, 7;
	add.s32 	%r18156, %r18114, %r18131;
	xor.b32  	%r18157, %r18104, %r18156;
	shf.l.wrap.b32 	%r18158, %r18157, %r18157, 16;
	add.s32 	%r18159, %r18093, %r18158;
	xor.b32  	%r18160, %r18131, %r18159;
	shf.l.wrap.b32 	%r18161, %r18160, %r18160, 12;
	add.s32 	%r18162, %r18156, %r18161;
	xor.b32  	%r18163, %r18158, %r18162;
	shf.l.wrap.b32 	%r18164, %r18163, %r18163, 8;
	add.s32 	%r18165, %r18159, %r18164;
	xor.b32  	%r18166, %r18161, %r18165;
	shf.l.wrap.b32 	%r18167, %r18166, %r18166, 7;
	add.s32 	%r18168, %r18126, %r18095;
	xor.b32  	%r18169, %r18116, %r18168;
	shf.l.wrap.b32 	%r18170, %r18169, %r18169, 16;
	add.s32 	%r18171, %r18105, %r18170;
	xor.b32  	%r18172, %r18095, %r18171;
	shf.l.wrap.b32 	%r18173, %r18172, %r18172, 12;
	add.s32 	%r18174, %r18168, %r18173;
	xor.b32  	%r18175, %r18170, %r18174;
	shf.l.wrap.b32 	%r18176, %r18175, %r18175, 8;
	add.s32 	%r18177, %r18171, %r18176;
	xor.b32  	%r18178, %r18173, %r18177;
	shf.l.wrap.b32 	%r18179, %r18178, %r18178, 7;
	add.s32 	%r18180, %r18138, %r18179;
	xor.b32  	%r18181, %r18152, %r18180;
	shf.l.wrap.b32 	%r18182, %r18181, %r18181, 16;
	add.s32 	%r18183, %r18165, %r18182;
	xor.b32  	%r18184, %r18179, %r18183;
	shf.l.wrap.b32 	%r18185, %r18184, %r18184, 12;
	add.s32 	%r18186, %r18180, %r18185;
	xor.b32  	%r18187, %r18182, %r18186;
	shf.l.wrap.b32 	%r18188, %r18187, %r18187, 8;
	add.s32 	%r18189, %r18150, %r18143;
	xor.b32  	%r18190, %r18164, %r18189;
	shf.l.wrap.b32 	%r18191, %r18190, %r18190, 16;
	add.s32 	%r18192, %r18177, %r18191;
	xor.b32  	%r18193, %r18143, %r18192;
	shf.l.wrap.b32 	%r18194, %r18193, %r18193, 12;
	add.s32 	%r18195, %r18189, %r18194;
	xor.b32  	%r18196, %r18191, %r18195;
	shf.l.wrap.b32 	%r18197, %r18196, %r18196, 8;
	add.s32 	%r18198, %r18192, %r18197;
	xor.b32  	%r18199, %r18194, %r18198;
	shf.l.wrap.b32 	%r18200, %r18199, %r18199, 7;
	add.s32 	%r18201, %r18162, %r18155;
	xor.b32  	%r18202, %r18176, %r18201;
	shf.l.wrap.b32 	%r18203, %r18202, %r18202, 16;
	add.s32 	%r18204, %r18141, %r18203;
	xor.b32  	%r18205, %r18155, %r18204;
	shf.l.wrap.b32 	%r18206, %r18205, %r18205, 12;
	add.s32 	%r18207, %r18201, %r18206;
	xor.b32  	%r18208, %r18203, %r18207;
	shf.l.wrap.b32 	%r18209, %r18208, %r18208, 8;
	add.s32 	%r18210, %r18204, %r18209;
	xor.b32  	%r18211, %r18206, %r18210;
	shf.l.wrap.b32 	%r18212, %r18211, %r18211, 7;
	add.s32 	%r18213, %r18174, %r18167;
	xor.b32  	%r18214, %r18140, %r18213;
	shf.l.wrap.b32 	%r18215, %r18214, %r18214, 16;
	add.s32 	%r18216, %r18153, %r18215;
	xor.b32  	%r18217, %r18167, %r18216;
	shf.l.wrap.b32 	%r18218, %r18217, %r18217, 12;
	add.s32 	%r18219, %r18213, %r18218;
	xor.b32  	%r18220, %r18215, %r18219;
	shf.l.wrap.b32 	%r18221, %r18220, %r18220, 8;
	add.s32 	%r18222, %r18216, %r18221;
	add.s32 	%r18223, %r18186, %r18200;
	xor.b32  	%r18224, %r18221, %r18223;
	shf.l.wrap.b32 	%r18225, %r18224, %r18224, 16;
	add.s32 	%r18226, %r18210, %r18225;
	xor.b32  	%r18227, %r18200, %r18226;
	shr.u32 	%r18228, %r18227, 20;
	add.s32 	%r18229, %r18223, %r18228;
	add.s32 	%r18230, %r18195, %r18212;
	xor.b32  	%r18231, %r18188, %r18230;
	shf.l.wrap.b32 	%r18232, %r18231, %r18231, 16;
	add.s32 	%r18233, %r18222, %r18232;
	xor.b32  	%r18234, %r18212, %r18233;
	shr.u32 	%r18235, %r18234, 20;
	add.s32 	%r18236, %r18230, %r18235;
	add.s32 	%r18237, %r17549, %r18229;
	add.s32 	%r18238, %r17561, %r18236;
	cvt.u32.u16 	%r18239, %rs121;
	add.s32 	%r18240, %r18239, %r27892;
	add.s32 	%r18241, %r18240, -11;
	not.b32 	%r18242, %r18241;
	add.s32 	%r18243, %r18242, %r1700;
	mov.u32 	%r18244, %ctaid.x;
	shl.b32 	%r18245, %r18244, 11;
	mov.u32 	%r18246, %tid.x;
	and.b32  	%r18247, %r18246, 31;
	or.b32  	%r18248, %r18245, %r18247;
	shl.b32 	%r18249, %r18246, 3;
	and.b32  	%r18250, %r18249, 7936;
	add.s32 	%r18251, %r27503, %r18250;
	add.s32 	%r18252, %r18248, %r18251;
	shr.u32 	%r18253, %r18252, %r18243;
	and.b32  	%r18254, %r18253, 1;
	setp.eq.b32 	%p190, %r18254, 1;
	selp.b32 	%r18255, %r18238, %r18237, %p190;
	cvt.u16.u32 	%rs313, %r18255;
	and.b16  	%rs429, %rs313, 1;
	and.b16  	%rs314, %rs427, 255;
	setp.ne.s16 	%p191, %rs314, 1;
	@%p191 bra 	$L__BB3_243;
	ld.param.u64 	%rd474, [fused_batch_pir_kernel_optimized_8_param_1];
	cvt.u32.u16 	%r18256, %rs121;
	add.s32 	%r18257, %r18256, %r27892;
	add.s32 	%r18258, %r18257, -11;
	not.b32 	%r18259, %r18258;
	add.s32 	%r18260, %r18259, %r1700;
	mov.u32 	%r18261, %ctaid.x;
	shl.b32 	%r18262, %r18261, 11;
	mov.u32 	%r18263, %tid.x;
	and.b32  	%r18264, %r18263, 31;
	or.b32  	%r18265, %r18262, %r18264;
	shl.b32 	%r18266, %r18263, 3;
	and.b32  	%r18267, %r18266, 7936;
	add.s32 	%r18268, %r27503, %r18267;
	add.s32 	%r18269, %r18265, %r18268;
	shr.u32 	%r18270, %r18269, %r18260;
	and.b32  	%r18271, %r18270, 1;
	setp.eq.b32 	%p192, %r18271, 1;
	cvt.u64.u32 	%rd245, %r27892;
	cvt.u64.u16 	%rd246, %rs121;
	add.s64 	%rd247, %rd245, %rd246;
	cvta.to.global.u64 	%rd248, %rd474;
	shl.b64 	%rd249, %rd247, 4;
	add.s64 	%rd250, %rd248, %rd249;
	ld.global.u32 	%r18272, [%rd250+7652];
	selp.b32 	%r18273, %r27897, %r27896, %p192;
	xor.b32  	%r18274, %r18273, %r18272;
	selp.b32 	%r18275, %r27898, %r27895, %p192;
	selp.b32 	%r27896, %r27896, %r18274, %p192;
	selp.b32 	%r27897, %r18274, %r27897, %p192;
	ld.global.u32 	%r18276, [%rd250+7656];
	xor.b32  	%r18277, %r18275, %r18276;
	selp.b32 	%r18278, %r27899, %r27894, %p192;
	selp.b32 	%r27895, %r27895, %r18277, %p192;
	selp.b32 	%r27898, %r18277, %r27898, %p192;
	ld.global.u32 	%r18279, [%rd250+7660];
	xor.b32  	%r18280, %r18278, %r18279;
	selp.b32 	%r18281, %r27900, %r27893, %p192;
	selp.b32 	%r27894, %r27894, %r18280, %p192;
	selp.b32 	%r27899, %r18280, %r27899, %p192;
	ld.global.u32 	%r18282, [%rd250+7664];
	xor.b32  	%r18283, %r18281, %r18282;
	selp.b64 	%rd251, 445, 420, %p192;
	selp.b32 	%r27893, %r27893, %r18283, %p192;
	selp.b32 	%r27900, %r18283, %r27900, %p192;
	add.s64 	%rd252, %rd251, %rd247;
	add.s64 	%rd253, %rd252, %rd248;
	ld.global.u8 	%rs315, [%rd253+7797];
	xor.b16  	%rs429, %rs315, %rs429;
$L__BB3_243:
	cvt.u32.u16 	%r18284, %rs121;
	add.s32 	%r18285, %r18284, -11;
	add.s32 	%r18286, %r27892, %r18285;
	not.b32 	%r18287, %r18286;
	add.s32 	%r18288, %r18287, %r1700;
	mov.u32 	%r18289, %ctaid.x;
	shl.b32 	%r18290, %r18289, 11;
	mov.u32 	%r18291, %tid.x;
	and.b32  	%r18292, %r18291, 31;
	or.b32  	%r18293, %r18290, %r18292;
	shl.b32 	%r18294, %r18291, 3;
	and.b32  	%r18295, %r18294, 7936;
	add.s32 	%r18296, %r27503, %r18295;
	add.s32 	%r18297, %r18293, %r18296;
	shr.u32 	%r18298, %r18297, %r18288;
	and.b32  	%r18299, %r18298, 1;
	setp.eq.b32 	%p193, %r18299, 1;
	selp.b32 	%r27904, %r27897, %r27896, %p193;
	selp.b32 	%r27903, %r27898, %r27895, %p193;
	selp.b32 	%r27902, %r27899, %r27894, %p193;
	selp.b32 	%r27901, %r27900, %r27893, %p193;
	add.s32 	%r27892, %r27892, 1;
	sub.s32 	%r18300, %r1700, %r18285;
	setp.ne.s32 	%p194, %r27892, %r18300;
	mov.u16 	%rs427, %rs429;
	@%p194 bra 	$L__BB3_241;
$L__BB3_244:
	and.b16  	%rs316, %rs429, 255;
	setp.ne.s16 	%p195, %rs316, 1;
	@%p195 bra 	$L__BB3_246;
	ld.param.u64 	%rd475, [fused_batch_pir_kernel_optimized_8_param_1];
	cvta.to.global.u64 	%rd254, %rd475;
	ld.global.u32 	%r18301, [%rd254+8280];
	xor.b32  	%r27904, %r27904, %r18301;
$L__BB3_246:
	@%p195 bra 	$L__BB3_248;
	ld.param.u64 	%rd476, [fused_batch_pir_kernel_optimized_8_param_1];
	cvta.to.global.u64 	%rd255, %rd476;
	ld.global.u32 	%r18302, [%rd255+8284];
	xor.b32  	%r27903, %r27903, %r18302;
$L__BB3_248:
	@%p195 bra 	$L__BB3_250;
	ld.param.u64 	%rd477, [fused_batch_pir_kernel_optimized_8_param_1];
	cvta.to.global.u64 	%rd256, %rd477;
	ld.global.u32 	%r18303, [%rd256+8288];
	xor.b32  	%r27902, %r27902, %r18303;
$L__BB3_250:
	@%p195 bra 	$L__BB3_252;
	ld.param.u64 	%rd478, [fused_batch_pir_kernel_optimized_8_param_1];
	cvta.to.global.u64 	%rd257, %rd478;
	ld.global.u32 	%r18304, [%rd257+8292];
	xor.b32  	%r27901, %r27901, %r18304;
$L__BB3_252:
	ld.param.u32 	%r26705, [fused_batch_pir_kernel_optimized_8_param_4];
	mov.u32 	%r18306, %ctaid.x;
	shl.b32 	%r18307, %r18306, 11;
	mov.u32 	%r18308, %tid.x;
	and.b32  	%r18309, %r18308, 31;
	or.b32  	%r18310, %r18307, %r18309;
	shl.b32 	%r18311, %r18308, 3;
	and.b32  	%r18312, %r18311, 7936;
	add.s32 	%r18313, %r27503, %r18312;
	add.s32 	%r18314, %r18310, %r18313;
	setp.ge.s32 	%p199, %r18314, %r26705;
	mov.b32 	%r27925, 0;
	mov.u32 	%r27926, %r27925;
	mov.u32 	%r27927, %r27925;
	mov.u32 	%r27928, %r27925;
	@%p199 bra 	$L__BB3_266;
	ld.param.u64 	%rd479, [fused_batch_pir_kernel_optimized_8_param_1];
	cvta.to.global.u64 	%rd258, %rd479;
	ld.global.u8 	%rs320, [%rd258+8313];
	max.u16 	%rs128, %rs320, 11;
	cvt.u32.u16 	%r18315, %rs128;
	ld.shared.u32 	%r27928, [s_mem+99028];
	ld.shared.v2.u32 	{%r27927, %r27926}, [s_mem+99032];
	ld.shared.u32 	%r27925, [s_mem+99040];
	ld.shared.u8 	%rs432, [s_mem+99044];
	cvt.u32.u16 	%r1754, %rs320;
	sub.s32 	%r18316, %r1754, %r18315;
	add.s32 	%r18317, %r18316, 11;
	setp.lt.s32 	%p200, %r18317, 1;
	@%p200 bra 	$L__BB3_258;
	mov.b32 	%r27916, 0;
	mov.u16 	%rs430, %rs432;
$L__BB3_255:
	.pragma "nounroll";
	ld.const.u32 	%r18319, [CHACHA_CONSTANTS];
	add.s32 	%r18320, %r18319, %r27928;
	shf.l.wrap.b32 	%r18321, %r18320, %r18320, 16;
	add.s32 	%r18322, %r27928, %r18321;
	xor.b32  	%r18323, %r27928, %r18322;
	shf.l.wrap.b32 	%r18324, %r18323, %r18323, 12;
	add.s32 	%r18325, %r18320, %r18324;
	xor.b32  	%r18326, %r18321, %r18325;
	shf.l.wrap.b32 	%r18327, %r18326, %r18326, 8;
	add.s32 	%r18328, %r18322, %r18327;
	xor.b32  	%r18329, %r18324, %r18328;
	shf.l.wrap.b32 	%r18330, %r18329, %r18329, 7;
	ld.const.u32 	%r18331, [CHACHA_CONSTANTS+4];
	add.s32 	%r18332, %r18331, %r27927;
	shf.l.wrap.b32 	%r18333, %r18332, %r18332, 16;
	add.s32 	%r18334, %r27927, %r18333;
	xor.b32  	%r18335, %r27927, %r18334;
	shf.l.wrap.b32 	%r18336, %r18335, %r18335, 12;
	add.s32 	%r18337, %r18332, %r18336;
	xor.b32  	%r18338, %r18333, %r18337;
	shf.l.wrap.b32 	%r18339, %r18338, %r18338, 8;
	add.s32 	%r18340, %r18334, %r18339;
	xor.b32  	%r18341, %r18336, %r18340;
	shf.l.wrap.b32 	%r18342, %r18341, %r18341, 7;
	ld.const.u32 	%r18343, [CHACHA_CONSTANTS+8];
	add.s32 	%r18344, %r18343, %r27926;
	shf.l.wrap.b32 	%r18345, %r18344, %r18344, 16;
	add.s32 	%r18346, %r27926, %r18345;
	xor.b32  	%r18347, %r27926, %r18346;
	shf.l.wrap.b32 	%r18348, %r18347, %r18347, 12;
	add.s32 	%r18349, %r18344, %r18348;
	xor.b32  	%r18350, %r18345, %r18349;
	shf.l.wrap.b32 	%r18351, %r18350, %r18350, 8;
	add.s32 	%r18352, %r18346, %r18351;
	xor.b32  	%r18353, %r18348, %r18352;
	shf.l.wrap.b32 	%r18354, %r18353, %r18353, 7;
	ld.const.u32 	%r18355, [CHACHA_CONSTANTS+12];
	add.s32 	%r18356, %r18355, %r27925;
	shf.l.wrap.b32 	%r18357, %r18356, %r18356, 16;
	add.s32 	%r18358, %r27925, %r18357;
	xor.b32  	%r18359, %r27925, %r18358;
	shf.l.wrap.b32 	%r18360, %r18359, %r18359, 12;
	add.s32 	%r18361, %r18356, %r18360;
	xor.b32  	%r18362, %r18357, %r18361;
	shf.l.wrap.b32 	%r18363, %r18362, %r18362, 8;
	add.s32 	%r18364, %r18358, %r18363;
	xor.b32  	%r18365, %r18360, %r18364;
	shf.l.wrap.b32 	%r18366, %r18365, %r18365, 7;
	add.s32 	%r18367, %r18325, %r18342;
	xor.b32  	%r18368, %r18363, %r18367;
	shf.l.wrap.b32 	%r18369, %r18368, %r18368, 16;
	add.s32 	%r18370, %r18352, %r18369;
	xor.b32  	%r18371, %r18342, %r18370;
	shf.l.wrap.b32 	%r18372, %r18371, %r18371, 12;
	add.s32 	%r18373, %r18367, %r18372;
	xor.b32  	%r18374, %r18369, %r18373;
	shf.l.wrap.b32 	%r18375, %r18374, %r18374, 8;
	add.s32 	%r18376, %r18370, %r18375;
	xor.b32  	%r18377, %r18372, %r18376;
	shf.l.wrap.b32 	%r18378, %r18377, %r18377, 7;
	add.s32 	%r18379, %r18337, %r18354;
	xor.b32  	%r18380, %r18327, %r18379;
	shf.l.wrap.b32 	%r18381, %r18380, %r18380, 16;
	add.s32 	%r18382, %r18364, %r18381;
	xor.b32  	%r18383, %r18354, %r18382;
	shf.l.wrap.b32 	%r18384, %r18383, %r18383, 12;
	add.s32 	%r18385, %r18379, %r18384;
	xor.b32  	%r18386, %r18381, %r18385;
	shf.l.wrap.b32 	%r18387, %r18386, %r18386, 8;
	add.s32 	%r18388, %r18382, %r18387;
	xor.b32  	%r18389, %r18384, %r18388;
	shf.l.wrap.b32 	%r18390, %r18389, %r18389, 7;
	add.s32 	%r18391, %r18349, %r18366;
	xor.b32  	%r18392, %r18339, %r18391;
	shf.l.wrap.b32 	%r18393, %r18392, %r18392, 16;
	add.s32 	%r18394, %r18328, %r18393;
	xor.b32  	%r18395, %r18366, %r18394;
	shf.l.wrap.b32 	%r18396, %r18395, %r18395, 12;
	add.s32 	%r18397, %r18391, %r18396;
	xor.b32  	%r18398, %r18393, %r18397;
	shf.l.wrap.b32 	%r18399, %r18398, %r18398, 8;
	add.s32 	%r18400, %r18394, %r18399;
	xor.b32  	%r18401, %r18396, %r18400;
	shf.l.wrap.b32 	%r18402, %r18401, %r18401, 7;
	add.s32 	%r18403, %r18361, %r18330;
	xor.b32  	%r18404, %r18351, %r18403;
	shf.l.wrap.b32 	%r18405, %r18404, %r18404, 16;
	add.s32 	%r18406, %r18340, %r18405;
	xor.b32  	%r18407, %r18330, %r18406;
	shf.l.wrap.b32 	%r18408, %r18407, %r18407, 12;
	add.s32 	%r18409, %r18403, %r18408;
	xor.b32  	%r18410, %r18405, %r18409;
	shf.l.wrap.b32 	%r18411, %r18410, %r18410, 8;
	add.s32 	%r18412, %r18406, %r18411;
	xor.b32  	%r18413, %r18408, %r18412;
	shf.l.wrap.b32 	%r18414, %r18413, %r18413, 7;
	add.s32 	%r18415, %r18373, %r18414;
	xor.b32  	%r18416, %r18387, %r18415;
	shf.l.wrap.b32 	%r18417, %r18416, %r18416, 16;
	add.s32 	%r18418, %r18400, %r18417;
	xor.b32  	%r18419, %r18414, %r18418;
	shf.l.wrap.b32 	%r18420, %r18419, %r18419, 12;
	add.s32 	%r18421, %r18415, %r18420;
	xor.b32  	%r18422, %r18417, %r18421;
	shf.l.wrap.b32 	%r18423, %r18422, %r18422, 8;
	add.s32 	%r18424, %r18418, %r18423;
	xor.b32  	%r18425, %r18420, %r18424;
	shf.l.wrap.b32 	%r18426, %r18425, %r18425, 7;
	add.s32 	%r18427, %r18385, %r18378;
	xor.b32  	%r18428, %r18399, %r18427;
	shf.l.wrap.b32 	%r18429, %r18428, %r18428, 16;
	add.s32 	%r18430, %r18412, %r18429;
	xor.b32  	%r18431, %r18378, %r18430;
	shf.l.wrap.b32 	%r18432, %r18431, %r18431, 12;
	add.s32 	%r18433, %r18427, %r18432;
	xor.b32  	%r18434, %r18429, %r18433;
	shf.l.wrap.b32 	%r18435, %r18434, %r18434, 8;
	add.s32 	%r18436, %r18430, %r18435;
	xor.b32  	%r18437, %r18432, %r18436;
	shf.l.wrap.b32 	%r18438, %r18437, %r18437, 7;
	add.s32 	%r18439, %r18397, %r18390;
	xor.b32  	%r18440, %r18411, %r18439;
	shf.l.wrap.b32 	%r18441, %r18440, %r18440, 16;
	add.s32 	%r18442, %r18376, %r18441;
	xor.b32  	%r18443, %r18390, %r18442;
	shf.l.wrap.b32 	%r18444, %r18443, %r18443, 12;
	add.s32 	%r18445, %r18439, %r18444;
	xor.b32  	%r18446, %r18441, %r18445;
	shf.l.wrap.b32 	%r18447, %r18446, %r18446, 8;
	add.s32 	%r18448, %r18442, %r18447;
	xor.b32  	%r18449, %r18444, %r18448;
	shf.l.wrap.b32 	%r18450, %r18449, %r18449, 7;
	add.s32 	%r18451, %r18409, %r18402;
	xor.b32  	%r18452, %r18375, %r18451;
	shf.l.wrap.b32 	%r18453, %r18452, %r18452, 16;
	add.s32 	%r18454, %r18388, %r18453;
	xor.b32  	%r18455, %r18402, %r18454;
	shf.l.wrap.b32 	%r18456, %r18455, %r18455, 12;
	add.s32 	%r18457, %r18451, %r18456;
	xor.b32  	%r18458, %r18453, %r18457;
	shf.l.wrap.b32 	%r18459, %r18458, %r18458, 8;
	add.s32 	%r18460, %r18454, %r18459;
	xor.b32  	%r18461, %r18456, %r18460;
	shf.l.wrap.b32 	%r18462, %r18461, %r18461, 7;
	add.s32 	%r18463, %r18421, %r18438;
	xor.b32  	%r18464, %r18459, %r18463;
	shf.l.wrap.b32 	%r18465, %r18464, %r18464, 16;
	add.s32 	%r18466, %r18448, %r18465;
	xor.b32  	%r18467, %r18438, %r18466;
	shf.l.wrap.b32 	%r18468, %r18467, %r18467, 12;
	add.s32 	%r18469, %r18463, %r18468;
	xor.b32  	%r18470, %r18465, %r18469;
	shf.l.wrap.b32 	%r18471, %r18470, %r18470, 8;
	add.s32 	%r18472, %r18466, %r18471;
	xor.b32  	%r18473, %r18468, %r18472;
	shf.l.wrap.b32 	%r18474, %r18473, %r18473, 7;
	add.s32 	%r18475, %r18433, %r18450;
	xor.b32  	%r18476, %r18423, %r18475;
	shf.l.wrap.b32 	%r18477, %r18476, %r18476, 16;
	add.s32 	%r18478, %r18460, %r18477;
	xor.b32  	%r18479, %r18450, %r18478;
	shf.l.wrap.b32 	%r18480, %r18479, %r18479, 12;
	add.s32 	%r18481, %r18475, %r18480;
	xor.b32  	%r18482, %r18477, %r18481;
	shf.l.wrap.b32 	%r18483, %r18482, %r18482, 8;
	add.s32 	%r18484, %r18478, %r18483;
	xor.b32  	%r18485, %r18480, %r18484;
	shf.l.wrap.b32 	%r18486, %r18485, %r18485, 7;
	add.s32 	%r18487, %r18445, %r18462;
	xor.b32  	%r18488, %r18435, %r18487;
	shf.l.wrap.b32 	%r18489, %r18488, %r18488, 16;
	add.s32 	%r18490, %r18424, %r18489;
	xor.b32  	%r18491, %r18462, %r18490;
	shf.l.wrap.b32 	%r18492, %r18491, %r18491, 12;
	add.s32 	%r18493, %r18487, %r18492;
	xor.b32  	%r18494, %r18489, %r18493;
	shf.l.wrap.b32 	%r18495, %r18494, %r18494, 8;
	add.s32 	%r18496, %r18490, %r18495;
	xor.b32  	%r18497, %r18492, %r18496;
	shf.l.wrap.b32 	%r18498, %r18497, %r18497, 7;
	add.s32 	%r18499, %r18457, %r18426;
	xor.b32  	%r18500, %r18447, %r18499;
	shf.l.wrap.b32 	%r18501, %r18500, %r18500, 16;
	add.s32 	%r18502, %r18436, %r18501;
	xor.b32  	%r18503, %r18426, %r18502;
	shf.l.wrap.b32 	%r18504, %r18503, %r18503, 12;
	add.s32 	%r18505, %r18499, %r18504;
	xor.b32  	%r18506, %r18501, %r18505;
	shf.l.wrap.b32 	%r18507, %r18506, %r18506, 8;
	add.s32 	%r18508, %r18502, %r18507;
	xor.b32  	%r18509, %r18504, %r18508;
	shf.l.wrap.b32 	%r18510, %r18509, %r18509, 7;
	add.s32 	%r18511, %r18469, %r18510;
	xor.b32  	%r18512, %r18483, %r18511;
	shf.l.wrap.b32 	%r18513, %r18512, %r18512, 16;
	add.s32 	%r18514, %r18496, %r18513;
	xor.b32  	%r18515, %r18510, %r18514;
	shf.l.wrap.b32 	%r18516, %r18515, %r18515, 12;
	add.s32 	%r18517, %r18511, %r18516;
	xor.b32  	%r18518, %r18513, %r18517;
	shf.l.wrap.b32 	%r18519, %r18518, %r18518, 8;
	add.s32 	%r18520, %r18514, %r18519;
	xor.b32  	%r18521, %r18516, %r18520;
	shf.l.wrap.b32 	%r18522, %r18521, %r18521, 7;
	add.s32 	%r18523, %r18481, %r18474;
	xor.b32  	%r18524, %r18495, %r18523;
	shf.l.wrap.b32 	%r18525, %r18524, %r18524, 16;
	add.s32 	%r18526, %r18508, %r18525;
	xor.b32  	%r18527, %r18474, %r18526;
	shf.l.wrap.b32 	%r18528, %r18527, %r18527, 12;
	add.s32 	%r18529, %r18523, %r18528;
	xor.b32  	%r18530, %r18525, %r18529;
	shf.l.wrap.b32 	%r18531, %r18530, %r18530, 8;
	add.s32 	%r18532, %r18526, %r18531;
	xor.b32  	%r18533, %r18528, %r18532;
	shf.l.wrap.b32 	%r18534, %r18533, %r18533, 7;
	add.s32 	%r18535, %r18493, %r18486;
	xor.b32  	%r18536, %r18507, %r18535;
	shf.l.wrap.b32 	%r18537, %r18536, %r18536, 16;
	add.s32 	%r18538, %r18472, %r18537;
	xor.b32  	%r18539, %r18486, %r18538;
	shf.l.wrap.b32 	%r18540, %r18539, %r18539, 12;
	add.s32 	%r18541, %r18535, %r18540;
	xor.b32  	%r18542, %r18537, %r18541;
	shf.l.wrap.b32 	%r18543, %r18542, %r18542, 8;
	add.s32 	%r18544, %r18538, %r18543;
	xor.b32  	%r18545, %r18540, %r18544;
	shf.l.wrap.b32 	%r18546, %r18545, %r18545, 7;
	add.s32 	%r18547, %r18505, %r18498;
	xor.b32  	%r18548, %r18471, %r18547;
	shf.l.wrap.b32 	%r18549, %r18548, %r18548, 16;
	add.s32 	%r18550, %r18484, %r18549;
	xor.b32  	%r18551, %r18498, %r18550;
	shf.l.wrap.b32 	%r18552, %r18551, %r18551, 12;
	add.s32 	%r18553, %r18547, %r18552;
	xor.b32  	%r18554, %r18549, %r18553;
	shf.l.wrap.b32 	%r18555, %r18554, %r18554, 8;
	add.s32 	%r18556, %r18550, %r18555;
	xor.b32  	%r18557, %r18552, %r18556;
	shf.l.wrap.b32 	%r18558, %r18557, %r18557, 7;
	add.s32 	%r18559, %r18517, %r18534;
	xor.b32  	%r18560, %r18555, %r18559;
	shf.l.wrap.b32 	%r18561, %r18560, %r18560, 16;
	add.s32 	%r18562, %r18544, %r18561;
	xor.b32  	%r18563, %r18534, %r18562;
	shf.l.wrap.b32 	%r18564, %r18563, %r18563, 12;
	add.s32 	%r18565, %r18559, %r18564;
	xor.b32  	%r18566, %r18561, %r18565;
	shf.l.wrap.b32 	%r18567, %r18566, %r18566, 8;
	add.s32 	%r18568, %r18562, %r18567;
	xor.b32  	%r18569, %r18564, %r18568;
	shf.l.wrap.b32 	%r18570, %r18569, %r18569, 7;
	add.s32 	%r18571, %r18529, %r18546;
	xor.b32  	%r18572, %r18519, %r18571;
	shf.l.wrap.b32 	%r18573, %r18572, %r18572, 16;
	add.s32 	%r18574, %r18556, %r18573;
	xor.b32  	%r18575, %r18546, %r18574;
	shf.l.wrap.b32 	%r18576, %r18575, %r18575, 12;
	add.s32 	%r18577, %r18571, %r18576;
	xor.b32  	%r18578, %r18573, %r18577;
	shf.l.wrap.b32 	%r18579, %r18578, %r18578, 8;
	add.s32 	%r18580, %r18574, %r18579;
	xor.b32  	%r18581, %r18576, %r18580;
	shf.l.wrap.b32 	%r18582, %r18581, %r18581, 7;
	add.s32 	%r18583, %r18541, %r18558;
	xor.b32  	%r18584, %r18531, %r18583;
	shf.l.wrap.b32 	%r18585, %r18584, %r18584, 16;
	add.s32 	%r18586, %r18520, %r18585;
	xor.b32  	%r18587, %r18558, %r18586;
	shf.l.wrap.b32 	%r18588, %r18587, %r18587, 12;
	add.s32 	%r18589, %r18583, %r18588;
	xor.b32  	%r18590, %r18585, %r18589;
	shf.l.wrap.b32 	%r18591, %r18590, %r18590, 8;
	add.s32 	%r18592, %r18586, %r18591;
	xor.b32  	%r18593, %r18588, %r18592;
	shf.l.wrap.b32 	%r18594, %r18593, %r18593, 7;
	add.s32 	%r18595, %r18553, %r18522;
	xor.b32  	%r18596, %r18543, %r18595;
	shf.l.wrap.b32 	%r18597, %r18596, %r18596, 16;
	add.s32 	%r18598, %r18532, %r18597;
	xor.b32  	%r18599, %r18522, %r18598;
	shf.l.wrap.b32 	%r18600, %r18599, %r18599, 12;
	add.s32 	%r18601, %r18595, %r18600;
	xor.b32  	%r18602, %r18597, %r18601;
	shf.l.wrap.b32 	%r18603, %r18602, %r18602, 8;
	add.s32 	%r18604, %r18598, %r18603;
	xor.b32  	%r18605, %r18600, %r18604;
	shf.l.wrap.b32 	%r18606, %r18605, %r18605, 7;
	add.s32 	%r18607, %r18565, %r18606;
	xor.b32  	%r18608, %r18579, %r18607;
	shf.l.wrap.b32 	%r18609, %r18608, %r18608, 16;
	add.s32 	%r18610, %r18592, %r18609;
	xor.b32  	%r18611, %r18606, %r18610;
	shf.l.wrap.b32 	%r18612, %r18611, %r18611, 12;
	add.s32 	%r18613, %r18607, %r18612;
	xor.b32  	%r18614, %r18609, %r18613;
	shf.l.wrap.b32 	%r18615, %r18614, %r18614, 8;
	add.s32 	%r18616, %r18610, %r18615;
	xor.b32  	%r18617, %r18612, %r18616;
	shf.l.wrap.b32 	%r18618, %r18617, %r18617, 7;
	add.s32 	%r18619, %r18577, %r18570;
	xor.b32  	%r18620, %r18591, %r18619;
	shf.l.wrap.b32 	%r18621, %r18620, %r18620, 16;
	add.s32 	%r18622, %r18604, %r18621;
	xor.b32  	%r18623, %r18570, %r18622;
	shf.l.wrap.b32 	%r18624, %r18623, %r18623, 12;
	add.s32 	%r18625, %r18619, %r18624;
	xor.b32  	%r18626, %r18621, %r18625;
	shf.l.wrap.b32 	%r18627, %r18626, %r18626, 8;
	add.s32 	%r18628, %r18622, %r18627;
	xor.b32  	%r18629, %r18624, %r18628;
	shf.l.wrap.b32 	%r18630, %r18629, %r18629, 7;
	add.s32 	%r18631, %r18589, %r18582;
	xor.b32  	%r18632, %r18603, %r18631;
	shf.l.wrap.b32 	%r18633, %r18632, %r18632, 16;
	add.s32 	%r18634, %r18568, %r18633;
	xor.b32  	%r18635, %r18582, %r18634;
	shf.l.wrap.b32 	%r18636, %r18635, %r18635, 12;
	add.s32 	%r18637, %r18631, %r18636;
	xor.b32  	%r18638, %r18633, %r18637;
	shf.l.wrap.b32 	%r18639, %r18638, %r18638, 8;
	add.s32 	%r18640, %r18634, %r18639;
	xor.b32  	%r18641, %r18636, %r18640;
	shf.l.wrap.b32 	%r18642, %r18641, %r18641, 7;
	add.s32 	%r18643, %r18601, %r18594;
	xor.b32  	%r18644, %r18567, %r18643;
	shf.l.wrap.b32 	%r18645, %r18644, %r18644, 16;
	add.s32 	%r18646, %r18580, %r18645;
	xor.b32  	%r18647, %r18594, %r18646;
	shf.l.wrap.b32 	%r18648, %r18647, %r18647, 12;
	add.s32 	%r18649, %r18643, %r18648;
	xor.b32  	%r18650, %r18645, %r18649;
	shf.l.wrap.b32 	%r18651, %r18650, %r18650, 8;
	add.s32 	%r18652, %r18646, %r18651;
	xor.b32  	%r18653, %r18648, %r18652;
	shf.l.wrap.b32 	%r18654, %r18653, %r18653, 7;
	add.s32 	%r18655, %r18613, %r18630;
	xor.b32  	%r18656, %r18651, %r18655;
	shf.l.wrap.b32 	%r18657, %r18656, %r18656, 16;
	add.s32 	%r18658, %r18640, %r18657;
	xor.b32  	%r18659, %r18630, %r18658;
	shf.l.wrap.b32 	%r18660, %r18659, %r18659, 12;
	add.s32 	%r18661, %r18655, %r18660;
	xor.b32  	%r18662, %r18657, %r18661;
	shf.l.wrap.b32 	%r18663, %r18662, %r18662, 8;
	add.s32 	%r18664, %r18658, %r18663;
	xor.b32  	%r18665, %r18660, %r18664;
	shf.l.wrap.b32 	%r18666, %r18665, %r18665, 7;
	add.s32 	%r18667, %r18625, %r18642;
	xor.b32  	%r18668, %r18615, %r18667;
	shf.l.wrap.b32 	%r18669, %r18668, %r18668, 16;
	add.s32 	%r18670, %r18652, %r18669;
	xor.b32  	%r18671, %r18642, %r18670;
	shf.l.wrap.b32 	%r18672, %r18671, %r18671, 12;
	add.s32 	%r18673, %r18667, %r18672;
	xor.b32  	%r18674, %r18669, %r18673;
	shf.l.wrap.b32 	%r18675, %r18674, %r18674, 8;
	add.s32 	%r18676, %r18670, %r18675;
	xor.b32  	%r18677, %r18672, %r18676;
	shf.l.wrap.b32 	%r18678, %r18677, %r18677, 7;
	add.s32 	%r18679, %r18637, %r18654;
	xor.b32  	%r18680, %r18627, %r18679;
	shf.l.wrap.b32 	%r18681, %r18680, %r18680, 16;
	add.s32 	%r18682, %r18616, %r18681;
	xor.b32  	%r18683, %r18654, %r18682;
	shf.l.wrap.b32 	%r18684, %r18683, %r18683, 12;
	add.s32 	%r18685, %r18679, %r18684;
	xor.b32  	%r18686, %r18681, %r18685;
	shf.l.wrap.b32 	%r18687, %r18686, %r18686, 8;
	add.s32 	%r18688, %r18682, %r18687;
	xor.b32  	%r18689, %r18684, %r18688;
	shf.l.wrap.b32 	%r18690, %r18689, %r18689, 7;
	add.s32 	%r18691, %r18649, %r18618;
	xor.b32  	%r18692, %r18639, %r18691;
	shf.l.wrap.b32 	%r18693, %r18692, %r18692, 16;
	add.s32 	%r18694, %r18628, %r18693;
	xor.b32  	%r18695, %r18618, %r18694;
	shf.l.wrap.b32 	%r18696, %r18695, %r18695, 12;
	add.s32 	%r18697, %r18691, %r18696;
	xor.b32  	%r18698, %r18693, %r18697;
	shf.l.wrap.b32 	%r18699, %r18698, %r18698, 8;
	add.s32 	%r18700, %r18694, %r18699;
	xor.b32  	%r18701, %r18696, %r18700;
	shf.l.wrap.b32 	%r18702, %r18701, %r18701, 7;
	add.s32 	%r27920, %r18319, %r18661;
	add.s32 	%r27921, %r27928, %r18702;
	add.s32 	%r27919, %r18331, %r18673;
	add.s32 	%r27922, %r27927, %r18666;
	add.s32 	%r27918, %r18343, %r18685;
	add.s32 	%r27923, %r27926, %r18678;
	add.s32 	%r27917, %r18355, %r18697;
	add.s32 	%r27924, %r27925, %r18690;
	xor.b32  	%r18703, %r18320, 1;
	shf.l.wrap.b32 	%r18704, %r18320, %r18703, 16;
	add.s32 	%r18705, %r27928, %r18704;
	xor.b32  	%r18706, %r27928, %r18705;
	shf.l.wrap.b32 	%r18707, %r18706, %r18706, 12;
	add.s32 	%r18708, %r18320, %r18707;
	xor.b32  	%r18709, %r18704, %r18708;
	shf.l.wrap.b32 	%r18710, %r18709, %r18709, 8;
	add.s32 	%r18711, %r18705, %r18710;
	xor.b32  	%r18712, %r18707, %r18711;
	shf.l.wrap.b32 	%r18713, %r18712, %r18712, 7;
	add.s32 	%r18714, %r18708, %r18342;
	xor.b32  	%r18715, %r18363, %r18714;
	shf.l.wrap.b32 	%r18716, %r18715, %r18715, 16;
	add.s32 	%r18717, %r18352, %r18716;
	xor.b32  	%r18718, %r18342, %r18717;
	shf.l.wrap.b32 	%r18719, %r18718, %r18718, 12;
	add.s32 	%r18720, %r18714, %r18719;
	xor.b32  	%r18721, %r18716, %r18720;
	shf.l.wrap.b32 	%r18722, %r18721, %r18721, 8;
	add.s32 	%r18723, %r18717, %r18722;
	xor.b32  	%r18724, %r18719, %r18723;
	shf.l.wrap.b32 	%r18725, %r18724, %r18724, 7;
	xor.b32  	%r18726, %r18710, %r18379;
	shf.l.wrap.b32 	%r18727, %r18726, %r18726, 16;
	add.s32 	%r18728, %r18364, %r18727;
	xor.b32  	%r18729, %r18354, %r18728;
	shf.l.wrap.b32 	%r18730, %r18729, %r18729, 12;
	add.s32 	%r18731, %r18379, %r18730;
	xor.b32  	%r18732, %r18727, %r18731;
	shf.l.wrap.b32 	%r18733, %r18732, %r18732, 8;
	add.s32 	%r18734, %r18728, %r18733;
	xor.b32  	%r18735, %r18730, %r18734;
	shf.l.wrap.b32 	%r18736, %r18735, %r18735, 7;
	add.s32 	%r18737, %r18711, %r18393;
	xor.b32  	%r18738, %r18366, %r18737;
	shf.l.wrap.b32 	%r18739, %r18738, %r18738, 12;
	add.s32 	%r18740, %r18391, %r18739;
	xor.b32  	%r18741, %r18393, %r18740;
	shf.l.wrap.b32 	%r18742, %r18741, %r18741, 8;
	add.s32 	%r18743, %r18737, %r18742;
	xor.b32  	%r18744, %r18739, %r18743;
	shf.l.wrap.b32 	%r18745, %r18744, %r18744, 7;
	add.s32 	%r18746, %r18361, %r18713;
	xor.b32  	%r18747, %r18351, %r18746;
	shf.l.wrap.b32 	%r18748, %r18747, %r18747, 16;
	add.s32 	%r18749, %r18340, %r18748;
	xor.b32  	%r18750, %r18713, %r18749;
	shf.l.wrap.b32 	%r18751, %r18750, %r18750, 12;
	add.s32 	%r18752, %r18746, %r18751;
	xor.b32  	%r18753, %r18748, %r18752;
	shf.l.wrap.b32 	%r18754, %r18753, %r18753, 8;
	add.s32 	%r18755, %r18749, %r18754;
	xor.b32  	%r18756, %r18751, %r18755;
	shf.l.wrap.b32 	%r18757, %r18756, %r18756, 7;
	add.s32 	%r18758, %r18720, %r18757;
	xor.b32  	%r18759, %r18733, %r18758;
	shf.l.wrap.b32 	%r18760, %r18759, %r18759, 16;
	add.s32 	%r18761, %r18743, %r18760;
	xor.b32  	%r18762, %r18757, %r18761;
	shf.l.wrap.b32 	%r18763, %r18762, %r18762, 12;
	add.s32 	%r18764, %r18758, %r18763;
	xor.b32  	%r18765, %r18760, %r18764;
	shf.l.wrap.b32 	%r18766, %r18765, %r18765, 8;
	add.s32 	%r18767, %r18761, %r18766;
	xor.b32  	%r18768, %r18763, %r18767;
	shf.l.wrap.b32 	%r18769, %r18768, %r18768, 7;
	add.s32 	%r18770, %r18731, %r18725;
	xor.b32  	%r18771, %r18742, %r18770;
	shf.l.wrap.b32 	%r18772, %r18771, %r18771, 16;
	add.s32 	%r18773, %r18755, %r18772;
	xor.b32  	%r18774, %r18725, %r18773;
	shf.l.wrap.b32 	%r18775, %r18774, %r18774, 12;
	add.s32 	%r18776, %r18770, %r18775;
	xor.b32  	%r18777, %r18772, %r18776;
	shf.l.wrap.b32 	%r18778, %r18777, %r18777, 8;
	add.s32 	%r18779, %r18773, %r18778;
	xor.b32  	%r18780, %r18775, %r18779;
	shf.l.wrap.b32 	%r18781, %r18780, %r18780, 7;
	add.s32 	%r18782, %r18740, %r18736;
	xor.b32  	%r18783, %r18754, %r18782;
	shf.l.wrap.b32 	%r18784, %r18783, %r18783, 16;
	add.s32 	%r18785, %r18723, %r18784;
	xor.b32  	%r18786, %r18736, %r18785;
	shf.l.wrap.b32 	%r18787, %r18786, %r18786, 12;
	add.s32 	%r18788, %r18782, %r18787;
	xor.b32  	%r18789, %r18784, %r18788;
	shf.l.wrap.b32 	%r18790, %r18789, %r18789, 8;
	add.s32 	%r18791, %r18785, %r18790;
	xor.b32  	%r18792, %r18787, %r18791;
	shf.l.wrap.b32 	%r18793, %r18792, %r18792, 7;
	add.s32 	%r18794, %r18752, %r18745;
	xor.b32  	%r18795, %r18722, %r18794;
	shf.l.wrap.b32 	%r18796, %r18795, %r18795, 16;
	add.s32 	%r18797, %r18734, %r18796;
	xor.b32  	%r18798, %r18745, %r18797;
	shf.l.wrap.b32 	%r18799, %r18798, %r18798, 12;
	add.s32 	%r18800, %r18794, %r18799;
	xor.b32  	%r18801, %r18796, %r18800;
	shf.l.wrap.b32 	%r18802, %r18801, %r18801, 8;
	add.s32 	%r18803, %r18797, %r18802;
	xor.b32  	%r18804, %r18799, %r18803;
	shf.l.wrap.b32 	%r18805, %r18804, %r18804, 7;
	add.s32 	%r18806, %r18764, %r18781;
	xor.b32  	%r18807, %r18802, %r18806;
	shf.l.wrap.b32 	%r18808, %r18807, %r18807, 16;
	add.s32 	%r18809, %r18791, %r18808;
	xor.b32  	%r18810, %r18781, %r18809;
	shf.l.wrap.b32 	%r18811, %r18810, %r18810, 12;
	add.s32 	%r18812, %r18806, %r18811;
	xor.b32  	%r18813, %r18808, %r18812;
	shf.l.wrap.b32 	%r18814, %r18813, %r18813, 8;
	add.s32 	%r18815, %r18809, %r18814;
	xor.b32  	%r18816, %r18811, %r18815;
	shf.l.wrap.b32 	%r18817, %r18816, %r18816, 7;
	add.s32 	%r18818, %r18776, %r18793;
	xor.b32  	%r18819, %r18766, %r18818;
	shf.l.wrap.b32 	%r18820, %r18819, %r18819, 16;
	add.s32 	%r18821, %r18803, %r18820;
	xor.b32  	%r18822, %r18793, %r18821;
	shf.l.wrap.b32 	%r18823, %r18822, %r18822, 12;
	add.s32 	%r18824, %r18818, %r18823;
	xor.b32  	%r18825, %r18820, %r18824;
	shf.l.wrap.b32 	%r18826, %r18825, %r18825, 8;
	add.s32 	%r18827, %r18821, %r18826;
	xor.b32  	%r18828, %r18823, %r18827;
	shf.l.wrap.b32 	%r18829, %r18828, %r18828, 7;
	add.s32 	%r18830, %r18788, %r18805;
	xor.b32  	%r18831, %r18778, %r18830;
	shf.l.wrap.b32 	%r18832, %r18831, %r18831, 16;
	add.s32 	%r18833, %r18767, %r18832;
	xor.b32  	%r18834, %r18805, %r18833;
	shf.l.wrap.b32 	%r18835, %r18834, %r18834, 12;
	add.s32 	%r18836, %r18830, %r18835;
	xor.b32  	%r18837, %r18832, %r18836;
	shf.l.wrap.b32 	%r18838, %r18837, %r18837, 8;
	add.s32 	%r18839, %r18833, %r18838;
	xor.b32  	%r18840, %r18835, %r18839;
	shf.l.wrap.b32 	%r18841, %r18840, %r18840, 7;
	add.s32 	%r18842, %r18800, %r18769;
	xor.b32  	%r18843, %r18790, %r18842;
	shf.l.wrap.b32 	%r18844, %r18843, %r18843, 16;
	add.s32 	%r18845, %r18779, %r18844;
	xor.b32  	%r18846, %r18769, %r18845;
	shf.l.wrap.b32 	%r18847, %r18846, %r18846, 12;
	add.s32 	%r18848, %r18842, %r18847;
	xor.b32  	%r18849, %r18844, %r18848;
	shf.l.wrap.b32 	%r18850, %r18849, %r18849, 8;
	add.s32 	%r18851, %r18845, %r18850;
	xor.b32  	%r18852, %r18847, %r18851;
	shf.l.wrap.b32 	%r18853, %r18852, %r18852, 7;
	add.s32 	%r18854, %r18812, %r18853;
	xor.b32  	%r18855, %r18826, %r18854;
	shf.l.wrap.b32 	%r18856, %r18855, %r18855, 16;
	add.s32 	%r18857, %r18839, %r18856;
	xor.b32  	%r18858, %r18853, %r18857;
	shf.l.wrap.b32 	%r18859, %r18858, %r18858, 12;
	add.s32 	%r18860, %r18854, %r18859;
	xor.b32  	%r18861, %r18856, %r18860;
	shf.l.wrap.b32 	%r18862, %r18861, %r18861, 8;
	add.s32 	%r18863, %r18857, %r18862;
	xor.b32  	%r18864, %r18859, %r18863;
	shf.l.wrap.b32 	%r18865, %r18864, %r18864, 7;
	add.s32 	%r18866, %r18824, %r18817;
	xor.b32  	%r18867, %r18838, %r18866;
	shf.l.wrap.b32 	%r18868, %r18867, %r18867, 16;
	add.s32 	%r18869, %r18851, %r18868;
	xor.b32  	%r18870, %r18817, %r18869;
	shf.l.wrap.b32 	%r18871, %r18870, %r18870, 12;
	add.s32 	%r18872, %r18866, %r18871;
	xor.b32  	%r18873, %r18868, %r18872;
	shf.l.wrap.b32 	%r18874, %r18873, %r18873, 8;
	add.s32 	%r18875, %r18869, %r18874;
	xor.b32  	%r18876, %r18871, %r18875;
	shf.l.wrap.b32 	%r18877, %r18876, %r18876, 7;
	add.s32 	%r18878, %r18836, %r18829;
	xor.b32  	%r18879, %r18850, %r18878;
	shf.l.wrap.b32 	%r18880, %r18879, %r18879, 16;
	add.s32 	%r18881, %r18815, %r18880;
	xor.b32  	%r18882, %r18829, %r18881;
	shf.l.wrap.b32 	%r18883, %r18882, %r18882, 12;
	add.s32 	%r18884, %r18878, %r18883;
	xor.b32  	%r18885, %r18880, %r18884;
	shf.l.wrap.b32 	%r18886, %r18885, %r18885, 8;
	add.s32 	%r18887, %r18881, %r18886;
	xor.b32  	%r18888, %r18883, %r18887;
	shf.l.wrap.b32 	%r18889, %r18888, %r18888, 7;
	add.s32 	%r18890, %r18848, %r18841;
	xor.b32  	%r18891, %r18814, %r18890;
	shf.l.wrap.b32 	%r18892, %r18891, %r18891, 16;
	add.s32 	%r18893, %r18827, %r18892;
	xor.b32  	%r18894, %r18841, %r18893;
	shf.l.wrap.b32 	%r18895, %r18894, %r18894, 12;
	add.s32 	%r18896, %r18890, %r18895;
	xor.b32  	%r18897, %r18892, %r18896;
	shf.l.wrap.b32 	%r18898, %r18897, %r18897, 8;
	add.s32 	%r18899, %r18893, %r18898;
	xor.b32  	%r18900, %r18895, %r18899;
	shf.l.wrap.b32 	%r18901, %r18900, %r18900, 7;
	add.s32 	%r18902, %r18860, %r18877;
	xor.b32  	%r18903, %r18898, %r18902;
	shf.l.wrap.b32 	%r18904, %r18903, %r18903, 16;
	add.s32 	%r18905, %r18887, %r18904;
	xor.b32  	%r18906, %r18877, %r18905;
	shf.l.wrap.b32 	%r18907, %r18906, %r18906, 12;
	add.s32 	%r18908, %r18902, %r18907;
	xor.b32  	%r18909, %r18904, %r18908;
	shf.l.wrap.b32 	%r18910, %r18909, %r18909, 8;
	add.s32 	%r18911, %r18905, %r18910;
	xor.b32  	%r18912, %r18907, %r18911;
	shf.l.wrap.b32 	%r18913, %r18912, %r18912, 7;
	add.s32 	%r18914, %r18872, %r18889;
	xor.b32  	%r18915, %r18862, %r18914;
	shf.l.wrap.b32 	%r18916, %r18915, %r18915, 16;
	add.s32 	%r18917, %r18899, %r18916;
	xor.b32  	%r18918, %r18889, %r18917;
	shf.l.wrap.b32 	%r18919, %r18918, %r18918, 12;
	add.s32 	%r18920, %r18914, %r18919;
	xor.b32  	%r18921, %r18916, %r18920;
	shf.l.wrap.b32 	%r18922, %r18921, %r18921, 8;
	add.s32 	%r18923, %r18917, %r18922;
	xor.b32  	%r18924, %r18919, %r18923;
	shf.l.wrap.b32 	%r18925, %r18924, %r18924, 7;
	add.s32 	%r18926, %r18884, %r18901;
	xor.b32  	%r18927, %r18874, %r18926;
	shf.l.wrap.b32 	%r18928, %r18927, %r18927, 16;
	add.s32 	%r18929, %r18863, %r18928;
	xor.b32  	%r18930, %r18901, %r18929;
	shf.l.wrap.b32 	%r18931, %r18930, %r18930, 12;
	add.s32 	%r18932, %r18926, %r18931;
	xor.b32  	%r18933, %r18928, %r18932;
	shf.l.wrap.b32 	%r18934, %r18933, %r18933, 8;
	add.s32 	%r18935, %r18929, %r18934;
	xor.b32  	%r18936, %r18931, %r18935;
	shf.l.wrap.b32 	%r18937, %r18936, %r18936, 7;
	add.s32 	%r18938, %r18896, %r18865;
	xor.b32  	%r18939, %r18886, %r18938;
	shf.l.wrap.b32 	%r18940, %r18939, %r18939, 16;
	add.s32 	%r18941, %r18875, %r18940;
	xor.b32  	%r18942, %r18865, %r18941;
	shf.l.wrap.b32 	%r18943, %r18942, %r18942, 12;
	add.s32 	%r18944, %r18938, %r18943;
	xor.b32  	%r18945, %r18940, %r18944;
	shf.l.wrap.b32 	%r18946, %r18945, %r18945, 8;
	add.s32 	%r18947, %r18941, %r18946;
	xor.b32  	%r18948, %r18943, %r18947;
	shf.l.wrap.b32 	%r18949, %r18948, %r18948, 7;
	add.s32 	%r18950, %r18908, %r18949;
	xor.b32  	%r18951, %r18922, %r18950;
	shf.l.wrap.b32 	%r18952, %r18951, %r18951, 16;
	add.s32 	%r18953, %r18935, %r18952;
	xor.b32  	%r18954, %r18949, %r18953;
	shf.l.wrap.b32 	%r18955, %r18954, %r18954, 12;
	add.s32 	%r18956, %r18950, %r18955;
	xor.b32  	%r18957, %r18952, %r18956;
	shf.l.wrap.b32 	%r18958, %r18957, %r18957, 8;
	add.s32 	%r18959, %r18920, %r18913;
	xor.b32  	%r18960, %r18934, %r18959;
	shf.l.wrap.b32 	%r18961, %r18960, %r18960, 16;
	add.s32 	%r18962, %r18947, %r18961;
	xor.b32  	%r18963, %r18913, %r18962;
	shf.l.wrap.b32 	%r18964, %r18963, %r18963, 12;
	add.s32 	%r18965, %r18959, %r18964;
	xor.b32  	%r18966, %r18961, %r18965;
	shf.l.wrap.b32 	%r18967, %r18966, %r18966, 8;
	add.s32 	%r18968, %r18962, %r18967;
	xor.b32  	%r18969, %r18964, %r18968;
	shf.l.wrap.b32 	%r18970, %r18969, %r18969, 7;
	add.s32 	%r18971, %r18932, %r18925;
	xor.b32  	%r18972, %r18946, %r18971;
	shf.l.wrap.b32 	%r18973, %r18972, %r18972, 16;
	add.s32 	%r18974, %r18911, %r18973;
	xor.b32  	%r18975, %r18925, %r18974;
	shf.l.wrap.b32 	%r18976, %r18975, %r18975, 12;
	add.s32 	%r18977, %r18971, %r18976;
	xor.b32  	%r18978, %r18973, %r18977;
	shf.l.wrap.b32 	%r18979, %r18978, %r18978, 8;
	add.s32 	%r18980, %r18974, %r18979;
	xor.b32  	%r18981, %r18976, %r18980;
	shf.l.wrap.b32 	%r18982, %r18981, %r18981, 7;
	add.s32 	%r18983, %r18944, %r18937;
	xor.b32  	%r18984, %r18910, %r18983;
	shf.l.wrap.b32 	%r18985, %r18984, %r18984, 16;
	add.s32 	%r18986, %r18923, %r18985;
	xor.b32  	%r18987, %r18937, %r18986;
	shf.l.wrap.b32 	%r18988, %r18987, %r18987, 12;
	add.s32 	%r18989, %r18983, %r18988;
	xor.b32  	%r18990, %r18985, %r18989;
	shf.l.wrap.b32 	%r18991, %r18990, %r18990, 8;
	add.s32 	%r18992, %r18986, %r18991;
	add.s32 	%r18993, %r18956, %r18970;
	xor.b32  	%r18994, %r18991, %r18993;
	shf.l.wrap.b32 	%r18995, %r18994, %r18994, 16;
	add.s32 	%r18996, %r18980, %r18995;
	xor.b32  	%r18997, %r18970, %r18996;
	shr.u32 	%r18998, %r18997, 20;
	add.s32 	%r18999, %r18993, %r18998;
	add.s32 	%r19000, %r18965, %r18982;
	xor.b32  	%r19001, %r18958, %r19000;
	shf.l.wrap.b32 	%r19002, %r19001, %r19001, 16;
	add.s32 	%r19003, %r18992, %r19002;
	xor.b32  	%r19004, %r18982, %r19003;
	shr.u32 	%r19005, %r19004, 20;
	add.s32 	%r19006, %r19000, %r19005;
	add.s32 	%r19007, %r18319, %r18999;
	add.s32 	%r19008, %r18331, %r19006;
	cvt.u32.u16 	%r19009, %rs128;
	add.s32 	%r19010, %r19009, %r27916;
	add.s32 	%r19011, %r19010, -11;
	not.b32 	%r19012, %r19011;
	add.s32 	%r19013, %r19012, %r1754;
	mov.u32 	%r19014, %ctaid.x;
	shl.b32 	%r19015, %r19014, 11;
	mov.u32 	%r19016, %tid.x;
	and.b32  	%r19017, %r19016, 31;
	or.b32  	%r19018, %r19015, %r19017;
	shl.b32 	%r19019, %r19016, 3;
	and.b32  	%r19020, %r19019, 7936;
	add.s32 	%r19021, %r27503, %r19020;
	add.s32 	%r19022, %r19018, %r19021;
	shr.u32 	%r19023, %r19022, %r19013;
	and.b32  	%r19024, %r19023, 1;
	setp.eq.b32 	%p201, %r19024, 1;
	selp.b32 	%r19025, %r19008, %r19007, %p201;
	cvt.u16.u32 	%rs321, %r19025;
	and.b16  	%rs432, %rs321, 1;
	and.b16  	%rs322, %rs430, 255;
	setp.ne.s16 	%p202, %rs322, 1;
	@%p202 bra 	$L__BB3_257;
	ld.param.u64 	%rd480, [fused_batch_pir_kernel_optimized_8_param_1];
	cvt.u32.u16 	%r19026, %rs128;
	add.s32 	%r19027, %r19026, %r27916;
	add.s32 	%r19028, %r19027, -11;
	not.b32 	%r19029, %r19028;
	add.s32 	%r19030, %r19029, %r1754;
	mov.u32 	%r19031, %ctaid.x;
	shl.b32 	%r19032, %r19031, 11;
	mov.u32 	%r19033, %tid.x;
	and.b32  	%r19034, %r19033, 31;
	or.b32  	%r19035, %r19032, %r19034;
	shl.b32 	%r19036, %r19033, 3;
	and.b32  	%r19037, %r19036, 7936;
	add.s32 	%r19038, %r27503, %r19037;
	add.s32 	%r19039, %r19035, %r19038;
	shr.u32 	%r19040, %r19039, %r19030;
	and.b32  	%r19041, %r19040, 1;
	setp.eq.b32 	%p203, %r19041, 1;
	cvt.u64.u32 	%rd259, %r27916;
	cvt.u64.u16 	%rd260, %rs128;
	add.s64 	%rd261, %rd259, %rd260;
	cvta.to.global.u64 	%rd262, %rd480;
	shl.b64 	%rd263, %rd261, 4;
	add.s64 	%rd264, %rd262, %rd263;
	ld.global.u32 	%r19042, [%rd264+8140];
	selp.b32 	%r19043, %r27921, %r27920, %p203;
	xor.b32  	%r19044, %r19043, %r19042;
	selp.b32 	%r19045, %r27922, %r27919, %p203;
	selp.b32 	%r27920, %r27920, %r19044, %p203;
	selp.b32 	%r27921, %r19044, %r27921, %p203;
	ld.global.u32 	%r19046, [%rd264+8144];
	xor.b32  	%r19047, %r19045, %r19046;
	selp.b32 	%r19048, %r27923, %r27918, %p203;
	selp.b32 	%r27919, %r27919, %r19047, %p203;
	selp.b32 	%r27922, %r19047, %r27922, %p203;
	ld.global.u32 	%r19049, [%rd264+8148];
	xor.b32  	%r19050, %r19048, %r19049;
	selp.b32 	%r19051, %r27924, %r27917, %p203;
	selp.b32 	%r27918, %r27918, %r19050, %p203;
	selp.b32 	%r27923, %r19050, %r27923, %p203;
	ld.global.u32 	%r19052, [%rd264+8152];
	xor.b32  	%r19053, %r19051, %r19052;
	selp.b64 	%rd265, 445, 420, %p203;
	selp.b32 	%r27917, %r27917, %r19053, %p203;
	selp.b32 	%r27924, %r19053, %r27924, %p203;
	add.s64 	%rd266, %rd265, %rd261;
	add.s64 	%rd267, %rd266, %rd262;
	ld.global.u8 	%rs323, [%rd267+8285];
	xor.b16  	%rs432, %rs323, %rs432;
$L__BB3_257:
	cvt.u32.u16 	%r19054, %rs128;
	add.s32 	%r19055, %r19054, -11;
	add.s32 	%r19056, %r27916, %r19055;
	not.b32 	%r19057, %r19056;
	add.s32 	%r19058, %r19057, %r1754;
	mov.u32 	%r19059, %ctaid.x;
	shl.b32 	%r19060, %r19059, 11;
	mov.u32 	%r19061, %tid.x;
	and.b32  	%r19062, %r19061, 31;
	or.b32  	%r19063, %r19060, %r19062;
	shl.b32 	%r19064, %r19061, 3;
	and.b32  	%r19065, %r19064, 7936;
	add.s32 	%r19066, %r27503, %r19065;
	add.s32 	%r19067, %r19063, %r19066;
	shr.u32 	%r19068, %r19067, %r19058;
	and.b32  	%r19069, %r19068, 1;
	setp.eq.b32 	%p204, %r19069, 1;
	selp.b32 	%r27928, %r27921, %r27920, %p204;
	selp.b32 	%r27927, %r27922, %r27919, %p204;
	selp.b32 	%r27926, %r27923, %r27918, %p204;
	selp.b32 	%r27925, %r27924, %r27917, %p204;
	add.s32 	%r27916, %r27916, 1;
	sub.s32 	%r19070, %r1754, %r19055;
	setp.ne.s32 	%p205, %r27916, %r19070;
	mov.u16 	%rs430, %rs432;
	@%p205 bra 	$L__BB3_255;
$L__BB3_258:
	and.b16  	%rs324, %rs432, 255;
	setp.ne.s16 	%p206, %rs324, 1;
	@%p206 bra 	$L__BB3_260;
	ld.param.u64 	%rd481, [fused_batch_pir_kernel_optimized_8_param_1];
	cvta.to.global.u64 	%rd268, %rd481;
	ld.global.u32 	%r19071, [%rd268+8768];
	xor.b32  	%r27928, %r27928, %r19071;
$L__BB3_260:
	@%p206 bra 	$L__BB3_262;
	ld.param.u64 	%rd482, [fused_batch_pir_kernel_optimized_8_param_1];
	cvta.to.global.u64 	%rd269, %rd482;
	ld.global.u32 	%r19072, [%rd269+8772];
	xor.b32  	%r27927, %r27927, %r19072;
$L__BB3_262:
	@%p206 bra 	$L__BB3_264;
	ld.param.u64 	%rd483, [fused_batch_pir_kernel_optimized_8_param_1];
	cvta.to.global.u64 	%rd270, %rd483;
	ld.global.u32 	%r19073, [%rd270+8776];
	xor.b32  	%r27926, %r27926, %r19073;
$L__BB3_264:
	@%p206 bra 	$L__BB3_266;
	ld.param.u64 	%rd484, [fused_batch_pir_kernel_optimized_8_param_1];
	cvta.to.global.u64 	%rd271, %rd484;
	ld.global.u32 	%r19074, [%rd271+8780];
	xor.b32  	%r27925, %r27925, %r19074;
$L__BB3_266:
	ld.param.u32 	%r26706, [fused_batch_pir_kernel_optimized_8_param_4];
	mov.u32 	%r19076, %ctaid.x;
	shl.b32 	%r19077, %r19076, 11;
	mov.u32 	%r19078, %tid.x;
	and.b32  	%r19079, %r19078, 31;
	or.b32  	%r19080, %r19077, %r19079;
	shl.b32 	%r19081, %r19078, 3;
	and.b32  	%r19082, %r19081, 7936;
	add.s32 	%r19083, %r27503, %r19082;
	add.s32 	%r19084, %r19080, %r19083;
	setp.ge.s32 	%p210, %r19084, %r26706;
	mov.b32 	%r27949, 0;
	mov.u32 	%r27950, %r27949;
	mov.u32 	%r27951, %r27949;
	mov.u32 	%r27952, %r27949;
	@%p210 bra 	$L__BB3_280;
	ld.param.u64 	%rd485, [fused_batch_pir_kernel_optimized_8_param_1];
	cvta.to.global.u64 	%rd272, %rd485;
	ld.global.u8 	%rs328, [%rd272+8801];
	max.u16 	%rs135, %rs328, 11;
	cvt.u32.u16 	%r19085, %rs135;
	ld.shared.v2.u32 	{%r27952, %r27951}, [s_mem+99048];
	ld.shared.v2.u32 	{%r27950, %r27949}, [s_mem+99056];
	ld.shared.u8 	%rs435, [s_mem+99064];
	cvt.u32.u16 	%r1808, %rs328;
	sub.s32 	%r19086, %r1808, %r19085;
	add.s32 	%r19087, %r19086, 11;
	setp.lt.s32 	%p211, %r19087, 1;
	@%p211 bra 	$L__BB3_272;
	mov.b32 	%r27940, 0;
	mov.u16 	%rs433, %rs435;
$L__BB3_269:
	.pragma "nounroll";
	ld.const.u32 	%r19089, [CHACHA_CONSTANTS];
	add.s32 	%r19090, %r19089, %r27952;
	shf.l.wrap.b32 	%r19091, %r19090, %r19090, 16;
	add.s32 	%r19092, %r27952, %r19091;
	xor.b32  	%r19093, %r27952, %r19092;
	shf.l.wrap.b32 	%r19094, %r19093, %r19093, 12;
	add.s32 	%r19095, %r19090, %r19094;
	xor.b32  	%r19096, %r19091, %r19095;
	shf.l.wrap.b32 	%r19097, %r19096, %r19096, 8;
	add.s32 	%r19098, %r19092, %r19097;
	xor.b32  	%r19099, %r19094, %r19098;
	shf.l.wrap.b32 	%r19100, %r19099, %r19099, 7;
	ld.const.u32 	%r19101, [CHACHA_CONSTANTS+4];
	add.s32 	%r19102, %r19101, %r27951;
	shf.l.wrap.b32 	%r19103, %r19102, %r19102, 16;
	add.s32 	%r19104, %r27951, %r19103;
	xor.b32  	%r19105, %r27951, %r19104;
	shf.l.wrap.b32 	%r19106, %r19105, %r19105, 12;
	add.s32 	%r19107, %r19102, %r19106;
	xor.b32  	%r19108, %r19103, %r19107;
	shf.l.wrap.b32 	%r19109, %r19108, %r19108, 8;
	add.s32 	%r19110, %r19104, %r19109;
	xor.b32  	%r19111, %r19106, %r19110;
	shf.l.wrap.b32 	%r19112, %r19111, %r19111, 7;
	ld.const.u32 	%r19113, [CHACHA_CONSTANTS+8];
	add.s32 	%r19114, %r19113, %r27950;
	shf.l.wrap.b32 	%r19115, %r19114, %r19114, 16;
	add.s32 	%r19116, %r27950, %r19115;
	xor.b32  	%r19117, %r27950, %r19116;
	shf.l.wrap.b32 	%r19118, %r19117, %r19117, 12;
	add.s32 	%r19119, %r19114, %r19118;
	xor.b32  	%r19120, %r19115, %r19119;
	shf.l.wrap.b32 	%r19121, %r19120, %r19120, 8;
	add.s32 	%r19122, %r19116, %r19121;
	xor.b32  	%r19123, %r19118, %r19122;
	shf.l.wrap.b32 	%r19124, %r19123, %r19123, 7;
	ld.const.u32 	%r19125, [CHACHA_CONSTANTS+12];
	add.s32 	%r19126, %r19125, %r27949;
	shf.l.wrap.b32 	%r19127, %r19126, %r19126, 16;
	add.s32 	%r19128, %r27949, %r19127;
	xor.b32  	%r19129, %r27949, %r19128;
	shf.l.wrap.b32 	%r19130, %r19129, %r19129, 12;
	add.s32 	%r19131, %r19126, %r19130;
	xor.b32  	%r19132, %r19127, %r19131;
	shf.l.wrap.b32 	%r19133, %r19132, %r19132, 8;
	add.s32 	%r19134, %r19128, %r19133;
	xor.b32  	%r19135, %r19130, %r19134;
	shf.l.wrap.b32 	%r19136, %r19135, %r19135, 7;
	add.s32 	%r19137, %r19095, %r19112;
	xor.b32  	%r19138, %r19133, %r19137;
	shf.l.wrap.b32 	%r19139, %r19138, %r19138, 16;
	add.s32 	%r19140, %r19122, %r19139;
	xor.b32  	%r19141, %r19112, %r19140;
	shf.l.wrap.b32 	%r19142, %r19141, %r19141, 12;
	add.s32 	%r19143, %r19137, %r19142;
	xor.b32  	%r19144, %r19139, %r19143;
	shf.l.wrap.b32 	%r19145, %r19144, %r19144, 8;
	add.s32 	%r19146, %r19140, %r19145;
	xor.b32  	%r19147, %r19142, %r19146;
	shf.l.wrap.b32 	%r19148, %r19147, %r19147, 7;
	add.s32 	%r19149, %r19107, %r19124;
	xor.b32  	%r19150, %r19097, %r19149;
	shf.l.wrap.b32 	%r19151, %r19150, %r19150, 16;
	add.s32 	%r19152, %r19134, %r19151;
	xor.b32  	%r19153, %r19124, %r19152;
	shf.l.wrap.b32 	%r19154, %r19153, %r19153, 12;
	add.s32 	%r19155, %r19149, %r19154;
	xor.b32  	%r19156, %r19151, %r19155;
	shf.l.wrap.b32 	%r19157, %r19156, %r19156, 8;
	add.s32 	%r19158, %r19152, %r19157;
	xor.b32  	%r19159, %r19154, %r19158;
	shf.l.wrap.b32 	%r19160, %r19159, %r19159, 7;
	add.s32 	%r19161, %r19119, %r19136;
	xor.b32  	%r19162, %r19109, %r19161;
	shf.l.wrap.b32 	%r19163, %r19162, %r19162, 16;
	add.s32 	%r19164, %r19098, %r19163;
	xor.b32  	%r19165, %r19136, %r19164;
	shf.l.wrap.b32 	%r19166, %r19165, %r19165, 12;
	add.s32 	%r19167, %r19161, %r19166;
	xor.b32  	%r19168, %r19163, %r19167;
	shf.l.wrap.b32 	%r19169, %r19168, %r19168, 8;
	add.s32 	%r19170, %r19164, %r19169;
	xor.b32  	%r19171, %r19166, %r19170;
	shf.l.wrap.b32 	%r19172, %r19171, %r19171, 7;
	add.s32 	%r19173, %r19131, %r19100;
	xor.b32  	%r19174, %r19121, %r19173;
	shf.l.wrap.b32 	%r19175, %r19174, %r19174, 16;
	add.s32 	%r19176, %r19110, %r19175;
	xor.b32  	%r19177, %r19100, %r19176;
	shf.l.wrap.b32 	%r19178, %r19177, %r19177, 12;
	add.s32 	%r19179, %r19173, %r19178;
	xor.b32  	%r19180, %r19175, %r19179;
	shf.l.wrap.b32 	%r19181, %r19180, %r19180, 8;
	add.s32 	%r19182, %r19176, %r19181;
	xor.b32  	%r19183, %r19178, %r19182;
	shf.l.wrap.b32 	%r19184, %r19183, %r19183, 7;
	add.s32 	%r19185, %r19143, %r19184;
	xor.b32  	%r19186, %r19157, %r19185;
	shf.l.wrap.b32 	%r19187, %r19186, %r19186, 16;
	add.s32 	%r19188, %r19170, %r19187;
	xor.b32  	%r19189, %r19184, %r19188;
	shf.l.wrap.b32 	%r19190, %r19189, %r19189, 12;
	add.s32 	%r19191, %r19185, %r19190;
	xor.b32  	%r19192, %r19187, %r19191;
	shf.l.wrap.b32 	%r19193, %r19192, %r19192, 8;
	add.s32 	%r19194, %r19188, %r19193;
	xor.b32  	%r19195, %r19190, %r19194;
	shf.l.wrap.b32 	%r19196, %r19195, %r19195, 7;
	add.s32 	%r19197, %r19155, %r19148;
	xor.b32  	%r19198, %r19169, %r19197;
	shf.l.wrap.b32 	%r19199, %r19198, %r19198, 16;
	add.s32 	%r19200, %r19182, %r19199;
	xor.b32  	%r19201, %r19148, %r19200;
	shf.l.wrap.b32 	%r19202, %r19201, %r19201, 12;
	add.s32 	%r19203, %r19197, %r19202;
	xor.b32  	%r19204, %r19199, %r19203;
	shf.l.wrap.b32 	%r19205, %r19204, %r19204, 8;
	add.s32 	%r19206, %r19200, %r19205;
	xor.b32  	%r19207, %r19202, %r19206;
	shf.l.wrap.b32 	%r19208, %r19207, %r19207, 7;
	add.s32 	%r19209, %r19167, %r19160;
	xor.b32  	%r19210, %r19181, %r19209;
	shf.l.wrap.b32 	%r19211, %r19210, %r19210, 16;
	add.s32 	%r19212, %r19146, %r19211;
	xor.b32  	%r19213, %r19160, %r19212;
	shf.l.wrap.b32 	%r19214, %r19213, %r19213, 12;
	add.s32 	%r19215, %r19209, %r19214;
	xor.b32  	%r19216, %r19211, %r19215;
	shf.l.wrap.b32 	%r19217, %r19216, %r19216, 8;
	add.s32 	%r19218, %r19212, %r19217;
	xor.b32  	%r19219, %r19214, %r19218;
	shf.l.wrap.b32 	%r19220, %r19219, %r19219, 7;
	add.s32 	%r19221, %r19179, %r19172;
	xor.b32  	%r19222, %r19145, %r19221;
	shf.l.wrap.b32 	%r19223, %r19222, %r19222, 16;
	add.s32 	%r19224, %r19158, %r19223;
	xor.b32  	%r19225, %r19172, %r19224;
	shf.l.wrap.b32 	%r19226, %r19225, %r19225, 12;
	add.s32 	%r19227, %r19221, %r19226;
	xor.b32  	%r19228, %r19223, %r19227;
	shf.l.wrap.b32 	%r19229, %r19228, %r19228, 8;
	add.s32 	%r19230, %r19224, %r19229;
	xor.b32  	%r19231, %r19226, %r19230;
	shf.l.wrap.b32 	%r19232, %r19231, %r19231, 7;
	add.s32 	%r19233, %r19191, %r19208;
	xor.b32  	%r19234, %r19229, %r19233;
	shf.l.wrap.b32 	%r19235, %r19234, %r19234, 16;
	add.s32 	%r19236, %r19218, %r19235;
	xor.b32  	%r19237, %r19208, %r19236;
	shf.l.wrap.b32 	%r19238, %r19237, %r19237, 12;
	add.s32 	%r19239, %r19233, %r19238;
	xor.b32  	%r19240, %r19235, %r19239;
	shf.l.wrap.b32 	%r19241, %r19240, %r19240, 8;
	add.s32 	%r19242, %r19236, %r19241;
	xor.b32  	%r19243, %r19238, %r19242;
	shf.l.wrap.b32 	%r19244, %r19243, %r19243, 7;
	add.s32 	%r19245, %r19203, %r19220;
	xor.b32  	%r19246, %r19193, %r19245;
	shf.l.wrap.b32 	%r19247, %r19246, %r19246, 16;
	add.s32 	%r19248, %r19230, %r19247;
	xor.b32  	%r19249, %r19220, %r19248;
	shf.l.wrap.b32 	%r19250, %r19249, %r19249, 12;
	add.s32 	%r19251, %r19245, %r19250;
	xor.b32  	%r19252, %r19247, %r19251;
	shf.l.wrap.b32 	%r19253, %r19252, %r19252, 8;
	add.s32 	%r19254, %r19248, %r19253;
	xor.b32  	%r19255, %r19250, %r19254;
	shf.l.wrap.b32 	%r19256, %r19255, %r19255, 7;
	add.s32 	%r19257, %r19215, %r19232;
	xor.b32  	%r19258, %r19205, %r19257;
	shf.l.wrap.b32 	%r19259, %r19258, %r19258, 16;
	add.s32 	%r19260, %r19194, %r19259;
	xor.b32  	%r19261, %r19232, %r19260;
	shf.l.wrap.b32 	%r19262, %r19261, %r19261, 12;
	add.s32 	%r19263, %r19257, %r19262;
	xor.b32  	%r19264, %r19259, %r19263;
	shf.l.wrap.b32 	%r19265, %r19264, %r19264, 8;
	add.s32 	%r19266, %r19260, %r19265;
	xor.b32  	%r19267, %r19262, %r19266;
	shf.l.wrap.b32 	%r19268, %r19267, %r19267, 7;
	add.s32 	%r19269, %r19227, %r19196;
	xor.b32  	%r19270, %r19217, %r19269;
	shf.l.wrap.b32 	%r19271, %r19270, %r19270, 16;
	add.s32 	%r19272, %r19206, %r19271;
	xor.b32  	%r19273, %r19196, %r19272;
	shf.l.wrap.b32 	%r19274, %r19273, %r19273, 12;
	add.s32 	%r19275, %r19269, %r19274;
	xor.b32  	%r19276, %r19271, %r19275;
	shf.l.wrap.b32 	%r19277, %r19276, %r19276, 8;
	add.s32 	%r19278, %r19272, %r19277;
	xor.b32  	%r19279, %r19274, %r19278;
	shf.l.wrap.b32 	%r19280, %r19279, %r19279, 7;
	add.s32 	%r19281, %r19239, %r19280;
	xor.b32  	%r19282, %r19253, %r19281;
	shf.l.wrap.b32 	%r19283, %r19282, %r19282, 16;
	add.s32 	%r19284, %r19266, %r19283;
	xor.b32  	%r19285, %r19280, %r19284;
	shf.l.wrap.b32 	%r19286, %r19285, %r19285, 12;
	add.s32 	%r19287, %r19281, %r19286;
	xor.b32  	%r19288, %r19283, %r19287;
	shf.l.wrap.b32 	%r19289, %r19288, %r19288, 8;
	add.s32 	%r19290, %r19284, %r19289;
	xor.b32  	%r19291, %r19286, %r19290;
	shf.l.wrap.b32 	%r19292, %r19291, %r19291, 7;
	add.s32 	%r19293, %r19251, %r19244;
	xor.b32  	%r19294, %r19265, %r19293;
	shf.l.wrap.b32 	%r19295, %r19294, %r19294, 16;
	add.s32 	%r19296, %r19278, %r19295;
	xor.b32  	%r19297, %r19244, %r19296;
	shf.l.wrap.b32 	%r19298, %r19297, %r19297, 12;
	add.s32 	%r19299, %r19293, %r19298;
	xor.b32  	%r19300, %r19295, %r19299;
	shf.l.wrap.b32 	%r19301, %r19300, %r19300, 8;
	add.s32 	%r19302, %r19296, %r19301;
	xor.b32  	%r19303, %r19298, %r19302;
	shf.l.wrap.b32 	%r19304, %r19303, %r19303, 7;
	add.s32 	%r19305, %r19263, %r19256;
	xor.b32  	%r19306, %r19277, %r19305;
	shf.l.wrap.b32 	%r19307, %r19306, %r19306, 16;
	add.s32 	%r19308, %r19242, %r19307;
	xor.b32  	%r19309, %r19256, %r19308;
	shf.l.wrap.b32 	%r19310, %r19309, %r19309, 12;
	add.s32 	%r19311, %r19305, %r19310;
	xor.b32  	%r19312, %r19307, %r19311;
	shf.l.wrap.b32 	%r19313, %r19312, %r19312, 8;
	add.s32 	%r19314, %r19308, %r19313;
	xor.b32  	%r19315, %r19310, %r19314;
	shf.l.wrap.b32 	%r19316, %r19315, %r19315, 7;
	add.s32 	%r19317, %r19275, %r19268;
	xor.b32  	%r19318, %r19241, %r19317;
	shf.l.wrap.b32 	%r19319, %r19318, %r19318, 16;
	add.s32 	%r19320, %r19254, %r19319;
	xor.b32  	%r19321, %r19268, %r19320;
	shf.l.wrap.b32 	%r19322, %r19321, %r19321, 12;
	add.s32 	%r19323, %r19317, %r19322;
	xor.b32  	%r19324, %r19319, %r19323;
	shf.l.wrap.b32 	%r19325, %r19324, %r19324, 8;
	add.s32 	%r19326, %r19320, %r19325;
	xor.b32  	%r19327, %r19322, %r19326;
	shf.l.wrap.b32 	%r19328, %r19327, %r19327, 7;
	add.s32 	%r19329, %r19287, %r19304;
	xor.b32  	%r19330, %r19325, %r19329;
	shf.l.wrap.b32 	%r19331, %r19330, %r19330, 16;
	add.s32 	%r19332, %r19314, %r19331;
	xor.b32  	%r19333, %r19304, %r19332;
	shf.l.wrap.b32 	%r19334, %r19333, %r19333, 12;
	add.s32 	%r19335, %r19329, %r19334;
	xor.b32  	%r19336, %r19331, %r19335;
	shf.l.wrap.b32 	%r19337, %r19336, %r19336, 8;
	add.s32 	%r19338, %r19332, %r19337;
	xor.b32  	%r19339, %r19334, %r19338;
	shf.l.wrap.b32 	%r19340, %r19339, %r19339, 7;
	add.s32 	%r19341, %r19299, %r19316;
	xor.b32  	%r19342, %r19289, %r19341;
	shf.l.wrap.b32 	%r19343, %r19342, %r19342, 16;
	add.s32 	%r19344, %r19326, %r19343;
	xor.b32  	%r19345, %r19316, %r19344;
	shf.l.wrap.b32 	%r19346, %r19345, %r19345, 12;
	add.s32 	%r19347, %r19341, %r19346;
	xor.b32  	%r19348, %r19343, %r19347;
	shf.l.wrap.b32 	%r19349, %r19348, %r19348, 8;
	add.s32 	%r19350, %r19344, %r19349;
	xor.b32  	%r19351, %r19346, %r19350;
	shf.l.wrap.b32 	%r19352, %r19351, %r19351, 7;
	add.s32 	%r19353, %r19311, %r19328;
	xor.b32  	%r19354, %r19301, %r19353;
	shf.l.wrap.b32 	%r19355, %r19354, %r19354, 16;
	add.s32 	%r19356, %r19290, %r19355;
	xor.b32  	%r19357, %r19328, %r19356;
	shf.l.wrap.b32 	%r19358, %r19357, %r19357, 12;
	add.s32 	%r19359, %r19353, %r19358;
	xor.b32  	%r19360, %r19355, %r19359;
	shf.l.wrap.b32 	%r19361, %r19360, %r19360, 8;
	add.s32 	%r19362, %r19356, %r19361;
	xor.b32  	%r19363, %r19358, %r19362;
	shf.l.wrap.b32 	%r19364, %r19363, %r19363, 7;
	add.s32 	%r19365, %r19323, %r19292;
	xor.b32  	%r19366, %r19313, %r19365;
	shf.l.wrap.b32 	%r19367, %r19366, %r19366, 16;
	add.s32 	%r19368, %r19302, %r19367;
	xor.b32  	%r19369, %r19292, %r19368;
	shf.l.wrap.b32 	%r19370, %r19369, %r19369, 12;
	add.s32 	%r19371, %r19365, %r19370;
	xor.b32  	%r19372, %r19367, %r19371;
	shf.l.wrap.b32 	%r19373, %r19372, %r19372, 8;
	add.s32 	%r19374, %r19368, %r19373;
	xor.b32  	%r19375, %r19370, %r19374;
	shf.l.wrap.b32 	%r19376, %r19375, %r19375, 7;
	add.s32 	%r19377, %r19335, %r19376;
	xor.b32  	%r19378, %r19349, %r19377;
	shf.l.wrap.b32 	%r19379, %r19378, %r19378, 16;
	add.s32 	%r19380, %r19362, %r19379;
	xor.b32  	%r19381, %r19376, %r19380;
	shf.l.wrap.b32 	%r19382, %r19381, %r19381, 12;
	add.s32 	%r19383, %r19377, %r19382;
	xor.b32  	%r19384, %r19379, %r19383;
	shf.l.wrap.b32 	%r19385, %r19384, %r19384, 8;
	add.s32 	%r19386, %r19380, %r19385;
	xor.b32  	%r19387, %r19382, %r19386;
	shf.l.wrap.b32 	%r19388, %r19387, %r19387, 7;
	add.s32 	%r19389, %r19347, %r19340;
	xor.b32  	%r19390, %r19361, %r19389;
	shf.l.wrap.b32 	%r19391, %r19390, %r19390, 16;
	add.s32 	%r19392, %r19374, %r19391;
	xor.b32  	%r19393, %r19340, %r19392;
	shf.l.wrap.b32 	%r19394, %r19393, %r19393, 12;
	add.s32 	%r19395, %r19389, %r19394;
	xor.b32  	%r19396, %r19391, %r19395;
	shf.l.wrap.b32 	%r19397, %r19396, %r19396, 8;
	add.s32 	%r19398, %r19392, %r19397;
	xor.b32  	%r19399, %r19394, %r19398;
	shf.l.wrap.b32 	%r19400, %r19399, %r19399, 7;
	add.s32 	%r19401, %r19359, %r19352;
	xor.b32  	%r19402, %r19373, %r19401;
	shf.l.wrap.b32 	%r19403, %r19402, %r19402, 16;
	add.s32 	%r19404, %r19338, %r19403;
	xor.b32  	%r19405, %r19352, %r19404;
	shf.l.wrap.b32 	%r19406, %r19405, %r19405, 12;
	add.s32 	%r19407, %r19401, %r19406;
	xor.b32  	%r19408, %r19403, %r19407;
	shf.l.wrap.b32 	%r19409, %r19408, %r19408, 8;
	add.s32 	%r19410, %r19404, %r19409;
	xor.b32  	%r19411, %r19406, %r19410;
	shf.l.wrap.b32 	%r19412, %r19411, %r19411, 7;
	add.s32 	%r19413, %r19371, %r19364;
	xor.b32  	%r19414, %r19337, %r19413;
	shf.l.wrap.b32 	%r19415, %r19414, %r19414, 16;
	add.s32 	%r19416, %r19350, %r19415;
	xor.b32  	%r19417, %r19364, %r19416;
	shf.l.wrap.b32 	%r19418, %r19417, %r19417, 12;
	add.s32 	%r19419, %r19413, %r19418;
	xor.b32  	%r19420, %r19415, %r19419;
	shf.l.wrap.b32 	%r19421, %r19420, %r19420, 8;
	add.s32 	%r19422, %r19416, %r19421;
	xor.b32  	%r19423, %r19418, %r19422;
	shf.l.wrap.b32 	%r19424, %r19423, %r19423, 7;
	add.s32 	%r19425, %r19383, %r19400;
	xor.b32  	%r19426, %r19421, %r19425;
	shf.l.wrap.b32 	%r19427, %r19426, %r19426, 16;
	add.s32 	%r19428, %r19410, %r19427;
	xor.b32  	%r19429, %r19400, %r19428;
	shf.l.wrap.b32 	%r19430, %r19429, %r19429, 12;
	add.s32 	%r19431, %r19425, %r19430;
	xor.b32  	%r19432, %r19427, %r19431;
	shf.l.wrap.b32 	%r19433, %r19432, %r19432, 8;
	add.s32 	%r19434, %r19428, %r19433;
	xor.b32  	%r19435, %r19430, %r19434;
	shf.l.wrap.b32 	%r19436, %r19435, %r19435, 7;
	add.s32 	%r19437, %r19395, %r19412;
	xor.b32  	%r19438, %r19385, %r19437;
	shf.l.wrap.b32 	%r19439, %r19438, %r19438, 16;
	add.s32 	%r19440, %r19422, %r19439;
	xor.b32  	%r19441, %r19412, %r19440;
	shf.l.wrap.b32 	%r19442, %r19441, %r19441, 12;
	add.s32 	%r19443, %r19437, %r19442;
	xor.b32  	%r19444, %r19439, %r19443;
	shf.l.wrap.b32 	%r19445, %r19444, %r19444, 8;
	add.s32 	%r19446, %r19440, %r19445;
	xor.b32  	%r19447, %r19442, %r19446;
	shf.l.wrap.b32 	%r19448, %r19447, %r19447, 7;
	add.s32 	%r19449, %r19407, %r19424;
	xor.b32  	%r19450, %r19397, %r19449;
	shf.l.wrap.b32 	%r19451, %r19450, %r19450, 16;
	add.s32 	%r19452, %r19386, %r19451;
	xor.b32  	%r19453, %r19424, %r19452;
	shf.l.wrap.b32 	%r19454, %r19453, %r19453, 12;
	add.s32 	%r19455, %r19449, %r19454;
	xor.b32  	%r19456, %r19451, %r19455;
	shf.l.wrap.b32 	%r19457, %r19456, %r19456, 8;
	add.s32 	%r19458, %r19452, %r19457;
	xor.b32  	%r19459, %r19454, %r19458;
	shf.l.wrap.b32 	%r19460, %r19459, %r19459, 7;
	add.s32 	%r19461, %r19419, %r19388;
	xor.b32  	%r19462, %r19409, %r19461;
	shf.l.wrap.b32 	%r19463, %r19462, %r19462, 16;
	add.s32 	%r19464, %r19398, %r19463;
	xor.b32  	%r19465, %r19388, %r19464;
	shf.l.wrap.b32 	%r19466, %r19465, %r19465, 12;
	add.s32 	%r19467, %r19461, %r19466;
	xor.b32  	%r19468, %r19463, %r19467;
	shf.l.wrap.b32 	%r19469, %r19468, %r19468, 8;
	add.s32 	%r19470, %r19464, %r19469;
	xor.b32  	%r19471, %r19466, %r19470;
	shf.l.wrap.b32 	%r19472, %r19471, %r19471, 7;
	add.s32 	%r27944, %r19089, %r19431;
	add.s32 	%r27945, %r27952, %r19472;
	add.s32 	%r27943, %r19101, %r19443;
	add.s32 	%r27946, %r27951, %r19436;
	add.s32 	%r27942, %r19113, %r19455;
	add.s32 	%r27947, %r27950, %r19448;
	add.s32 	%r27941, %r19125, %r19467;
	add.s32 	%r27948, %r27949, %r19460;
	xor.b32  	%r19473, %r19090, 1;
	shf.l.wrap.b32 	%r19474, %r19090, %r19473, 16;
	add.s32 	%r19475, %r27952, %r19474;
	xor.b32  	%r19476, %r27952, %r19475;
	shf.l.wrap.b32 	%r19477, %r19476, %r19476, 12;
	add.s32 	%r19478, %r19090, %r19477;
	xor.b32  	%r19479, %r19474, %r19478;
	shf.l.wrap.b32 	%r19480, %r19479, %r19479, 8;
	add.s32 	%r19481, %r19475, %r19480;
	xor.b32  	%r19482, %r19477, %r19481;
	shf.l.wrap.b32 	%r19483, %r19482, %r19482, 7;
	add.s32 	%r19484, %r19478, %r19112;
	xor.b32  	%r19485, %r19133, %r19484;
	shf.l.wrap.b32 	%r19486, %r19485, %r19485, 16;
	add.s32 	%r19487, %r19122, %r19486;
	xor.b32  	%r19488, %r19112, %r19487;
	shf.l.wrap.b32 	%r19489, %r19488, %r19488, 12;
	add.s32 	%r19490, %r19484, %r19489;
	xor.b32  	%r19491, %r19486, %r19490;
	shf.l.wrap.b32 	%r19492, %r19491, %r19491, 8;
	add.s32 	%r19493, %r19487, %r19492;
	xor.b32  	%r19494, %r19489, %r19493;
	shf.l.wrap.b32 	%r19495, %r19494, %r19494, 7;
	xor.b32  	%r19496, %r19480, %r19149;
	shf.l.wrap.b32 	%r19497, %r19496, %r19496, 16;
	add.s32 	%r19498, %r19134, %r19497;
	xor.b32  	%r19499, %r19124, %r19498;
	shf.l.wrap.b32 	%r19500, %r19499, %r19499, 12;
	add.s32 	%r19501, %r19149, %r19500;
	xor.b32  	%r19502, %r19497, %r19501;
	shf.l.wrap.b32 	%r19503, %r19502, %r19502, 8;
	add.s32 	%r19504, %r19498, %r19503;
	xor.b32  	%r19505, %r19500, %r19504;
	shf.l.wrap.b32 	%r19506, %r19505, %r19505, 7;
	add.s32 	%r19507, %r19481, %r19163;
	xor.b32  	%r19508, %r19136, %r19507;
	shf.l.wrap.b32 	%r19509, %r19508, %r19508, 12;
	add.s32 	%r19510, %r19161, %r19509;
	xor.b32  	%r19511, %r19163, %r19510;
	shf.l.wrap.b32 	%r19512, %r19511, %r19511, 8;
	add.s32 	%r19513, %r19507, %r19512;
	xor.b32  	%r19514, %r19509, %r19513;
	shf.l.wrap.b32 	%r19515, %r19514, %r19514, 7;
	add.s32 	%r19516, %r19131, %r19483;
	xor.b32  	%r19517, %r19121, %r19516;
	shf.l.wrap.b32 	%r19518, %r19517, %r19517, 16;
	add.s32 	%r19519, %r19110, %r19518;
	xor.b32  	%r19520, %r19483, %r19519;
	shf.l.wrap.b32 	%r19521, %r19520, %r19520, 12;
	add.s32 	%r19522, %r19516, %r19521;
	xor.b32  	%r19523, %r19518, %r19522;
	shf.l.wrap.b32 	%r19524, %r19523, %r19523, 8;
	add.s32 	%r19525, %r19519, %r19524;
	xor.b32  	%r19526, %r19521, %r19525;
	shf.l.wrap.b32 	%r19527, %r19526, %r19526, 7;
	add.s32 	%r19528, %r19490, %r19527;
	xor.b32  	%r19529, %r19503, %r19528;
	shf.l.wrap.b32 	%r19530, %r19529, %r19529, 16;
	add.s32 	%r19531, %r19513, %r19530;
	xor.b32  	%r19532, %r19527, %r19531;
	shf.l.wrap.b32 	%r19533, %r19532, %r19532, 12;
	add.s32 	%r19534, %r19528, %r19533;
	xor.b32  	%r19535, %r19530, %r19534;
	shf.l.wrap.b32 	%r19536, %r19535, %r19535, 8;
	add.s32 	%r19537, %r19531, %r19536;
	xor.b32  	%r19538, %r19533, %r19537;
	shf.l.wrap.b32 	%r19539, %r19538, %r19538, 7;
	add.s32 	%r19540, %r19501, %r19495;
	xor.b32  	%r19541, %r19512, %r19540;
	shf.l.wrap.b32 	%r19542, %r19541, %r19541, 16;
	add.s32 	%r19543, %r19525, %r19542;
	xor.b32  	%r19544, %r19495, %r19543;
	shf.l.wrap.b32 	%r19545, %r19544, %r19544, 12;
	add.s32 	%r19546, %r19540, %r19545;
	xor.b32  	%r19547, %r19542, %r19546;
	shf.l.wrap.b32 	%r19548, %r19547, %r19547, 8;
	add.s32 	%r19549, %r19543, %r19548;
	xor.b32  	%r19550, %r19545, %r19549;
	shf.l.wrap.b32 	%r19551, %r19550, %r19550, 7;
	add.s32 	%r19552, %r19510, %r19506;
	xor.b32  	%r19553, %r19524, %r19552;
	shf.l.wrap.b32 	%r19554, %r19553, %r19553, 16;
	add.s32 	%r19555, %r19493, %r19554;
	xor.b32  	%r19556, %r19506, %r19555;
	shf.l.wrap.b32 	%r19557, %r19556, %r19556, 12;
	add.s32 	%r19558, %r19552, %r19557;
	xor.b32  	%r19559, %r19554, %r19558;
	shf.l.wrap.b32 	%r19560, %r19559, %r19559, 8;
	add.s32 	%r19561, %r19555, %r19560;
	xor.b32  	%r19562, %r19557, %r19561;
	shf.l.wrap.b32 	%r19563, %r19562, %r19562, 7;
	add.s32 	%r19564, %r19522, %r19515;
	xor.b32  	%r19565, %r19492, %r19564;
	shf.l.wrap.b32 	%r19566, %r19565, %r19565, 16;
	add.s32 	%r19567, %r19504, %r19566;
	xor.b32  	%r19568, %r19515, %r19567;
	shf.l.wrap.b32 	%r19569, %r19568, %r19568, 12;
	add.s32 	%r19570, %r19564, %r19569;
	xor.b32  	%r19571, %r19566, %r19570;
	shf.l.wrap.b32 	%r19572, %r19571, %r19571, 8;
	add.s32 	%r19573, %r19567, %r19572;
	xor.b32  	%r19574, %r19569, %r19573;
	shf.l.wrap.b32 	%r19575, %r19574, %r19574, 7;
	add.s32 	%r19576, %r19534, %r19551;
	xor.b32  	%r19577, %r19572, %r19576;
	shf.l.wrap.b32 	%r19578, %r19577, %r19577, 16;
	add.s32 	%r19579, %r19561, %r19578;
	xor.b32  	%r19580, %r19551, %r19579;
	shf.l.wrap.b32 	%r19581, %r19580, %r19580, 12;
	add.s32 	%r19582, %r19576, %r19581;
	xor.b32  	%r19583, %r19578, %r19582;
	shf.l.wrap.b32 	%r19584, %r19583, %r19583, 8;
	add.s32 	%r19585, %r19579, %r19584;
	xor.b32  	%r19586, %r19581, %r19585;
	shf.l.wrap.b32 	%r19587, %r19586, %r19586, 7;
	add.s32 	%r19588, %r19546, %r19563;
	xor.b32  	%r19589, %r19536, %r19588;
	shf.l.wrap.b32 	%r19590, %r19589, %r19589, 16;
	add.s32 	%r19591, %r19573, %r19590;
	xor.b32  	%r19592, %r19563, %r19591;
	shf.l.wrap.b32 	%r19593, %r19592, %r19592, 12;
	add.s32 	%r19594, %r19588, %r19593;
	xor.b32  	%r19595, %r19590, %r19594;
	shf.l.wrap.b32 	%r19596, %r19595, %r19595, 8;
	add.s32 	%r19597, %r19591, %r19596;
	xor.b32  	%r19598, %r19593, %r19597;
	shf.l.wrap.b32 	%r19599, %r19598, %r19598, 7;
	add.s32 	%r19600, %r19558, %r19575;
	xor.b32  	%r19601, %r19548, %r19600;
	shf.l.wrap.b32 	%r19602, %r19601, %r19601, 16;
	add.s32 	%r19603, %r19537, %r19602;
	xor.b32  	%r19604, %r19575, %r19603;
	shf.l.wrap.b32 	%r19605, %r19604, %r19604, 12;
	add.s32 	%r19606, %r19600, %r19605;
	xor.b32  	%r19607, %r19602, %r19606;
	shf.l.wrap.b32 	%r19608, %r19607, %r19607, 8;
	add.s32 	%r19609, %r19603, %r19608;
	xor.b32  	%r19610, %r19605, %r19609;
	shf.l.wrap.b32 	%r19611, %r19610, %r19610, 7;
	add.s32 	%r19612, %r19570, %r19539;
	xor.b32  	%r19613, %r19560, %r19612;
	shf.l.wrap.b32 	%r19614, %r19613, %r19613, 16;
	add.s32 	%r19615, %r19549, %r19614;
	xor.b32  	%r19616, %r19539, %r19615;
	shf.l.wrap.b32 	%r19617, %r19616, %r19616, 12;
	add.s32 	%r19618, %r19612, %r19617;
	xor.b32  	%r19619, %r19614, %r19618;
	shf.l.wrap.b32 	%r19620, %r19619, %r19619, 8;
	add.s32 	%r19621, %r19615, %r19620;
	xor.b32  	%r19622, %r19617, %r19621;
	shf.l.wrap.b32 	%r19623, %r19622, %r19622, 7;
	add.s32 	%r19624, %r19582, %r19623;
	xor.b32  	%r19625, %r19596, %r19624;
	shf.l.wrap.b32 	%r19626, %r19625, %r19625, 16;
	add.s32 	%r19627, %r19609, %r19626;
	xor.b32  	%r19628, %r19623, %r19627;
	shf.l.wrap.b32 	%r19629, %r19628, %r19628, 12;
	add.s32 	%r19630, %r19624, %r19629;
	xor.b32  	%r19631, %r19626, %r19630;
	shf.l.wrap.b32 	%r19632, %r19631, %r19631, 8;
	add.s32 	%r19633, %r19627, %r19632;
	xor.b32  	%r19634, %r19629, %r19633;
	shf.l.wrap.b32 	%r19635, %r19634, %r19634, 7;
	add.s32 	%r19636, %r19594, %r19587;
	xor.b32  	%r19637, %r19608, %r19636;
	shf.l.wrap.b32 	%r19638, %r19637, %r19637, 16;
	add.s32 	%r19639, %r19621, %r19638;
	xor.b32  	%r19640, %r19587, %r19639;
	shf.l.wrap.b32 	%r19641, %r19640, %r19640, 12;
	add.s32 	%r19642, %r19636, %r19641;
	xor.b32  	%r19643, %r19638, %r19642;
	shf.l.wrap.b32 	%r19644, %r19643, %r19643, 8;
	add.s32 	%r19645, %r19639, %r19644;
	xor.b32  	%r19646, %r19641, %r19645;
	shf.l.wrap.b32 	%r19647, %r19646, %r19646, 7;
	add.s32 	%r19648, %r19606, %r19599;
	xor.b32  	%r19649, %r19620, %r19648;
	shf.l.wrap.b32 	%r19650, %r19649, %r19649, 16;
	add.s32 	%r19651, %r19585, %r19650;
	xor.b32  	%r19652, %r19599, %r19651;
	shf.l.wrap.b32 	%r19653, %r19652, %r19652, 12;
	add.s32 	%r19654, %r19648, %r19653;
	xor.b32  	%r19655, %r19650, %r19654;
	shf.l.wrap.b32 	%r19656, %r19655, %r19655, 8;
	add.s32 	%r19657, %r19651, %r19656;
	xor.b32  	%r19658, %r19653, %r19657;
	shf.l.wrap.b32 	%r19659, %r19658, %r19658, 7;
	add.s32 	%r19660, %r19618, %r19611;
	xor.b32  	%r19661, %r19584, %r19660;
	shf.l.wrap.b32 	%r19662, %r19661, %r19661, 16;
	add.s32 	%r19663, %r19597, %r19662;
	xor.b32  	%r19664, %r19611, %r19663;
	shf.l.wrap.b32 	%r19665, %r19664, %r19664, 12;
	add.s32 	%r19666, %r19660, %r19665;
	xor.b32  	%r19667, %r19662, %r19666;
	shf.l.wrap.b32 	%r19668, %r19667, %r19667, 8;
	add.s32 	%r19669, %r19663, %r19668;
	xor.b32  	%r19670, %r19665, %r19669;
	shf.l.wrap.b32 	%r19671, %r19670, %r19670, 7;
	add.s32 	%r19672, %r19630, %r19647;
	xor.b32  	%r19673, %r19668, %r19672;
	shf.l.wrap.b32 	%r19674, %r19673, %r19673, 16;
	add.s32 	%r19675, %r19657, %r19674;
	xor.b32  	%r19676, %r19647, %r19675;
	shf.l.wrap.b32 	%r19677, %r19676, %r19676, 12;
	add.s32 	%r19678, %r19672, %r19677;
	xor.b32  	%r19679, %r19674, %r19678;
	shf.l.wrap.b32 	%r19680, %r19679, %r19679, 8;
	add.s32 	%r19681, %r19675, %r19680;
	xor.b32  	%r19682, %r19677, %r19681;
	shf.l.wrap.b32 	%r19683, %r19682, %r19682, 7;
	add.s32 	%r19684, %r19642, %r19659;
	xor.b32  	%r19685, %r19632, %r19684;
	shf.l.wrap.b32 	%r19686, %r19685, %r19685, 16;
	add.s32 	%r19687, %r19669, %r19686;
	xor.b32  	%r19688, %r19659, %r19687;
	shf.l.wrap.b32 	%r19689, %r19688, %r19688, 12;
	add.s32 	%r19690, %r19684, %r19689;
	xor.b32  	%r19691, %r19686, %r19690;
	shf.l.wrap.b32 	%r19692, %r19691, %r19691, 8;
	add.s32 	%r19693, %r19687, %r19692;
	xor.b32  	%r19694, %r19689, %r19693;
	shf.l.wrap.b32 	%r19695, %r19694, %r19694, 7;
	add.s32 	%r19696, %r19654, %r19671;
	xor.b32  	%r19697, %r19644, %r19696;
	shf.l.wrap.b32 	%r19698, %r19697, %r19697, 16;
	add.s32 	%r19699, %r19633, %r19698;
	xor.b32  	%r19700, %r19671, %r19699;
	shf.l.wrap.b32 	%r19701, %r19700, %r19700, 12;
	add.s32 	%r19702, %r19696, %r19701;
	xor.b32  	%r19703, %r19698, %r19702;
	shf.l.wrap.b32 	%r19704, %r19703, %r19703, 8;
	add.s32 	%r19705, %r19699, %r19704;
	xor.b32  	%r19706, %r19701, %r19705;
	shf.l.wrap.b32 	%r19707, %r19706, %r19706, 7;
	add.s32 	%r19708, %r19666, %r19635;
	xor.b32  	%r19709, %r19656, %r19708;
	shf.l.wrap.b32 	%r19710, %r19709, %r19709, 16;
	add.s32 	%r19711, %r19645, %r19710;
	xor.b32  	%r19712, %r19635, %r19711;
	shf.l.wrap.b32 	%r19713, %r19712, %r19712, 12;
	add.s32 	%r19714, %r19708, %r19713;
	xor.b32  	%r19715, %r19710, %r19714;
	shf.l.wrap.b32 	%r19716, %r19715, %r19715, 8;
	add.s32 	%r19717, %r19711, %r19716;
	xor.b32  	%r19718, %r19713, %r19717;
	shf.l.wrap.b32 	%r19719, %r19718, %r19718, 7;
	add.s32 	%r19720, %r19678, %r19719;
	xor.b32  	%r19721, %r19692, %r19720;
	shf.l.wrap.b32 	%r19722, %r19721, %r19721, 16;
	add.s32 	%r19723, %r19705, %r19722;
	xor.b32  	%r19724, %r19719, %r19723;
	shf.l.wrap.b32 	%r19725, %r19724, %r19724, 12;
	add.s32 	%r19726, %r19720, %r19725;
	xor.b32  	%r19727, %r19722, %r19726;
	shf.l.wrap.b32 	%r19728, %r19727, %r19727, 8;
	add.s32 	%r19729, %r19690, %r19683;
	xor.b32  	%r19730, %r19704, %r19729;
	shf.l.wrap.b32 	%r19731, %r19730, %r19730, 16;
	add.s32 	%r19732, %r19717, %r19731;
	xor.b32  	%r19733, %r19683, %r19732;
	shf.l.wrap.b32 	%r19734, %r19733, %r19733, 12;
	add.s32 	%r19735, %r19729, %r19734;
	xor.b32  	%r19736, %r19731, %r19735;
	shf.l.wrap.b32 	%r19737, %r19736, %r19736, 8;
	add.s32 	%r19738, %r19732, %r19737;
	xor.b32  	%r19739, %r19734, %r19738;
	shf.l.wrap.b32 	%r19740, %r19739, %r19739, 7;
	add.s32 	%r19741, %r19702, %r19695;
	xor.b32  	%r19742, %r19716, %r19741;
	shf.l.wrap.b32 	%r19743, %r19742, %r19742, 16;
	add.s32 	%r19744, %r19681, %r19743;
	xor.b32  	%r19745, %r19695, %r19744;
	shf.l.wrap.b32 	%r19746, %r19745, %r19745, 12;
	add.s32 	%r19747, %r19741, %r19746;
	xor.b32  	%r19748, %r19743, %r19747;
	shf.l.wrap.b32 	%r19749, %r19748, %r19748, 8;
	add.s32 	%r19750, %r19744, %r19749;
	xor.b32  	%r19751, %r19746, %r19750;
	shf.l.wrap.b32 	%r19752, %r19751, %r19751, 7;
	add.s32 	%r19753, %r19714, %r19707;
	xor.b32  	%r19754, %r19680, %r19753;
	shf.l.wrap.b32 	%r19755, %r19754, %r19754, 16;
	add.s32 	%r19756, %r19693, %r19755;
	xor.b32  	%r19757, %r19707, %r19756;
	shf.l.wrap.b32 	%r19758, %r19757, %r19757, 12;
	add.s32 	%r19759, %r19753, %r19758;
	xor.b32  	%r19760, %r19755, %r19759;
	shf.l.wrap.b32 	%r19761, %r19760, %r19760, 8;
	add.s32 	%r19762, %r19756, %r19761;
	add.s32 	%r19763, %r19726, %r19740;
	xor.b32  	%r19764, %r19761, %r19763;
	shf.l.wrap.b32 	%r19765, %r19764, %r19764, 16;
	add.s32 	%r19766, %r19750, %r19765;
	xor.b32  	%r19767, %r19740, %r19766;
	shr.u32 	%r19768, %r19767, 20;
	add.s32 	%r19769, %r19763, %r19768;
	add.s32 	%r19770, %r19735, %r19752;
	xor.b32  	%r19771, %r19728, %r19770;
	shf.l.wrap.b32 	%r19772, %r19771, %r19771, 16;
	add.s32 	%r19773, %r19762, %r19772;
	xor.b32  	%r19774, %r19752, %r19773;
	shr.u32 	%r19775, %r19774, 20;
	add.s32 	%r19776, %r19770, %r19775;
	add.s32 	%r19777, %r19089, %r19769;
	add.s32 	%r19778, %r19101, %r19776;
	cvt.u32.u16 	%r19779, %rs135;
	add.s32 	%r19780, %r19779, %r27940;
	add.s32 	%r19781, %r19780, -11;
	not.b32 	%r19782, %r19781;
	add.s32 	%r19783, %r19782, %r1808;
	mov.u32 	%r19784, %ctaid.x;
	shl.b32 	%r19785, %r19784, 11;
	mov.u32 	%r19786, %tid.x;
	and.b32  	%r19787, %r19786, 31;
	or.b32  	%r19788, %r19785, %r19787;
	shl.b32 	%r19789, %r19786, 3;
	and.b32  	%r19790, %r19789, 7936;
	add.s32 	%r19791, %r27503, %r19790;
	add.s32 	%r19792, %r19788, %r19791;
	shr.u32 	%r19793, %r19792, %r19783;
	and.b32  	%r19794, %r19793, 1;
	setp.eq.b32 	%p212, %r19794, 1;
	selp.b32 	%r19795, %r19778, %r19777, %p212;
	cvt.u16.u32 	%rs329, %r19795;
	and.b16  	%rs435, %rs329, 1;
	and.b16  	%rs330, %rs433, 255;
	setp.ne.s16 	%p213, %rs330, 1;
	@%p213 bra 	$L__BB3_271;
	ld.param.u64 	%rd486, [fused_batch_pir_kernel_optimized_8_param_1];
	cvt.u32.u16 	%r19796, %rs135;
	add.s32 	%r19797, %r19796, %r27940;
	add.s32 	%r19798, %r19797, -11;
	not.b32 	%r19799, %r19798;
	add.s32 	%r19800, %r19799, %r1808;
	mov.u32 	%r19801, %ctaid.x;
	shl.b32 	%r19802, %r19801, 11;
	mov.u32 	%r19803, %tid.x;
	and.b32  	%r19804, %r19803, 31;
	or.b32  	%r19805, %r19802, %r19804;
	shl.b32 	%r19806, %r19803, 3;
	and.b32  	%r19807, %r19806, 7936;
	add.s32 	%r19808, %r27503, %r19807;
	add.s32 	%r19809, %r19805, %r19808;
	shr.u32 	%r19810, %r19809, %r19800;
	and.b32  	%r19811, %r19810, 1;
	setp.eq.b32 	%p214, %r19811, 1;
	cvt.u64.u32 	%rd273, %r27940;
	cvt.u64.u16 	%rd274, %rs135;
	add.s64 	%rd275, %rd273, %rd274;
	cvta.to.global.u64 	%rd276, %rd486;
	shl.b64 	%rd277, %rd275, 4;
	add.s64 	%rd278, %rd276, %rd277;
	ld.global.u32 	%r19812, [%rd278+8628];
	selp.b32 	%r19813, %r27945, %r27944, %p214;
	xor.b32  	%r19814, %r19813, %r19812;
	selp.b32 	%r19815, %r27946, %r27943, %p214;
	selp.b32 	%r27944, %r27944, %r19814, %p214;
	selp.b32 	%r27945, %r19814, %r27945, %p214;
	ld.global.u32 	%r19816, [%rd278+8632];
	xor.b32  	%r19817, %r19815, %r19816;
	selp.b32 	%r19818, %r27947, %r27942, %p214;
	selp.b32 	%r27943, %r27943, %r19817, %p214;
	selp.b32 	%r27946, %r19817, %r27946, %p214;
	ld.global.u32 	%r19819, [%rd278+8636];
	xor.b32  	%r19820, %r19818, %r19819;
	selp.b32 	%r19821, %r27948, %r27941, %p214;
	selp.b32 	%r27942, %r27942, %r19820, %p214;
	selp.b32 	%r27947, %r19820, %r27947, %p214;
	ld.global.u32 	%r19822, [%rd278+8640];
	xor.b32  	%r19823, %r19821, %r19822;
	selp.b64 	%rd279, 445, 420, %p214;
	selp.b32 	%r27941, %r27941, %r19823, %p214;
	selp.b32 	%r27948, %r19823, %r27948, %p214;
	add.s64 	%rd280, %rd279, %rd275;
	add.s64 	%rd281, %rd280, %rd276;
	ld.global.u8 	%rs331, [%rd281+8773];
	xor.b16  	%rs435, %rs331, %rs435;
$L__BB3_271:
	cvt.u32.u16 	%r19824, %rs135;
	add.s32 	%r19825, %r19824, -11;
	add.s32 	%r19826, %r27940, %r19825;
	not.b32 	%r19827, %r19826;
	add.s32 	%r19828, %r19827, %r1808;
	mov.u32 	%r19829, %ctaid.x;
	shl.b32 	%r19830, %r19829, 11;
	mov.u32 	%r19831, %tid.x;
	and.b32  	%r19832, %r19831, 31;
	or.b32  	%r19833, %r19830, %r19832;
	shl.b32 	%r19834, %r19831, 3;
	and.b32  	%r19835, %r19834, 7936;
	add.s32 	%r19836, %r27503, %r19835;
	add.s32 	%r19837, %r19833, %r19836;
	shr.u32 	%r19838, %r19837, %r19828;
	and.b32  	%r19839, %r19838, 1;
	setp.eq.b32 	%p215, %r19839, 1;
	selp.b32 	%r27952, %r27945, %r27944, %p215;
	selp.b32 	%r27951, %r27946, %r27943, %p215;
	selp.b32 	%r27950, %r27947, %r27942, %p215;
	selp.b32 	%r27949, %r27948, %r27941, %p215;
	add.s32 	%r27940, %r27940, 1;
	sub.s32 	%r19840, %r1808, %r19825;
	setp.ne.s32 	%p216, %r27940, %r19840;
	mov.u16 	%rs433, %rs435;
	@%p216 bra 	$L__BB3_269;
$L__BB3_272:
	and.b16  	%rs332, %rs435, 255;
	setp.ne.s16 	%p217, %rs332, 1;
	@%p217 bra 	$L__BB3_274;
	ld.param.u64 	%rd487, [fused_batch_pir_kernel_optimized_8_param_1];
	cvta.to.global.u64 	%rd282, %rd487;
	ld.global.u32 	%r19841, [%rd282+9256];
	xor.b32  	%r27952, %r27952, %r19841;
$L__BB3_274:
	@%p217 bra 	$L__BB3_276;
	ld.param.u64 	%rd488, [fused_batch_pir_kernel_optimized_8_param_1];
	cvta.to.global.u64 	%rd283, %rd488;
	ld.global.u32 	%r19842, [%rd283+9260];
	xor.b32  	%r27951, %r27951, %r19842;
$L__BB3_276:
	@%p217 bra 	$L__BB3_278;
	ld.param.u64 	%rd489, [fused_batch_pir_kernel_optimized_8_param_1];
	cvta.to.global.u64 	%rd284, %rd489;
	ld.global.u32 	%r19843, [%rd284+9264];
	xor.b32  	%r27950, %r27950, %r19843;
$L__BB3_278:
	@%p217 bra 	$L__BB3_280;
	ld.param.u64 	%rd490, [fused_batch_pir_kernel_optimized_8_param_1];
	cvta.to.global.u64 	%rd285, %rd490;
	ld.global.u32 	%r19844, [%rd285+9268];
	xor.b32  	%r27949, %r27949, %r19844;
$L__BB3_280:
	ld.param.u32 	%r26707, [fused_batch_pir_kernel_optimized_8_param_4];
	mov.u32 	%r19846, %ctaid.x;
	shl.b32 	%r19847, %r19846, 11;
	mov.u32 	%r19848, %tid.x;
	and.b32  	%r19849, %r19848, 31;
	or.b32  	%r19850, %r19847, %r19849;
	shl.b32 	%r19851, %r19848, 3;
	and.b32  	%r19852, %r19851, 7936;
	add.s32 	%r19853, %r27503, %r19852;
	add.s32 	%r19854, %r19850, %r19853;
	setp.ge.s32 	%p221, %r19854, %r26707;
	mov.b32 	%r27973, 0;
	mov.u32 	%r27974, %r27973;
	mov.u32 	%r27975, %r27973;
	mov.u32 	%r27976, %r27973;
	@%p221 bra 	$L__BB3_294;
	ld.param.u64 	%rd491, [fused_batch_pir_kernel_optimized_8_param_1];
	cvta.to.global.u64 	%rd286, %rd491;
	ld.global.u8 	%rs336, [%rd286+9289];
	max.u16 	%rs142, %rs336, 11;
	cvt.u32.u16 	%r19855, %rs142;
	ld.shared.u32 	%r27976, [s_mem+99068];
	ld.shared.v4.u32 	{%r27975, %r27974, %r27973, %r19856}, [s_mem+99072];
	mov.b64 	%rd287, {%r27973, %r19856};
	shr.u64 	%rd288, %rd287, 32;
	cvt.u16.u64 	%rs438, %rd288;
	cvt.u32.u16 	%r1862, %rs336;
	sub.s32 	%r19857, %r1862, %r19855;
	add.s32 	%r19858, %r19857, 11;
	setp.lt.s32 	%p222, %r19858, 1;
	@%p222 bra 	$L__BB3_286;
	mov.b32 	%r27964, 0;
	mov.u16 	%rs436, %rs438;
$L__BB3_283:
	.pragma "nounroll";
	ld.const.u32 	%r19860, [CHACHA_CONSTANTS];
	add.s32 	%r19861, %r19860, %r27976;
	shf.l.wrap.b32 	%r19862, %r19861, %r19861, 16;
	add.s32 	%r19863, %r27976, %r19862;
	xor.b32  	%r19864, %r27976, %r19863;
	shf.l.wrap.b32 	%r19865, %r19864, %r19864, 12;
	add.s32 	%r19866, %r19861, %r19865;
	xor.b32  	%r19867, %r19862, %r19866;
	shf.l.wrap.b32 	%r19868, %r19867, %r19867, 8;
	add.s32 	%r19869, %r19863, %r19868;
	xor.b32  	%r19870, %r19865, %r19869;
	shf.l.wrap.b32 	%r19871, %r19870, %r19870, 7;
	ld.const.u32 	%r19872, [CHACHA_CONSTANTS+4];
	add.s32 	%r19873, %r19872, %r27975;
	shf.l.wrap.b32 	%r19874, %r19873, %r19873, 16;
	add.s32 	%r19875, %r27975, %r19874;
	xor.b32  	%r19876, %r27975, %r19875;
	shf.l.wrap.b32 	%r19877, %r19876, %r19876, 12;
	add.s32 	%r19878, %r19873, %r19877;
	xor.b32  	%r19879, %r19874, %r19878;
	shf.l.wrap.b32 	%r19880, %r19879, %r19879, 8;
	add.s32 	%r19881, %r19875, %r19880;
	xor.b32  	%r19882, %r19877, %r19881;
	shf.l.wrap.b32 	%r19883, %r19882, %r19882, 7;
	ld.const.u32 	%r19884, [CHACHA_CONSTANTS+8];
	add.s32 	%r19885, %r19884, %r27974;
	shf.l.wrap.b32 	%r19886, %r19885, %r19885, 16;
	add.s32 	%r19887, %r27974, %r19886;
	xor.b32  	%r19888, %r27974, %r19887;
	shf.l.wrap.b32 	%r19889, %r19888, %r19888, 12;
	add.s32 	%r19890, %r19885, %r19889;
	xor.b32  	%r19891, %r19886, %r19890;
	shf.l.wrap.b32 	%r19892, %r19891, %r19891, 8;
	add.s32 	%r19893, %r19887, %r19892;
	xor.b32  	%r19894, %r19889, %r19893;
	shf.l.wrap.b32 	%r19895, %r19894, %r19894, 7;
	ld.const.u32 	%r19896, [CHACHA_CONSTANTS+12];
	add.s32 	%r19897, %r19896, %r27973;
	shf.l.wrap.b32 	%r19898, %r19897, %r19897, 16;
	add.s32 	%r19899, %r27973, %r19898;
	xor.b32  	%r19900, %r27973, %r19899;
	shf.l.wrap.b32 	%r19901, %r19900, %r19900, 12;
	add.s32 	%r19902, %r19897, %r19901;
	xor.b32  	%r19903, %r19898, %r19902;
	shf.l.wrap.b32 	%r19904, %r19903, %r19903, 8;
	add.s32 	%r19905, %r19899, %r19904;
	xor.b32  	%r19906, %r19901, %r19905;
	shf.l.wrap.b32 	%r19907, %r19906, %r19906, 7;
	add.s32 	%r19908, %r19866, %r19883;
	xor.b32  	%r19909, %r19904, %r19908;
	shf.l.wrap.b32 	%r19910, %r19909, %r19909, 16;
	add.s32 	%r19911, %r19893, %r19910;
	xor.b32  	%r19912, %r19883, %r19911;
	shf.l.wrap.b32 	%r19913, %r19912, %r19912, 12;
	add.s32 	%r19914, %r19908, %r19913;
	xor.b32  	%r19915, %r19910, %r19914;
	shf.l.wrap.b32 	%r19916, %r19915, %r19915, 8;
	add.s32 	%r19917, %r19911, %r19916;
	xor.b32  	%r19918, %r19913, %r19917;
	shf.l.wrap.b32 	%r19919, %r19918, %r19918, 7;
	add.s32 	%r19920, %r19878, %r19895;
	xor.b32  	%r19921, %r19868, %r19920;
	shf.l.wrap.b32 	%r19922, %r19921, %r19921, 16;
	add.s32 	%r19923, %r19905, %r19922;
	xor.b32  	%r19924, %r19895, %r19923;
	shf.l.wrap.b32 	%r19925, %r19924, %r19924, 12;
	add.s32 	%r19926, %r19920, %r19925;
	xor.b32  	%r19927, %r19922, %r19926;
	shf.l.wrap.b32 	%r19928, %r19927, %r19927, 8;
	add.s32 	%r19929, %r19923, %r19928;
	xor.b32  	%r19930, %r19925, %r19929;
	shf.l.wrap.b32 	%r19931, %r19930, %r19930, 7;
	add.s32 	%r19932, %r19890, %r19907;
	xor.b32  	%r19933, %r19880, %r19932;
	shf.l.wrap.b32 	%r19934, %r19933, %r19933, 16;
	add.s32 	%r19935, %r19869, %r19934;
	xor.b32  	%r19936, %r19907, %r19935;
	shf.l.wrap.b32 	%r19937, %r19936, %r19936, 12;
	add.s32 	%r19938, %r19932, %r19937;
	xor.b32  	%r19939, %r19934, %r19938;
	shf.l.wrap.b32 	%r19940, %r19939, %r19939, 8;
	add.s32 	%r19941, %r19935, %r19940;
	xor.b32  	%r19942, %r19937, %r19941;
	shf.l.wrap.b32 	%r19943, %r19942, %r19942, 7;
	add.s32 	%r19944, %r19902, %r19871;
	xor.b32  	%r19945, %r19892, %r19944;
	shf.l.wrap.b32 	%r19946, %r19945, %r19945, 16;
	add.s32 	%r19947, %r19881, %r19946;
	xor.b32  	%r19948, %r19871, %r19947;
	shf.l.wrap.b32 	%r19949, %r19948, %r19948, 12;
	add.s32 	%r19950, %r19944, %r19949;
	xor.b32  	%r19951, %r19946, %r19950;
	shf.l.wrap.b32 	%r19952, %r19951, %r19951, 8;
	add.s32 	%r19953, %r19947, %r19952;
	xor.b32  	%r19954, %r19949, %r19953;
	shf.l.wrap.b32 	%r19955, %r19954, %r19954, 7;
	add.s32 	%r19956, %r19914, %r19955;
	xor.b32  	%r19957, %r19928, %r19956;
	shf.l.wrap.b32 	%r19958, %r19957, %r19957, 16;
	add.s32 	%r19959, %r19941, %r19958;
	xor.b32  	%r19960, %r19955, %r19959;
	shf.l.wrap.b32 	%r19961, %r19960, %r19960, 12;
	add.s32 	%r19962, %r19956, %r19961;
	xor.b32  	%r19963, %r19958, %r19962;
	shf.l.wrap.b32 	%r19964, %r19963, %r19963, 8;
	add.s32 	%r19965, %r19959, %r19964;
	xor.b32  	%r19966, %r19961, %r19965;
	shf.l.wrap.b32 	%r19967, %r19966, %r19966, 7;
	add.s32 	%r19968, %r19926, %r19919;
	xor.b32  	%r19969, %r19940, %r19968;
	shf.l.wrap.b32 	%r19970, %r19969, %r19969, 16;
	add.s32 	%r19971, %r19953, %r19970;
	xor.b32  	%r19972, %r19919, %r19971;
	shf.l.wrap.b32 	%r19973, %r19972, %r19972, 12;
	add.s32 	%r19974, %r19968, %r19973;
	xor.b32  	%r19975, %r19970, %r19974;
	shf.l.wrap.b32 	%r19976, %r19975, %r19975, 8;
	add.s32 	%r19977, %r19971, %r19976;
	xor.b32  	%r19978, %r19973, %r19977;
	shf.l.wrap.b32 	%r19979, %r19978, %r19978, 7;
	add.s32 	%r19980, %r19938, %r19931;
	xor.b32  	%r19981, %r19952, %r19980;
	shf.l.wrap.b32 	%r19982, %r19981, %r19981, 16;
	add.s32 	%r19983, %r19917, %r19982;
	xor.b32  	%r19984, %r19931, %r19983;
	shf.l.wrap.b32 	%r19985, %r19984, %r19984, 12;
	add.s32 	%r19986, %r19980, %r19985;
	xor.b32  	%r19987, %r19982, %r19986;
	shf.l.wrap.b32 	%r19988, %r19987, %r19987, 8;
	add.s32 	%r19989, %r19983, %r19988;
	xor.b32  	%r19990, %r19985, %r19989;
	shf.l.wrap.b32 	%r19991, %r19990, %r19990, 7;
	add.s32 	%r19992, %r19950, %r19943;
	xor.b32  	%r19993, %r19916, %r19992;
	shf.l.wrap.b32 	%r19994, %r19993, %r19993, 16;
	add.s32 	%r19995, %r19929, %r19994;
	xor.b32  	%r19996, %r19943, %r19995;
	shf.l.wrap.b32 	%r19997, %r19996, %r19996, 12;
	add.s32 	%r19998, %r19992, %r19997;
	xor.b32  	%r19999, %r19994, %r19998;
	shf.l.wrap.b32 	%r20000, %r19999, %r19999, 8;
	add.s32 	%r20001, %r19995, %r20000;
	xor.b32  	%r20002, %r19997, %r20001;
	shf.l.wrap.b32 	%r20003, %r20002, %r20002, 7;
	add.s32 	%r20004, %r19962, %r19979;
	xor.b32  	%r20005, %r20000, %r20004;
	shf.l.wrap.b32 	%r20006, %r20005, %r20005, 16;
	add.s32 	%r20007, %r19989, %r20006;
	xor.b32  	%r20008, %r19979, %r20007;
	shf.l.wrap.b32 	%r20009, %r20008, %r20008, 12;
	add.s32 	%r20010, %r20004, %r20009;
	xor.b32  	%r20011, %r20006, %r20010;
	shf.l.wrap.b32 	%r20012, %r20011, %r20011, 8;
	add.s32 	%r20013, %r20007, %r20012;
	xor.b32  	%r20014, %r20009, %r20013;
	shf.l.wrap.b32 	%r20015, %r20014, %r20014, 7;
	add.s32 	%r20016, %r19974, %r19991;
	xor.b32  	%r20017, %r19964, %r20016;
	shf.l.wrap.b32 	%r20018, %r20017, %r20017, 16;
	add.s32 	%r20019, %r20001, %r20018;
	xor.b32  	%r20020, %r19991, %r20019;
	shf.l.wrap.b32 	%r20021, %r20020, %r20020, 12;
	add.s32 	%r20022, %r20016, %r20021;
	xor.b32  	%r20023, %r20018, %r20022;
	shf.l.wrap.b32 	%r20024, %r20023, %r20023, 8;
	add.s32 	%r20025, %r20019, %r20024;
	xor.b32  	%r20026, %r20021, %r20025;
	shf.l.wrap.b32 	%r20027, %r20026, %r20026, 7;
	add.s32 	%r20028, %r19986, %r20003;
	xor.b32  	%r20029, %r19976, %r20028;
	shf.l.wrap.b32 	%r20030, %r20029, %r20029, 16;
	add.s32 	%r20031, %r19965, %r20030;
	xor.b32  	%r20032, %r20003, %r20031;
	shf.l.wrap.b32 	%r20033, %r20032, %r20032, 12;
	add.s32 	%r20034, %r20028, %r20033;
	xor.b32  	%r20035, %r20030, %r20034;
	shf.l.wrap.b32 	%r20036, %r20035, %r20035, 8;
	add.s32 	%r20037, %r20031, %r20036;
	xor.b32  	%r20038, %r20033, %r20037;
	shf.l.wrap.b32 	%r20039, %r20038, %r20038, 7;
	add.s32 	%r20040, %r19998, %r19967;
	xor.b32  	%r20041, %r19988, %r20040;
	shf.l.wrap.b32 	%r20042, %r20041, %r20041, 16;
	add.s32 	%r20043, %r19977, %r20042;
	xor.b32  	%r20044, %r19967, %r20043;
	shf.l.wrap.b32 	%r20045, %r20044, %r20044, 12;
	add.s32 	%r20046, %r20040, %r20045;
	xor.b32  	%r20047, %r20042, %r20046;
	shf.l.wrap.b32 	%r20048, %r20047, %r20047, 8;
	add.s32 	%r20049, %r20043, %r20048;
	xor.b32  	%r20050, %r20045, %r20049;
	shf.l.wrap.b32 	%r20051, %r20050, %r20050, 7;
	add.s32 	%r20052, %r20010, %r20051;
	xor.b32  	%r20053, %r20024, %r20052;
	shf.l.wrap.b32 	%r20054, %r20053, %r20053, 16;
	add.s32 	%r20055, %r20037, %r20054;
	xor.b32  	%r20056, %r20051, %r20055;
	shf.l.wrap.b32 	%r20057, %r20056, %r20056, 12;
	add.s32 	%r20058, %r20052, %r20057;
	xor.b32  	%r20059, %r20054, %r20058;
	shf.l.wrap.b32 	%r20060, %r20059, %r20059, 8;
	add.s32 	%r20061, %r20055, %r20060;
	xor.b32  	%r20062, %r20057, %r20061;
	shf.l.wrap.b32 	%r20063, %r20062, %r20062, 7;
	add.s32 	%r20064, %r20022, %r20015;
	xor.b32  	%r20065, %r20036, %r20064;
	shf.l.wrap.b32 	%r20066, %r20065, %r20065, 16;
	add.s32 	%r20067, %r20049, %r20066;
	xor.b32  	%r20068, %r20015, %r20067;
	shf.l.wrap.b32 	%r20069, %r20068, %r20068, 12;
	add.s32 	%r20070, %r20064, %r20069;
	xor.b32  	%r20071, %r20066, %r20070;
	shf.l.wrap.b32 	%r20072, %r20071, %r20071, 8;
	add.s32 	%r20073, %r20067, %r20072;
	xor.b32  	%r20074, %r20069, %r20073;
	shf.l.wrap.b32 	%r20075, %r20074, %r20074, 7;
	add.s32 	%r20076, %r20034, %r20027;
	xor.b32  	%r20077, %r20048, %r20076;
	shf.l.wrap.b32 	%r20078, %r20077, %r20077, 16;
	add.s32 	%r20079, %r20013, %r20078;
	xor.b32  	%r20080, %r20027, %r20079;
	shf.l.wrap.b32 	%r20081, %r20080, %r20080, 12;
	add.s32 	%r20082, %r20076, %r20081;
	xor.b32  	%r20083, %r20078, %r20082;
	shf.l.wrap.b32 	%r20084, %r20083, %r20083, 8;
	add.s32 	%r20085, %r20079, %r20084;
	xor.b32  	%r20086, %r20081, %r20085;
	shf.l.wrap.b32 	%r20087, %r20086, %r20086, 7;
	add.s32 	%r20088, %r20046, %r20039;
	xor.b32  	%r20089, %r20012, %r20088;
	shf.l.wrap.b32 	%r20090, %r20089, %r20089, 16;
	add.s32 	%r20091, %r20025, %r20090;
	xor.b32  	%r20092, %r20039, %r20091;
	shf.l.wrap.b32 	%r20093, %r20092, %r20092, 12;
	add.s32 	%r20094, %r20088, %r20093;
	xor.b32  	%r20095, %r20090, %r20094;
	shf.l.wrap.b32 	%r20096, %r20095, %r20095, 8;
	add.s32 	%r20097, %r20091, %r20096;
	xor.b32  	%r20098, %r20093, %r20097;
	shf.l.wrap.b32 	%r20099, %r20098, %r20098, 7;
	add.s32 	%r20100, %r20058, %r20075;
	xor.b32  	%r20101, %r20096, %r20100;
	shf.l.wrap.b32 	%r20102, %r20101, %r20101, 16;
	add.s32 	%r20103, %r20085, %r20102;
	xor.b32  	%r20104, %r20075, %r20103;
	shf.l.wrap.b32 	%r20105, %r20104, %r20104, 12;
	add.s32 	%r20106, %r20100, %r20105;
	xor.b32  	%r20107, %r20102, %r20106;
	shf.l.wrap.b32 	%r20108, %r20107, %r20107, 8;
	add.s32 	%r20109, %r20103, %r20108;
	xor.b32  	%r20110, %r20105, %r20109;
	shf.l.wrap.b32 	%r20111, %r20110, %r20110, 7;
	add.s32 	%r20112, %r20070, %r20087;
	xor.b32  	%r20113, %r20060, %r20112;
	shf.l.wrap.b32 	%r20114, %r20113, %r20113, 16;
	add.s32 	%r20115, %r20097, %r20114;
	xor.b32  	%r20116, %r20087, %r20115;
	shf.l.wrap.b32 	%r20117, %r20116, %r20116, 12;
	add.s32 	%r20118, %r20112, %r20117;
	xor.b32  	%r20119, %r20114, %r20118;
	shf.l.wrap.b32 	%r20120, %r20119, %r20119, 8;
	add.s32 	%r20121, %r20115, %r20120;
	xor.b32  	%r20122, %r20117, %r20121;
	shf.l.wrap.b32 	%r20123, %r20122, %r20122, 7;
	add.s32 	%r20124, %r20082, %r20099;
	xor.b32  	%r20125, %r20072, %r20124;
	shf.l.wrap.b32 	%r20126, %r20125, %r20125, 16;
	add.s32 	%r20127, %r20061, %r20126;
	xor.b32  	%r20128, %r20099, %r20127;
	shf.l.wrap.b32 	%r20129, %r20128, %r20128, 12;
	add.s32 	%r20130, %r20124, %r20129;
	xor.b32  	%r20131, %r20126, %r20130;
	shf.l.wrap.b32 	%r20132, %r20131, %r20131, 8;
	add.s32 	%r20133, %r20127, %r20132;
	xor.b32  	%r20134, %r20129, %r20133;
	shf.l.wrap.b32 	%r20135, %r20134, %r20134, 7;
	add.s32 	%r20136, %r20094, %r20063;
	xor.b32  	%r20137, %r20084, %r20136;
	shf.l.wrap.b32 	%r20138, %r20137, %r20137, 16;
	add.s32 	%r20139, %r20073, %r20138;
	xor.b32  	%r20140, %r20063, %r20139;
	shf.l.wrap.b32 	%r20141, %r20140, %r20140, 12;
	add.s32 	%r20142, %r20136, %r20141;
	xor.b32  	%r20143, %r20138, %r20142;
	shf.l.wrap.b32 	%r20144, %r20143, %r20143, 8;
	add.s32 	%r20145, %r20139, %r20144;
	xor.b32  	%r20146, %r20141, %r20145;
	shf.l.wrap.b32 	%r20147, %r20146, %r20146, 7;
	add.s32 	%r20148, %r20106, %r20147;
	xor.b32  	%r20149, %r20120, %r20148;
	shf.l.wrap.b32 	%r20150, %r20149, %r20149, 16;
	add.s32 	%r20151, %r20133, %r20150;
	xor.b32  	%r20152, %r20147, %r20151;
	shf.l.wrap.b32 	%r20153, %r20152, %r20152, 12;
	add.s32 	%r20154, %r20148, %r20153;
	xor.b32  	%r20155, %r20150, %r20154;
	shf.l.wrap.b32 	%r20156, %r20155, %r20155, 8;
	add.s32 	%r20157, %r20151, %r20156;
	xor.b32  	%r20158, %r20153, %r20157;
	shf.l.wrap.b32 	%r20159, %r20158, %r20158, 7;
	add.s32 	%r20160, %r20118, %r20111;
	xor.b32  	%r20161, %r20132, %r20160;
	shf.l.wrap.b32 	%r20162, %r20161, %r20161, 16;
	add.s32 	%r20163, %r20145, %r20162;
	xor.b32  	%r20164, %r20111, %r20163;
	shf.l.wrap.b32 	%r20165, %r20164, %r20164, 12;
	add.s32 	%r20166, %r20160, %r20165;
	xor.b32  	%r20167, %r20162, %r20166;
	shf.l.wrap.b32 	%r20168, %r20167, %r20167, 8;
	add.s32 	%r20169, %r20163, %r20168;
	xor.b32  	%r20170, %r20165, %r20169;
	shf.l.wrap.b32 	%r20171, %r20170, %r20170, 7;
	add.s32 	%r20172, %r20130, %r20123;
	xor.b32  	%r20173, %r20144, %r20172;
	shf.l.wrap.b32 	%r20174, %r20173, %r20173, 16;
	add.s32 	%r20175, %r20109, %r20174;
	xor.b32  	%r20176, %r20123, %r20175;
	shf.l.wrap.b32 	%r20177, %r20176, %r20176, 12;
	add.s32 	%r20178, %r20172, %r20177;
	xor.b32  	%r20179, %r20174, %r20178;
	shf.l.wrap.b32 	%r20180, %r20179, %r20179, 8;
	add.s32 	%r20181, %r20175, %r20180;
	xor.b32  	%r20182, %r20177, %r20181;
	shf.l.wrap.b32 	%r20183, %r20182, %r20182, 7;
	add.s32 	%r20184, %r20142, %r20135;
	xor.b32  	%r20185, %r20108, %r20184;
	shf.l.wrap.b32 	%r20186, %r20185, %r20185, 16;
	add.s32 	%r20187, %r20121, %r20186;
	xor.b32  	%r20188, %r20135, %r20187;
	shf.l.wrap.b32 	%r20189, %r20188, %r20188, 12;
	add.s32 	%r20190, %r20184, %r20189;
	xor.b32  	%r20191, %r20186, %r20190;
	shf.l.wrap.b32 	%r20192, %r20191, %r20191, 8;
	add.s32 	%r20193, %r20187, %r20192;
	xor.b32  	%r20194, %r20189, %r20193;
	shf.l.wrap.b32 	%r20195, %r20194, %r20194, 7;
	add.s32 	%r20196, %r20154, %r20171;
	xor.b32  	%r20197, %r20192, %r20196;
	shf.l.wrap.b32 	%r20198, %r20197, %r20197, 16;
	add.s32 	%r20199, %r20181, %r20198;
	xor.b32  	%r20200, %r20171, %r20199;
	shf.l.wrap.b32 	%r20201, %r20200, %r20200, 12;
	add.s32 	%r20202, %r20196, %r20201;
	xor.b32  	%r20203, %r20198, %r20202;
	shf.l.wrap.b32 	%r20204, %r20203, %r20203, 8;
	add.s32 	%r20205, %r20199, %r20204;
	xor.b32  	%r20206, %r20201, %r20205;
	shf.l.wrap.b32 	%r20207, %r20206, %r20206, 7;
	add.s32 	%r20208, %r20166, %r20183;
	xor.b32  	%r20209, %r20156, %r20208;
	shf.l.wrap.b32 	%r20210, %r20209, %r20209, 16;
	add.s32 	%r20211, %r20193, %r20210;
	xor.b32  	%r20212, %r20183, %r20211;
	shf.l.wrap.b32 	%r20213, %r20212, %r20212, 12;
	add.s32 	%r20214, %r20208, %r20213;
	xor.b32  	%r20215, %r20210, %r20214;
	shf.l.wrap.b32 	%r20216, %r20215, %r20215, 8;
	add.s32 	%r20217, %r20211, %r20216;
	xor.b32  	%r20218, %r20213, %r20217;
	shf.l.wrap.b32 	%r20219, %r20218, %r20218, 7;
	add.s32 	%r20220, %r20178, %r20195;
	xor.b32  	%r20221, %r20168, %r20220;
	shf.l.wrap.b32 	%r20222, %r20221, %r20221, 16;
	add.s32 	%r20223, %r20157, %r20222;
	xor.b32  	%r20224, %r20195, %r20223;
	shf.l.wrap.b32 	%r20225, %r20224, %r20224, 12;
	add.s32 	%r20226, %r20220, %r20225;
	xor.b32  	%r20227, %r20222, %r20226;
	shf.l.wrap.b32 	%r20228, %r20227, %r20227, 8;
	add.s32 	%r20229, %r20223, %r20228;
	xor.b32  	%r20230, %r20225, %r20229;
	shf.l.wrap.b32 	%r20231, %r20230, %r20230, 7;
	add.s32 	%r20232, %r20190, %r20159;
	xor.b32  	%r20233, %r20180, %r20232;
	shf.l.wrap.b32 	%r20234, %r20233, %r20233, 16;
	add.s32 	%r20235, %r20169, %r20234;
	xor.b32  	%r20236, %r20159, %r20235;
	shf.l.wrap.b32 	%r20237, %r20236, %r20236, 12;
	add.s32 	%r20238, %r20232, %r20237;
	xor.b32  	%r20239, %r20234, %r20238;
	shf.l.wrap.b32 	%r20240, %r20239, %r20239, 8;
	add.s32 	%r20241, %r20235, %r20240;
	xor.b32  	%r20242, %r20237, %r20241;
	shf.l.wrap.b32 	%r20243, %r20242, %r20242, 7;
	add.s32 	%r27968, %r19860, %r20202;
	add.s32 	%r27969, %r27976, %r20243;
	add.s32 	%r27967, %r19872, %r20214;
	add.s32 	%r27970, %r27975, %r20207;
	add.s32 	%r27966, %r19884, %r20226;
	add.s32 	%r27971, %r27974, %r20219;
	add.s32 	%r27965, %r19896, %r20238;
	add.s32 	%r27972, %r27973, %r20231;
	xor.b32  	%r20244, %r19861, 1;
	shf.l.wrap.b32 	%r20245, %r19861, %r20244, 16;
	add.s32 	%r20246, %r27976, %r20245;
	xor.b32  	%r20247, %r27976, %r20246;
	shf.l.wrap.b32 	%r20248, %r20247, %r20247, 12;
	add.s32 	%r20249, %r19861, %r20248;
	xor.b32  	%r20250, %r20245, %r20249;
	shf.l.wrap.b32 	%r20251, %r20250, %r20250, 8;
	add.s32 	%r20252, %r20246, %r20251;
	xor.b32  	%r20253, %r20248, %r20252;
	shf.l.wrap.b32 	%r20254, %r20253, %r20253, 7;
	add.s32 	%r20255, %r20249, %r19883;
	xor.b32  	%r20256, %r19904, %r20255;
	shf.l.wrap.b32 	%r20257, %r20256, %r20256, 16;
	add.s32 	%r20258, %r19893, %r20257;
	xor.b32  	%r20259, %r19883, %r20258;
	shf.l.wrap.b32 	%r20260, %r20259, %r20259, 12;
	add.s32 	%r20261, %r20255, %r20260;
	xor.b32  	%r20262, %r20257, %r20261;
	shf.l.wrap.b32 	%r20263, %r20262, %r20262, 8;
	add.s32 	%r20264, %r20258, %r20263;
	xor.b32  	%r20265, %r20260, %r20264;
	shf.l.wrap.b32 	%r20266, %r20265, %r20265, 7;
	xor.b32  	%r20267, %r20251, %r19920;
	shf.l.wrap.b32 	%r20268, %r20267, %r20267, 16;
	add.s32 	%r20269, %r19905, %r20268;
	xor.b32  	%r20270, %r19895, %r20269;
	shf.l.wrap.b32 	%r20271, %r20270, %r20270, 12;
	add.s32 	%r20272, %r19920, %r20271;
	xor.b32  	%r20273, %r20268, %r20272;
	shf.l.wrap.b32 	%r20274, %r20273, %r20273, 8;
	add.s32 	%r20275, %r20269, %r20274;
	xor.b32  	%r20276, %r20271, %r20275;
	shf.l.wrap.b32 	%r20277, %r20276, %r20276, 7;
	add.s32 	%r20278, %r20252, %r19934;
	xor.b32  	%r20279, %r19907, %r20278;
	shf.l.wrap.b32 	%r20280, %r20279, %r20279, 12;
	add.s32 	%r20281, %r19932, %r20280;
	xor.b32  	%r20282, %r19934, %r20281;
	shf.l.wrap.b32 	%r20283, %r20282, %r20282, 8;
	add.s32 	%r20284, %r20278, %r20283;
	xor.b32  	%r20285, %r20280, %r20284;
	shf.l.wrap.b32 	%r20286, %r20285, %r20285, 7;
	add.s32 	%r20287, %r19902, %r20254;
	xor.b32  	%r20288, %r19892, %r20287;
	shf.l.wrap.b32 	%r20289, %r20288, %r20288, 16;
	add.s32 	%r20290, %r19881, %r20289;
	xor.b32  	%r20291, %r20254, %r20290;
	shf.l.wrap.b32 	%r20292, %r20291, %r20291, 12;
	add.s32 	%r20293, %r20287, %r20292;
	xor.b32  	%r20294, %r20289, %r20293;
	shf.l.wrap.b32 	%r20295, %r20294, %r20294, 8;
	add.s32 	%r20296, %r20290, %r20295;
	xor.b32  	%r20297, %r20292, %r20296;
	shf.l.wrap.b32 	%r20298, %r20297, %r20297, 7;
	add.s32 	%r20299, %r20261, %r20298;
	xor.b32  	%r20300, %r20274, %r20299;
	shf.l.wrap.b32 	%r20301, %r20300, %r20300, 16;
	add.s32 	%r20302, %r20284, %r20301;
	xor.b32  	%r20303, %r20298, %r20302;
	shf.l.wrap.b32 	%r20304, %r20303, %r20303, 12;
	add.s32 	%r20305, %r20299, %r20304;
	xor.b32  	%r20306, %r20301, %r20305;
	shf.l.wrap.b32 	%r20307, %r20306, %r20306, 8;
	add.s32 	%r20308, %r20302, %r20307;
	xor.b32  	%r20309, %r20304, %r20308;
	shf.l.wrap.b32 	%r20310, %r20309, %r20309, 7;
	add.s32 	%r20311, %r20272, %r20266;
	xor.b32  	%r20312, %r20283, %r20311;
	shf.l.wrap.b32 	%r20313, %r20312, %r20312, 16;
	add.s32 	%r20314, %r20296, %r20313;
	xor.b32  	%r20315, %r20266, %r20314;
	shf.l.wrap.b32 	%r20316, %r20315, %r20315, 12;
	add.s32 	%r20317, %r20311, %r20316;
	xor.b32  	%r20318, %r20313, %r20317;
	shf.l.wrap.b32 	%r20319, %r20318, %r20318, 8;
	add.s32 	%r20320, %r20314, %r20319;
	xor.b32  	%r20321, %r20316, %r20320;
	shf.l.wrap.b32 	%r20322, %r20321, %r20321, 7;
	add.s32 	%r20323, %r20281, %r20277;
	xor.b32  	%r20324, %r20295, %r20323;
	shf.l.wrap.b32 	%r20325, %r20324, %r20324, 16;
	add.s32 	%r20326, %r20264, %r20325;
	xor.b32  	%r20327, %r20277, %r20326;
	shf.l.wrap.b32 	%r20328, %r20327, %r20327, 12;
	add.s32 	%r20329, %r20323, %r20328;
	xor.b32  	%r20330, %r20325, %r20329;
	shf.l.wrap.b32 	%r20331, %r20330, %r20330, 8;
	add.s32 	%r20332, %r20326, %r20331;
	xor.b32  	%r20333, %r20328, %r20332;
	shf.l.wrap.b32 	%r20334, %r20333, %r20333, 7;
	add.s32 	%r20335, %r20293, %r20286;
	xor.b32  	%r20336, %r20263, %r20335;
	shf.l.wrap.b32 	%r20337, %r20336, %r20336, 16;
	add.s32 	%r20338, %r20275, %r20337;
	xor.b32  	%r20339, %r20286, %r20338;
	shf.l.wrap.b32 	%r20340, %r20339, %r20339, 12;
	add.s32 	%r20341, %r20335, %r20340;
	xor.b32  	%r20342, %r20337, %r20341;
	shf.l.wrap.b32 	%r20343, %r20342, %r20342, 8;
	add.s32 	%r20344, %r20338, %r20343;
	xor.b32  	%r20345, %r20340, %r20344;
	shf.l.wrap.b32 	%r20346, %r20345, %r20345, 7;
	add.s32 	%r20347, %r20305, %r20322;
	xor.b32  	%r20348, %r20343, %r20347;
	shf.l.wrap.b32 	%r20349, %r20348, %r20348, 16;
	add.s32 	%r20350, %r20332, %r20349;
	xor.b32  	%r20351, %r20322, %r20350;
	shf.l.wrap.b32 	%r20352, %r20351, %r20351, 12;
	add.s32 	%r20353, %r20347, %r20352;
	xor.b32  	%r20354, %r20349, %r20353;
	shf.l.wrap.b32 	%r20355, %r20354, %r20354, 8;
	add.s32 	%r20356, %r20350, %r20355;
	xor.b32  	%r20357, %r20352, %r20356;
	shf.l.wrap.b32 	%r20358, %r20357, %r20357, 7;
	add.s32 	%r20359, %r20317, %r20334;
	xor.b32  	%r20360, %r20307, %r20359;
	shf.l.wrap.b32 	%r20361, %r20360, %r20360, 16;
	add.s32 	%r20362, %r20344, %r20361;
	xor.b32  	%r20363, %r20334, %r20362;
	shf.l.wrap.b32 	%r20364, %r20363, %r20363, 12;
	add.s32 	%r20365, %r20359, %r20364;
	xor.b32  	%r20366, %r20361, %r20365;
	shf.l.wrap.b32 	%r20367, %r20366, %r20366, 8;
	add.s32 	%r20368, %r20362, %r20367;
	xor.b32  	%r20369, %r20364, %r20368;
	shf.l.wrap.b32 	%r20370, %r20369, %r20369, 7;
	add.s32 	%r20371, %r20329, %r20346;
	xor.b32  	%r20372, %r20319, %r20371;
	shf.l.wrap.b32 	%r20373, %r20372, %r20372, 16;
	add.s32 	%r20374, %r20308, %r20373;
	xor.b32  	%r20375, %r20346, %r20374;
	shf.l.wrap.b32 	%r20376, %r20375, %r20375, 12;
	add.s32 	%r20377, %r20371, %r20376;
	xor.b32  	%r20378, %r20373, %r20377;
	shf.l.wrap.b32 	%r20379, %r20378, %r20378, 8;
	add.s32 	%r20380, %r20374, %r20379;
	xor.b32  	%r20381, %r20376, %r20380;
	shf.l.wrap.b32 	%r20382, %r20381, %r20381, 7;
	add.s32 	%r20383, %r20341, %r20310;
	xor.b32  	%r20384, %r20331, %r20383;
	shf.l.wrap.b32 	%r20385, %r20384, %r20384, 16;
	add.s32 	%r20386, %r20320, %r20385;
	xor.b32  	%r20387, %r20310, %r20386;
	shf.l.wrap.b32 	%r20388, %r20387, %r20387, 12;
	add.s32 	%r20389, %r20383, %r20388;
	xor.b32  	%r20390, %r20385, %r20389;
	shf.l.wrap.b32 	%r20391, %r20390, %r20390, 8;
	add.s32 	%r20392, %r20386, %r20391;
	xor.b32  	%r20393, %r20388, %r20392;
	shf.l.wrap.b32 	%r20394, %r20393, %r20393, 7;
	add.s32 	%r20395, %r20353, %r20394;
	xor.b32  	%r20396, %r20367, %r20395;
	shf.l.wrap.b32 	%r20397, %r20396, %r20396, 16;
	add.s32 	%r20398, %r20380, %r20397;
	xor.b32  	%r20399, %r20394, %r20398;
	shf.l.wrap.b32 	%r20400, %r20399, %r20399, 12;
	add.s32 	%r20401, %r20395, %r20400;
	xor.b32  	%r20402, %r20397, %r20401;
	shf.l.wrap.b32 	%r20403, %r20402, %r20402, 8;
	add.s32 	%r20404, %r20398, %r20403;
	xor.b32  	%r20405, %r20400, %r20404;
	shf.l.wrap.b32 	%r20406, %r20405, %r20405, 7;
	add.s32 	%r20407, %r20365, %r20358;
	xor.b32  	%r20408, %r20379, %r20407;
	shf.l.wrap.b32 	%r20409, %r20408, %r20408, 16;
	add.s32 	%r20410, %r20392, %r20409;
	xor.b32  	%r20411, %r20358, %r20410;
	shf.l.wrap.b32 	%r20412, %r20411, %r20411, 12;
	add.s32 	%r20413, %r20407, %r20412;
	xor.b32  	%r20414, %r20409, %r20413;
	shf.l.wrap.b32 	%r20415, %r20414, %r20414, 8;
	add.s32 	%r20416, %r20410, %r20415;
	xor.b32  	%r20417, %r20412, %r20416;
	shf.l.wrap.b32 	%r20418, %r20417, %r20417, 7;
	add.s32 	%r20419, %r20377, %r20370;
	xor.b32  	%r20420, %r20391, %r20419;
	shf.l.wrap.b32 	%r20421, %r20420, %r20420, 16;
	add.s32 	%r20422, %r20356, %r20421;
	xor.b32  	%r20423, %r20370, %r20422;
	shf.l.wrap.b32 	%r20424, %r20423, %r20423, 12;
	add.s32 	%r20425, %r20419, %r20424;
	xor.b32  	%r20426, %r20421, %r20425;
	shf.l.wrap.b32 	%r20427, %r20426, %r20426, 8;
	add.s32 	%r20428, %r20422, %r20427;
	xor.b32  	%r20429, %r20424, %r20428;
	shf.l.wrap.b32 	%r20430, %r20429, %r20429, 7;
	add.s32 	%r20431, %r20389, %r20382;
	xor.b32  	%r20432, %r20355, %r20431;
	shf.l.wrap.b32 	%r20433, %r20432, %r20432, 16;
	add.s32 	%r20434, %r20368, %r20433;
	xor.b32  	%r20435, %r20382, %r20434;
	shf.l.wrap.b32 	%r20436, %r20435, %r20435, 12;
	add.s32 	%r20437, %r20431, %r20436;
	xor.b32  	%r20438, %r20433, %r20437;
	shf.l.wrap.b32 	%r20439, %r20438, %r20438, 8;
	add.s32 	%r20440, %r20434, %r20439;
	xor.b32  	%r20441, %r20436, %r20440;
	shf.l.wrap.b32 	%r20442, %r20441, %r20441, 7;
	add.s32 	%r20443, %r20401, %r20418;
	xor.b32  	%r20444, %r20439, %r20443;
	shf.l.wrap.b32 	%r20445, %r20444, %r20444, 16;
	add.s32 	%r20446, %r20428, %r20445;
	xor.b32  	%r20447, %r20418, %r20446;
	shf.l.wrap.b32 	%r20448, %r20447, %r20447, 12;
	add.s32 	%r20449, %r20443, %r20448;
	xor.b32  	%r20450, %r20445, %r20449;
	shf.l.wrap.b32 	%r20451, %r20450, %r20450, 8;
	add.s32 	%r20452, %r20446, %r20451;
	xor.b32  	%r20453, %r20448, %r20452;
	shf.l.wrap.b32 	%r20454, %r20453, %r20453, 7;
	add.s32 	%r20455, %r20413, %r20430;
	xor.b32  	%r20456, %r20403, %r20455;
	shf.l.wrap.b32 	%r20457, %r20456, %r20456, 16;
	add.s32 	%r20458, %r20440, %r20457;
	xor.b32  	%r20459, %r20430, %r20458;
	shf.l.wrap.b32 	%r20460, %r20459, %r20459, 12;
	add.s32 	%r20461, %r20455, %r20460;
	xor.b32  	%r20462, %r20457, %r20461;
	shf.l.wrap.b32 	%r20463, %r20462, %r20462, 8;
	add.s32 	%r20464, %r20458, %r20463;
	xor.b32  	%r20465, %r20460, %r20464;
	shf.l.wrap.b32 	%r20466, %r20465, %r20465, 7;
	add.s32 	%r20467, %r20425, %r20442;
	xor.b32  	%r20468, %r20415, %r20467;
	shf.l.wrap.b32 	%r20469, %r20468, %r20468, 16;
	add.s32 	%r20470, %r20404, %r20469;
	xor.b32  	%r20471, %r20442, %r20470;
	shf.l.wrap.b32 	%r20472, %r20471, %r20471, 12;
	add.s32 	%r20473, %r20467, %r20472;
	xor.b32  	%r20474, %r20469, %r20473;
	shf.l.wrap.b32 	%r20475, %r20474, %r20474, 8;
	add.s32 	%r20476, %r20470, %r20475;
	xor.b32  	%r20477, %r20472, %r20476;
	shf.l.wrap.b32 	%r20478, %r20477, %r20477, 7;
	add.s32 	%r20479, %r20437, %r20406;
	xor.b32  	%r20480, %r20427, %r20479;
	shf.l.wrap.b32 	%r20481, %r20480, %r20480, 16;
	add.s32 	%r20482, %r20416, %r20481;
	xor.b32  	%r20483, %r20406, %r20482;
	shf.l.wrap.b32 	%r20484, %r20483, %r20483, 12;
	add.s32 	%r20485, %r20479, %r20484;
	xor.b32  	%r20486, %r20481, %r20485;
	shf.l.wrap.b32 	%r20487, %r20486, %r20486, 8;
	add.s32 	%r20488, %r20482, %r20487;
	xor.b32  	%r20489, %r20484, %r20488;
	shf.l.wrap.b32 	%r20490, %r20489, %r20489, 7;
	add.s32 	%r20491, %r20449, %r20490;
	xor.b32  	%r20492, %r20463, %r20491;
	shf.l.wrap.b32 	%r20493, %r20492, %r20492, 16;
	add.s32 	%r20494, %r20476, %r20493;
	xor.b32  	%r20495, %r20490, %r20494;
	shf.l.wrap.b32 	%r20496, %r20495, %r20495, 12;
	add.s32 	%r20497, %r20491, %r20496;
	xor.b32  	%r20498, %r20493, %r20497;
	shf.l.wrap.b32 	%r20499, %r20498, %r20498, 8;
	add.s32 	%r20500, %r20461, %r20454;
	xor.b32  	%r20501, %r20475, %r20500;
	shf.l.wrap.b32 	%r20502, %r20501, %r20501, 16;
	add.s32 	%r20503, %r20488, %r20502;
	xor.b32  	%r20504, %r20454, %r20503;
	shf.l.wrap.b32 	%r20505, %r20504, %r20504, 12;
	add.s32 	%r20506, %r20500, %r20505;
	xor.b32  	%r20507, %r20502, %r20506;
	shf.l.wrap.b32 	%r20508, %r20507, %r20507, 8;
	add.s32 	%r20509, %r20503, %r20508;
	xor.b32  	%r20510, %r20505, %r20509;
	shf.l.wrap.b32 	%r20511, %r20510, %r20510, 7;
	add.s32 	%r20512, %r20473, %r20466;
	xor.b32  	%r20513, %r20487, %r20512;
	shf.l.wrap.b32 	%r20514, %r20513, %r20513, 16;
	add.s32 	%r20515, %r20452, %r20514;
	xor.b32  	%r20516, %r20466, %r20515;
	shf.l.wrap.b32 	%r20517, %r20516, %r20516, 12;
	add.s32 	%r20518, %r20512, %r20517;
	xor.b32  	%r20519, %r20514, %r20518;
	shf.l.wrap.b32 	%r20520, %r20519, %r20519, 8;
	add.s32 	%r20521, %r20515, %r20520;
	xor.b32  	%r20522, %r20517, %r20521;
	shf.l.wrap.b32 	%r20523, %r20522, %r20522, 7;
	add.s32 	%r20524, %r20485, %r20478;
	xor.b32  	%r20525, %r20451, %r20524;
	shf.l.wrap.b32 	%r20526, %r20525, %r20525, 16;
	add.s32 	%r20527, %r20464, %r20526;
	xor.b32  	%r20528, %r20478, %r20527;
	shf.l.wrap.b32 	%r20529, %r20528, %r20528, 12;
	add.s32 	%r20530, %r20524, %r20529;
	xor.b32  	%r20531, %r20526, %r20530;
	shf.l.wrap.b32 	%r20532, %r20531, %r20531, 8;
	add.s32 	%r20533, %r20527, %r20532;
	add.s32 	%r20534, %r20497, %r20511;
	xor.b32  	%r20535, %r20532, %r20534;
	shf.l.wrap.b32 	%r20536, %r20535, %r20535, 16;
	add.s32 	%r20537, %r20521, %r20536;
	xor.b32  	%r20538, %r20511, %r20537;
	shr.u32 	%r20539, %r20538, 20;
	add.s32 	%r20540, %r20534, %r20539;
	add.s32 	%r20541, %r20506, %r20523;
	xor.b32  	%r20542, %r20499, %r20541;
	shf.l.wrap.b32 	%r20543, %r20542, %r20542, 16;
	add.s32 	%r20544, %r20533, %r20543;
	xor.b32  	%r20545, %r20523, %r20544;
	shr.u32 	%r20546, %r20545, 20;
	add.s32 	%r20547, %r20541, %r20546;
	add.s32 	%r20548, %r19860, %r20540;
	add.s32 	%r20549, %r19872, %r20547;
	cvt.u32.u16 	%r20550, %rs142;
	add.s32 	%r20551, %r20550, %r27964;
	add.s32 	%r20552, %r20551, -11;
	not.b32 	%r20553, %r20552;
	add.s32 	%r20554, %r20553, %r1862;
	mov.u32 	%r20555, %ctaid.x;
	shl.b32 	%r20556, %r20555, 11;
	mov.u32 	%r20557, %tid.x;
	and.b32  	%r20558, %r20557, 31;
	or.b32  	%r20559, %r20556, %r20558;
	shl.b32 	%r20560, %r20557, 3;
	and.b32  	%r20561, %r20560, 7936;
	add.s32 	%r20562, %r27503, %r20561;
	add.s32 	%r20563, %r20559, %r20562;
	shr.u32 	%r20564, %r20563, %r20554;
	and.b32  	%r20565, %r20564, 1;
	setp.eq.b32 	%p223, %r20565, 1;
	selp.b32 	%r20566, %r20549, %r20548, %p223;
	cvt.u16.u32 	%rs337, %r20566;
	and.b16  	%rs438, %rs337, 1;
	and.b16  	%rs338, %rs436, 255;
	setp.ne.s16 	%p224, %rs338, 1;
	@%p224 bra 	$L__BB3_285;
	ld.param.u64 	%rd492, [fused_batch_pir_kernel_optimized_8_param_1];
	cvt.u32.u16 	%r20567, %rs142;
	add.s32 	%r20568, %r20567, %r27964;
	add.s32 	%r20569, %r20568, -11;
	not.b32 	%r20570, %r20569;
	add.s32 	%r20571, %r20570, %r1862;
	mov.u32 	%r20572, %ctaid.x;
	shl.b32 	%r20573, %r20572, 11;
	mov.u32 	%r20574, %tid.x;
	and.b32  	%r20575, %r20574, 31;
	or.b32  	%r20576, %r20573, %r20575;
	shl.b32 	%r20577, %r20574, 3;
	and.b32  	%r20578, %r20577, 7936;
	add.s32 	%r20579, %r27503, %r20578;
	add.s32 	%r20580, %r20576, %r20579;
	shr.u32 	%r20581, %r20580, %r20571;
	and.b32  	%r20582, %r20581, 1;
	setp.eq.b32 	%p225, %r20582, 1;
	cvt.u64.u32 	%rd289, %r27964;
	cvt.u64.u16 	%rd290, %rs142;
	add.s64 	%rd291, %rd289, %rd290;
	cvta.to.global.u64 	%rd292, %rd492;
	shl.b64 	%rd293, %rd291, 4;
	add.s64 	%rd294, %rd292, %rd293;
	ld.global.u32 	%r20583, [%rd294+9116];
	selp.b32 	%r20584, %r27969, %r27968, %p225;
	xor.b32  	%r20585, %r20584, %r20583;
	selp.b32 	%r20586, %r27970, %r27967, %p225;
	selp.b32 	%r27968, %r27968, %r20585, %p225;
	selp.b32 	%r27969, %r20585, %r27969, %p225;
	ld.global.u32 	%r20587, [%rd294+9120];
	xor.b32  	%r20588, %r20586, %r20587;
	selp.b32 	%r20589, %r27971, %r27966, %p225;
	selp.b32 	%r27967, %r27967, %r20588, %p225;
	selp.b32 	%r27970, %r20588, %r27970, %p225;
	ld.global.u32 	%r20590, [%rd294+9124];
	xor.b32  	%r20591, %r20589, %r20590;
	selp.b32 	%r20592, %r27972, %r27965, %p225;
	selp.b32 	%r27966, %r27966, %r20591, %p225;
	selp.b32 	%r27971, %r20591, %r27971, %p225;
	ld.global.u32 	%r20593, [%rd294+9128];
	xor.b32  	%r20594, %r20592, %r20593;
	selp.b64 	%rd295, 445, 420, %p225;
	selp.b32 	%r27965, %r27965, %r20594, %p225;
	selp.b32 	%r27972, %r20594, %r27972, %p225;
	add.s64 	%rd296, %rd295, %rd291;
	add.s64 	%rd297, %rd296, %rd292;
	ld.global.u8 	%rs339, [%rd297+9261];
	xor.b16  	%rs438, %rs339, %rs438;
$L__BB3_285:
	cvt.u32.u16 	%r20595, %rs142;
	add.s32 	%r20596, %r20595, -11;
	add.s32 	%r20597, %r27964, %r20596;
	not.b32 	%r20598, %r20597;
	add.s32 	%r20599, %r20598, %r1862;
	mov.u32 	%r20600, %ctaid.x;
	shl.b32 	%r20601, %r20600, 11;
	mov.u32 	%r20602, %tid.x;
	and.b32  	%r20603, %r20602, 31;
	or.b32  	%r20604, %r20601, %r20603;
	shl.b32 	%r20605, %r20602, 3;
	and.b32  	%r20606, %r20605, 7936;
	add.s32 	%r20607, %r27503, %r20606;
	add.s32 	%r20608, %r20604, %r20607;
	shr.u32 	%r20609, %r20608, %r20599;
	and.b32  	%r20610, %r20609, 1;
	setp.eq.b32 	%p226, %r20610, 1;
	selp.b32 	%r27976, %r27969, %r27968, %p226;
	selp.b32 	%r27975, %r27970, %r27967, %p226;
	selp.b32 	%r27974, %r27971, %r27966, %p226;
	selp.b32 	%r27973, %r27972, %r27965, %p226;
	add.s32 	%r27964, %r27964, 1;
	sub.s32 	%r20611, %r1862, %r20596;
	setp.ne.s32 	%p227, %r27964, %r20611;
	mov.u16 	%rs436, %rs438;
	@%p227 bra 	$L__BB3_283;
$L__BB3_286:
	and.b16  	%rs340, %rs438, 255;
	setp.ne.s16 	%p228, %rs340, 1;
	@%p228 bra 	$L__BB3_288;
	ld.param.u64 	%rd493, [fused_batch_pir_kernel_optimized_8_param_1];
	cvta.to.global.u64 	%rd298, %rd493;
	ld.global.u32 	%r20612, [%rd298+9744];
	xor.b32  	%r27976, %r27976, %r20612;
$L__BB3_288:
	@%p228 bra 	$L__BB3_290;
	ld.param.u64 	%rd494, [fused_batch_pir_kernel_optimized_8_param_1];
	cvta.to.global.u64 	%rd299, %rd494;
	ld.global.u32 	%r20613, [%rd299+9748];
	xor.b32  	%r27975, %r27975, %r20613;
$L__BB3_290:
	@%p228 bra 	$L__BB3_292;
	ld.param.u64 	%rd495, [fused_batch_pir_kernel_optimized_8_param_1];
	cvta.to.global.u64 	%rd300, %rd495;
	ld.global.u32 	%r20614, [%rd300+9752];
	xor.b32  	%r27974, %r27974, %r20614;
$L__BB3_292:
	@%p228 bra 	$L__BB3_294;
	ld.param.u64 	%rd496, [fused_batch_pir_kernel_optimized_8_param_1];
	cvta.to.global.u64 	%rd301, %rd496;
	ld.global.u32 	%r20615, [%rd301+9756];
	xor.b32  	%r27973, %r27973, %r20615;
$L__BB3_294:
	ld.param.u32 	%r26708, [fused_batch_pir_kernel_optimized_8_param_4];
	mov.u32 	%r20617, %ctaid.x;
	shl.b32 	%r20618, %r20617, 11;
	mov.u32 	%r20619, %tid.x;
	and.b32  	%r20620, %r20619, 31;
	or.b32  	%r20621, %r20618, %r20620;
	shl.b32 	%r20622, %r20619, 3;
	and.b32  	%r20623, %r20622, 7936;
	add.s32 	%r20624, %r27503, %r20623;
	add.s32 	%r20625, %r20621, %r20624;
	setp.ge.s32 	%p232, %r20625, %r26708;
	mov.b32 	%r27997, 0;
	mov.u32 	%r27998, %r27997;
	mov.u32 	%r27999, %r27997;
	mov.u32 	%r28000, %r27997;
	@%p232 bra 	$L__BB3_308;
	ld.param.u64 	%rd497, [fused_batch_pir_kernel_optimized_8_param_1];
	cvta.to.global.u64 	%rd302, %rd497;
	ld.global.u8 	%rs344, [%rd302+9777];
	max.u16 	%rs149, %rs344, 11;
	cvt.u32.u16 	%r20626, %rs149;
	ld.shared.v4.u32 	{%r28000, %r27999, %r27998, %r27997}, [s_mem+99088];
	ld.shared.u8 	%rs441, [s_mem+99104];
	cvt.u32.u16 	%r1916, %rs344;
	sub.s32 	%r20627, %r1916, %r20626;
	add.s32 	%r20628, %r20627, 11;
	setp.lt.s32 	%p233, %r20628, 1;
	@%p233 bra 	$L__BB3_300;
	mov.b32 	%r27988, 0;
	mov.u16 	%rs439, %rs441;
$L__BB3_297:
	.pragma "nounroll";
	ld.const.u32 	%r20630, [CHACHA_CONSTANTS];
	add.s32 	%r20631, %r20630, %r28000;
	shf.l.wrap.b32 	%r20632, %r20631, %r20631, 16;
	add.s32 	%r20633, %r28000, %r20632;
	xor.b32  	%r20634, %r28000, %r20633;
	shf.l.wrap.b32 	%r20635, %r20634, %r20634, 12;
	add.s32 	%r20636, %r20631, %r20635;
	xor.b32  	%r20637, %r20632, %r20636;
	shf.l.wrap.b32 	%r20638, %r20637, %r20637, 8;
	add.s32 	%r20639, %r20633, %r20638;
	xor.b32  	%r20640, %r20635, %r20639;
	shf.l.wrap.b32 	%r20641, %r20640, %r20640, 7;
	ld.const.u32 	%r20642, [CHACHA_CONSTANTS+4];
	add.s32 	%r20643, %r20642, %r27999;
	shf.l.wrap.b32 	%r20644, %r20643, %r20643, 16;
	add.s32 	%r20645, %r27999, %r20644;
	xor.b32  	%r20646, %r27999, %r20645;
	shf.l.wrap.b32 	%r20647, %r20646, %r20646, 12;
	add.s32 	%r20648, %r20643, %r20647;
	xor.b32  	%r20649, %r20644, %r20648;
	shf.l.wrap.b32 	%r20650, %r20649, %r20649, 8;
	add.s32 	%r20651, %r20645, %r20650;
	xor.b32  	%r20652, %r20647, %r20651;
	shf.l.wrap.b32 	%r20653, %r20652, %r20652, 7;
	ld.const.u32 	%r20654, [CHACHA_CONSTANTS+8];
	add.s32 	%r20655, %r20654, %r27998;
	shf.l.wrap.b32 	%r20656, %r20655, %r20655, 16;
	add.s32 	%r20657, %r27998, %r20656;
	xor.b32  	%r20658, %r27998, %r20657;
	shf.l.wrap.b32 	%r20659, %r20658, %r20658, 12;
	add.s32 	%r20660, %r20655, %r20659;
	xor.b32  	%r20661, %r20656, %r20660;
	shf.l.wrap.b32 	%r20662, %r20661, %r20661, 8;
	add.s32 	%r20663, %r20657, %r20662;
	xor.b32  	%r20664, %r20659, %r20663;
	shf.l.wrap.b32 	%r20665, %r20664, %r20664, 7;
	ld.const.u32 	%r20666, [CHACHA_CONSTANTS+12];
	add.s32 	%r20667, %r20666, %r27997;
	shf.l.wrap.b32 	%r20668, %r20667, %r20667, 16;
	add.s32 	%r20669, %r27997, %r20668;
	xor.b32  	%r20670, %r27997, %r20669;
	shf.l.wrap.b32 	%r20671, %r20670, %r20670, 12;
	add.s32 	%r20672, %r20667, %r20671;
	xor.b32  	%r20673, %r20668, %r20672;
	shf.l.wrap.b32 	%r20674, %r20673, %r20673, 8;
	add.s32 	%r20675, %r20669, %r20674;
	xor.b32  	%r20676, %r20671, %r20675;
	shf.l.wrap.b32 	%r20677, %r20676, %r20676, 7;
	add.s32 	%r20678, %r20636, %r20653;
	xor.b32  	%r20679, %r20674, %r20678;
	shf.l.wrap.b32 	%r20680, %r20679, %r20679, 16;
	add.s32 	%r20681, %r20663, %r20680;
	xor.b32  	%r20682, %r20653, %r20681;
	shf.l.wrap.b32 	%r20683, %r20682, %r20682, 12;
	add.s32 	%r20684, %r20678, %r20683;
	xor.b32  	%r20685, %r20680, %r20684;
	shf.l.wrap.b32 	%r20686, %r20685, %r20685, 8;
	add.s32 	%r20687, %r20681, %r20686;
	xor.b32  	%r20688, %r20683, %r20687;
	shf.l.wrap.b32 	%r20689, %r20688, %r20688, 7;
	add.s32 	%r20690, %r20648, %r20665;
	xor.b32  	%r20691, %r20638, %r20690;
	shf.l.wrap.b32 	%r20692, %r20691, %r20691, 16;
	add.s32 	%r20693, %r20675, %r20692;
	xor.b32  	%r20694, %r20665, %r20693;
	shf.l.wrap.b32 	%r20695, %r20694, %r20694, 12;
	add.s32 	%r20696, %r20690, %r20695;
	xor.b32  	%r20697, %r20692, %r20696;
	shf.l.wrap.b32 	%r20698, %r20697, %r20697, 8;
	add.s32 	%r20699, %r20693, %r20698;
	xor.b32  	%r20700, %r20695, %r20699;
	shf.l.wrap.b32 	%r20701, %r20700, %r20700, 7;
	add.s32 	%r20702, %r20660, %r20677;
	xor.b32  	%r20703, %r20650, %r20702;
	shf.l.wrap.b32 	%r20704, %r20703, %r20703, 16;
	add.s32 	%r20705, %r20639, %r20704;
	xor.b32  	%r20706, %r20677, %r20705;
	shf.l.wrap.b32 	%r20707, %r20706, %r20706, 12;
	add.s32 	%r20708, %r20702, %r20707;
	xor.b32  	%r20709, %r20704, %r20708;
	shf.l.wrap.b32 	%r20710, %r20709, %r20709, 8;
	add.s32 	%r20711, %r20705, %r20710;
	xor.b32  	%r20712, %r20707, %r20711;
	shf.l.wrap.b32 	%r20713, %r20712, %r20712, 7;
	add.s32 	%r20714, %r20672, %r20641;
	xor.b32  	%r20715, %r20662, %r20714;
	shf.l.wrap.b32 	%r20716, %r20715, %r20715, 16;
	add.s32 	%r20717, %r20651, %r20716;
	xor.b32  	%r20718, %r20641, %r20717;
	shf.l.wrap.b32 	%r20719, %r20718, %r20718, 12;
	add.s32 	%r20720, %r20714, %r20719;
	xor.b32  	%r20721, %r20716, %r20720;
	shf.l.wrap.b32 	%r20722, %r20721, %r20721, 8;
	add.s32 	%r20723, %r20717, %r20722;
	xor.b32  	%r20724, %r20719, %r20723;
	shf.l.wrap.b32 	%r20725, %r20724, %r20724, 7;
	add.s32 	%r20726, %r20684, %r20725;
	xor.b32  	%r20727, %r20698, %r20726;
	shf.l.wrap.b32 	%r20728, %r20727, %r20727, 16;
	add.s32 	%r20729, %r20711, %r20728;
	xor.b32  	%r20730, %r20725, %r20729;
	shf.l.wrap.b32 	%r20731, %r20730, %r20730, 12;
	add.s32 	%r20732, %r20726, %r20731;
	xor.b32  	%r20733, %r20728, %r20732;
	shf.l.wrap.b32 	%r20734, %r20733, %r20733, 8;
	add.s32 	%r20735, %r20729, %r20734;
	xor.b32  	%r20736, %r20731, %r20735;
	shf.l.wrap.b32 	%r20737, %r20736, %r20736, 7;
	add.s32 	%r20738, %r20696, %r20689;
	xor.b32  	%r20739, %r20710, %r20738;
	shf.l.wrap.b32 	%r20740, %r20739, %r20739, 16;
	add.s32 	%r20741, %r20723, %r20740;
	xor.b32  	%r20742, %r20689, %r20741;
	shf.l.wrap.b32 	%r20743, %r20742, %r20742, 12;
	add.s32 	%r20744, %r20738, %r20743;
	xor.b32  	%r20745, %r20740, %r20744;
	shf.l.wrap.b32 	%r20746, %r20745, %r20745, 8;
	add.s32 	%r20747, %r20741, %r20746;
	xor.b32  	%r20748, %r20743, %r20747;
	shf.l.wrap.b32 	%r20749, %r20748, %r20748, 7;
	add.s32 	%r20750, %r20708, %r20701;
	xor.b32  	%r20751, %r20722, %r20750;
	shf.l.wrap.b32 	%r20752, %r20751, %r20751, 16;
	add.s32 	%r20753, %r20687, %r20752;
	xor.b32  	%r20754, %r20701, %r20753;
	shf.l.wrap.b32 	%r20755, %r20754, %r20754, 12;
	add.s32 	%r20756, %r20750, %r20755;
	xor.b32  	%r20757, %r20752, %r20756;
	shf.l.wrap.b32 	%r20758, %r20757, %r20757, 8;
	add.s32 	%r20759, %r20753, %r20758;
	xor.b32  	%r20760, %r20755, %r20759;
	shf.l.wrap.b32 	%r20761, %r20760, %r20760, 7;
	add.s32 	%r20762, %r20720, %r20713;
	xor.b32  	%r20763, %r20686, %r20762;
	shf.l.wrap.b32 	%r20764, %r20763, %r20763, 16;
	add.s32 	%r20765, %r20699, %r20764;
	xor.b32  	%r20766, %r20713, %r20765;
	shf.l.wrap.b32 	%r20767, %r20766, %r20766, 12;
	add.s32 	%r20768, %r20762, %r20767;
	xor.b32  	%r20769, %r20764, %r20768;
	shf.l.wrap.b32 	%r20770, %r20769, %r20769, 8;
	add.s32 	%r20771, %r20765, %r20770;
	xor.b32  	%r20772, %r20767, %r20771;
	shf.l.wrap.b32 	%r20773, %r20772, %r20772, 7;
	add.s32 	%r20774, %r20732, %r20749;
	xor.b32  	%r20775, %r20770, %r20774;
	shf.l.wrap.b32 	%r20776, %r20775, %r20775, 16;
	add.s32 	%r20777, %r20759, %r20776;
	xor.b32  	%r20778, %r20749, %r20777;
	shf.l.wrap.b32 	%r20779, %r20778, %r20778, 12;
	add.s32 	%r20780, %r20774, %r20779;
	xor.b32  	%r20781, %r20776, %r20780;
	shf.l.wrap.b32 	%r20782, %r20781, %r20781, 8;
	add.s32 	%r20783, %r20777, %r20782;
	xor.b32  	%r20784, %r20779, %r20783;
	shf.l.wrap.b32 	%r20785, %r20784, %r20784, 7;
	add.s32 	%r20786, %r20744, %r20761;
	xor.b32  	%r20787, %r20734, %r20786;
	shf.l.wrap.b32 	%r20788, %r20787, %r20787, 16;
	add.s32 	%r20789, %r20771, %r20788;
	xor.b32  	%r20790, %r20761, %r20789;
	shf.l.wrap.b32 	%r20791, %r20790, %r20790, 12;
	add.s32 	%r20792, %r20786, %r20791;
	xor.b32  	%r20793, %r20788, %r20792;
	shf.l.wrap.b32 	%r20794, %r20793, %r20793, 8;
	add.s32 	%r20795, %r20789, %r20794;
	xor.b32  	%r20796, %r20791, %r20795;
	shf.l.wrap.b32 	%r20797, %r20796, %r20796, 7;
	add.s32 	%r20798, %r20756, %r20773;
	xor.b32  	%r20799, %r20746, %r20798;
	shf.l.wrap.b32 	%r20800, %r20799, %r20799, 16;
	add.s32 	%r20801, %r20735, %r20800;
	xor.b32  	%r20802, %r20773, %r20801;
	shf.l.wrap.b32 	%r20803, %r20802, %r20802, 12;
	add.s32 	%r20804, %r20798, %r20803;
	xor.b32  	%r20805, %r20800, %r20804;
	shf.l.wrap.b32 	%r20806, %r20805, %r20805, 8;
	add.s32 	%r20807, %r20801, %r20806;
	xor.b32  	%r20808, %r20803, %r20807;
	shf.l.wrap.b32 	%r20809, %r20808, %r20808, 7;
	add.s32 	%r20810, %r20768, %r20737;
	xor.b32  	%r20811, %r20758, %r20810;
	shf.l.wrap.b32 	%r20812, %r20811, %r20811, 16;
	add.s32 	%r20813, %r20747, %r20812;
	xor.b32  	%r20814, %r20737, %r20813;
	shf.l.wrap.b32 	%r20815, %r20814, %r20814, 12;
	add.s32 	%r20816, %r20810, %r20815;
	xor.b32  	%r20817, %r20812, %r20816;
	shf.l.wrap.b32 	%r20818, %r20817, %r20817, 8;
	add.s32 	%r20819, %r20813, %r20818;
	xor.b32  	%r20820, %r20815, %r20819;
	shf.l.wrap.b32 	%r20821, %r20820, %r20820, 7;
	add.s32 	%r20822, %r20780, %r20821;
	xor.b32  	%r20823, %r20794, %r20822;
	shf.l.wrap.b32 	%r20824, %r20823, %r20823, 16;
	add.s32 	%r20825, %r20807, %r20824;
	xor.b32  	%r20826, %r20821, %r20825;
	shf.l.wrap.b32 	%r20827, %r20826, %r20826, 12;
	add.s32 	%r20828, %r20822, %r20827;
	xor.b32  	%r20829, %r20824, %r20828;
	shf.l.wrap.b32 	%r20830, %r20829, %r20829, 8;
	add.s32 	%r20831, %r20825, %r20830;
	xor.b32  	%r20832, %r20827, %r20831;
	shf.l.wrap.b32 	%r20833, %r20832, %r20832, 7;
	add.s32 	%r20834, %r20792, %r20785;
	xor.b32  	%r20835, %r20806, %r20834;
	shf.l.wrap.b32 	%r20836, %r20835, %r20835, 16;
	add.s32 	%r20837, %r20819, %r20836;
	xor.b32  	%r20838, %r20785, %r20837;
	shf.l.wrap.b32 	%r20839, %r20838, %r20838, 12;
	add.s32 	%r20840, %r20834, %r20839;
	xor.b32  	%r20841, %r20836, %r20840;
	shf.l.wrap.b32 	%r20842, %r20841, %r20841, 8;
	add.s32 	%r20843, %r20837, %r20842;
	xor.b32  	%r20844, %r20839, %r20843;
	shf.l.wrap.b32 	%r20845, %r20844, %r20844, 7;
	add.s32 	%r20846, %r20804, %r20797;
	xor.b32  	%r20847, %r20818, %r20846;
	shf.l.wrap.b32 	%r20848, %r20847, %r20847, 16;
	add.s32 	%r20849, %r20783, %r20848;
	xor.b32  	%r20850, %r20797, %r20849;
	shf.l.wrap.b32 	%r20851, %r20850, %r20850, 12;
	add.s32 	%r20852, %r20846, %r20851;
	xor.b32  	%r20853, %r20848, %r20852;
	shf.l.wrap.b32 	%r20854, %r20853, %r20853, 8;
	add.s32 	%r20855, %r20849, %r20854;
	xor.b32  	%r20856, %r20851, %r20855;
	shf.l.wrap.b32 	%r20857, %r20856, %r20856, 7;
	add.s32 	%r20858, %r20816, %r20809;
	xor.b32  	%r20859, %r20782, %r20858;
	shf.l.wrap.b32 	%r20860, %r20859, %r20859, 16;
	add.s32 	%r20861, %r20795, %r20860;
	xor.b32  	%r20862, %r20809, %r20861;
	shf.l.wrap.b32 	%r20863, %r20862, %r20862, 12;
	add.s32 	%r20864, %r20858, %r20863;
	xor.b32  	%r20865, %r20860, %r20864;
	shf.l.wrap.b32 	%r20866, %r20865, %r20865, 8;
	add.s32 	%r20867, %r20861, %r20866;
	xor.b32  	%r20868, %r20863, %r20867;
	shf.l.wrap.b32 	%r20869, %r20868, %r20868, 7;
	add.s32 	%r20870, %r20828, %r20845;
	xor.b32  	%r20871, %r20866, %r20870;
	shf.l.wrap.b32 	%r20872, %r20871, %r20871, 16;
	add.s32 	%r20873, %r20855, %r20872;
	xor.b32  	%r20874, %r20845, %r20873;
	shf.l.wrap.b32 	%r20875, %r20874, %r20874, 12;
	add.s32 	%r20876, %r20870, %r20875;
	xor.b32  	%r20877, %r20872, %r20876;
	shf.l.wrap.b32 	%r20878, %r20877, %r20877, 8;
	add.s32 	%r20879, %r20873, %r20878;
	xor.b32  	%r20880, %r20875, %r20879;
	shf.l.wrap.b32 	%r20881, %r20880, %r20880, 7;
	add.s32 	%r20882, %r20840, %r20857;
	xor.b32  	%r20883, %r20830, %r20882;
	shf.l.wrap.b32 	%r20884, %r20883, %r20883, 16;
	add.s32 	%r20885, %r20867, %r20884;
	xor.b32  	%r20886, %r20857, %r20885;
	shf.l.wrap.b32 	%r20887, %r20886, %r20886, 12;
	add.s32 	%r20888, %r20882, %r20887;
	xor.b32  	%r20889, %r20884, %r20888;
	shf.l.wrap.b32 	%r20890, %r20889, %r20889, 8;
	add.s32 	%r20891, %r20885, %r20890;
	xor.b32  	%r20892, %r20887, %r20891;
	shf.l.wrap.b32 	%r20893, %r20892, %r20892, 7;
	add.s32 	%r20894, %r20852, %r20869;
	xor.b32  	%r20895, %r20842, %r20894;
	shf.l.wrap.b32 	%r20896, %r20895, %r20895, 16;
	add.s32 	%r20897, %r20831, %r20896;
	xor.b32  	%r20898, %r20869, %r20897;
	shf.l.wrap.b32 	%r20899, %r20898, %r20898, 12;
	add.s32 	%r20900, %r20894, %r20899;
	xor.b32  	%r20901, %r20896, %r20900;
	shf.l.wrap.b32 	%r20902, %r20901, %r20901, 8;
	add.s32 	%r20903, %r20897, %r20902;
	xor.b32  	%r20904, %r20899, %r20903;
	shf.l.wrap.b32 	%r20905, %r20904, %r20904, 7;
	add.s32 	%r20906, %r20864, %r20833;
	xor.b32  	%r20907, %r20854, %r20906;
	shf.l.wrap.b32 	%r20908, %r20907, %r20907, 16;
	add.s32 	%r20909, %r20843, %r20908;
	xor.b32  	%r20910, %r20833, %r20909;
	shf.l.wrap.b32 	%r20911, %r20910, %r20910, 12;
	add.s32 	%r20912, %r20906, %r20911;
	xor.b32  	%r20913, %r20908, %r20912;
	shf.l.wrap.b32 	%r20914, %r20913, %r20913, 8;
	add.s32 	%r20915, %r20909, %r20914;
	xor.b32  	%r20916, %r20911, %r20915;
	shf.l.wrap.b32 	%r20917, %r20916, %r20916, 7;
	add.s32 	%r20918, %r20876, %r20917;
	xor.b32  	%r20919, %r20890, %r20918;
	shf.l.wrap.b32 	%r20920, %r20919, %r20919, 16;
	add.s32 	%r20921, %r20903, %r20920;
	xor.b32  	%r20922, %r20917, %r20921;
	shf.l.wrap.b32 	%r20923, %r20922, %r20922, 12;
	add.s32 	%r20924, %r20918, %r20923;
	xor.b32  	%r20925, %r20920, %r20924;
	shf.l.wrap.b32 	%r20926, %r20925, %r20925, 8;
	add.s32 	%r20927, %r20921, %r20926;
	xor.b32  	%r20928, %r20923, %r20927;
	shf.l.wrap.b32 	%r20929, %r20928, %r20928, 7;
	add.s32 	%r20930, %r20888, %r20881;
	xor.b32  	%r20931, %r20902, %r20930;
	shf.l.wrap.b32 	%r20932, %r20931, %r20931, 16;
	add.s32 	%r20933, %r20915, %r20932;
	xor.b32  	%r20934, %r20881, %r20933;
	shf.l.wrap.b32 	%r20935, %r20934, %r20934, 12;
	add.s32 	%r20936, %r20930, %r20935;
	xor.b32  	%r20937, %r20932, %r20936;
	shf.l.wrap.b32 	%r20938, %r20937, %r20937, 8;
	add.s32 	%r20939, %r20933, %r20938;
	xor.b32  	%r20940, %r20935, %r20939;
	shf.l.wrap.b32 	%r20941, %r20940, %r20940, 7;
	add.s32 	%r20942, %r20900, %r20893;
	xor.b32  	%r20943, %r20914, %r20942;
	shf.l.wrap.b32 	%r20944, %r20943, %r20943, 16;
	add.s32 	%r20945, %r20879, %r20944;
	xor.b32  	%r20946, %r20893, %r20945;
	shf.l.wrap.b32 	%r20947, %r20946, %r20946, 12;
	add.s32 	%r20948, %r20942, %r20947;
	xor.b32  	%r20949, %r20944, %r20948;
	shf.l.wrap.b32 	%r20950, %r20949, %r20949, 8;
	add.s32 	%r20951, %r20945, %r20950;
	xor.b32  	%r20952, %r20947, %r20951;
	shf.l.wrap.b32 	%r20953, %r20952, %r20952, 7;
	add.s32 	%r20954, %r20912, %r20905;
	xor.b32  	%r20955, %r20878, %r20954;
	shf.l.wrap.b32 	%r20956, %r20955, %r20955, 16;
	add.s32 	%r20957, %r20891, %r20956;
	xor.b32  	%r20958, %r20905, %r20957;
	shf.l.wrap.b32 	%r20959, %r20958, %r20958, 12;
	add.s32 	%r20960, %r20954, %r20959;
	xor.b32  	%r20961, %r20956, %r20960;
	shf.l.wrap.b32 	%r20962, %r20961, %r20961, 8;
	add.s32 	%r20963, %r20957, %r20962;
	xor.b32  	%r20964, %r20959, %r20963;
	shf.l.wrap.b32 	%r20965, %r20964, %r20964, 7;
	add.s32 	%r20966, %r20924, %r20941;
	xor.b32  	%r20967, %r20962, %r20966;
	shf.l.wrap.b32 	%r20968, %r20967, %r20967, 16;
	add.s32 	%r20969, %r20951, %r20968;
	xor.b32  	%r20970, %r20941, %r20969;
	shf.l.wrap.b32 	%r20971, %r20970, %r20970, 12;
	add.s32 	%r20972, %r20966, %r20971;
	xor.b32  	%r20973, %r20968, %r20972;
	shf.l.wrap.b32 	%r20974, %r20973, %r20973, 8;
	add.s32 	%r20975, %r20969, %r20974;
	xor.b32  	%r20976, %r20971, %r20975;
	shf.l.wrap.b32 	%r20977, %r20976, %r20976, 7;
	add.s32 	%r20978, %r20936, %r20953;
	xor.b32  	%r20979, %r20926, %r20978;
	shf.l.wrap.b32 	%r20980, %r20979, %r20979, 16;
	add.s32 	%r20981, %r20963, %r20980;
	xor.b32  	%r20982, %r20953, %r20981;
	shf.l.wrap.b32 	%r20983, %r20982, %r20982, 12;
	add.s32 	%r20984, %r20978, %r20983;
	xor.b32  	%r20985, %r20980, %r20984;
	shf.l.wrap.b32 	%r20986, %r20985, %r20985, 8;
	add.s32 	%r20987, %r20981, %r20986;
	xor.b32  	%r20988, %r20983, %r20987;
	shf.l.wrap.b32 	%r20989, %r20988, %r20988, 7;
	add.s32 	%r20990, %r20948, %r20965;
	xor.b32  	%r20991, %r20938, %r20990;
	shf.l.wrap.b32 	%r20992, %r20991, %r20991, 16;
	add.s32 	%r20993, %r20927, %r20992;
	xor.b32  	%r20994, %r20965, %r20993;
	shf.l.wrap.b32 	%r20995, %r20994, %r20994, 12;
	add.s32 	%r20996, %r20990, %r20995;
	xor.b32  	%r20997, %r20992, %r20996;
	shf.l.wrap.b32 	%r20998, %r20997, %r20997, 8;
	add.s32 	%r20999, %r20993, %r20998;
	xor.b32  	%r21000, %r20995, %r20999;
	shf.l.wrap.b32 	%r21001, %r21000, %r21000, 7;
	add.s32 	%r21002, %r20960, %r20929;
	xor.b32  	%r21003, %r20950, %r21002;
	shf.l.wrap.b32 	%r21004, %r21003, %r21003, 16;
	add.s32 	%r21005, %r20939, %r21004;
	xor.b32  	%r21006, %r20929, %r21005;
	shf.l.wrap.b32 	%r21007, %r21006, %r21006, 12;
	add.s32 	%r21008, %r21002, %r21007;
	xor.b32  	%r21009, %r21004, %r21008;
	shf.l.wrap.b32 	%r21010, %r21009, %r21009, 8;
	add.s32 	%r21011, %r21005, %r21010;
	xor.b32  	%r21012, %r21007, %r21011;
	shf.l.wrap.b32 	%r21013, %r21012, %r21012, 7;
	add.s32 	%r27992, %r20630, %r20972;
	add.s32 	%r27993, %r28000, %r21013;
	add.s32 	%r27991, %r20642, %r20984;
	add.s32 	%r27994, %r27999, %r20977;
	add.s32 	%r27990, %r20654, %r20996;
	add.s32 	%r27995, %r27998, %r20989;
	add.s32 	%r27989, %r20666, %r21008;
	add.s32 	%r27996, %r27997, %r21001;
	xor.b32  	%r21014, %r20631, 1;
	shf.l.wrap.b32 	%r21015, %r20631, %r21014, 16;
	add.s32 	%r21016, %r28000, %r21015;
	xor.b32  	%r21017, %r28000, %r21016;
	shf.l.wrap.b32 	%r21018, %r21017, %r21017, 12;
	add.s32 	%r21019, %r20631, %r21018;
	xor.b32  	%r21020, %r21015, %r21019;
	shf.l.wrap.b32 	%r21021, %r21020, %r21020, 8;
	add.s32 	%r21022, %r21016, %r21021;
	xor.b32  	%r21023, %r21018, %r21022;
	shf.l.wrap.b32 	%r21024, %r21023, %r21023, 7;
	add.s32 	%r21025, %r21019, %r20653;
	xor.b32  	%r21026, %r20674, %r21025;
	shf.l.wrap.b32 	%r21027, %r21026, %r21026, 16;
	add.s32 	%r21028, %r20663, %r21027;
	xor.b32  	%r21029, %r20653, %r21028;
	shf.l.wrap.b32 	%r21030, %r21029, %r21029, 12;
	add.s32 	%r21031, %r21025, %r21030;
	xor.b32  	%r21032, %r21027, %r21031;
	shf.l.wrap.b32 	%r21033, %r21032, %r21032, 8;
	add.s32 	%r21034, %r21028, %r21033;
	xor.b32  	%r21035, %r21030, %r21034;
	shf.l.wrap.b32 	%r21036, %r21035, %r21035, 7;
	xor.b32  	%r21037, %r21021, %r20690;
	shf.l.wrap.b32 	%r21038, %r21037, %r21037, 16;
	add.s32 	%r21039, %r20675, %r21038;
	xor.b32  	%r21040, %r20665, %r21039;
	shf.l.wrap.b32 	%r21041, %r21040, %r21040, 12;
	add.s32 	%r21042, %r20690, %r21041;
	xor.b32  	%r21043, %r21038, %r21042;
	shf.l.wrap.b32 	%r21044, %r21043, %r21043, 8;
	add.s32 	%r21045, %r21039, %r21044;
	xor.b32  	%r21046, %r21041, %r21045;
	shf.l.wrap.b32 	%r21047, %r21046, %r21046, 7;
	add.s32 	%r21048, %r21022, %r20704;
	xor.b32  	%r21049, %r20677, %r21048;
	shf.l.wrap.b32 	%r21050, %r21049, %r21049, 12;
	add.s32 	%r21051, %r20702, %r21050;
	xor.b32  	%r21052, %r20704, %r21051;
	shf.l.wrap.b32 	%r21053, %r21052, %r21052, 8;
	add.s32 	%r21054, %r21048, %r21053;
	xor.b32  	%r21055, %r21050, %r21054;
	shf.l.wrap.b32 	%r21056, %r21055, %r21055, 7;
	add.s32 	%r21057, %r20672, %r21024;
	xor.b32  	%r21058, %r20662, %r21057;
	shf.l.wrap.b32 	%r21059, %r21058, %r21058, 16;
	add.s32 	%r21060, %r20651, %r21059;
	xor.b32  	%r21061, %r21024, %r21060;
	shf.l.wrap.b32 	%r21062, %r21061, %r21061, 12;
	add.s32 	%r21063, %r21057, %r21062;
	xor.b32  	%r21064, %r21059, %r21063;
	shf.l.wrap.b32 	%r21065, %r21064, %r21064, 8;
	add.s32 	%r21066, %r21060, %r21065;
	xor.b32  	%r21067, %r21062, %r21066;
	shf.l.wrap.b32 	%r21068, %r21067, %r21067, 7;
	add.s32 	%r21069, %r21031, %r21068;
	xor.b32  	%r21070, %r21044, %r21069;
	shf.l.wrap.b32 	%r21071, %r21070, %r21070, 16;
	add.s32 	%r21072, %r21054, %r21071;
	xor.b32  	%r21073, %r21068, %r21072;
	shf.l.wrap.b32 	%r21074, %r21073, %r21073, 12;
	add.s32 	%r21075, %r21069, %r21074;
	xor.b32  	%r21076, %r21071, %r21075;
	shf.l.wrap.b32 	%r21077, %r21076, %r21076, 8;
	add.s32 	%r21078, %r21072, %r21077;
	xor.b32  	%r21079, %r21074, %r21078;
	shf.l.wrap.b32 	%r21080, %r21079, %r21079, 7;
	add.s32 	%r21081, %r21042, %r21036;
	xor.b32  	%r21082, %r21053, %r21081;
	shf.l.wrap.b32 	%r21083, %r21082, %r21082, 16;
	add.s32 	%r21084, %r21066, %r21083;
	xor.b32  	%r21085, %r21036, %r21084;
	shf.l.wrap.b32 	%r21086, %r21085, %r21085, 12;
	add.s32 	%r21087, %r21081, %r21086;
	xor.b32  	%r21088, %r21083, %r21087;
	shf.l.wrap.b32 	%r21089, %r21088, %r21088, 8;
	add.s32 	%r21090, %r21084, %r21089;
	xor.b32  	%r21091, %r21086, %r21090;
	shf.l.wrap.b32 	%r21092, %r21091, %r21091, 7;
	add.s32 	%r21093, %r21051, %r21047;
	xor.b32  	%r21094, %r21065, %r21093;
	shf.l.wrap.b32 	%r21095, %r21094, %r21094, 16;
	add.s32 	%r21096, %r21034, %r21095;
	xor.b32  	%r21097, %r21047, %r21096;
	shf.l.wrap.b32 	%r21098, %r21097, %r21097, 12;
	add.s32 	%r21099, %r21093, %r21098;
	xor.b32  	%r21100, %r21095, %r21099;
	shf.l.wrap.b32 	%r21101, %r21100, %r21100, 8;
	add.s32 	%r21102, %r21096, %r21101;
	xor.b32  	%r21103, %r21098, %r21102;
	shf.l.wrap.b32 	%r21104, %r21103, %r21103, 7;
	add.s32 	%r21105, %r21063, %r21056;
	xor.b32  	%r21106, %r21033, %r21105;
	shf.l.wrap.b32 	%r21107, %r21106, %r21106, 16;
	add.s32 	%r21108, %r21045, %r21107;
	xor.b32  	%r21109, %r21056, %r21108;
	shf.l.wrap.b32 	%r21110, %r21109, %r21109, 12;
	add.s32 	%r21111, %r21105, %r21110;
	xor.b32  	%r21112, %r21107, %r21111;
	shf.l.wrap.b32 	%r21113, %r21112, %r21112, 8;
	add.s32 	%r21114, %r21108, %r21113;
	xor.b32  	%r21115, %r21110, %r21114;
	shf.l.wrap.b32 	%r21116, %r21115, %r21115, 7;
	add.s32 	%r21117, %r21075, %r21092;
	xor.b32  	%r21118, %r21113, %r21117;
	shf.l.wrap.b32 	%r21119, %r21118, %r21118, 16;
	add.s32 	%r21120, %r21102, %r21119;
	xor.b32  	%r21121, %r21092, %r21120;
	shf.l.wrap.b32 	%r21122, %r21121, %r21121, 12;
	add.s32 	%r21123, %r21117, %r21122;
	xor.b32  	%r21124, %r21119, %r21123;
	shf.l.wrap.b32 	%r21125, %r21124, %r21124, 8;
	add.s32 	%r21126, %r21120, %r21125;
	xor.b32  	%r21127, %r21122, %r21126;
	shf.l.wrap.b32 	%r21128, %r21127, %r21127, 7;
	add.s32 	%r21129, %r21087, %r21104;
	xor.b32  	%r21130, %r21077, %r21129;
	shf.l.wrap.b32 	%r21131, %r21130, %r21130, 16;
	add.s32 	%r21132, %r21114, %r21131;
	xor.b32  	%r21133, %r21104, %r21132;
	shf.l.wrap.b32 	%r21134, %r21133, %r21133, 12;
	add.s32 	%r21135, %r21129, %r21134;
	xor.b32  	%r21136, %r21131, %r21135;
	shf.l.wrap.b32 	%r21137, %r21136, %r21136, 8;
	add.s32 	%r21138, %r21132, %r21137;
	xor.b32  	%r21139, %r21134, %r21138;
	shf.l.wrap.b32 	%r21140, %r21139, %r21139, 7;
	add.s32 	%r21141, %r21099, %r21116;
	xor.b32  	%r21142, %r21089, %r21141;
	shf.l.wrap.b32 	%r21143, %r21142, %r21142, 16;
	add.s32 	%r21144, %r21078, %r21143;
	xor.b32  	%r21145, %r21116, %r21144;
	shf.l.wrap.b32 	%r21146, %r21145, %r21145, 12;
	add.s32 	%r21147, %r21141, %r21146;
	xor.b32  	%r21148, %r21143, %r21147;
	shf.l.wrap.b32 	%r21149, %r21148, %r21148, 8;
	add.s32 	%r21150, %r21144, %r21149;
	xor.b32  	%r21151, %r21146, %r21150;
	shf.l.wrap.b32 	%r21152, %r21151, %r21151, 7;
	add.s32 	%r21153, %r21111, %r21080;
	xor.b32  	%r21154, %r21101, %r21153;
	shf.l.wrap.b32 	%r21155, %r21154, %r21154, 16;
	add.s32 	%r21156, %r21090, %r21155;
	xor.b32  	%r21157, %r21080, %r21156;
	shf.l.wrap.b32 	%r21158, %r21157, %r21157, 12;
	add.s32 	%r21159, %r21153, %r21158;
	xor.b32  	%r21160, %r21155, %r21159;
	shf.l.wrap.b32 	%r21161, %r21160, %r21160, 8;
	add.s32 	%r21162, %r21156, %r21161;
	xor.b32  	%r21163, %r21158, %r21162;
	shf.l.wrap.b32 	%r21164, %r21163, %r21163, 7;
	add.s32 	%r21165, %r21123, %r21164;
	xor.b32  	%r21166, %r21137, %r21165;
	shf.l.wrap.b32 	%r21167, %r21166, %r21166, 16;
	add.s32 	%r21168, %r21150, %r21167;
	xor.b32  	%r21169, %r21164, %r21168;
	shf.l.wrap.b32 	%r21170, %r21169, %r21169, 12;
	add.s32 	%r21171, %r21165, %r21170;
	xor.b32  	%r21172, %r21167, %r21171;
	shf.l.wrap.b32 	%r21173, %r21172, %r21172, 8;
	add.s32 	%r21174, %r21168, %r21173;
	xor.b32  	%r21175, %r21170, %r21174;
	shf.l.wrap.b32 	%r21176, %r21175, %r21175, 7;
	add.s32 	%r21177, %r21135, %r21128;
	xor.b32  	%r21178, %r21149, %r21177;
	shf.l.wrap.b32 	%r21179, %r21178, %r21178, 16;
	add.s32 	%r21180, %r21162, %r21179;
	xor.b32  	%r21181, %r21128, %r21180;
	shf.l.wrap.b32 	%r21182, %r21181, %r21181, 12;
	add.s32 	%r21183, %r21177, %r21182;
	xor.b32  	%r21184, %r21179, %r21183;
	shf.l.wrap.b32 	%r21185, %r21184, %r21184, 8;
	add.s32 	%r21186, %r21180, %r21185;
	xor.b32  	%r21187, %r21182, %r21186;
	shf.l.wrap.b32 	%r21188, %r21187, %r21187, 7;
	add.s32 	%r21189, %r21147, %r21140;
	xor.b32  	%r21190, %r21161, %r21189;
	shf.l.wrap.b32 	%r21191, %r21190, %r21190, 16;
	add.s32 	%r21192, %r21126, %r21191;
	xor.b32  	%r21193, %r21140, %r21192;
	shf.l.wrap.b32 	%r21194, %r21193, %r21193, 12;
	add.s32 	%r21195, %r21189, %r21194;
	xor.b32  	%r21196, %r21191, %r21195;
	shf.l.wrap.b32 	%r21197, %r21196, %r21196, 8;
	add.s32 	%r21198, %r21192, %r21197;
	xor.b32  	%r21199, %r21194, %r21198;
	shf.l.wrap.b32 	%r21200, %r21199, %r21199, 7;
	add.s32 	%r21201, %r21159, %r21152;
	xor.b32  	%r21202, %r21125, %r21201;
	shf.l.wrap.b32 	%r21203, %r21202, %r21202, 16;
	add.s32 	%r21204, %r21138, %r21203;
	xor.b32  	%r21205, %r21152, %r21204;
	shf.l.wrap.b32 	%r21206, %r21205, %r21205, 12;
	add.s32 	%r21207, %r21201, %r21206;
	xor.b32  	%r21208, %r21203, %r21207;
	shf.l.wrap.b32 	%r21209, %r21208, %r21208, 8;
	add.s32 	%r21210, %r21204, %r21209;
	xor.b32  	%r21211, %r21206, %r21210;
	shf.l.wrap.b32 	%r21212, %r21211, %r21211, 7;
	add.s32 	%r21213, %r21171, %r21188;
	xor.b32  	%r21214, %r21209, %r21213;
	shf.l.wrap.b32 	%r21215, %r21214, %r21214, 16;
	add.s32 	%r21216, %r21198, %r21215;
	xor.b32  	%r21217, %r21188, %r21216;
	shf.l.wrap.b32 	%r21218, %r21217, %r21217, 12;
	add.s32 	%r21219, %r21213, %r21218;
	xor.b32  	%r21220, %r21215, %r21219;
	shf.l.wrap.b32 	%r21221, %r21220, %r21220, 8;
	add.s32 	%r21222, %r21216, %r21221;
	xor.b32  	%r21223, %r21218, %r21222;
	shf.l.wrap.b32 	%r21224, %r21223, %r21223, 7;
	add.s32 	%r21225, %r21183, %r21200;
	xor.b32  	%r21226, %r21173, %r21225;
	shf.l.wrap.b32 	%r21227, %r21226, %r21226, 16;
	add.s32 	%r21228, %r21210, %r21227;
	xor.b32  	%r21229, %r21200, %r21228;
	shf.l.wrap.b32 	%r21230, %r21229, %r21229, 12;
	add.s32 	%r21231, %r21225, %r21230;
	xor.b32  	%r21232, %r21227, %r21231;
	shf.l.wrap.b32 	%r21233, %r21232, %r21232, 8;
	add.s32 	%r21234, %r21228, %r21233;
	xor.b32  	%r21235, %r21230, %r21234;
	shf.l.wrap.b32 	%r21236, %r21235, %r21235, 7;
	add.s32 	%r21237, %r21195, %r21212;
	xor.b32  	%r21238, %r21185, %r21237;
	shf.l.wrap.b32 	%r21239, %r21238, %r21238, 16;
	add.s32 	%r21240, %r21174, %r21239;
	xor.b32  	%r21241, %r21212, %r21240;
	shf.l.wrap.b32 	%r21242, %r21241, %r21241, 12;
	add.s32 	%r21243, %r21237, %r21242;
	xor.b32  	%r21244, %r21239, %r21243;
	shf.l.wrap.b32 	%r21245, %r21244, %r21244, 8;
	add.s32 	%r21246, %r21240, %r21245;
	xor.b32  	%r21247, %r21242, %r21246;
	shf.l.wrap.b32 	%r21248, %r21247, %r21247, 7;
	add.s32 	%r21249, %r21207, %r21176;
	xor.b32  	%r21250, %r21197, %r21249;
	shf.l.wrap.b32 	%r21251, %r21250, %r21250, 16;
	add.s32 	%r21252, %r21186, %r21251;
	xor.b32  	%r21253, %r21176, %r21252;
	shf.l.wrap.b32 	%r21254, %r21253, %r21253, 12;
	add.s32 	%r21255, %r21249, %r21254;
	xor.b32  	%r21256, %r21251, %r21255;
	shf.l.wrap.b32 	%r21257, %r21256, %r21256, 8;
	add.s32 	%r21258, %r21252, %r21257;
	xor.b32  	%r21259, %r21254, %r21258;
	shf.l.wrap.b32 	%r21260, %r21259, %r21259, 7;
	add.s32 	%r21261, %r21219, %r21260;
	xor.b32  	%r21262, %r21233, %r21261;
	shf.l.wrap.b32 	%r21263, %r21262, %r21262, 16;
	add.s32 	%r21264, %r21246, %r21263;
	xor.b32  	%r21265, %r21260, %r21264;
	shf.l.wrap.b32 	%r21266, %r21265, %r21265, 12;
	add.s32 	%r21267, %r21261, %r21266;
	xor.b32  	%r21268, %r21263, %r21267;
	shf.l.wrap.b32 	%r21269, %r21268, %r21268, 8;
	add.s32 	%r21270, %r21231, %r21224;
	xor.b32  	%r21271, %r21245, %r21270;
	shf.l.wrap.b32 	%r21272, %r21271, %r21271, 16;
	add.s32 	%r21273, %r21258, %r21272;
	xor.b32  	%r21274, %r21224, %r21273;
	shf.l.wrap.b32 	%r21275, %r21274, %r21274, 12;
	add.s32 	%r21276, %r21270, %r21275;
	xor.b32  	%r21277, %r21272, %r21276;
	shf.l.wrap.b32 	%r21278, %r21277, %r21277, 8;
	add.s32 	%r21279, %r21273, %r21278;
	xor.b32  	%r21280, %r21275, %r21279;
	shf.l.wrap.b32 	%r21281, %r21280, %r21280, 7;
	add.s32 	%r21282, %r21243, %r21236;
	xor.b32  	%r21283, %r21257, %r21282;
	shf.l.wrap.b32 	%r21284, %r21283, %r21283, 16;
	add.s32 	%r21285, %r21222, %r21284;
	xor.b32  	%r21286, %r21236, %r21285;
	shf.l.wrap.b32 	%r21287, %r21286, %r21286, 12;
	add.s32 	%r21288, %r21282, %r21287;
	xor.b32  	%r21289, %r21284, %r21288;
	shf.l.wrap.b32 	%r21290, %r21289, %r21289, 8;
	add.s32 	%r21291, %r21285, %r21290;
	xor.b32  	%r21292, %r21287, %r21291;
	shf.l.wrap.b32 	%r21293, %r21292, %r21292, 7;
	add.s32 	%r21294, %r21255, %r21248;
	xor.b32  	%r21295, %r21221, %r21294;
	shf.l.wrap.b32 	%r21296, %r21295, %r21295, 16;
	add.s32 	%r21297, %r21234, %r21296;
	xor.b32  	%r21298, %r21248, %r21297;
	shf.l.wrap.b32 	%r21299, %r21298, %r21298, 12;
	add.s32 	%r21300, %r21294, %r21299;
	xor.b32  	%r21301, %r21296, %r21300;
	shf.l.wrap.b32 	%r21302, %r21301, %r21301, 8;
	add.s32 	%r21303, %r21297, %r21302;
	add.s32 	%r21304, %r21267, %r21281;
	xor.b32  	%r21305, %r21302, %r21304;
	shf.l.wrap.b32 	%r21306, %r21305, %r21305, 16;
	add.s32 	%r21307, %r21291, %r21306;
	xor.b32  	%r21308, %r21281, %r21307;
	shr.u32 	%r21309, %r21308, 20;
	add.s32 	%r21310, %r21304, %r21309;
	add.s32 	%r21311, %r21276, %r21293;
	xor.b32  	%r21312, %r21269, %r21311;
	shf.l.wrap.b32 	%r21313, %r21312, %r21312, 16;
	add.s32 	%r21314, %r21303, %r21313;
	xor.b32  	%r21315, %r21293, %r21314;
	shr.u32 	%r21316, %r21315, 20;
	add.s32 	%r21317, %r21311, %r21316;
	add.s32 	%r21318, %r20630, %r21310;
	add.s32 	%r21319, %r20642, %r21317;
	cvt.u32.u16 	%r21320, %rs149;
	add.s32 	%r21321, %r21320, %r27988;
	add.s32 	%r21322, %r21321, -11;
	not.b32 	%r21323, %r21322;
	add.s32 	%r21324, %r21323, %r1916;
	mov.u32 	%r21325, %ctaid.x;
	shl.b32 	%r21326, %r21325, 11;
	mov.u32 	%r21327, %tid.x;
	and.b32  	%r21328, %r21327, 31;
	or.b32  	%r21329, %r21326, %r21328;
	shl.b32 	%r21330, %r21327, 3;
	and.b32  	%r21331, %r21330, 7936;
	add.s32 	%r21332, %r27503, %r21331;
	add.s32 	%r21333, %r21329, %r21332;
	shr.u32 	%r21334, %r21333, %r21324;
	and.b32  	%r21335, %r21334, 1;
	setp.eq.b32 	%p234, %r21335, 1;
	selp.b32 	%r21336, %r21319, %r21318, %p234;
	cvt.u16.u32 	%rs345, %r21336;
	and.b16  	%rs441, %rs345, 1;
	and.b16  	%rs346, %rs439, 255;
	setp.ne.s16 	%p235, %rs346, 1;
	@%p235 bra 	$L__BB3_299;
	ld.param.u64 	%rd498, [fused_batch_pir_kernel_optimized_8_param_1];
	cvt.u32.u16 	%r21337, %rs149;
	add.s32 	%r21338, %r21337, %r27988;
	add.s32 	%r21339, %r21338, -11;
	not.b32 	%r21340, %r21339;
	add.s32 	%r21341, %r21340, %r1916;
	mov.u32 	%r21342, %ctaid.x;
	shl.b32 	%r21343, %r21342, 11;
	mov.u32 	%r21344, %tid.x;
	and.b32  	%r21345, %r21344, 31;
	or.b32  	%r21346, %r21343, %r21345;
	shl.b32 	%r21347, %r21344, 3;
	and.b32  	%r21348, %r21347, 7936;
	add.s32 	%r21349, %r27503, %r21348;
	add.s32 	%r21350, %r21346, %r21349;
	shr.u32 	%r21351, %r21350, %r21341;
	and.b32  	%r21352, %r21351, 1;
	setp.eq.b32 	%p236, %r21352, 1;
	cvt.u64.u32 	%rd303, %r27988;
	cvt.u64.u16 	%rd304, %rs149;
	add.s64 	%rd305, %rd303, %rd304;
	cvta.to.global.u64 	%rd306, %rd498;
	shl.b64 	%rd307, %rd305, 4;
	add.s64 	%rd308, %rd306, %rd307;
	ld.global.u32 	%r21353, [%rd308+9604];
	selp.b32 	%r21354, %r27993, %r27992, %p236;
	xor.b32  	%r21355, %r21354, %r21353;
	selp.b32 	%r21356, %r27994, %r27991, %p236;
	selp.b32 	%r27992, %r27992, %r21355, %p236;
	selp.b32 	%r27993, %r21355, %r27993, %p236;
	ld.global.u32 	%r21357, [%rd308+9608];
	xor.b32  	%r21358, %r21356, %r21357;
	selp.b32 	%r21359, %r27995, %r27990, %p236;
	selp.b32 	%r27991, %r27991, %r21358, %p236;
	selp.b32 	%r27994, %r21358, %r27994, %p236;
	ld.global.u32 	%r21360, [%rd308+9612];
	xor.b32  	%r21361, %r21359, %r21360;
	selp.b32 	%r21362, %r27996, %r27989, %p236;
	selp.b32 	%r27990, %r27990, %r21361, %p236;
	selp.b32 	%r27995, %r21361, %r27995, %p236;
	ld.global.u32 	%r21363, [%rd308+9616];
	xor.b32  	%r21364, %r21362, %r21363;
	selp.b64 	%rd309, 445, 420, %p236;
	selp.b32 	%r27989, %r27989, %r21364, %p236;
	selp.b32 	%r27996, %r21364, %r27996, %p236;
	add.s64 	%rd310, %rd309, %rd305;
	add.s64 	%rd311, %rd310, %rd306;
	ld.global.u8 	%rs347, [%rd311+9749];
	xor.b16  	%rs441, %rs347, %rs441;
$L__BB3_299:
	cvt.u32.u16 	%r21365, %rs149;
	add.s32 	%r21366, %r21365, -11;
	add.s32 	%r21367, %r27988, %r21366;
	not.b32 	%r21368, %r21367;
	add.s32 	%r21369, %r21368, %r1916;
	mov.u32 	%r21370, %ctaid.x;
	shl.b32 	%r21371, %r21370, 11;
	mov.u32 	%r21372, %tid.x;
	and.b32  	%r21373, %r21372, 31;
	or.b32  	%r21374, %r21371, %r21373;
	shl.b32 	%r21375, %r21372, 3;
	and.b32  	%r21376, %r21375, 7936;
	add.s32 	%r21377, %r27503, %r21376;
	add.s32 	%r21378, %r21374, %r21377;
	shr.u32 	%r21379, %r21378, %r21369;
	and.b32  	%r21380, %r21379, 1;
	setp.eq.b32 	%p237, %r21380, 1;
	selp.b32 	%r28000, %r27993, %r27992, %p237;
	selp.b32 	%r27999, %r27994, %r27991, %p237;
	selp.b32 	%r27998, %r27995, %r27990, %p237;
	selp.b32 	%r27997, %r27996, %r27989, %p237;
	add.s32 	%r27988, %r27988, 1;
	sub.s32 	%r21381, %r1916, %r21366;
	setp.ne.s32 	%p238, %r27988, %r21381;
	mov.u16 	%rs439, %rs441;
	@%p238 bra 	$L__BB3_297;
$L__BB3_300:
	and.b16  	%rs348, %rs441, 255;
	setp.ne.s16 	%p239, %rs348, 1;
	@%p239 bra 	$L__BB3_302;
	ld.param.u64 	%rd499, [fused_batch_pir_kernel_optimized_8_param_1];
	cvta.to.global.u64 	%rd312, %rd499;
	ld.global.u32 	%r21382, [%rd312+10232];
	xor.b32  	%r28000, %r28000, %r21382;
$L__BB3_302:
	@%p239 bra 	$L__BB3_304;
	ld.param.u64 	%rd500, [fused_batch_pir_kernel_optimized_8_param_1];
	cvta.to.global.u64 	%rd313, %rd500;
	ld.global.u32 	%r21383, [%rd313+10236];
	xor.b32  	%r27999, %r27999, %r21383;
$L__BB3_304:
	@%p239 bra 	$L__BB3_306;
	ld.param.u64 	%rd501, [fused_batch_pir_kernel_optimized_8_param_1];
	cvta.to.global.u64 	%rd314, %rd501;
	ld.global.u32 	%r21384, [%rd314+10240];
	xor.b32  	%r27998, %r27998, %r21384;
$L__BB3_306:
	@%p239 bra 	$L__BB3_308;
	ld.param.u64 	%rd502, [fused_batch_pir_kernel_optimized_8_param_1];
	cvta.to.global.u64 	%rd315, %rd502;
	ld.global.u32 	%r21385, [%rd315+10244];
	xor.b32  	%r27997, %r27997, %r21385;
$L__BB3_308:
	ld.param.u32 	%r26709, [fused_batch_pir_kernel_optimized_8_param_4];
	mov.u32 	%r21387, %ctaid.x;
	shl.b32 	%r21388, %r21387, 11;
	mov.u32 	%r21389, %tid.x;
	and.b32  	%r21390, %r21389, 31;
	or.b32  	%r21391, %r21388, %r21390;
	shl.b32 	%r21392, %r21389, 3;
	and.b32  	%r21393, %r21392, 7936;
	add.s32 	%r21394, %r27503, %r21393;
	add.s32 	%r21395, %r21391, %r21394;
	setp.ge.s32 	%p243, %r21395, %r26709;
	mov.b32 	%r28021, 0;
	mov.u32 	%r28022, %r28021;
	mov.u32 	%r28023, %r28021;
	mov.u32 	%r28024, %r28021;
	@%p243 bra 	$L__BB3_322;
	ld.param.u64 	%rd503, [fused_batch_pir_kernel_optimized_8_param_1];
	cvta.to.global.u64 	%rd316, %rd503;
	ld.global.u8 	%rs352, [%rd316+10265];
	max.u16 	%rs156, %rs352, 11;
	cvt.u32.u16 	%r21396, %rs156;
	ld.shared.u32 	%r28024, [s_mem+99108];
	ld.shared.v2.u32 	{%r28023, %r28022}, [s_mem+99112];
	ld.shared.u32 	%r28021, [s_mem+99120];
	ld.shared.u8 	%rs444, [s_mem+99124];
	cvt.u32.u16 	%r1970, %rs352;
	sub.s32 	%r21397, %r1970, %r21396;
	add.s32 	%r21398, %r21397, 11;
	setp.lt.s32 	%p244, %r21398, 1;
	@%p244 bra 	$L__BB3_314;
	mov.b32 	%r28012, 0;
	mov.u16 	%rs442, %rs444;
$L__BB3_311:
	.pragma "nounroll";
	ld.const.u32 	%r21400, [CHACHA_CONSTANTS];
	add.s32 	%r21401, %r21400, %r28024;
	shf.l.wrap.b32 	%r21402, %r21401, %r21401, 16;
	add.s32 	%r21403, %r28024, %r21402;
	xor.b32  	%r21404, %r28024, %r21403;
	shf.l.wrap.b32 	%r21405, %r21404, %r21404, 12;
	add.s32 	%r21406, %r21401, %r21405;
	xor.b32  	%r21407, %r21402, %r21406;
	shf.l.wrap.b32 	%r21408, %r21407, %r21407, 8;
	add.s32 	%r21409, %r21403, %r21408;
	xor.b32  	%r21410, %r21405, %r21409;
	shf.l.wrap.b32 	%r21411, %r21410, %r21410, 7;
	ld.const.u32 	%r21412, [CHACHA_CONSTANTS+4];
	add.s32 	%r21413, %r21412, %r28023;
	shf.l.wrap.b32 	%r21414, %r21413, %r21413, 16;
	add.s32 	%r21415, %r28023, %r21414;
	xor.b32  	%r21416, %r28023, %r21415;
	shf.l.wrap.b32 	%r21417, %r21416, %r21416, 12;
	add.s32 	%r21418, %r21413, %r21417;
	xor.b32  	%r21419, %r21414, %r21418;
	shf.l.wrap.b32 	%r21420, %r21419, %r21419, 8;
	add.s32 	%r21421, %r21415, %r21420;
	xor.b32  	%r21422, %r21417, %r21421;
	shf.l.wrap.b32 	%r21423, %r21422, %r21422, 7;
	ld.const.u32 	%r21424, [CHACHA_CONSTANTS+8];
	add.s32 	%r21425, %r21424, %r28022;
	shf.l.wrap.b32 	%r21426, %r21425, %r21425, 16;
	add.s32 	%r21427, %r28022, %r21426;
	xor.b32  	%r21428, %r28022, %r21427;
	shf.l.wrap.b32 	%r21429, %r21428, %r21428, 12;
	add.s32 	%r21430, %r21425, %r21429;
	xor.b32  	%r21431, %r21426, %r21430;
	shf.l.wrap.b32 	%r21432, %r21431, %r21431, 8;
	add.s32 	%r21433, %r21427, %r21432;
	xor.b32  	%r21434, %r21429, %r21433;
	shf.l.wrap.b32 	%r21435, %r21434, %r21434, 7;
	ld.const.u32 	%r21436, [CHACHA_CONSTANTS+12];
	add.s32 	%r21437, %r21436, %r28021;
	shf.l.wrap.b32 	%r21438, %r21437, %r21437, 16;
	add.s32 	%r21439, %r28021, %r21438;
	xor.b32  	%r21440, %r28021, %r21439;
	shf.l.wrap.b32 	%r21441, %r21440, %r21440, 12;
	add.s32 	%r21442, %r21437, %r21441;
	xor.b32  	%r21443, %r21438, %r21442;
	shf.l.wrap.b32 	%r21444, %r21443, %r21443, 8;
	add.s32 	%r21445, %r21439, %r21444;
	xor.b32  	%r21446, %r21441, %r21445;
	shf.l.wrap.b32 	%r21447, %r21446, %r21446, 7;
	add.s32 	%r21448, %r21406, %r21423;
	xor.b32  	%r21449, %r21444, %r21448;
	shf.l.wrap.b32 	%r21450, %r21449, %r21449, 16;
	add.s32 	%r21451, %r21433, %r21450;
	xor.b32  	%r21452, %r21423, %r21451;
	shf.l.wrap.b32 	%r21453, %r21452, %r21452, 12;
	add.s32 	%r21454, %r21448, %r21453;
	xor.b32  	%r21455, %r21450, %r21454;
	shf.l.wrap.b32 	%r21456, %r21455, %r21455, 8;
	add.s32 	%r21457, %r21451, %r21456;
	xor.b32  	%r21458, %r21453, %r21457;
	shf.l.wrap.b32 	%r21459, %r21458, %r21458, 7;
	add.s32 	%r21460, %r21418, %r21435;
	xor.b32  	%r21461, %r21408, %r21460;
	shf.l.wrap.b32 	%r21462, %r21461, %r21461, 16;
	add.s32 	%r21463, %r21445, %r21462;
	xor.b32  	%r21464, %r21435, %r21463;
	shf.l.wrap.b32 	%r21465, %r21464, %r21464, 12;
	add.s32 	%r21466, %r21460, %r21465;
	xor.b32  	%r21467, %r21462, %r21466;
	shf.l.wrap.b32 	%r21468, %r21467, %r21467, 8;
	add.s32 	%r21469, %r21463, %r21468;
	xor.b32  	%r21470, %r21465, %r21469;
	shf.l.wrap.b32 	%r21471, %r21470, %r21470, 7;
	add.s32 	%r21472, %r21430, %r21447;
	xor.b32  	%r21473, %r21420, %r21472;
	shf.l.wrap.b32 	%r21474, %r21473, %r21473, 16;
	add.s32 	%r21475, %r21409, %r21474;
	xor.b32  	%r21476, %r21447, %r21475;
	shf.l.wrap.b32 	%r21477, %r21476, %r21476, 12;
	add.s32 	%r21478, %r21472, %r21477;
	xor.b32  	%r21479, %r21474, %r21478;
	shf.l.wrap.b32 	%r21480, %r21479, %r21479, 8;
	add.s32 	%r21481, %r21475, %r21480;
	xor.b32  	%r21482, %r21477, %r21481;
	shf.l.wrap.b32 	%r21483, %r21482, %r21482, 7;
	add.s32 	%r21484, %r21442, %r21411;
	xor.b32  	%r21485, %r21432, %r21484;
	shf.l.wrap.b32 	%r21486, %r21485, %r21485, 16;
	add.s32 	%r21487, %r21421, %r21486;
	xor.b32  	%r21488, %r21411, %r21487;
	shf.l.wrap.b32 	%r21489, %r21488, %r21488, 12;
	add.s32 	%r21490, %r21484, %r21489;
	xor.b32  	%r21491, %r21486, %r21490;
	shf.l.wrap.b32 	%r21492, %r21491, %r21491, 8;
	add.s32 	%r21493, %r21487, %r21492;
	xor.b32  	%r21494, %r21489, %r21493;
	shf.l.wrap.b32 	%r21495, %r21494, %r21494, 7;
	add.s32 	%r21496, %r21454, %r21495;
	xor.b32  	%r21497, %r21468, %r21496;
	shf.l.wrap.b32 	%r21498, %r21497, %r21497, 16;
	add.s32 	%r21499, %r21481, %r21498;
	xor.b32  	%r21500, %r21495, %r21499;
	shf.l.wrap.b32 	%r21501, %r21500, %r21500, 12;
	add.s32 	%r21502, %r21496, %r21501;
	xor.b32  	%r21503, %r21498, %r21502;
	shf.l.wrap.b32 	%r21504, %r21503, %r21503, 8;
	add.s32 	%r21505, %r21499, %r21504;
	xor.b32  	%r21506, %r21501, %r21505;
	shf.l.wrap.b32 	%r21507, %r21506, %r21506, 7;
	add.s32 	%r21508, %r21466, %r21459;
	xor.b32  	%r21509, %r21480, %r21508;
	shf.l.wrap.b32 	%r21510, %r21509, %r21509, 16;
	add.s32 	%r21511, %r21493, %r21510;
	xor.b32  	%r21512, %r21459, %r21511;
	shf.l.wrap.b32 	%r21513, %r21512, %r21512, 12;
	add.s32 	%r21514, %r21508, %r21513;
	xor.b32  	%r21515, %r21510, %r21514;
	shf.l.wrap.b32 	%r21516, %r21515, %r21515, 8;
	add.s32 	%r21517, %r21511, %r21516;
	xor.b32  	%r21518, %r21513, %r21517;
	shf.l.wrap.b32 	%r21519, %r21518, %r21518, 7;
	add.s32 	%r21520, %r21478, %r21471;
	xor.b32  	%r21521, %r21492, %r21520;
	shf.l.wrap.b32 	%r21522, %r21521, %r21521, 16;
	add.s32 	%r21523, %r21457, %r21522;
	xor.b32  	%r21524, %r21471, %r21523;
	shf.l.wrap.b32 	%r21525, %r21524, %r21524, 12;
	add.s32 	%r21526, %r21520, %r21525;
	xor.b32  	%r21527, %r21522, %r21526;
	shf.l.wrap.b32 	%r21528, %r21527, %r21527, 8;
	add.s32 	%r21529, %r21523, %r21528;
	xor.b32  	%r21530, %r21525, %r21529;
	shf.l.wrap.b32 	%r21531, %r21530, %r21530, 7;
	add.s32 	%r21532, %r21490, %r21483;
	xor.b32  	%r21533, %r21456, %r21532;
	shf.l.wrap.b32 	%r21534, %r21533, %r21533, 16;
	add.s32 	%r21535, %r21469, %r21534;
	xor.b32  	%r21536, %r21483, %r21535;
	shf.l.wrap.b32 	%r21537, %r21536, %r21536, 12;
	add.s32 	%r21538, %r21532, %r21537;
	xor.b32  	%r21539, %r21534, %r21538;
	shf.l.wrap.b32 	%r21540, %r21539, %r21539, 8;
	add.s32 	%r21541, %r21535, %r21540;
	xor.b32  	%r21542, %r21537, %r21541;
	shf.l.wrap.b32 	%r21543, %r21542, %r21542, 7;
	add.s32 	%r21544, %r21502, %r21519;
	xor.b32  	%r21545, %r21540, %r21544;
	shf.l.wrap.b32 	%r21546, %r21545, %r21545, 16;
	add.s32 	%r21547, %r21529, %r21546;
	xor.b32  	%r21548, %r21519, %r21547;
	shf.l.wrap.b32 	%r21549, %r21548, %r21548, 12;
	add.s32 	%r21550, %r21544, %r21549;
	xor.b32  	%r21551, %r21546, %r21550;
	shf.l.wrap.b32 	%r21552, %r21551, %r21551, 8;
	add.s32 	%r21553, %r21547, %r21552;
	xor.b32  	%r21554, %r21549, %r21553;
	shf.l.wrap.b32 	%r21555, %r21554, %r21554, 7;
	add.s32 	%r21556, %r21514, %r21531;
	xor.b32  	%r21557, %r21504, %r21556;
	shf.l.wrap.b32 	%r21558, %r21557, %r21557, 16;
	add.s32 	%r21559, %r21541, %r21558;
	xor.b32  	%r21560, %r21531, %r21559;
	shf.l.wrap.b32 	%r21561, %r21560, %r21560, 12;
	add.s32 	%r21562, %r21556, %r21561;
	xor.b32  	%r21563, %r21558, %r21562;
	shf.l.wrap.b32 	%r21564, %r21563, %r21563, 8;
	add.s32 	%r21565, %r21559, %r21564;
	xor.b32  	%r21566, %r21561, %r21565;
	shf.l.wrap.b32 	%r21567, %r21566, %r21566, 7;
	add.s32 	%r21568, %r21526, %r21543;
	xor.b32  	%r21569, %r21516, %r21568;
	shf.l.wrap.b32 	%r21570, %r21569, %r21569, 16;
	add.s32 	%r21571, %r21505, %r21570;
	xor.b32  	%r21572, %r21543, %r21571;
	shf.l.wrap.b32 	%r21573, %r21572, %r21572, 12;
	add.s32 	%r21574, %r21568, %r21573;
	xor.b32  	%r21575, %r21570, %r21574;
	shf.l.wrap.b32 	%r21576, %r21575, %r21575, 8;
	add.s32 	%r21577, %r21571, %r21576;
	xor.b32  	%r21578, %r21573, %r21577;
	shf.l.wrap.b32 	%r21579, %r21578, %r21578, 7;
	add.s32 	%r21580, %r21538, %r21507;
	xor.b32  	%r21581, %r21528, %r21580;
	shf.l.wrap.b32 	%r21582, %r21581, %r21581, 16;
	add.s32 	%r21583, %r21517, %r21582;
	xor.b32  	%r21584, %r21507, %r21583;
	shf.l.wrap.b32 	%r21585, %r21584, %r21584, 12;
	add.s32 	%r21586, %r21580, %r21585;
	xor.b32  	%r21587, %r21582, %r21586;
	shf.l.wrap.b32 	%r21588, %r21587, %r21587, 8;
	add.s32 	%r21589, %r21583, %r21588;
	xor.b32  	%r21590, %r21585, %r21589;
	shf.l.wrap.b32 	%r21591, %r21590, %r21590, 7;
	add.s32 	%r21592, %r21550, %r21591;
	xor.b32  	%r21593, %r21564, %r21592;
	shf.l.wrap.b32 	%r21594, %r21593, %r21593, 16;
	add.s32 	%r21595, %r21577, %r21594;
	xor.b32  	%r21596, %r21591, %r21595;
	shf.l.wrap.b32 	%r21597, %r21596, %r21596, 12;
	add.s32 	%r21598, %r21592, %r21597;
	xor.b32  	%r21599, %r21594, %r21598;
	shf.l.wrap.b32 	%r21600, %r21599, %r21599, 8;
	add.s32 	%r21601, %r21595, %r21600;
	xor.b32  	%r21602, %r21597, %r21601;
	shf.l.wrap.b32 	%r21603, %r21602, %r21602, 7;
	add.s32 	%r21604, %r21562, %r21555;
	xor.b32  	%r21605, %r21576, %r21604;
	shf.l.wrap.b32 	%r21606, %r21605, %r21605, 16;
	add.s32 	%r21607, %r21589, %r21606;
	xor.b32  	%r21608, %r21555, %r21607;
	shf.l.wrap.b32 	%r21609, %r21608, %r21608, 12;
	add.s32 	%r21610, %r21604, %r21609;
	xor.b32  	%r21611, %r21606, %r21610;
	shf.l.wrap.b32 	%r21612, %r21611, %r21611, 8;
	add.s32 	%r21613, %r21607, %r21612;
	xor.b32  	%r21614, %r21609, %r21613;
	shf.l.wrap.b32 	%r21615, %r21614, %r21614, 7;
	add.s32 	%r21616, %r21574, %r21567;
	xor.b32  	%r21617, %r21588, %r21616;
	shf.l.wrap.b32 	%r21618, %r21617, %r21617, 16;
	add.s32 	%r21619, %r21553, %r21618;
	xor.b32  	%r21620, %r21567, %r21619;
	shf.l.wrap.b32 	%r21621, %r21620, %r21620, 12;
	add.s32 	%r21622, %r21616, %r21621;
	xor.b32  	%r21623, %r21618, %r21622;
	shf.l.wrap.b32 	%r21624, %r21623, %r21623, 8;
	add.s32 	%r21625, %r21619, %r21624;
	xor.b32  	%r21626, %r21621, %r21625;
	shf.l.wrap.b32 	%r21627, %r21626, %r21626, 7;
	add.s32 	%r21628, %r21586, %r21579;
	xor.b32  	%r21629, %r21552, %r21628;
	shf.l.wrap.b32 	%r21630, %r21629, %r21629, 16;
	add.s32 	%r21631, %r21565, %r21630;
	xor.b32  	%r21632, %r21579, %r21631;
	shf.l.wrap.b32 	%r21633, %r21632, %r21632, 12;
	add.s32 	%r21634, %r21628, %r21633;
	xor.b32  	%r21635, %r21630, %r21634;
	shf.l.wrap.b32 	%r21636, %r21635, %r21635, 8;
	add.s32 	%r21637, %r21631, %r21636;
	xor.b32  	%r21638, %r21633, %r21637;
	shf.l.wrap.b32 	%r21639, %r21638, %r21638, 7;
	add.s32 	%r21640, %r21598, %r21615;
	xor.b32  	%r21641, %r21636, %r21640;
	shf.l.wrap.b32 	%r21642, %r21641, %r21641, 16;
	add.s32 	%r21643, %r21625, %r21642;
	xor.b32  	%r21644, %r21615, %r21643;
	shf.l.wrap.b32 	%r21645, %r21644, %r21644, 12;
	add.s32 	%r21646, %r21640, %r21645;
	xor.b32  	%r21647, %r21642, %r21646;
	shf.l.wrap.b32 	%r21648, %r21647, %r21647, 8;
	add.s32 	%r21649, %r21643, %r21648;
	xor.b32  	%r21650, %r21645, %r21649;
	shf.l.wrap.b32 	%r21651, %r21650, %r21650, 7;
	add.s32 	%r21652, %r21610, %r21627;
	xor.b32  	%r21653, %r21600, %r21652;
	shf.l.wrap.b32 	%r21654, %r21653, %r21653, 16;
	add.s32 	%r21655, %r21637, %r21654;
	xor.b32  	%r21656, %r21627, %r21655;
	shf.l.wrap.b32 	%r21657, %r21656, %r21656, 12;
	add.s32 	%r21658, %r21652, %r21657;
	xor.b32  	%r21659, %r21654, %r21658;
	shf.l.wrap.b32 	%r21660, %r21659, %r21659, 8;
	add.s32 	%r21661, %r21655, %r21660;
	xor.b32  	%r21662, %r21657, %r21661;
	shf.l.wrap.b32 	%r21663, %r21662, %r21662, 7;
	add.s32 	%r21664, %r21622, %r21639;
	xor.b32  	%r21665, %r21612, %r21664;
	shf.l.wrap.b32 	%r21666, %r21665, %r21665, 16;
	add.s32 	%r21667, %r21601, %r21666;
	xor.b32  	%r21668, %r21639, %r21667;
	shf.l.wrap.b32 	%r21669, %r21668, %r21668, 12;
	add.s32 	%r21670, %r21664, %r21669;
	xor.b32  	%r21671, %r21666, %r21670;
	shf.l.wrap.b32 	%r21672, %r21671, %r21671, 8;
	add.s32 	%r21673, %r21667, %r21672;
	xor.b32  	%r21674, %r21669, %r21673;
	shf.l.wrap.b32 	%r21675, %r21674, %r21674, 7;
	add.s32 	%r21676, %r21634, %r21603;
	xor.b32  	%r21677, %r21624, %r21676;
	shf.l.wrap.b32 	%r21678, %r21677, %r21677, 16;
	add.s32 	%r21679, %r21613, %r21678;
	xor.b32  	%r21680, %r21603, %r21679;
	shf.l.wrap.b32 	%r21681, %r21680, %r21680, 12;
	add.s32 	%r21682, %r21676, %r21681;
	xor.b32  	%r21683, %r21678, %r21682;
	shf.l.wrap.b32 	%r21684, %r21683, %r21683, 8;
	add.s32 	%r21685, %r21679, %r21684;
	xor.b32  	%r21686, %r21681, %r21685;
	shf.l.wrap.b32 	%r21687, %r21686, %r21686, 7;
	add.s32 	%r21688, %r21646, %r21687;
	xor.b32  	%r21689, %r21660, %r21688;
	shf.l.wrap.b32 	%r21690, %r21689, %r21689, 16;
	add.s32 	%r21691, %r21673, %r21690;
	xor.b32  	%r21692, %r21687, %r21691;
	shf.l.wrap.b32 	%r21693, %r21692, %r21692, 12;
	add.s32 	%r21694, %r21688, %r21693;
	xor.b32  	%r21695, %r21690, %r21694;
	shf.l.wrap.b32 	%r21696, %r21695, %r21695, 8;
	add.s32 	%r21697, %r21691, %r21696;
	xor.b32  	%r21698, %r21693, %r21697;
	shf.l.wrap.b32 	%r21699, %r21698, %r21698, 7;
	add.s32 	%r21700, %r21658, %r21651;
	xor.b32  	%r21701, %r21672, %r21700;
	shf.l.wrap.b32 	%r21702, %r21701, %r21701, 16;
	add.s32 	%r21703, %r21685, %r21702;
	xor.b32  	%r21704, %r21651, %r21703;
	shf.l.wrap.b32 	%r21705, %r21704, %r21704, 12;
	add.s32 	%r21706, %r21700, %r21705;
	xor.b32  	%r21707, %r21702, %r21706;
	shf.l.wrap.b32 	%r21708, %r21707, %r21707, 8;
	add.s32 	%r21709, %r21703, %r21708;
	xor.b32  	%r21710, %r21705, %r21709;
	shf.l.wrap.b32 	%r21711, %r21710, %r21710, 7;
	add.s32 	%r21712, %r21670, %r21663;
	xor.b32  	%r21713, %r21684, %r21712;
	shf.l.wrap.b32 	%r21714, %r21713, %r21713, 16;
	add.s32 	%r21715, %r21649, %r21714;
	xor.b32  	%r21716, %r21663, %r21715;
	shf.l.wrap.b32 	%r21717, %r21716, %r21716, 12;
	add.s32 	%r21718, %r21712, %r21717;
	xor.b32  	%r21719, %r21714, %r21718;
	shf.l.wrap.b32 	%r21720, %r21719, %r21719, 8;
	add.s32 	%r21721, %r21715, %r21720;
	xor.b32  	%r21722, %r21717, %r21721;
	shf.l.wrap.b32 	%r21723, %r21722, %r21722, 7;
	add.s32 	%r21724, %r21682, %r21675;
	xor.b32  	%r21725, %r21648, %r21724;
	shf.l.wrap.b32 	%r21726, %r21725, %r21725, 16;
	add.s32 	%r21727, %r21661, %r21726;
	xor.b32  	%r21728, %r21675, %r21727;
	shf.l.wrap.b32 	%r21729, %r21728, %r21728, 12;
	add.s32 	%r21730, %r21724, %r21729;
	xor.b32  	%r21731, %r21726, %r21730;
	shf.l.wrap.b32 	%r21732, %r21731, %r21731, 8;
	add.s32 	%r21733, %r21727, %r21732;
	xor.b32  	%r21734, %r21729, %r21733;
	shf.l.wrap.b32 	%r21735, %r21734, %r21734, 7;
	add.s32 	%r21736, %r21694, %r21711;
	xor.b32  	%r21737, %r21732, %r21736;
	shf.l.wrap.b32 	%r21738, %r21737, %r21737, 16;
	add.s32 	%r21739, %r21721, %r21738;
	xor.b32  	%r21740, %r21711, %r21739;
	shf.l.wrap.b32 	%r21741, %r21740, %r21740, 12;
	add.s32 	%r21742, %r21736, %r21741;
	xor.b32  	%r21743, %r21738, %r21742;
	shf.l.wrap.b32 	%r21744, %r21743, %r21743, 8;
	add.s32 	%r21745, %r21739, %r21744;
	xor.b32  	%r21746, %r21741, %r21745;
	shf.l.wrap.b32 	%r21747, %r21746, %r21746, 7;
	add.s32 	%r21748, %r21706, %r21723;
	xor.b32  	%r21749, %r21696, %r21748;
	shf.l.wrap.b32 	%r21750, %r21749, %r21749, 16;
	add.s32 	%r21751, %r21733, %r21750;
	xor.b32  	%r21752, %r21723, %r21751;
	shf.l.wrap.b32 	%r21753, %r21752, %r21752, 12;
	add.s32 	%r21754, %r21748, %r21753;
	xor.b32  	%r21755, %r21750, %r21754;
	shf.l.wrap.b32 	%r21756, %r21755, %r21755, 8;
	add.s32 	%r21757, %r21751, %r21756;
	xor.b32  	%r21758, %r21753, %r21757;
	shf.l.wrap.b32 	%r21759, %r21758, %r21758, 7;
	add.s32 	%r21760, %r21718, %r21735;
	xor.b32  	%r21761, %r21708, %r21760;
	shf.l.wrap.b32 	%r21762, %r21761, %r21761, 16;
	add.s32 	%r21763, %r21697, %r21762;
	xor.b32  	%r21764, %r21735, %r21763;
	shf.l.wrap.b32 	%r21765, %r21764, %r21764, 12;
	add.s32 	%r21766, %r21760, %r21765;
	xor.b32  	%r21767, %r21762, %r21766;
	shf.l.wrap.b32 	%r21768, %r21767, %r21767, 8;
	add.s32 	%r21769, %r21763, %r21768;
	xor.b32  	%r21770, %r21765, %r21769;
	shf.l.wrap.b32 	%r21771, %r21770, %r21770, 7;
	add.s32 	%r21772, %r21730, %r21699;
	xor.b32  	%r21773, %r21720, %r21772;
	shf.l.wrap.b32 	%r21774, %r21773, %r21773, 16;
	add.s32 	%r21775, %r21709, %r21774;
	xor.b32  	%r21776, %r21699, %r21775;
	shf.l.wrap.b32 	%r21777, %r21776, %r21776, 12;
	add.s32 	%r21778, %r21772, %r21777;
	xor.b32  	%r21779, %r21774, %r21778;
	shf.l.wrap.b32 	%r21780, %r21779, %r21779, 8;
	add.s32 	%r21781, %r21775, %r21780;
	xor.b32  	%r21782, %r21777, %r21781;
	shf.l.wrap.b32 	%r21783, %r21782, %r21782, 7;
	add.s32 	%r28016, %r21400, %r21742;
	add.s32 	%r28017, %r28024, %r21783;
	add.s32 	%r28015, %r21412, %r21754;
	add.s32 	%r28018, %r28023, %r21747;
	add.s32 	%r28014, %r21424, %r21766;
	add.s32 	%r28019, %r28022, %r21759;
	add.s32 	%r28013, %r21436, %r21778;
	add.s32 	%r28020, %r28021, %r21771;
	xor.b32  	%r21784, %r21401, 1;
	shf.l.wrap.b32 	%r21785, %r21401, %r21784, 16;
	add.s32 	%r21786, %r28024, %r21785;
	xor.b32  	%r21787, %r28024, %r21786;
	shf.l.wrap.b32 	%r21788, %r21787, %r21787, 12;
	add.s32 	%r21789, %r21401, %r21788;
	xor.b32  	%r21790, %r21785, %r21789;
	shf.l.wrap.b32 	%r21791, %r21790, %r21790, 8;
	add.s32 	%r21792, %r21786, %r21791;
	xor.b32  	%r21793, %r21788, %r21792;
	shf.l.wrap.b32 	%r21794, %r21793, %r21793, 7;
	add.s32 	%r21795, %r21789, %r21423;
	xor.b32  	%r21796, %r21444, %r21795;
	shf.l.wrap.b32 	%r21797, %r21796, %r21796, 16;
	add.s32 	%r21798, %r21433, %r21797;
	xor.b32  	%r21799, %r21423, %r21798;
	shf.l.wrap.b32 	%r21800, %r21799, %r21799, 12;
	add.s32 	%r21801, %r21795, %r21800;
	xor.b32  	%r21802, %r21797, %r21801;
	shf.l.wrap.b32 	%r21803, %r21802, %r21802, 8;
	add.s32 	%r21804, %r21798, %r21803;
	xor.b32  	%r21805, %r21800, %r21804;
	shf.l.wrap.b32 	%r21806, %r21805, %r21805, 7;
	xor.b32  	%r21807, %r21791, %r21460;
	shf.l.wrap.b32 	%r21808, %r21807, %r21807, 16;
	add.s32 	%r21809, %r21445, %r21808;
	xor.b32  	%r21810, %r21435, %r21809;
	shf.l.wrap.b32 	%r21811, %r21810, %r21810, 12;
	add.s32 	%r21812, %r21460, %r21811;
	xor.b32  	%r21813, %r21808, %r21812;
	shf.l.wrap.b32 	%r21814, %r21813, %r21813, 8;
	add.s32 	%r21815, %r21809, %r21814;
	xor.b32  	%r21816, %r21811, %r21815;
	shf.l.wrap.b32 	%r21817, %r21816, %r21816, 7;
	add.s32 	%r21818, %r21792, %r21474;
	xor.b32  	%r21819, %r21447, %r21818;
	shf.l.wrap.b32 	%r21820, %r21819, %r21819, 12;
	add.s32 	%r21821, %r21472, %r21820;
	xor.b32  	%r21822, %r21474, %r21821;
	shf.l.wrap.b32 	%r21823, %r21822, %r21822, 8;
	add.s32 	%r21824, %r21818, %r21823;
	xor.b32  	%r21825, %r21820, %r21824;
	shf.l.wrap.b32 	%r21826, %r21825, %r21825, 7;
	add.s32 	%r21827, %r21442, %r21794;
	xor.b32  	%r21828, %r21432, %r21827;
	shf.l.wrap.b32 	%r21829, %r21828, %r21828, 16;
	add.s32 	%r21830, %r21421, %r21829;
	xor.b32  	%r21831, %r21794, %r21830;
	shf.l.wrap.b32 	%r21832, %r21831, %r21831, 12;
	add.s32 	%r21833, %r21827, %r21832;
	xor.b32  	%r21834, %r21829, %r21833;
	shf.l.wrap.b32 	%r21835, %r21834, %r21834, 8;
	add.s32 	%r21836, %r21830, %r21835;
	xor.b32  	%r21837, %r21832, %r21836;
	shf.l.wrap.b32 	%r21838, %r21837, %r21837, 7;
	add.s32 	%r21839, %r21801, %r21838;
	xor.b32  	%r21840, %r21814, %r21839;
	shf.l.wrap.b32 	%r21841, %r21840, %r21840, 16;
	add.s32 	%r21842, %r21824, %r21841;
	xor.b32  	%r21843, %r21838, %r21842;
	shf.l.wrap.b32 	%r21844, %r21843, %r21843, 12;
	add.s32 	%r21845, %r21839, %r21844;
	xor.b32  	%r21846, %r21841, %r21845;
	shf.l.wrap.b32 	%r21847, %r21846, %r21846, 8;
	add.s32 	%r21848, %r21842, %r21847;
	xor.b32  	%r21849, %r21844, %r21848;
	shf.l.wrap.b32 	%r21850, %r21849, %r21849, 7;
	add.s32 	%r21851, %r21812, %r21806;
	xor.b32  	%r21852, %r21823, %r21851;
	shf.l.wrap.b32 	%r21853, %r21852, %r21852, 16;
	add.s32 	%r21854, %r21836, %r21853;
	xor.b32  	%r21855, %r21806, %r21854;
	shf.l.wrap.b32 	%r21856, %r21855, %r21855, 12;
	add.s32 	%r21857, %r21851, %r21856;
	xor.b32  	%r21858, %r21853, %r21857;
	shf.l.wrap.b32 	%r21859, %r21858, %r21858, 8;
	add.s32 	%r21860, %r21854, %r21859;
	xor.b32  	%r21861, %r21856, %r21860;
	shf.l.wrap.b32 	%r21862, %r21861, %r21861, 7;
	add.s32 	%r21863, %r21821, %r21817;
	xor.b32  	%r21864, %r21835, %r21863;
	shf.l.wrap.b32 	%r21865, %r21864, %r21864, 16;
	add.s32 	%r21866, %r21804, %r21865;
	xor.b32  	%r21867, %r21817, %r21866;
	shf.l.wrap.b32 	%r21868, %r21867, %r21867, 12;
	add.s32 	%r21869, %r21863, %r21868;
	xor.b32  	%r21870, %r21865, %r21869;
	shf.l.wrap.b32 	%r21871, %r21870, %r21870, 8;
	add.s32 	%r21872, %r21866, %r21871;
	xor.b32  	%r21873, %r21868, %r21872;
	shf.l.wrap.b32 	%r21874, %r21873, %r21873, 7;
	add.s32 	%r21875, %r21833, %r21826;
	xor.b32  	%r21876, %r21803, %r21875;
	shf.l.wrap.b32 	%r21877, %r21876, %r21876, 16;
	add.s32 	%r21878, %r21815, %r21877;
	xor.b32  	%r21879, %r21826, %r21878;
	shf.l.wrap.b32 	%r21880, %r21879, %r21879, 12;
	add.s32 	%r21881, %r21875, %r21880;
	xor.b32  	%r21882, %r21877, %r21881;
	shf.l.wrap.b32 	%r21883, %r21882, %r21882, 8;
	add.s32 	%r21884, %r21878, %r21883;
	xor.b32  	%r21885, %r21880, %r21884;
	shf.l.wrap.b32 	%r21886, %r21885, %r21885, 7;
	add.s32 	%r21887, %r21845, %r21862;
	xor.b32  	%r21888, %r21883, %r21887;
	shf.l.wrap.b32 	%r21889, %r21888, %r21888, 16;
	add.s32 	%r21890, %r21872, %r21889;
	xor.b32  	%r21891, %r21862, %r21890;
	shf.l.wrap.b32 	%r21892, %r21891, %r21891, 12;
	add.s32 	%r21893, %r21887, %r21892;
	xor.b32  	%r21894, %r21889, %r21893;
	shf.l.wrap.b32 	%r21895, %r21894, %r21894, 8;
	add.s32 	%r21896, %r21890, %r21895;
	xor.b32  	%r21897, %r21892, %r21896;
	shf.l.wrap.b32 	%r21898, %r21897, %r21897, 7;
	add.s32 	%r21899, %r21857, %r21874;
	xor.b32  	%r21900, %r21847, %r21899;
	shf.l.wrap.b32 	%r21901, %r21900, %r21900, 16;
	add.s32 	%r21902, %r21884, %r21901;
	xor.b32  	%r21903, %r21874, %r21902;
	shf.l.wrap.b32 	%r21904, %r21903, %r21903, 12;
	add.s32 	%r21905, %r21899, %r21904;
	xor.b32  	%r21906, %r21901, %r21905;
	shf.l.wrap.b32 	%r21907, %r21906, %r21906, 8;
	add.s32 	%r21908, %r21902, %r21907;
	xor.b32  	%r21909, %r21904, %r21908;
	shf.l.wrap.b32 	%r21910, %r21909, %r21909, 7;
	add.s32 	%r21911, %r21869, %r21886;
	xor.b32  	%r21912, %r21859, %r21911;
	shf.l.wrap.b32 	%r21913, %r21912, %r21912, 16;
	add.s32 	%r21914, %r21848, %r21913;
	xor.b32  	%r21915, %r21886, %r21914;
	shf.l.wrap.b32 	%r21916, %r21915, %r21915, 12;
	add.s32 	%r21917, %r21911, %r21916;
	xor.b32  	%r21918, %r21913, %r21917;
	shf.l.wrap.b32 	%r21919, %r21918, %r21918, 8;
	add.s32 	%r21920, %r21914, %r21919;
	xor.b32  	%r21921, %r21916, %r21920;
	shf.l.wrap.b32 	%r21922, %r21921, %r21921, 7;
	add.s32 	%r21923, %r21881, %r21850;
	xor.b32  	%r21924, %r21871, %r21923;
	shf.l.wrap.b32 	%r21925, %r21924, %r21924, 16;
	add.s32 	%r21926, %r21860, %r21925;
	xor.b32  	%r21927, %r21850, %r21926;
	shf.l.wrap.b32 	%r21928, %r21927, %r21927, 12;
	add.s32 	%r21929, %r21923, %r21928;
	xor.b32  	%r21930, %r21925, %r21929;
	shf.l.wrap.b32 	%r21931, %r21930, %r21930, 8;
	add.s32 	%r21932, %r21926, %r21931;
	xor.b32  	%r21933, %r21928, %r21932;
	shf.l.wrap.b32 	%r21934, %r21933, %r21933, 7;
	add.s32 	%r21935, %r21893, %r21934;
	xor.b32  	%r21936, %r21907, %r21935;
	shf.l.wrap.b32 	%r21937, %r21936, %r21936, 16;
	add.s32 	%r21938, %r21920, %r21937;
	xor.b32  	%r21939, %r21934, %r21938;
	shf.l.wrap.b32 	%r21940, %r21939, %r21939, 12;
	add.s32 	%r21941, %r21935, %r21940;
	xor.b32  	%r21942, %r21937, %r21941;
	shf.l.wrap.b32 	%r21943, %r21942, %r21942, 8;
	add.s32 	%r21944, %r21938, %r21943;
	xor.b32  	%r21945, %r21940, %r21944;
	shf.l.wrap.b32 	%r21946, %r21945, %r21945, 7;
	add.s32 	%r21947, %r21905, %r21898;
	xor.b32  	%r21948, %r21919, %r21947;
	shf.l.wrap.b32 	%r21949, %r21948, %r21948, 16;
	add.s32 	%r21950, %r21932, %r21949;
	xor.b32  	%r21951, %r21898, %r21950;
	shf.l.wrap.b32 	%r21952, %r21951, %r21951, 12;
	add.s32 	%r21953, %r21947, %r21952;
	xor.b32  	%r21954, %r21949, %r21953;
	shf.l.wrap.b32 	%r21955, %r21954, %r21954, 8;
	add.s32 	%r21956, %r21950, %r21955;
	xor.b32  	%r21957, %r21952, %r21956;
	shf.l.wrap.b32 	%r21958, %r21957, %r21957, 7;
	add.s32 	%r21959, %r21917, %r21910;
	xor.b32  	%r21960, %r21931, %r21959;
	shf.l.wrap.b32 	%r21961, %r21960, %r21960, 16;
	add.s32 	%r21962, %r21896, %r21961;
	xor.b32  	%r21963, %r21910, %r21962;
	shf.l.wrap.b32 	%r21964, %r21963, %r21963, 12;
	add.s32 	%r21965, %r21959, %r21964;
	xor.b32  	%r21966, %r21961, %r21965;
	shf.l.wrap.b32 	%r21967, %r21966, %r21966, 8;
	add.s32 	%r21968, %r21962, %r21967;
	xor.b32  	%r21969, %r21964, %r21968;
	shf.l.wrap.b32 	%r21970, %r21969, %r21969, 7;
	add.s32 	%r21971, %r21929, %r21922;
	xor.b32  	%r21972, %r21895, %r21971;
	shf.l.wrap.b32 	%r21973, %r21972, %r21972, 16;
	add.s32 	%r21974, %r21908, %r21973;
	xor.b32  	%r21975, %r21922, %r21974;
	shf.l.wrap.b32 	%r21976, %r21975, %r21975, 12;
	add.s32 	%r21977, %r21971, %r21976;
	xor.b32  	%r21978, %r21973, %r21977;
	shf.l.wrap.b32 	%r21979, %r21978, %r21978, 8;
	add.s32 	%r21980, %r21974, %r21979;
	xor.b32  	%r21981, %r21976, %r21980;
	shf.l.wrap.b32 	%r21982, %r21981, %r21981, 7;
	add.s32 	%r21983, %r21941, %r21958;
	xor.b32  	%r21984, %r21979, %r21983;
	shf.l.wrap.b32 	%r21985, %r21984, %r21984, 16;
	add.s32 	%r21986, %r21968, %r21985;
	xor.b32  	%r21987, %r21958, %r21986;
	shf.l.wrap.b32 	%r21988, %r21987, %r21987, 12;
	add.s32 	%r21989, %r21983, %r21988;
	xor.b32  	%r21990, %r21985, %r21989;
	shf.l.wrap.b32 	%r21991, %r21990, %r21990, 8;
	add.s32 	%r21992, %r21986, %r21991;
	xor.b32  	%r21993, %r21988, %r21992;
	shf.l.wrap.b32 	%r21994, %r21993, %r21993, 7;
	add.s32 	%r21995, %r21953, %r21970;
	xor.b32  	%r21996, %r21943, %r21995;
	shf.l.wrap.b32 	%r21997, %r21996, %r21996, 16;
	add.s32 	%r21998, %r21980, %r21997;
	xor.b32  	%r21999, %r21970, %r21998;
	shf.l.wrap.b32 	%r22000, %r21999, %r21999, 12;
	add.s32 	%r22001, %r21995, %r22000;
	xor.b32  	%r22002, %r21997, %r22001;
	shf.l.wrap.b32 	%r22003, %r22002, %r22002, 8;
	add.s32 	%r22004, %r21998, %r22003;
	xor.b32  	%r22005, %r22000, %r22004;
	shf.l.wrap.b32 	%r22006, %r22005, %r22005, 7;
	add.s32 	%r22007, %r21965, %r21982;
	xor.b32  	%r22008, %r21955, %r22007;
	shf.l.wrap.b32 	%r22009, %r22008, %r22008, 16;
	add.s32 	%r22010, %r21944, %r22009;
	xor.b32  	%r22011, %r21982, %r22010;
	shf.l.wrap.b32 	%r22012, %r22011, %r22011, 12;
	add.s32 	%r22013, %r22007, %r22012;
	xor.b32  	%r22014, %r22009, %r22013;
	shf.l.wrap.b32 	%r22015, %r22014, %r22014, 8;
	add.s32 	%r22016, %r22010, %r22015;
	xor.b32  	%r22017, %r22012, %r22016;
	shf.l.wrap.b32 	%r22018, %r22017, %r22017, 7;
	add.s32 	%r22019, %r21977, %r21946;
	xor.b32  	%r22020, %r21967, %r22019;
	shf.l.wrap.b32 	%r22021, %r22020, %r22020, 16;
	add.s32 	%r22022, %r21956, %r22021;
	xor.b32  	%r22023, %r21946, %r22022;
	shf.l.wrap.b32 	%r22024, %r22023, %r22023, 12;
	add.s32 	%r22025, %r22019, %r22024;
	xor.b32  	%r22026, %r22021, %r22025;
	shf.l.wrap.b32 	%r22027, %r22026, %r22026, 8;
	add.s32 	%r22028, %r22022, %r22027;
	xor.b32  	%r22029, %r22024, %r22028;
	shf.l.wrap.b32 	%r22030, %r22029, %r22029, 7;
	add.s32 	%r22031, %r21989, %r22030;
	xor.b32  	%r22032, %r22003, %r22031;
	shf.l.wrap.b32 	%r22033, %r22032, %r22032, 16;
	add.s32 	%r22034, %r22016, %r22033;
	xor.b32  	%r22035, %r22030, %r22034;
	shf.l.wrap.b32 	%r22036, %r22035, %r22035, 12;
	add.s32 	%r22037, %r22031, %r22036;
	xor.b32  	%r22038, %r22033, %r22037;
	shf.l.wrap.b32 	%r22039, %r22038, %r22038, 8;
	add.s32 	%r22040, %r22001, %r21994;
	xor.b32  	%r22041, %r22015, %r22040;
	shf.l.wrap.b32 	%r22042, %r22041, %r22041, 16;
	add.s32 	%r22043, %r22028, %r22042;
	xor.b32  	%r22044, %r21994, %r22043;
	shf.l.wrap.b32 	%r22045, %r22044, %r22044, 12;
	add.s32 	%r22046, %r22040, %r22045;
	xor.b32  	%r22047, %r22042, %r22046;
	shf.l.wrap.b32 	%r22048, %r22047, %r22047, 8;
	add.s32 	%r22049, %r22043, %r22048;
	xor.b32  	%r22050, %r22045, %r22049;
	shf.l.wrap.b32 	%r22051, %r22050, %r22050, 7;
	add.s32 	%r22052, %r22013, %r22006;
	xor.b32  	%r22053, %r22027, %r22052;
	shf.l.wrap.b32 	%r22054, %r22053, %r22053, 16;
	add.s32 	%r22055, %r21992, %r22054;
	xor.b32  	%r22056, %r22006, %r22055;
	shf.l.wrap.b32 	%r22057, %r22056, %r22056, 12;
	add.s32 	%r22058, %r22052, %r22057;
	xor.b32  	%r22059, %r22054, %r22058;
	shf.l.wrap.b32 	%r22060, %r22059, %r22059, 8;
	add.s32 	%r22061, %r22055, %r22060;
	xor.b32  	%r22062, %r22057, %r22061;
	shf.l.wrap.b32 	%r22063, %r22062, %r22062, 7;
	add.s32 	%r22064, %r22025, %r22018;
	xor.b32  	%r22065, %r21991, %r22064;
	shf.l.wrap.b32 	%r22066, %r22065, %r22065, 16;
	add.s32 	%r22067, %r22004, %r22066;
	xor.b32  	%r22068, %r22018, %r22067;
	shf.l.wrap.b32 	%r22069, %r22068, %r22068, 12;
	add.s32 	%r22070, %r22064, %r22069;
	xor.b32  	%r22071, %r22066, %r22070;
	shf.l.wrap.b32 	%r22072, %r22071, %r22071, 8;
	add.s32 	%r22073, %r22067, %r22072;
	add.s32 	%r22074, %r22037, %r22051;
	xor.b32  	%r22075, %r22072, %r22074;
	shf.l.wrap.b32 	%r22076, %r22075, %r22075, 16;
	add.s32 	%r22077, %r22061, %r22076;
	xor.b32  	%r22078, %r22051, %r22077;
	shr.u32 	%r22079, %r22078, 20;
	add.s32 	%r22080, %r22074, %r22079;
	add.s32 	%r22081, %r22046, %r22063;
	xor.b32  	%r22082, %r22039, %r22081;
	shf.l.wrap.b32 	%r22083, %r22082, %r22082, 16;
	add.s32 	%r22084, %r22073, %r22083;
	xor.b32  	%r22085, %r22063, %r22084;
	shr.u32 	%r22086, %r22085, 20;
	add.s32 	%r22087, %r22081, %r22086;
	add.s32 	%r22088, %r21400, %r22080;
	add.s32 	%r22089, %r21412, %r22087;
	cvt.u32.u16 	%r22090, %rs156;
	add.s32 	%r22091, %r22090, %r28012;
	add.s32 	%r22092, %r22091, -11;
	not.b32 	%r22093, %r22092;
	add.s32 	%r22094, %r22093, %r1970;
	mov.u32 	%r22095, %ctaid.x;
	shl.b32 	%r22096, %r22095, 11;
	mov.u32 	%r22097, %tid.x;
	and.b32  	%r22098, %r22097, 31;
	or.b32  	%r22099, %r22096, %r22098;
	shl.b32 	%r22100, %r22097, 3;
	and.b32  	%r22101, %r22100, 7936;
	add.s32 	%r22102, %r27503, %r22101;
	add.s32 	%r22103, %r22099, %r22102;
	shr.u32 	%r22104, %r22103, %r22094;
	and.b32  	%r22105, %r22104, 1;
	setp.eq.b32 	%p245, %r22105, 1;
	selp.b32 	%r22106, %r22089, %r22088, %p245;
	cvt.u16.u32 	%rs353, %r22106;
	and.b16  	%rs444, %rs353, 1;
	and.b16  	%rs354, %rs442, 255;
	setp.ne.s16 	%p246, %rs354, 1;
	@%p246 bra 	$L__BB3_313;
	ld.param.u64 	%rd504, [fused_batch_pir_kernel_optimized_8_param_1];
	cvt.u32.u16 	%r22107, %rs156;
	add.s32 	%r22108, %r22107, %r28012;
	add.s32 	%r22109, %r22108, -11;
	not.b32 	%r22110, %r22109;
	add.s32 	%r22111, %r22110, %r1970;
	mov.u32 	%r22112, %ctaid.x;
	shl.b32 	%r22113, %r22112, 11;
	mov.u32 	%r22114, %tid.x;
	and.b32  	%r22115, %r22114, 31;
	or.b32  	%r22116, %r22113, %r22115;
	shl.b32 	%r22117, %r22114, 3;
	and.b32  	%r22118, %r22117, 7936;
	add.s32 	%r22119, %r27503, %r22118;
	add.s32 	%r22120, %r22116, %r22119;
	shr.u32 	%r22121, %r22120, %r22111;
	and.b32  	%r22122, %r22121, 1;
	setp.eq.b32 	%p247, %r22122, 1;
	cvt.u64.u32 	%rd317, %r28012;
	cvt.u64.u16 	%rd318, %rs156;
	add.s64 	%rd319, %rd317, %rd318;
	cvta.to.global.u64 	%rd320, %rd504;
	shl.b64 	%rd321, %rd319, 4;
	add.s64 	%rd322, %rd320, %rd321;
	ld.global.u32 	%r22123, [%rd322+10092];
	selp.b32 	%r22124, %r28017, %r28016, %p247;
	xor.b32  	%r22125, %r22124, %r22123;
	selp.b32 	%r22126, %r28018, %r28015, %p247;
	selp.b32 	%r28016, %r28016, %r22125, %p247;
	selp.b32 	%r28017, %r22125, %r28017, %p247;
	ld.global.u32 	%r22127, [%rd322+10096];
	xor.b32  	%r22128, %r22126, %r22127;
	selp.b32 	%r22129, %r28019, %r28014, %p247;
	selp.b32 	%r28015, %r28015, %r22128, %p247;
	selp.b32 	%r28018, %r22128, %r28018, %p247;
	ld.global.u32 	%r22130, [%rd322+10100];
	xor.b32  	%r22131, %r22129, %r22130;
	selp.b32 	%r22132, %r28020, %r28013, %p247;
	selp.b32 	%r28014, %r28014, %r22131, %p247;
	selp.b32 	%r28019, %r22131, %r28019, %p247;
	ld.global.u32 	%r22133, [%rd322+10104];
	xor.b32  	%r22134, %r22132, %r22133;
	selp.b64 	%rd323, 445, 420, %p247;
	selp.b32 	%r28013, %r28013, %r22134, %p247;
	selp.b32 	%r28020, %r22134, %r28020, %p247;
	add.s64 	%rd324, %rd323, %rd319;
	add.s64 	%rd325, %rd324, %rd320;
	ld.global.u8 	%rs355, [%rd325+10237];
	xor.b16  	%rs444, %rs355, %rs444;
$L__BB3_313:
	cvt.u32.u16 	%r22135, %rs156;
	add.s32 	%r22136, %r22135, -11;
	add.s32 	%r22137, %r28012, %r22136;
	not.b32 	%r22138, %r22137;
	add.s32 	%r22139, %r22138, %r1970;
	mov.u32 	%r22140, %ctaid.x;
	shl.b32 	%r22141, %r22140, 11;
	mov.u32 	%r22142, %tid.x;
	and.b32  	%r22143, %r22142, 31;
	or.b32  	%r22144, %r22141, %r22143;
	shl.b32 	%r22145, %r22142, 3;
	and.b32  	%r22146, %r22145, 7936;
	add.s32 	%r22147, %r27503, %r22146;
	add.s32 	%r22148, %r22144, %r22147;
	shr.u32 	%r22149, %r22148, %r22139;
	and.b32  	%r22150, %r22149, 1;
	setp.eq.b32 	%p248, %r22150, 1;
	selp.b32 	%r28024, %r28017, %r28016, %p248;
	selp.b32 	%r28023, %r28018, %r28015, %p248;
	selp.b32 	%r28022, %r28019, %r28014, %p248;
	selp.b32 	%r28021, %r28020, %r28013, %p248;
	add.s32 	%r28012, %r28012, 1;
	sub.s32 	%r22151, %r1970, %r22136;
	setp.ne.s32 	%p249, %r28012, %r22151;
	mov.u16 	%rs442, %rs444;
	@%p249 bra 	$L__BB3_311;
$L__BB3_314:
	and.b16  	%rs356, %rs444, 255;
	setp.ne.s16 	%p250, %rs356, 1;
	@%p250 bra 	$L__BB3_316;
	ld.param.u64 	%rd505, [fused_batch_pir_kernel_optimized_8_param_1];
	cvta.to.global.u64 	%rd326, %rd505;
	ld.global.u32 	%r22152, [%rd326+10720];
	xor.b32  	%r28024, %r28024, %r22152;
$L__BB3_316:
	@%p250 bra 	$L__BB3_318;
	ld.param.u64 	%rd506, [fused_batch_pir_kernel_optimized_8_param_1];
	cvta.to.global.u64 	%rd327, %rd506;
	ld.global.u32 	%r22153, [%rd327+10724];
	xor.b32  	%r28023, %r28023, %r22153;
$L__BB3_318:
	@%p250 bra 	$L__BB3_320;
	ld.param.u64 	%rd507, [fused_batch_pir_kernel_optimized_8_param_1];
	cvta.to.global.u64 	%rd328, %rd507;
	ld.global.u32 	%r22154, [%rd328+10728];
	xor.b32  	%r28022, %r28022, %r22154;
$L__BB3_320:
	@%p250 bra 	$L__BB3_322;
	ld.param.u64 	%rd508, [fused_batch_pir_kernel_optimized_8_param_1];
	cvta.to.global.u64 	%rd329, %rd508;
	ld.global.u32 	%r22155, [%rd329+10732];
	xor.b32  	%r28021, %r28021, %r22155;
$L__BB3_322:
	ld.param.u32 	%r26710, [fused_batch_pir_kernel_optimized_8_param_4];
	mov.u32 	%r22157, %ctaid.x;
	shl.b32 	%r22158, %r22157, 11;
	mov.u32 	%r22159, %tid.x;
	and.b32  	%r22160, %r22159, 31;
	or.b32  	%r22161, %r22158, %r22160;
	shl.b32 	%r22162, %r22159, 3;
	and.b32  	%r22163, %r22162, 7936;
	add.s32 	%r22164, %r27503, %r22163;
	add.s32 	%r22165, %r22161, %r22164;
	setp.ge.s32 	%p254, %r22165, %r26710;
	mov.b32 	%r28045, 0;
	mov.u32 	%r28046, %r28045;
	mov.u32 	%r28047, %r28045;
	mov.u32 	%r28048, %r28045;
	@%p254 bra 	$L__BB3_336;
	ld.param.u64 	%rd509, [fused_batch_pir_kernel_optimized_8_param_1];
	cvta.to.global.u64 	%rd330, %rd509;
	ld.global.u8 	%rs360, [%rd330+10753];
	max.u16 	%rs163, %rs360, 11;
	cvt.u32.u16 	%r22166, %rs163;
	ld.shared.v2.u32 	{%r28048, %r28047}, [s_mem+99128];
	ld.shared.v2.u32 	{%r28046, %r28045}, [s_mem+99136];
	ld.shared.u8 	%rs447, [s_mem+99144];
	cvt.u32.u16 	%r2024, %rs360;
	sub.s32 	%r22167, %r2024, %r22166;
	add.s32 	%r22168, %r22167, 11;
	setp.lt.s32 	%p255, %r22168, 1;
	@%p255 bra 	$L__BB3_328;
	mov.b32 	%r28036, 0;
	mov.u16 	%rs445, %rs447;
$L__BB3_325:
	.pragma "nounroll";
	ld.const.u32 	%r22170, [CHACHA_CONSTANTS];
	add.s32 	%r22171, %r22170, %r28048;
	shf.l.wrap.b32 	%r22172, %r22171, %r22171, 16;
	add.s32 	%r22173, %r28048, %r22172;
	xor.b32  	%r22174, %r28048, %r22173;
	shf.l.wrap.b32 	%r22175, %r22174, %r22174, 12;
	add.s32 	%r22176, %r22171, %r22175;
	xor.b32  	%r22177, %r22172, %r22176;
	shf.l.wrap.b32 	%r22178, %r22177, %r22177, 8;
	add.s32 	%r22179, %r22173, %r22178;
	xor.b32  	%r22180, %r22175, %r22179;
	shf.l.wrap.b32 	%r22181, %r22180, %r22180, 7;
	ld.const.u32 	%r22182, [CHACHA_CONSTANTS+4];
	add.s32 	%r22183, %r22182, %r28047;
	shf.l.wrap.b32 	%r22184, %r22183, %r22183, 16;
	add.s32 	%r22185, %r28047, %r22184;
	xor.b32  	%r22186, %r28047, %r22185;
	shf.l.wrap.b32 	%r22187, %r22186, %r22186, 12;
	add.s32 	%r22188, %r22183, %r22187;
	xor.b32  	%r22189, %r22184, %r22188;
	shf.l.wrap.b32 	%r22190, %r22189, %r22189, 8;
	add.s32 	%r22191, %r22185, %r22190;
	xor.b32  	%r22192, %r22187, %r22191;
	shf.l.wrap.b32 	%r22193, %r22192, %r22192, 7;
	ld.const.u32 	%r22194, [CHACHA_CONSTANTS+8];
	add.s32 	%r22195, %r22194, %r28046;
	shf.l.wrap.b32 	%r22196, %r22195, %r22195, 16;
	add.s32 	%r22197, %r28046, %r22196;
	xor.b32  	%r22198, %r28046, %r22197;
	shf.l.wrap.b32 	%r22199, %r22198, %r22198, 12;
	add.s32 	%r22200, %r22195, %r22199;
	xor.b32  	%r22201, %r22196, %r22200;
	shf.l.wrap.b32 	%r22202, %r22201, %r22201, 8;
	add.s32 	%r22203, %r22197, %r22202;
	xor.b32  	%r22204, %r22199, %r22203;
	shf.l.wrap.b32 	%r22205, %r22204, %r22204, 7;
	ld.const.u32 	%r22206, [CHACHA_CONSTANTS+12];
	add.s32 	%r22207, %r22206, %r28045;
	shf.l.wrap.b32 	%r22208, %r22207, %r22207, 16;
	add.s32 	%r22209, %r28045, %r22208;
	xor.b32  	%r22210, %r28045, %r22209;
	shf.l.wrap.b32 	%r22211, %r22210, %r22210, 12;
	add.s32 	%r22212, %r22207, %r22211;
	xor.b32  	%r22213, %r22208, %r22212;
	shf.l.wrap.b32 	%r22214, %r22213, %r22213, 8;
	add.s32 	%r22215, %r22209, %r22214;
	xor.b32  	%r22216, %r22211, %r22215;
	shf.l.wrap.b32 	%r22217, %r22216, %r22216, 7;
	add.s32 	%r22218, %r22176, %r22193;
	xor.b32  	%r22219, %r22214, %r22218;
	shf.l.wrap.b32 	%r22220, %r22219, %r22219, 16;
	add.s32 	%r22221, %r22203, %r22220;
	xor.b32  	%r22222, %r22193, %r22221;
	shf.l.wrap.b32 	%r22223, %r22222, %r22222, 12;
	add.s32 	%r22224, %r22218, %r22223;
	xor.b32  	%r22225, %r22220, %r22224;
	shf.l.wrap.b32 	%r22226, %r22225, %r22225, 8;
	add.s32 	%r22227, %r22221, %r22226;
	xor.b32  	%r22228, %r22223, %r22227;
	shf.l.wrap.b32 	%r22229, %r22228, %r22228, 7;
	add.s32 	%r22230, %r22188, %r22205;
	xor.b32  	%r22231, %r22178, %r22230;
	shf.l.wrap.b32 	%r22232, %r22231, %r22231, 16;
	add.s32 	%r22233, %r22215, %r22232;
	xor.b32  	%r22234, %r22205, %r22233;
	shf.l.wrap.b32 	%r22235, %r22234, %r22234, 12;
	add.s32 	%r22236, %r22230, %r22235;
	xor.b32  	%r22237, %r22232, %r22236;
	shf.l.wrap.b32 	%r22238, %r22237, %r22237, 8;
	add.s32 	%r22239, %r22233, %r22238;
	xor.b32  	%r22240, %r22235, %r22239;
	shf.l.wrap.b32 	%r22241, %r22240, %r22240, 7;
	add.s32 	%r22242, %r22200, %r22217;
	xor.b32  	%r22243, %r22190, %r22242;
	shf.l.wrap.b32 	%r22244, %r22243, %r22243, 16;
	add.s32 	%r22245, %r22179, %r22244;
	xor.b32  	%r22246, %r22217, %r22245;
	shf.l.wrap.b32 	%r22247, %r22246, %r22246, 12;
	add.s32 	%r22248, %r22242, %r22247;
	xor.b32  	%r22249, %r22244, %r22248;
	shf.l.wrap.b32 	%r22250, %r22249, %r22249, 8;
	add.s32 	%r22251, %r22245, %r22250;
	xor.b32  	%r22252, %r22247, %r22251;
	shf.l.wrap.b32 	%r22253, %r22252, %r22252, 7;
	add.s32 	%r22254, %r22212, %r22181;
	xor.b32  	%r22255, %r22202, %r22254;
	shf.l.wrap.b32 	%r22256, %r22255, %r22255, 16;
	add.s32 	%r22257, %r22191, %r22256;
	xor.b32  	%r22258, %r22181, %r22257;
	shf.l.wrap.b32 	%r22259, %r22258, %r22258, 12;
	add.s32 	%r22260, %r22254, %r22259;
	xor.b32  	%r22261, %r22256, %r22260;
	shf.l.wrap.b32 	%r22262, %r22261, %r22261, 8;
	add.s32 	%r22263, %r22257, %r22262;
	xor.b32  	%r22264, %r22259, %r22263;
	shf.l.wrap.b32 	%r22265, %r22264, %r22264, 7;
	add.s32 	%r22266, %r22224, %r22265;
	xor.b32  	%r22267, %r22238, %r22266;
	shf.l.wrap.b32 	%r22268, %r22267, %r22267, 16;
	add.s32 	%r22269, %r22251, %r22268;
	xor.b32  	%r22270, %r22265, %r22269;
	shf.l.wrap.b32 	%r22271, %r22270, %r22270, 12;
	add.s32 	%r22272, %r22266, %r22271;
	xor.b32  	%r22273, %r22268, %r22272;
	shf.l.wrap.b32 	%r22274, %r22273, %r22273, 8;
	add.s32 	%r22275, %r22269, %r22274;
	xor.b32  	%r22276, %r22271, %r22275;
	shf.l.wrap.b32 	%r22277, %r22276, %r22276, 7;
	add.s32 	%r22278, %r22236, %r22229;
	xor.b32  	%r22279, %r22250, %r22278;
	shf.l.wrap.b32 	%r22280, %r22279, %r22279, 16;
	add.s32 	%r22281, %r22263, %r22280;
	xor.b32  	%r22282, %r22229, %r22281;
	shf.l.wrap.b32 	%r22283, %r22282, %r22282, 12;
	add.s32 	%r22284, %r22278, %r22283;
	xor.b32  	%r22285, %r22280, %r22284;
	shf.l.wrap.b32 	%r22286, %r22285, %r22285, 8;
	add.s32 	%r22287, %r22281, %r22286;
	xor.b32  	%r22288, %r22283, %r22287;
	shf.l.wrap.b32 	%r22289, %r22288, %r22288, 7;
	add.s32 	%r22290, %r22248, %r22241;
	xor.b32  	%r22291, %r22262, %r22290;
	shf.l.wrap.b32 	%r22292, %r22291, %r22291, 16;
	add.s32 	%r22293, %r22227, %r22292;
	xor.b32  	%r22294, %r22241, %r22293;
	shf.l.wrap.b32 	%r22295, %r22294, %r22294, 12;
	add.s32 	%r22296, %r22290, %r22295;
	xor.b32  	%r22297, %r22292, %r22296;
	shf.l.wrap.b32 	%r22298, %r22297, %r22297, 8;
	add.s32 	%r22299, %r22293, %r22298;
	xor.b32  	%r22300, %r22295, %r22299;
	shf.l.wrap.b32 	%r22301, %r22300, %r22300, 7;
	add.s32 	%r22302, %r22260, %r22253;
	xor.b32  	%r22303, %r22226, %r22302;
	shf.l.wrap.b32 	%r22304, %r22303, %r22303, 16;
	add.s32 	%r22305, %r22239, %r22304;
	xor.b32  	%r22306, %r22253, %r22305;
	shf.l.wrap.b32 	%r22307, %r22306, %r22306, 12;
	add.s32 	%r22308, %r22302, %r22307;
	xor.b32  	%r22309, %r22304, %r22308;
	shf.l.wrap.b32 	%r22310, %r22309, %r22309, 8;
	add.s32 	%r22311, %r22305, %r22310;
	xor.b32  	%r22312, %r22307, %r22311;
	shf.l.wrap.b32 	%r22313, %r22312, %r22312, 7;
	add.s32 	%r22314, %r22272, %r22289;
	xor.b32  	%r22315, %r22310, %r22314;
	shf.l.wrap.b32 	%r22316, %r22315, %r22315, 16;
	add.s32 	%r22317, %r22299, %r22316;
	xor.b32  	%r22318, %r22289, %r22317;
	shf.l.wrap.b32 	%r22319, %r22318, %r22318, 12;
	add.s32 	%r22320, %r22314, %r22319;
	xor.b32  	%r22321, %r22316, %r22320;
	shf.l.wrap.b32 	%r22322, %r22321, %r22321, 8;
	add.s32 	%r22323, %r22317, %r22322;
	xor.b32  	%r22324, %r22319, %r22323;
	shf.l.wrap.b32 	%r22325, %r22324, %r22324, 7;
	add.s32 	%r22326, %r22284, %r22301;
	xor.b32  	%r22327, %r22274, %r22326;
	shf.l.wrap.b32 	%r22328, %r22327, %r22327, 16;
	add.s32 	%r22329, %r22311, %r22328;
	xor.b32  	%r22330, %r22301, %r22329;
	shf.l.wrap.b32 	%r22331, %r22330, %r22330, 12;
	add.s32 	%r22332, %r22326, %r22331;
	xor.b32  	%r22333, %r22328, %r22332;
	shf.l.wrap.b32 	%r22334, %r22333, %r22333, 8;
	add.s32 	%r22335, %r22329, %r22334;
	xor.b32  	%r22336, %r22331, %r22335;
	shf.l.wrap.b32 	%r22337, %r22336, %r22336, 7;
	add.s32 	%r22338, %r22296, %r22313;
	xor.b32  	%r22339, %r22286, %r22338;
	shf.l.wrap.b32 	%r22340, %r22339, %r22339, 16;
	add.s32 	%r22341, %r22275, %r22340;
	xor.b32  	%r22342, %r22313, %r22341;
	shf.l.wrap.b32 	%r22343, %r22342, %r22342, 12;
	add.s32 	%r22344, %r22338, %r22343;
	xor.b32  	%r22345, %r22340, %r22344;
	shf.l.wrap.b32 	%r22346, %r22345, %r22345, 8;
	add.s32 	%r22347, %r22341, %r22346;
	xor.b32  	%r22348, %r22343, %r22347;
	shf.l.wrap.b32 	%r22349, %r22348, %r22348, 7;
	add.s32 	%r22350, %r22308, %r22277;
	xor.b32  	%r22351, %r22298, %r22350;
	shf.l.wrap.b32 	%r22352, %r22351, %r22351, 16;
	add.s32 	%r22353, %r22287, %r22352;
	xor.b32  	%r22354, %r22277, %r22353;
	shf.l.wrap.b32 	%r22355, %r22354, %r22354, 12;
	add.s32 	%r22356, %r22350, %r22355;
	xor.b32  	%r22357, %r22352, %r22356;
	shf.l.wrap.b32 	%r22358, %r22357, %r22357, 8;
	add.s32 	%r22359, %r22353, %r22358;
	xor.b32  	%r22360, %r22355, %r22359;
	shf.l.wrap.b32 	%r22361, %r22360, %r22360, 7;
	add.s32 	%r22362, %r22320, %r22361;
	xor.b32  	%r22363, %r22334, %r22362;
	shf.l.wrap.b32 	%r22364, %r22363, %r22363, 16;
	add.s32 	%r22365, %r22347, %r22364;
	xor.b32  	%r22366, %r22361, %r22365;
	shf.l.wrap.b32 	%r22367, %r22366, %r22366, 12;
	add.s32 	%r22368, %r22362, %r22367;
	xor.b32  	%r22369, %r22364, %r22368;
	shf.l.wrap.b32 	%r22370, %r22369, %r22369, 8;
	add.s32 	%r22371, %r22365, %r22370;
	xor.b32  	%r22372, %r22367, %r22371;
	shf.l.wrap.b32 	%r22373, %r22372, %r22372, 7;
	add.s32 	%r22374, %r22332, %r22325;
	xor.b32  	%r22375, %r22346, %r22374;
	shf.l.wrap.b32 	%r22376, %r22375, %r22375, 16;
	add.s32 	%r22377, %r22359, %r22376;
	xor.b32  	%r22378, %r22325, %r22377;
	shf.l.wrap.b32 	%r22379, %r22378, %r22378, 12;
	add.s32 	%r22380, %r22374, %r22379;
	xor.b32  	%r22381, %r22376, %r22380;
	shf.l.wrap.b32 	%r22382, %r22381, %r22381, 8;
	add.s32 	%r22383, %r22377, %r22382;
	xor.b32  	%r22384, %r22379, %r22383;
	shf.l.wrap.b32 	%r22385, %r22384, %r22384, 7;
	add.s32 	%r22386, %r22344, %r22337;
	xor.b32  	%r22387, %r22358, %r22386;
	shf.l.wrap.b32 	%r22388, %r22387, %r22387, 16;
	add.s32 	%r22389, %r22323, %r22388;
	xor.b32  	%r22390, %r22337, %r22389;
	shf.l.wrap.b32 	%r22391, %r22390, %r22390, 12;
	add.s32 	%r22392, %r22386, %r22391;
	xor.b32  	%r22393, %r22388, %r22392;
	shf.l.wrap.b32 	%r22394, %r22393, %r22393, 8;
	add.s32 	%r22395, %r22389, %r22394;
	xor.b32  	%r22396, %r22391, %r22395;
	shf.l.wrap.b32 	%r22397, %r22396, %r22396, 7;
	add.s32 	%r22398, %r22356, %r22349;
	xor.b32  	%r22399, %r22322, %r22398;
	shf.l.wrap.b32 	%r22400, %r22399, %r22399, 16;
	add.s32 	%r22401, %r22335, %r22400;
	xor.b32  	%r22402, %r22349, %r22401;
	shf.l.wrap.b32 	%r22403, %r22402, %r22402, 12;
	add.s32 	%r22404, %r22398, %r22403;
	xor.b32  	%r22405, %r22400, %r22404;
	shf.l.wrap.b32 	%r22406, %r22405, %r22405, 8;
	add.s32 	%r22407, %r22401, %r22406;
	xor.b32  	%r22408, %r22403, %r22407;
	shf.l.wrap.b32 	%r22409, %r22408, %r22408, 7;
	add.s32 	%r22410, %r22368, %r22385;
	xor.b32  	%r22411, %r22406, %r22410;
	shf.l.wrap.b32 	%r22412, %r22411, %r22411, 16;
	add.s32 	%r22413, %r22395, %r22412;
	xor.b32  	%r22414, %r22385, %r22413;
	shf.l.wrap.b32 	%r22415, %r22414, %r22414, 12;
	add.s32 	%r22416, %r22410, %r22415;
	xor.b32  	%r22417, %r22412, %r22416;
	shf.l.wrap.b32 	%r22418, %r22417, %r22417, 8;
	add.s32 	%r22419, %r22413, %r22418;
	xor.b32  	%r22420, %r22415, %r22419;
	shf.l.wrap.b32 	%r22421, %r22420, %r22420, 7;
	add.s32 	%r22422, %r22380, %r22397;
	xor.b32  	%r22423, %r22370, %r22422;
	shf.l.wrap.b32 	%r22424, %r22423, %r22423, 16;
	add.s32 	%r22425, %r22407, %r22424;
	xor.b32  	%r22426, %r22397, %r22425;
	shf.l.wrap.b32 	%r22427, %r22426, %r22426, 12;
	add.s32 	%r22428, %r22422, %r22427;
	xor.b32  	%r22429, %r22424, %r22428;
	shf.l.wrap.b32 	%r22430, %r22429, %r22429, 8;
	add.s32 	%r22431, %r22425, %r22430;
	xor.b32  	%r22432, %r22427, %r22431;
	shf.l.wrap.b32 	%r22433, %r22432, %r22432, 7;
	add.s32 	%r22434, %r22392, %r22409;
	xor.b32  	%r22435, %r22382, %r22434;
	shf.l.wrap.b32 	%r22436, %r22435, %r22435, 16;
	add.s32 	%r22437, %r22371, %r22436;
	xor.b32  	%r22438, %r22409, %r22437;
	shf.l.wrap.b32 	%r22439, %r22438, %r22438, 12;
	add.s32 	%r22440, %r22434, %r22439;
	xor.b32  	%r22441, %r22436, %r22440;
	shf.l.wrap.b32 	%r22442, %r22441, %r22441, 8;
	add.s32 	%r22443, %r22437, %r22442;
	xor.b32  	%r22444, %r22439, %r22443;
	shf.l.wrap.b32 	%r22445, %r22444, %r22444, 7;
	add.s32 	%r22446, %r22404, %r22373;
	xor.b32  	%r22447, %r22394, %r22446;
	shf.l.wrap.b32 	%r22448, %r22447, %r22447, 16;
	add.s32 	%r22449, %r22383, %r22448;
	xor.b32  	%r22450, %r22373, %r22449;
	shf.l.wrap.b32 	%r22451, %r22450, %r22450, 12;
	add.s32 	%r22452, %r22446, %r22451;
	xor.b32  	%r22453, %r22448, %r22452;
	shf.l.wrap.b32 	%r22454, %r22453, %r22453, 8;
	add.s32 	%r22455, %r22449, %r22454;
	xor.b32  	%r22456, %r22451, %r22455;
	shf.l.wrap.b32 	%r22457, %r22456, %r22456, 7;
	add.s32 	%r22458, %r22416, %r22457;
	xor.b32  	%r22459, %r22430, %r22458;
	shf.l.wrap.b32 	%r22460, %r22459, %r22459, 16;
	add.s32 	%r22461, %r22443, %r22460;
	xor.b32  	%r22462, %r22457, %r22461;
	shf.l.wrap.b32 	%r22463, %r22462, %r22462, 12;
	add.s32 	%r22464, %r22458, %r22463;
	xor.b32  	%r22465, %r22460, %r22464;
	shf.l.wrap.b32 	%r22466, %r22465, %r22465, 8;
	add.s32 	%r22467, %r22461, %r22466;
	xor.b32  	%r22468, %r22463, %r22467;
	shf.l.wrap.b32 	%r22469, %r22468, %r22468, 7;
	add.s32 	%r22470, %r22428, %r22421;
	xor.b32  	%r22471, %r22442, %r22470;
	shf.l.wrap.b32 	%r22472, %r22471, %r22471, 16;
	add.s32 	%r22473, %r22455, %r22472;
	xor.b32  	%r22474, %r22421, %r22473;
	shf.l.wrap.b32 	%r22475, %r22474, %r22474, 12;
	add.s32 	%r22476, %r22470, %r22475;
	xor.b32  	%r22477, %r22472, %r22476;
	shf.l.wrap.b32 	%r22478, %r22477, %r22477, 8;
	add.s32 	%r22479, %r22473, %r22478;
	xor.b32  	%r22480, %r22475, %r22479;
	shf.l.wrap.b32 	%r22481, %r22480, %r22480, 7;
	add.s32 	%r22482, %r22440, %r22433;
	xor.b32  	%r22483, %r22454, %r22482;
	shf.l.wrap.b32 	%r22484, %r22483, %r22483, 16;
	add.s32 	%r22485, %r22419, %r22484;
	xor.b32  	%r22486, %r22433, %r22485;
	shf.l.wrap.b32 	%r22487, %r22486, %r22486, 12;
	add.s32 	%r22488, %r22482, %r22487;
	xor.b32  	%r22489, %r22484, %r22488;
	shf.l.wrap.b32 	%r22490, %r22489, %r22489, 8;
	add.s32 	%r22491, %r22485, %r22490;
	xor.b32  	%r22492, %r22487, %r22491;
	shf.l.wrap.b32 	%r22493, %r22492, %r22492, 7;
	add.s32 	%r22494, %r22452, %r22445;
	xor.b32  	%r22495, %r22418, %r22494;
	shf.l.wrap.b32 	%r22496, %r22495, %r22495, 16;
	add.s32 	%r22497, %r22431, %r22496;
	xor.b32  	%r22498, %r22445, %r22497;
	shf.l.wrap.b32 	%r22499, %r22498, %r22498, 12;
	add.s32 	%r22500, %r22494, %r22499;
	xor.b32  	%r22501, %r22496, %r22500;
	shf.l.wrap.b32 	%r22502, %r22501, %r22501, 8;
	add.s32 	%r22503, %r22497, %r22502;
	xor.b32  	%r22504, %r22499, %r22503;
	shf.l.wrap.b32 	%r22505, %r22504, %r22504, 7;
	add.s32 	%r22506, %r22464, %r22481;
	xor.b32  	%r22507, %r22502, %r22506;
	shf.l.wrap.b32 	%r22508, %r22507, %r22507, 16;
	add.s32 	%r22509, %r22491, %r22508;
	xor.b32  	%r22510, %r22481, %r22509;
	shf.l.wrap.b32 	%r22511, %r22510, %r22510, 12;
	add.s32 	%r22512, %r22506, %r22511;
	xor.b32  	%r22513, %r22508, %r22512;
	shf.l.wrap.b32 	%r22514, %r22513, %r22513, 8;
	add.s32 	%r22515, %r22509, %r22514;
	xor.b32  	%r22516, %r22511, %r22515;
	shf.l.wrap.b32 	%r22517, %r22516, %r22516, 7;
	add.s32 	%r22518, %r22476, %r22493;
	xor.b32  	%r22519, %r22466, %r22518;
	shf.l.wrap.b32 	%r22520, %r22519, %r22519, 16;
	add.s32 	%r22521, %r22503, %r22520;
	xor.b32  	%r22522, %r22493, %r22521;
	shf.l.wrap.b32 	%r22523, %r22522, %r22522, 12;
	add.s32 	%r22524, %r22518, %r22523;
	xor.b32  	%r22525, %r22520, %r22524;
	shf.l.wrap.b32 	%r22526, %r22525, %r22525, 8;
	add.s32 	%r22527, %r22521, %r22526;
	xor.b32  	%r22528, %r22523, %r22527;
	shf.l.wrap.b32 	%r22529, %r22528, %r22528, 7;
	add.s32 	%r22530, %r22488, %r22505;
	xor.b32  	%r22531, %r22478, %r22530;
	shf.l.wrap.b32 	%r22532, %r22531, %r22531, 16;
	add.s32 	%r22533, %r22467, %r22532;
	xor.b32  	%r22534, %r22505, %r22533;
	shf.l.wrap.b32 	%r22535, %r22534, %r22534, 12;
	add.s32 	%r22536, %r22530, %r22535;
	xor.b32  	%r22537, %r22532, %r22536;
	shf.l.wrap.b32 	%r22538, %r22537, %r22537, 8;
	add.s32 	%r22539, %r22533, %r22538;
	xor.b32  	%r22540, %r22535, %r22539;
	shf.l.wrap.b32 	%r22541, %r22540, %r22540, 7;
	add.s32 	%r22542, %r22500, %r22469;
	xor.b32  	%r22543, %r22490, %r22542;
	shf.l.wrap.b32 	%r22544, %r22543, %r22543, 16;
	add.s32 	%r22545, %r22479, %r22544;
	xor.b32  	%r22546, %r22469, %r22545;
	shf.l.wrap.b32 	%r22547, %r22546, %r22546, 12;
	add.s32 	%r22548, %r22542, %r22547;
	xor.b32  	%r22549, %r22544, %r22548;
	shf.l.wrap.b32 	%r22550, %r22549, %r22549, 8;
	add.s32 	%r22551, %r22545, %r22550;
	xor.b32  	%r22552, %r22547, %r22551;
	shf.l.wrap.b32 	%r22553, %r22552, %r22552, 7;
	add.s32 	%r28040, %r22170, %r22512;
	add.s32 	%r28041, %r28048, %r22553;
	add.s32 	%r28039, %r22182, %r22524;
	add.s32 	%r28042, %r28047, %r22517;
	add.s32 	%r28038, %r22194, %r22536;
	add.s32 	%r28043, %r28046, %r22529;
	add.s32 	%r28037, %r22206, %r22548;
	add.s32 	%r28044, %r28045, %r22541;
	xor.b32  	%r22554, %r22171, 1;
	shf.l.wrap.b32 	%r22555, %r22171, %r22554, 16;
	add.s32 	%r22556, %r28048, %r22555;
	xor.b32  	%r22557, %r28048, %r22556;
	shf.l.wrap.b32 	%r22558, %r22557, %r22557, 12;
	add.s32 	%r22559, %r22171, %r22558;
	xor.b32  	%r22560, %r22555, %r22559;
	shf.l.wrap.b32 	%r22561, %r22560, %r22560, 8;
	add.s32 	%r22562, %r22556, %r22561;
	xor.b32  	%r22563, %r22558, %r22562;
	shf.l.wrap.b32 	%r22564, %r22563, %r22563, 7;
	add.s32 	%r22565, %r22559, %r22193;
	xor.b32  	%r22566, %r22214, %r22565;
	shf.l.wrap.b32 	%r22567, %r22566, %r22566, 16;
	add.s32 	%r22568, %r22203, %r22567;
	xor.b32  	%r22569, %r22193, %r22568;
	shf.l.wrap.b32 	%r22570, %r22569, %r22569, 12;
	add.s32 	%r22571, %r22565, %r22570;
	xor.b32  	%r22572, %r22567, %r22571;
	shf.l.wrap.b32 	%r22573, %r22572, %r22572, 8;
	add.s32 	%r22574, %r22568, %r22573;
	xor.b32  	%r22575, %r22570, %r22574;
	shf.l.wrap.b32 	%r22576, %r22575, %r22575, 7;
	xor.b32  	%r22577, %r22561, %r22230;
	shf.l.wrap.b32 	%r22578, %r22577, %r22577, 16;
	add.s32 	%r22579, %r22215, %r22578;
	xor.b32  	%r22580, %r22205, %r22579;
	shf.l.wrap.b32 	%r22581, %r22580, %r22580, 12;
	add.s32 	%r22582, %r22230, %r22581;
	xor.b32  	%r22583, %r22578, %r22582;
	shf.l.wrap.b32 	%r22584, %r22583, %r22583, 8;
	add.s32 	%r22585, %r22579, %r22584;
	xor.b32  	%r22586, %r22581, %r22585;
	shf.l.wrap.b32 	%r22587, %r22586, %r22586, 7;
	add.s32 	%r22588, %r22562, %r22244;
	xor.b32  	%r22589, %r22217, %r22588;
	shf.l.wrap.b32 	%r22590, %r22589, %r22589, 12;
	add.s32 	%r22591, %r22242, %r22590;
	xor.b32  	%r22592, %r22244, %r22591;
	shf.l.wrap.b32 	%r22593, %r22592, %r22592, 8;
	add.s32 	%r22594, %r22588, %r22593;
	xor.b32  	%r22595, %r22590, %r22594;
	shf.l.wrap.b32 	%r22596, %r22595, %r22595, 7;
	add.s32 	%r22597, %r22212, %r22564;
	xor.b32  	%r22598, %r22202, %r22597;
	shf.l.wrap.b32 	%r22599, %r22598, %r22598, 16;
	add.s32 	%r22600, %r22191, %r22599;
	xor.b32  	%r22601, %r22564, %r22600;
	shf.l.wrap.b32 	%r22602, %r22601, %r22601, 12;
	add.s32 	%r22603, %r22597, %r22602;
	xor.b32  	%r22604, %r22599, %r22603;
	shf.l.wrap.b32 	%r22605, %r22604, %r22604, 8;
	add.s32 	%r22606, %r22600, %r22605;
	xor.b32  	%r22607, %r22602, %r22606;
	shf.l.wrap.b32 	%r22608, %r22607, %r22607, 7;
	add.s32 	%r22609, %r22571, %r22608;
	xor.b32  	%r22610, %r22584, %r22609;
	shf.l.wrap.b32 	%r22611, %r22610, %r22610, 16;
	add.s32 	%r22612, %r22594, %r22611;
	xor.b32  	%r22613, %r22608, %r22612;
	shf.l.wrap.b32 	%r22614, %r22613, %r22613, 12;
	add.s32 	%r22615, %r22609, %r22614;
	xor.b32  	%r22616, %r22611, %r22615;
	shf.l.wrap.b32 	%r22617, %r22616, %r22616, 8;
	add.s32 	%r22618, %r22612, %r22617;
	xor.b32  	%r22619, %r22614, %r22618;
	shf.l.wrap.b32 	%r22620, %r22619, %r22619, 7;
	add.s32 	%r22621, %r22582, %r22576;
	xor.b32  	%r22622, %r22593, %r22621;
	shf.l.wrap.b32 	%r22623, %r22622, %r22622, 16;
	add.s32 	%r22624, %r22606, %r22623;
	xor.b32  	%r22625, %r22576, %r22624;
	shf.l.wrap.b32 	%r22626, %r22625, %r22625, 12;
	add.s32 	%r22627, %r22621, %r22626;
	xor.b32  	%r22628, %r22623, %r22627;
	shf.l.wrap.b32 	%r22629, %r22628, %r22628, 8;
	add.s32 	%r22630, %r22624, %r22629;
	xor.b32  	%r22631, %r22626, %r22630;
	shf.l.wrap.b32 	%r22632, %r22631, %r22631, 7;
	add.s32 	%r22633, %r22591, %r22587;
	xor.b32  	%r22634, %r22605, %r22633;
	shf.l.wrap.b32 	%r22635, %r22634, %r22634, 16;
	add.s32 	%r22636, %r22574, %r22635;
	xor.b32  	%r22637, %r22587, %r22636;
	shf.l.wrap.b32 	%r22638, %r22637, %r22637, 12;
	add.s32 	%r22639, %r22633, %r22638;
	xor.b32  	%r22640, %r22635, %r22639;
	shf.l.wrap.b32 	%r22641, %r22640, %r22640, 8;
	add.s32 	%r22642, %r22636, %r22641;
	xor.b32  	%r22643, %r22638, %r22642;
	shf.l.wrap.b32 	%r22644, %r22643, %r22643, 7;
	add.s32 	%r22645, %r22603, %r22596;
	xor.b32  	%r22646, %r22573, %r22645;
	shf.l.wrap.b32 	%r22647, %r22646, %r22646, 16;
	add.s32 	%r22648, %r22585, %r22647;
	xor.b32  	%r22649, %r22596, %r22648;
	shf.l.wrap.b32 	%r22650, %r22649, %r22649, 12;
	add.s32 	%r22651, %r22645, %r22650;
	xor.b32  	%r22652, %r22647, %r22651;
	shf.l.wrap.b32 	%r22653, %r22652, %r22652, 8;
	add.s32 	%r22654, %r22648, %r22653;
	xor.b32  	%r22655, %r22650, %r22654;
	shf.l.wrap.b32 	%r22656, %r22655, %r22655, 7;
	add.s32 	%r22657, %r22615, %r22632;
	xor.b32  	%r22658, %r22653, %r22657;
	shf.l.wrap.b32 	%r22659, %r22658, %r22658, 16;
	add.s32 	%r22660, %r22642, %r22659;
	xor.b32  	%r22661, %r22632, %r22660;
	shf.l.wrap.b32 	%r22662, %r22661, %r22661, 12;
	add.s32 	%r22663, %r22657, %r22662;
	xor.b32  	%r22664, %r22659, %r22663;
	shf.l.wrap.b32 	%r22665, %r22664, %r22664, 8;
	add.s32 	%r22666, %r22660, %r22665;
	xor.b32  	%r22667, %r22662, %r22666;
	shf.l.wrap.b32 	%r22668, %r22667, %r22667, 7;
	add.s32 	%r22669, %r22627, %r22644;
	xor.b32  	%r22670, %r22617, %r22669;
	shf.l.wrap.b32 	%r22671, %r22670, %r22670, 16;
	add.s32 	%r22672, %r22654, %r22671;
	xor.b32  	%r22673, %r22644, %r22672;
	shf.l.wrap.b32 	%r22674, %r22673, %r22673, 12;
	add.s32 	%r22675, %r22669, %r22674;
	xor.b32  	%r22676, %r22671, %r22675;
	shf.l.wrap.b32 	%r22677, %r22676, %r22676, 8;
	add.s32 	%r22678, %r22672, %r22677;
	xor.b32  	%r22679, %r22674, %r22678;
	shf.l.wrap.b32 	%r22680, %r22679, %r22679, 7;
	add.s32 	%r22681, %r22639, %r22656;
	xor.b32  	%r22682, %r22629, %r22681;
	shf.l.wrap.b32 	%r22683, %r22682, %r22682, 16;
	add.s32 	%r22684, %r22618, %r22683;
	xor.b32  	%r22685, %r22656, %r22684;
	shf.l.wrap.b32 	%r22686, %r22685, %r22685, 12;
	add.s32 	%r22687, %r22681, %r22686;
	xor.b32  	%r22688, %r22683, %r22687;
	shf.l.wrap.b32 	%r22689, %r22688, %r22688, 8;
	add.s32 	%r22690, %r22684, %r22689;
	xor.b32  	%r22691, %r22686, %r22690;
	shf.l.wrap.b32 	%r22692, %r22691, %r22691, 7;
	add.s32 	%r22693, %r22651, %r22620;
	xor.b32  	%r22694, %r22641, %r22693;
	shf.l.wrap.b32 	%r22695, %r22694, %r22694, 16;
	add.s32 	%r22696, %r22630, %r22695;
	xor.b32  	%r22697, %r22620, %r22696;
	shf.l.wrap.b32 	%r22698, %r22697, %r22697, 12;
	add.s32 	%r22699, %r22693, %r22698;
	xor.b32  	%r22700, %r22695, %r22699;
	shf.l.wrap.b32 	%r22701, %r22700, %r22700, 8;
	add.s32 	%r22702, %r22696, %r22701;
	xor.b32  	%r22703, %r22698, %r22702;
	shf.l.wrap.b32 	%r22704, %r22703, %r22703, 7;
	add.s32 	%r22705, %r22663, %r22704;
	xor.b32  	%r22706, %r22677, %r22705;
	shf.l.wrap.b32 	%r22707, %r22706, %r22706, 16;
	add.s32 	%r22708, %r22690, %r22707;
	xor.b32  	%r22709, %r22704, %r22708;
	shf.l.wrap.b32 	%r22710, %r22709, %r22709, 12;
	add.s32 	%r22711, %r22705, %r22710;
	xor.b32  	%r22712, %r22707, %r22711;
	shf.l.wrap.b32 	%r22713, %r22712, %r22712, 8;
	add.s32 	%r22714, %r22708, %r22713;
	xor.b32  	%r22715, %r22710, %r22714;
	shf.l.wrap.b32 	%r22716, %r22715, %r22715, 7;
	add.s32 	%r22717, %r22675, %r22668;
	xor.b32  	%r22718, %r22689, %r22717;
	shf.l.wrap.b32 	%r22719, %r22718, %r22718, 16;
	add.s32 	%r22720, %r22702, %r22719;
	xor.b32  	%r22721, %r22668, %r22720;
	shf.l.wrap.b32 	%r22722, %r22721, %r22721, 12;
	add.s32 	%r22723, %r22717, %r22722;
	xor.b32  	%r22724, %r22719, %r22723;
	shf.l.wrap.b32 	%r22725, %r22724, %r22724, 8;
	add.s32 	%r22726, %r22720, %r22725;
	xor.b32  	%r22727, %r22722, %r22726;
	shf.l.wrap.b32 	%r22728, %r22727, %r22727, 7;
	add.s32 	%r22729, %r22687, %r22680;
	xor.b32  	%r22730, %r22701, %r22729;
	shf.l.wrap.b32 	%r22731, %r22730, %r22730, 16;
	add.s32 	%r22732, %r22666, %r22731;
	xor.b32  	%r22733, %r22680, %r22732;
	shf.l.wrap.b32 	%r22734, %r22733, %r22733, 12;
	add.s32 	%r22735, %r22729, %r22734;
	xor.b32  	%r22736, %r22731, %r22735;
	shf.l.wrap.b32 	%r22737, %r22736, %r22736, 8;
	add.s32 	%r22738, %r22732, %r22737;
	xor.b32  	%r22739, %r22734, %r22738;
	shf.l.wrap.b32 	%r22740, %r22739, %r22739, 7;
	add.s32 	%r22741, %r22699, %r22692;
	xor.b32  	%r22742, %r22665, %r22741;
	shf.l.wrap.b32 	%r22743, %r22742, %r22742, 16;
	add.s32 	%r22744, %r22678, %r22743;
	xor.b32  	%r22745, %r22692, %r22744;
	shf.l.wrap.b32 	%r22746, %r22745, %r22745, 12;
	add.s32 	%r22747, %r22741, %r22746;
	xor.b32  	%r22748, %r22743, %r22747;
	shf.l.wrap.b32 	%r22749, %r22748, %r22748, 8;
	add.s32 	%r22750, %r22744, %r22749;
	xor.b32  	%r22751, %r22746, %r22750;
	shf.l.wrap.b32 	%r22752, %r22751, %r22751, 7;
	add.s32 	%r22753, %r22711, %r22728;
	xor.b32  	%r22754, %r22749, %r22753;
	shf.l.wrap.b32 	%r22755, %r22754, %r22754, 16;
	add.s32 	%r22756, %r22738, %r22755;
	xor.b32  	%r22757, %r22728, %r22756;
	shf.l.wrap.b32 	%r22758, %r22757, %r22757, 12;
	add.s32 	%r22759, %r22753, %r22758;
	xor.b32  	%r22760, %r22755, %r22759;
	shf.l.wrap.b32 	%r22761, %r22760, %r22760, 8;
	add.s32 	%r22762, %r22756, %r22761;
	xor.b32  	%r22763, %r22758, %r22762;
	shf.l.wrap.b32 	%r22764, %r22763, %r22763, 7;
	add.s32 	%r22765, %r22723, %r22740;
	xor.b32  	%r22766, %r22713, %r22765;
	shf.l.wrap.b32 	%r22767, %r22766, %r22766, 16;
	add.s32 	%r22768, %r22750, %r22767;
	xor.b32  	%r22769, %r22740, %r22768;
	shf.l.wrap.b32 	%r22770, %r22769, %r22769, 12;
	add.s32 	%r22771, %r22765, %r22770;
	xor.b32  	%r22772, %r22767, %r22771;
	shf.l.wrap.b32 	%r22773, %r22772, %r22772, 8;
	add.s32 	%r22774, %r22768, %r22773;
	xor.b32  	%r22775, %r22770, %r22774;
	shf.l.wrap.b32 	%r22776, %r22775, %r22775, 7;
	add.s32 	%r22777, %r22735, %r22752;
	xor.b32  	%r22778, %r22725, %r22777;
	shf.l.wrap.b32 	%r22779, %r22778, %r22778, 16;
	add.s32 	%r22780, %r22714, %r22779;
	xor.b32  	%r22781, %r22752, %r22780;
	shf.l.wrap.b32 	%r22782, %r22781, %r22781, 12;
	add.s32 	%r22783, %r22777, %r22782;
	xor.b32  	%r22784, %r22779, %r22783;
	shf.l.wrap.b32 	%r22785, %r22784, %r22784, 8;
	add.s32 	%r22786, %r22780, %r22785;
	xor.b32  	%r22787, %r22782, %r22786;
	shf.l.wrap.b32 	%r22788, %r22787, %r22787, 7;
	add.s32 	%r22789, %r22747, %r22716;
	xor.b32  	%r22790, %r22737, %r22789;
	shf.l.wrap.b32 	%r22791, %r22790, %r22790, 16;
	add.s32 	%r22792, %r22726, %r22791;
	xor.b32  	%r22793, %r22716, %r22792;
	shf.l.wrap.b32 	%r22794, %r22793, %r22793, 12;
	add.s32 	%r22795, %r22789, %r22794;
	xor.b32  	%r22796, %r22791, %r22795;
	shf.l.wrap.b32 	%r22797, %r22796, %r22796, 8;
	add.s32 	%r22798, %r22792, %r22797;
	xor.b32  	%r22799, %r22794, %r22798;
	shf.l.wrap.b32 	%r22800, %r22799, %r22799, 7;
	add.s32 	%r22801, %r22759, %r22800;
	xor.b32  	%r22802, %r22773, %r22801;
	shf.l.wrap.b32 	%r22803, %r22802, %r22802, 16;
	add.s32 	%r22804, %r22786, %r22803;
	xor.b32  	%r22805, %r22800, %r22804;
	shf.l.wrap.b32 	%r22806, %r22805, %r22805, 12;
	add.s32 	%r22807, %r22801, %r22806;
	xor.b32  	%r22808, %r22803, %r22807;
	shf.l.wrap.b32 	%r22809, %r22808, %r22808, 8;
	add.s32 	%r22810, %r22771, %r22764;
	xor.b32  	%r22811, %r22785, %r22810;
	shf.l.wrap.b32 	%r22812, %r22811, %r22811, 16;
	add.s32 	%r22813, %r22798, %r22812;
	xor.b32  	%r22814, %r22764, %r22813;
	shf.l.wrap.b32 	%r22815, %r22814, %r22814, 12;
	add.s32 	%r22816, %r22810, %r22815;
	xor.b32  	%r22817, %r22812, %r22816;
	shf.l.wrap.b32 	%r22818, %r22817, %r22817, 8;
	add.s32 	%r22819, %r22813, %r22818;
	xor.b32  	%r22820, %r22815, %r22819;
	shf.l.wrap.b32 	%r22821, %r22820, %r22820, 7;
	add.s32 	%r22822, %r22783, %r22776;
	xor.b32  	%r22823, %r22797, %r22822;
	shf.l.wrap.b32 	%r22824, %r22823, %r22823, 16;
	add.s32 	%r22825, %r22762, %r22824;
	xor.b32  	%r22826, %r22776, %r22825;
	shf.l.wrap.b32 	%r22827, %r22826, %r22826, 12;
	add.s32 	%r22828, %r22822, %r22827;
	xor.b32  	%r22829, %r22824, %r22828;
	shf.l.wrap.b32 	%r22830, %r22829, %r22829, 8;
	add.s32 	%r22831, %r22825, %r22830;
	xor.b32  	%r22832, %r22827, %r22831;
	shf.l.wrap.b32 	%r22833, %r22832, %r22832, 7;
	add.s32 	%r22834, %r22795, %r22788;
	xor.b32  	%r22835, %r22761, %r22834;
	shf.l.wrap.b32 	%r22836, %r22835, %r22835, 16;
	add.s32 	%r22837, %r22774, %r22836;
	xor.b32  	%r22838, %r22788, %r22837;
	shf.l.wrap.b32 	%r22839, %r22838, %r22838, 12;
	add.s32 	%r22840, %r22834, %r22839;
	xor.b32  	%r22841, %r22836, %r22840;
	shf.l.wrap.b32 	%r22842, %r22841, %r22841, 8;
	add.s32 	%r22843, %r22837, %r22842;
	add.s32 	%r22844, %r22807, %r22821;
	xor.b32  	%r22845, %r22842, %r22844;
	shf.l.wrap.b32 	%r22846, %r22845, %r22845, 16;
	add.s32 	%r22847, %r22831, %r22846;
	xor.b32  	%r22848, %r22821, %r22847;
	shr.u32 	%r22849, %r22848, 20;
	add.s32 	%r22850, %r22844, %r22849;
	add.s32 	%r22851, %r22816, %r22833;
	xor.b32  	%r22852, %r22809, %r22851;
	shf.l.wrap.b32 	%r22853, %r22852, %r22852, 16;
	add.s32 	%r22854, %r22843, %r22853;
	xor.b32  	%r22855, %r22833, %r22854;
	shr.u32 	%r22856, %r22855, 20;
	add.s32 	%r22857, %r22851, %r22856;
	add.s32 	%r22858, %r22170, %r22850;
	add.s32 	%r22859, %r22182, %r22857;
	cvt.u32.u16 	%r22860, %rs163;
	add.s32 	%r22861, %r22860, %r28036;
	add.s32 	%r22862, %r22861, -11;
	not.b32 	%r22863, %r22862;
	add.s32 	%r22864, %r22863, %r2024;
	mov.u32 	%r22865, %ctaid.x;
	shl.b32 	%r22866, %r22865, 11;
	mov.u32 	%r22867, %tid.x;
	and.b32  	%r22868, %r22867, 31;
	or.b32  	%r22869, %r22866, %r22868;
	shl.b32 	%r22870, %r22867, 3;
	and.b32  	%r22871, %r22870, 7936;
	add.s32 	%r22872, %r27503, %r22871;
	add.s32 	%r22873, %r22869, %r22872;
	shr.u32 	%r22874, %r22873, %r22864;
	and.b32  	%r22875, %r22874, 1;
	setp.eq.b32 	%p256, %r22875, 1;
	selp.b32 	%r22876, %r22859, %r22858, %p256;
	cvt.u16.u32 	%rs361, %r22876;
	and.b16  	%rs447, %rs361, 1;
	and.b16  	%rs362, %rs445, 255;
	setp.ne.s16 	%p257, %rs362, 1;
	@%p257 bra 	$L__BB3_327;
	ld.param.u64 	%rd510, [fused_batch_pir_kernel_optimized_8_param_1];
	cvt.u32.u16 	%r22877, %rs163;
	add.s32 	%r22878, %r22877, %r28036;
	add.s32 	%r22879, %r22878, -11;
	not.b32 	%r22880, %r22879;
	add.s32 	%r22881, %r22880, %r2024;
	mov.u32 	%r22882, %ctaid.x;
	shl.b32 	%r22883, %r22882, 11;
	mov.u32 	%r22884, %tid.x;
	and.b32  	%r22885, %r22884, 31;
	or.b32  	%r22886, %r22883, %r22885;
	shl.b32 	%r22887, %r22884, 3;
	and.b32  	%r22888, %r22887, 7936;
	add.s32 	%r22889, %r27503, %r22888;
	add.s32 	%r22890, %r22886, %r22889;
	shr.u32 	%r22891, %r22890, %r22881;
	and.b32  	%r22892, %r22891, 1;
	setp.eq.b32 	%p258, %r22892, 1;
	cvt.u64.u32 	%rd331, %r28036;
	cvt.u64.u16 	%rd332, %rs163;
	add.s64 	%rd333, %rd331, %rd332;
	cvta.to.global.u64 	%rd334, %rd510;
	shl.b64 	%rd335, %rd333, 4;
	add.s64 	%rd336, %rd334, %rd335;
	ld.global.u32 	%r22893, [%rd336+10580];
	selp.b32 	%r22894, %r28041, %r28040, %p258;
	xor.b32  	%r22895, %r22894, %r22893;
	selp.b32 	%r22896, %r28042, %r28039, %p258;
	selp.b32 	%r28040, %r28040, %r22895, %p258;
	selp.b32 	%r28041, %r22895, %r28041, %p258;
	ld.global.u32 	%r22897, [%rd336+10584];
	xor.b32  	%r22898, %r22896, %r22897;
	selp.b32 	%r22899, %r28043, %r28038, %p258;
	selp.b32 	%r28039, %r28039, %r22898, %p258;
	selp.b32 	%r28042, %r22898, %r28042, %p258;
	ld.global.u32 	%r22900, [%rd336+10588];
	xor.b32  	%r22901, %r22899, %r22900;
	selp.b32 	%r22902, %r28044, %r28037, %p258;
	selp.b32 	%r28038, %r28038, %r22901, %p258;
	selp.b32 	%r28043, %r22901, %r28043, %p258;
	ld.global.u32 	%r22903, [%rd336+10592];
	xor.b32  	%r22904, %r22902, %r22903;
	selp.b64 	%rd337, 445, 420, %p258;
	selp.b32 	%r28037, %r28037, %r22904, %p258;
	selp.b32 	%r28044, %r22904, %r28044, %p258;
	add.s64 	%rd338, %rd337, %rd333;
	add.s64 	%rd339, %rd338, %rd334;
	ld.global.u8 	%rs363, [%rd339+10725];
	xor.b16  	%rs447, %rs363, %rs447;
$L__BB3_327:
	cvt.u32.u16 	%r22905, %rs163;
	add.s32 	%r22906, %r22905, -11;
	add.s32 	%r22907, %r28036, %r22906;
	not.b32 	%r22908, %r22907;
	add.s32 	%r22909, %r22908, %r2024;
	mov.u32 	%r22910, %ctaid.x;
	shl.b32 	%r22911, %r22910, 11;
	mov.u32 	%r22912, %tid.x;
	and.b32  	%r22913, %r22912, 31;
	or.b32  	%r22914, %r22911, %r22913;
	shl.b32 	%r22915, %r22912, 3;
	and.b32  	%r22916, %r22915, 7936;
	add.s32 	%r22917, %r27503, %r22916;
	add.s32 	%r22918, %r22914, %r22917;
	shr.u32 	%r22919, %r22918, %r22909;
	and.b32  	%r22920, %r22919, 1;
	setp.eq.b32 	%p259, %r22920, 1;
	selp.b32 	%r28048, %r28041, %r28040, %p259;
	selp.b32 	%r28047, %r28042, %r28039, %p259;
	selp.b32 	%r28046, %r28043, %r28038, %p259;
	selp.b32 	%r28045, %r28044, %r28037, %p259;
	add.s32 	%r28036, %r28036, 1;
	sub.s32 	%r22921, %r2024, %r22906;
	setp.ne.s32 	%p260, %r28036, %r22921;
	mov.u16 	%rs445, %rs447;
	@%p260 bra 	$L__BB3_325;
$L__BB3_328:
	and.b16  	%rs364, %rs447, 255;
	setp.ne.s16 	%p261, %rs364, 1;
	@%p261 bra 	$L__BB3_330;
	ld.param.u64 	%rd511, [fused_batch_pir_kernel_optimized_8_param_1];
	cvta.to.global.u64 	%rd340, %rd511;
	ld.global.u32 	%r22922, [%rd340+11208];
	xor.b32  	%r28048, %r28048, %r22922;
$L__BB3_330:
	@%p261 bra 	$L__BB3_332;
	ld.param.u64 	%rd512, [fused_batch_pir_kernel_optimized_8_param_1];
	cvta.to.global.u64 	%rd341, %rd512;
	ld.global.u32 	%r22923, [%rd341+11212];
	xor.b32  	%r28047, %r28047, %r22923;
$L__BB3_332:
	@%p261 bra 	$L__BB3_334;
	ld.param.u64 	%rd513, [fused_batch_pir_kernel_optimized_8_param_1];
	cvta.to.global.u64 	%rd342, %rd513;
	ld.global.u32 	%r22924, [%rd342+11216];
	xor.b32  	%r28046, %r28046, %r22924;
$L__BB3_334:
	@%p261 bra 	$L__BB3_336;
	ld.param.u64 	%rd514, [fused_batch_pir_kernel_optimized_8_param_1];
	cvta.to.global.u64 	%rd343, %rd514;
	ld.global.u32 	%r22925, [%rd343+11220];
	xor.b32  	%r28045, %r28045, %r22925;
$L__BB3_336:
	ld.param.u32 	%r26711, [fused_batch_pir_kernel_optimized_8_param_4];
	mov.u32 	%r22927, %ctaid.x;
	shl.b32 	%r22928, %r22927, 11;
	mov.u32 	%r22929, %tid.x;
	and.b32  	%r22930, %r22929, 31;
	or.b32  	%r22931, %r22928, %r22930;
	shl.b32 	%r22932, %r22929, 3;
	and.b32  	%r22933, %r22932, 7936;
	add.s32 	%r22934, %r27503, %r22933;
	add.s32 	%r22935, %r22931, %r22934;
	setp.ge.s32 	%p265, %r22935, %r26711;
	mov.b32 	%r28069, 0;
	mov.u32 	%r28070, %r28069;
	mov.u32 	%r28071, %r28069;
	mov.u32 	%r28072, %r28069;
	@%p265 bra 	$L__BB3_350;
	ld.param.u64 	%rd515, [fused_batch_pir_kernel_optimized_8_param_1];
	cvta.to.global.u64 	%rd344, %rd515;
	ld.global.u8 	%rs368, [%rd344+11241];
	max.u16 	%rs170, %rs368, 11;
	cvt.u32.u16 	%r22936, %rs170;
	ld.shared.u32 	%r28072, [s_mem+99148];
	ld.shared.v4.u32 	{%r28071, %r28070, %r28069, %r22937}, [s_mem+99152];
	mov.b64 	%rd345, {%r28069, %r22937};
	shr.u64 	%rd346, %rd345, 32;
	cvt.u16.u64 	%rs450, %rd346;
	cvt.u32.u16 	%r2078, %rs368;
	sub.s32 	%r22938, %r2078, %r22936;
	add.s32 	%r22939, %r22938, 11;
	setp.lt.s32 	%p266, %r22939, 1;
	@%p266 bra 	$L__BB3_342;
	mov.b32 	%r28060, 0;
	mov.u16 	%rs448, %rs450;
$L__BB3_339:
	.pragma "nounroll";
	ld.const.u32 	%r22941, [CHACHA_CONSTANTS];
	add.s32 	%r22942, %r22941, %r28072;
	shf.l.wrap.b32 	%r22943, %r22942, %r22942, 16;
	add.s32 	%r22944, %r28072, %r22943;
	xor.b32  	%r22945, %r28072, %r22944;
	shf.l.wrap.b32 	%r22946, %r22945, %r22945, 12;
	add.s32 	%r22947, %r22942, %r22946;
	xor.b32  	%r22948, %r22943, %r22947;
	shf.l.wrap.b32 	%r22949, %r22948, %r22948, 8;
	add.s32 	%r22950, %r22944, %r22949;
	xor.b32  	%r22951, %r22946, %r22950;
	shf.l.wrap.b32 	%r22952, %r22951, %r22951, 7;
	ld.const.u32 	%r22953, [CHACHA_CONSTANTS+4];
	add.s32 	%r22954, %r22953, %r28071;
	shf.l.wrap.b32 	%r22955, %r22954, %r22954, 16;
	add.s32 	%r22956, %r28071, %r22955;
	xor.b32  	%r22957, %r28071, %r22956;
	shf.l.wrap.b32 	%r22958, %r22957, %r22957, 12;
	add.s32 	%r22959, %r22954, %r22958;
	xor.b32  	%r22960, %r22955, %r22959;
	shf.l.wrap.b32 	%r22961, %r22960, %r22960, 8;
	add.s32 	%r22962, %r22956, %r22961;
	xor.b32  	%r22963, %r22958, %r22962;
	shf.l.wrap.b32 	%r22964, %r22963, %r22963, 7;
	ld.const.u32 	%r22965, [CHACHA_CONSTANTS+8];
	add.s32 	%r22966, %r22965, %r28070;
	shf.l.wrap.b32 	%r22967, %r22966, %r22966, 16;
	add.s32 	%r22968, %r28070, %r22967;
	xor.b32  	%r22969, %r28070, %r22968;
	shf.l.wrap.b32 	%r22970, %r22969, %r22969, 12;
	add.s32 	%r22971, %r22966, %r22970;
	xor.b32  	%r22972, %r22967, %r22971;
	shf.l.wrap.b32 	%r22973, %r22972, %r22972, 8;
	add.s32 	%r22974, %r22968, %r22973;
	xor.b32  	%r22975, %r22970, %r22974;
	shf.l.wrap.b32 	%r22976, %r22975, %r22975, 7;
	ld.const.u32 	%r22977, [CHACHA_CONSTANTS+12];
	add.s32 	%r22978, %r22977, %r28069;
	shf.l.wrap.b32 	%r22979, %r22978, %r22978, 16;
	add.s32 	%r22980, %r28069, %r22979;
	xor.b32  	%r22981, %r28069, %r22980;
	shf.l.wrap.b32 	%r22982, %r22981, %r22981, 12;
	add.s32 	%r22983, %r22978, %r22982;
	xor.b32  	%r22984, %r22979, %r22983;
	shf.l.wrap.b32 	%r22985, %r22984, %r22984, 8;
	add.s32 	%r22986, %r22980, %r22985;
	xor.b32  	%r22987, %r22982, %r22986;
	shf.l.wrap.b32 	%r22988, %r22987, %r22987, 7;
	add.s32 	%r22989, %r22947, %r22964;
	xor.b32  	%r22990, %r22985, %r22989;
	shf.l.wrap.b32 	%r22991, %r22990, %r22990, 16;
	add.s32 	%r22992, %r22974, %r22991;
	xor.b32  	%r22993, %r22964, %r22992;
	shf.l.wrap.b32 	%r22994, %r22993, %r22993, 12;
	add.s32 	%r22995, %r22989, %r22994;
	xor.b32  	%r22996, %r22991, %r22995;
	shf.l.wrap.b32 	%r22997, %r22996, %r22996, 8;
	add.s32 	%r22998, %r22992, %r22997;
	xor.b32  	%r22999, %r22994, %r22998;
	shf.l.wrap.b32 	%r23000, %r22999, %r22999, 7;
	add.s32 	%r23001, %r22959, %r22976;
	xor.b32  	%r23002, %r22949, %r23001;
	shf.l.wrap.b32 	%r23003, %r23002, %r23002, 16;
	add.s32 	%r23004, %r22986, %r23003;
	xor.b32  	%r23005, %r22976, %r23004;
	shf.l.wrap.b32 	%r23006, %r23005, %r23005, 12;
	add.s32 	%r23007, %r23001, %r23006;
	xor.b32  	%r23008, %r23003, %r23007;
	shf.l.wrap.b32 	%r23009, %r23008, %r23008, 8;
	add.s32 	%r23010, %r23004, %r23009;
	xor.b32  	%r23011, %r23006, %r23010;
	shf.l.wrap.b32 	%r23012, %r23011, %r23011, 7;
	add.s32 	%r23013, %r22971, %r22988;
	xor.b32  	%r23014, %r22961, %r23013;
	shf.l.wrap.b32 	%r23015, %r23014, %r23014, 16;
	add.s32 	%r23016, %r22950, %r23015;
	xor.b32  	%r23017, %r22988, %r23016;
	shf.l.wrap.b32 	%r23018, %r23017, %r23017, 12;
	add.s32 	%r23019, %r23013, %r23018;
	xor.b32  	%r23020, %r23015, %r23019;
	shf.l.wrap.b32 	%r23021, %r23020, %r23020, 8;
	add.s32 	%r23022, %r23016, %r23021;
	xor.b32  	%r23023, %r23018, %r23022;
	shf.l.wrap.b32 	%r23024, %r23023, %r23023, 7;
	add.s32 	%r23025, %r22983, %r22952;
	xor.b32  	%r23026, %r22973, %r23025;
	shf.l.wrap.b32 	%r23027, %r23026, %r23026, 16;
	add.s32 	%r23028, %r22962, %r23027;
	xor.b32  	%r23029, %r22952, %r23028;
	shf.l.wrap.b32 	%r23030, %r23029, %r23029, 12;
	add.s32 	%r23031, %r23025, %r23030;
	xor.b32  	%r23032, %r23027, %r23031;
	shf.l.wrap.b32 	%r23033, %r23032, %r23032, 8;
	add.s32 	%r23034, %r23028, %r23033;
	xor.b32  	%r23035, %r23030, %r23034;
	shf.l.wrap.b32 	%r23036, %r23035, %r23035, 7;
	add.s32 	%r23037, %r22995, %r23036;
	xor.b32  	%r23038, %r23009, %r23037;
	shf.l.wrap.b32 	%r23039, %r23038, %r23038, 16;
	add.s32 	%r23040, %r23022, %r23039;
	xor.b32  	%r23041, %r23036, %r23040;
	shf.l.wrap.b32 	%r23042, %r23041, %r23041, 12;
	add.s32 	%r23043, %r23037, %r23042;
	xor.b32  	%r23044, %r23039, %r23043;
	shf.l.wrap.b32 	%r23045, %r23044, %r23044, 8;
	add.s32 	%r23046, %r23040, %r23045;
	xor.b32  	%r23047, %r23042, %r23046;
	shf.l.wrap.b32 	%r23048, %r23047, %r23047, 7;
	add.s32 	%r23049, %r23007, %r23000;
	xor.b32  	%r23050, %r23021, %r23049;
	shf.l.wrap.b32 	%r23051, %r23050, %r23050, 16;
	add.s32 	%r23052, %r23034, %r23051;
	xor.b32  	%r23053, %r23000, %r23052;
	shf.l.wrap.b32 	%r23054, %r23053, %r23053, 12;
	add.s32 	%r23055, %r23049, %r23054;
	xor.b32  	%r23056, %r23051, %r23055;
	shf.l.wrap.b32 	%r23057, %r23056, %r23056, 8;
	add.s32 	%r23058, %r23052, %r23057;
	xor.b32  	%r23059, %r23054, %r23058;
	shf.l.wrap.b32 	%r23060, %r23059, %r23059, 7;
	add.s32 	%r23061, %r23019, %r23012;
	xor.b32  	%r23062, %r23033, %r23061;
	shf.l.wrap.b32 	%r23063, %r23062, %r23062, 16;
	add.s32 	%r23064, %r22998, %r23063;
	xor.b32  	%r23065, %r23012, %r23064;
	shf.l.wrap.b32 	%r23066, %r23065, %r23065, 12;
	add.s32 	%r23067, %r23061, %r23066;
	xor.b32  	%r23068, %r23063, %r23067;
	shf.l.wrap.b32 	%r23069, %r23068, %r23068, 8;
	add.s32 	%r23070, %r23064, %r23069;
	xor.b32  	%r23071, %r23066, %r23070;
	shf.l.wrap.b32 	%r23072, %r23071, %r23071, 7;
	add.s32 	%r23073, %r23031, %r23024;
	xor.b32  	%r23074, %r22997, %r23073;
	shf.l.wrap.b32 	%r23075, %r23074, %r23074, 16;
	add.s32 	%r23076, %r23010, %r23075;
	xor.b32  	%r23077, %r23024, %r23076;
	shf.l.wrap.b32 	%r23078, %r23077, %r23077, 12;
	add.s32 	%r23079, %r23073, %r23078;
	xor.b32  	%r23080, %r23075, %r23079;
	shf.l.wrap.b32 	%r23081, %r23080, %r23080, 8;
	add.s32 	%r23082, %r23076, %r23081;
	xor.b32  	%r23083, %r23078, %r23082;
	shf.l.wrap.b32 	%r23084, %r23083, %r23083, 7;
	add.s32 	%r23085, %r23043, %r23060;
	xor.b32  	%r23086, %r23081, %r23085;
	shf.l.wrap.b32 	%r23087, %r23086, %r23086, 16;
	add.s32 	%r23088, %r23070, %r23087;
	xor.b32  	%r23089, %r23060, %r23088;
	shf.l.wrap.b32 	%r23090, %r23089, %r23089, 12;
	add.s32 	%r23091, %r23085, %r23090;
	xor.b32  	%r23092, %r23087, %r23091;
	shf.l.wrap.b32 	%r23093, %r23092, %r23092, 8;
	add.s32 	%r23094, %r23088, %r23093;
	xor.b32  	%r23095, %r23090, %r23094;
	shf.l.wrap.b32 	%r23096, %r23095, %r23095, 7;
	add.s32 	%r23097, %r23055, %r23072;
	xor.b32  	%r23098, %r23045, %r23097;
	shf.l.wrap.b32 	%r23099, %r23098, %r23098, 16;
	add.s32 	%r23100, %r23082, %r23099;
	xor.b32  	%r23101, %r23072, %r23100;
	shf.l.wrap.b32 	%r23102, %r23101, %r23101, 12;
	add.s32 	%r23103, %r23097, %r23102;
	xor.b32  	%r23104, %r23099, %r23103;
	shf.l.wrap.b32 	%r23105, %r23104, %r23104, 8;
	add.s32 	%r23106, %r23100, %r23105;
	xor.b32  	%r23107, %r23102, %r23106;
	shf.l.wrap.b32 	%r23108, %r23107, %r23107, 7;
	add.s32 	%r23109, %r23067, %r23084;
	xor.b32  	%r23110, %r23057, %r23109;
	shf.l.wrap.b32 	%r23111, %r23110, %r23110, 16;
	add.s32 	%r23112, %r23046, %r23111;
	xor.b32  	%r23113, %r23084, %r23112;
	shf.l.wrap.b32 	%r23114, %r23113, %r23113, 12;
	add.s32 	%r23115, %r23109, %r23114;
	xor.b32  	%r23116, %r23111, %r23115;
	shf.l.wrap.b32 	%r23117, %r23116, %r23116, 8;
	add.s32 	%r23118, %r23112, %r23117;
	xor.b32  	%r23119, %r23114, %r23118;
	shf.l.wrap.b32 	%r23120, %r23119, %r23119, 7;
	add.s32 	%r23121, %r23079, %r23048;
	xor.b32  	%r23122, %r23069, %r23121;
	shf.l.wrap.b32 	%r23123, %r23122, %r23122, 16;
	add.s32 	%r23124, %r23058, %r23123;
	xor.b32  	%r23125, %r23048, %r23124;
	shf.l.wrap.b32 	%r23126, %r23125, %r23125, 12;
	add.s32 	%r23127, %r23121, %r23126;
	xor.b32  	%r23128, %r23123, %r23127;
	shf.l.wrap.b32 	%r23129, %r23128, %r23128, 8;
	add.s32 	%r23130, %r23124, %r23129;
	xor.b32  	%r23131, %r23126, %r23130;
	shf.l.wrap.b32 	%r23132, %r23131, %r23131, 7;
	add.s32 	%r23133, %r23091, %r23132;
	xor.b32  	%r23134, %r23105, %r23133;
	shf.l.wrap.b32 	%r23135, %r23134, %r23134, 16;
	add.s32 	%r23136, %r23118, %r23135;
	xor.b32  	%r23137, %r23132, %r23136;
	shf.l.wrap.b32 	%r23138, %r23137, %r23137, 12;
	add.s32 	%r23139, %r23133, %r23138;
	xor.b32  	%r23140, %r23135, %r23139;
	shf.l.wrap.b32 	%r23141, %r23140, %r23140, 8;
	add.s32 	%r23142, %r23136, %r23141;
	xor.b32  	%r23143, %r23138, %r23142;
	shf.l.wrap.b32 	%r23144, %r23143, %r23143, 7;
	add.s32 	%r23145, %r23103, %r23096;
	xor.b32  	%r23146, %r23117, %r23145;
	shf.l.wrap.b32 	%r23147, %r23146, %r23146, 16;
	add.s32 	%r23148, %r23130, %r23147;
	xor.b32  	%r23149, %r23096, %r23148;
	shf.l.wrap.b32 	%r23150, %r23149, %r23149, 12;
	add.s32 	%r23151, %r23145, %r23150;
	xor.b32  	%r23152, %r23147, %r23151;
	shf.l.wrap.b32 	%r23153, %r23152, %r23152, 8;
	add.s32 	%r23154, %r23148, %r23153;
	xor.b32  	%r23155, %r23150, %r23154;
	shf.l.wrap.b32 	%r23156, %r23155, %r23155, 7;
	add.s32 	%r23157, %r23115, %r23108;
	xor.b32  	%r23158, %r23129, %r23157;
	shf.l.wrap.b32 	%r23159, %r23158, %r23158, 16;
	add.s32 	%r23160, %r23094, %r23159;
	xor.b32  	%r23161, %r23108, %r23160;
	shf.l.wrap.b32 	%r23162, %r23161, %r23161, 12;
	add.s32 	%r23163, %r23157, %r23162;
	xor.b32  	%r23164, %r23159, %r23163;
	shf.l.wrap.b32 	%r23165, %r23164, %r23164, 8;
	add.s32 	%r23166, %r23160, %r23165;
	xor.b32  	%r23167, %r23162, %r23166;
	shf.l.wrap.b32 	%r23168, %r23167, %r23167, 7;
	add.s32 	%r23169, %r23127, %r23120;
	xor.b32  	%r23170, %r23093, %r23169;
	shf.l.wrap.b32 	%r23171, %r23170, %r23170, 16;
	add.s32 	%r23172, %r23106, %r23171;
	xor.b32  	%r23173, %r23120, %r23172;
	shf.l.wrap.b32 	%r23174, %r23173, %r23173, 12;
	add.s32 	%r23175, %r23169, %r23174;
	xor.b32  	%r23176, %r23171, %r23175;
	shf.l.wrap.b32 	%r23177, %r23176, %r23176, 8;
	add.s32 	%r23178, %r23172, %r23177;
	xor.b32  	%r23179, %r23174, %r23178;
	shf.l.wrap.b32 	%r23180, %r23179, %r23179, 7;
	add.s32 	%r23181, %r23139, %r23156;
	xor.b32  	%r23182, %r23177, %r23181;
	shf.l.wrap.b32 	%r23183, %r23182, %r23182, 16;
	add.s32 	%r23184, %r23166, %r23183;
	xor.b32  	%r23185, %r23156, %r23184;
	shf.l.wrap.b32 	%r23186, %r23185, %r23185, 12;
	add.s32 	%r23187, %r23181, %r23186;
	xor.b32  	%r23188, %r23183, %r23187;
	shf.l.wrap.b32 	%r23189, %r23188, %r23188, 8;
	add.s32 	%r23190, %r23184, %r23189;
	xor.b32  	%r23191, %r23186, %r23190;
	shf.l.wrap.b32 	%r23192, %r23191, %r23191, 7;
	add.s32 	%r23193, %r23151, %r23168;
	xor.b32  	%r23194, %r23141, %r23193;
	shf.l.wrap.b32 	%r23195, %r23194, %r23194, 16;
	add.s32 	%r23196, %r23178, %r23195;
	xor.b32  	%r23197, %r23168, %r23196;
	shf.l.wrap.b32 	%r23198, %r23197, %r23197, 12;
	add.s32 	%r23199, %r23193, %r23198;
	xor.b32  	%r23200, %r23195, %r23199;
	shf.l.wrap.b32 	%r23201, %r23200, %r23200, 8;
	add.s32 	%r23202, %r23196, %r23201;
	xor.b32  	%r23203, %r23198, %r23202;
	shf.l.wrap.b32 	%r23204, %r23203, %r23203, 7;
	add.s32 	%r23205, %r23163, %r23180;
	xor.b32  	%r23206, %r23153, %r23205;
	shf.l.wrap.b32 	%r23207, %r23206, %r23206, 16;
	add.s32 	%r23208, %r23142, %r23207;
	xor.b32  	%r23209, %r23180, %r23208;
	shf.l.wrap.b32 	%r23210, %r23209, %r23209, 12;
	add.s32 	%r23211, %r23205, %r23210;
	xor.b32  	%r23212, %r23207, %r23211;
	shf.l.wrap.b32 	%r23213, %r23212, %r23212, 8;
	add.s32 	%r23214, %r23208, %r23213;
	xor.b32  	%r23215, %r23210, %r23214;
	shf.l.wrap.b32 	%r23216, %r23215, %r23215, 7;
	add.s32 	%r23217, %r23175, %r23144;
	xor.b32  	%r23218, %r23165, %r23217;
	shf.l.wrap.b32 	%r23219, %r23218, %r23218, 16;
	add.s32 	%r23220, %r23154, %r23219;
	xor.b32  	%r23221, %r23144, %r23220;
	shf.l.wrap.b32 	%r23222, %r23221, %r23221, 12;
	add.s32 	%r23223, %r23217, %r23222;
	xor.b32  	%r23224, %r23219, %r23223;
	shf.l.wrap.b32 	%r23225, %r23224, %r23224, 8;
	add.s32 	%r23226, %r23220, %r23225;
	xor.b32  	%r23227, %r23222, %r23226;
	shf.l.wrap.b32 	%r23228, %r23227, %r23227, 7;
	add.s32 	%r23229, %r23187, %r23228;
	xor.b32  	%r23230, %r23201, %r23229;
	shf.l.wrap.b32 	%r23231, %r23230, %r23230, 16;
	add.s32 	%r23232, %r23214, %r23231;
	xor.b32  	%r23233, %r23228, %r23232;
	shf.l.wrap.b32 	%r23234, %r23233, %r23233, 12;
	add.s32 	%r23235, %r23229, %r23234;
	xor.b32  	%r23236, %r23231, %r23235;
	shf.l.wrap.b32 	%r23237, %r23236, %r23236, 8;
	add.s32 	%r23238, %r23232, %r23237;
	xor.b32  	%r23239, %r23234, %r23238;
	shf.l.wrap.b32 	%r23240, %r23239, %r23239, 7;
	add.s32 	%r23241, %r23199, %r23192;
	xor.b32  	%r23242, %r23213, %r23241;
	shf.l.wrap.b32 	%r23243, %r23242, %r23242, 16;
	add.s32 	%r23244, %r23226, %r23243;
	xor.b32  	%r23245, %r23192, %r23244;
	shf.l.wrap.b32 	%r23246, %r23245, %r23245, 12;
	add.s32 	%r23247, %r23241, %r23246;
	xor.b32  	%r23248, %r23243, %r23247;
	shf.l.wrap.b32 	%r23249, %r23248, %r23248, 8;
	add.s32 	%r23250, %r23244, %r23249;
	xor.b32  	%r23251, %r23246, %r23250;
	shf.l.wrap.b32 	%r23252, %r23251, %r23251, 7;
	add.s32 	%r23253, %r23211, %r23204;
	xor.b32  	%r23254, %r23225, %r23253;
	shf.l.wrap.b32 	%r23255, %r23254, %r23254, 16;
	add.s32 	%r23256, %r23190, %r23255;
	xor.b32  	%r23257, %r23204, %r23256;
	shf.l.wrap.b32 	%r23258, %r23257, %r23257, 12;
	add.s32 	%r23259, %r23253, %r23258;
	xor.b32  	%r23260, %r23255, %r23259;
	shf.l.wrap.b32 	%r23261, %r23260, %r23260, 8;
	add.s32 	%r23262, %r23256, %r23261;
	xor.b32  	%r23263, %r23258, %r23262;
	shf.l.wrap.b32 	%r23264, %r23263, %r23263, 7;
	add.s32 	%r23265, %r23223, %r23216;
	xor.b32  	%r23266, %r23189, %r23265;
	shf.l.wrap.b32 	%r23267, %r23266, %r23266, 16;
	add.s32 	%r23268, %r23202, %r23267;
	xor.b32  	%r23269, %r23216, %r23268;
	shf.l.wrap.b32 	%r23270, %r23269, %r23269, 12;
	add.s32 	%r23271, %r23265, %r23270;
	xor.b32  	%r23272, %r23267, %r23271;
	shf.l.wrap.b32 	%r23273, %r23272, %r23272, 8;
	add.s32 	%r23274, %r23268, %r23273;
	xor.b32  	%r23275, %r23270, %r23274;
	shf.l.wrap.b32 	%r23276, %r23275, %r23275, 7;
	add.s32 	%r23277, %r23235, %r23252;
	xor.b32  	%r23278, %r23273, %r23277;
	shf.l.wrap.b32 	%r23279, %r23278, %r23278, 16;
	add.s32 	%r23280, %r23262, %r23279;
	xor.b32  	%r23281, %r23252, %r23280;
	shf.l.wrap.b32 	%r23282, %r23281, %r23281, 12;
	add.s32 	%r23283, %r23277, %r23282;
	xor.b32  	%r23284, %r23279, %r23283;
	shf.l.wrap.b32 	%r23285, %r23284, %r23284, 8;
	add.s32 	%r23286, %r23280, %r23285;
	xor.b32  	%r23287, %r23282, %r23286;
	shf.l.wrap.b32 	%r23288, %r23287, %r23287, 7;
	add.s32 	%r23289, %r23247, %r23264;
	xor.b32  	%r23290, %r23237, %r23289;
	shf.l.wrap.b32 	%r23291, %r23290, %r23290, 16;
	add.s32 	%r23292, %r23274, %r23291;
	xor.b32  	%r23293, %r23264, %r23292;
	shf.l.wrap.b32 	%r23294, %r23293, %r23293, 12;
	add.s32 	%r23295, %r23289, %r23294;
	xor.b32  	%r23296, %r23291, %r23295;
	shf.l.wrap.b32 	%r23297, %r23296, %r23296, 8;
	add.s32 	%r23298, %r23292, %r23297;
	xor.b32  	%r23299, %r23294, %r23298;
	shf.l.wrap.b32 	%r23300, %r23299, %r23299, 7;
	add.s32 	%r23301, %r23259, %r23276;
	xor.b32  	%r23302, %r23249, %r23301;
	shf.l.wrap.b32 	%r23303, %r23302, %r23302, 16;
	add.s32 	%r23304, %r23238, %r23303;
	xor.b32  	%r23305, %r23276, %r23304;
	shf.l.wrap.b32 	%r23306, %r23305, %r23305, 12;
	add.s32 	%r23307, %r23301, %r23306;
	xor.b32  	%r23308, %r23303, %r23307;
	shf.l.wrap.b32 	%r23309, %r23308, %r23308, 8;
	add.s32 	%r23310, %r23304, %r23309;
	xor.b32  	%r23311, %r23306, %r23310;
	shf.l.wrap.b32 	%r23312, %r23311, %r23311, 7;
	add.s32 	%r23313, %r23271, %r23240;
	xor.b32  	%r23314, %r23261, %r23313;
	shf.l.wrap.b32 	%r23315, %r23314, %r23314, 16;
	add.s32 	%r23316, %r23250, %r23315;
	xor.b32  	%r23317, %r23240, %r23316;
	shf.l.wrap.b32 	%r23318, %r23317, %r23317, 12;
	add.s32 	%r23319, %r23313, %r23318;
	xor.b32  	%r23320, %r23315, %r23319;
	shf.l.wrap.b32 	%r23321, %r23320, %r23320, 8;
	add.s32 	%r23322, %r23316, %r23321;
	xor.b32  	%r23323, %r23318, %r23322;
	shf.l.wrap.b32 	%r23324, %r23323, %r23323, 7;
	add.s32 	%r28064, %r22941, %r23283;
	add.s32 	%r28065, %r28072, %r23324;
	add.s32 	%r28063, %r22953, %r23295;
	add.s32 	%r28066, %r28071, %r23288;
	add.s32 	%r28062, %r22965, %r23307;
	add.s32 	%r28067, %r28070, %r23300;
	add.s32 	%r28061, %r22977, %r23319;
	add.s32 	%r28068, %r28069, %r23312;
	xor.b32  	%r23325, %r22942, 1;
	shf.l.wrap.b32 	%r23326, %r22942, %r23325, 16;
	add.s32 	%r23327, %r28072, %r23326;
	xor.b32  	%r23328, %r28072, %r23327;
	shf.l.wrap.b32 	%r23329, %r23328, %r23328, 12;
	add.s32 	%r23330, %r22942, %r23329;
	xor.b32  	%r23331, %r23326, %r23330;
	shf.l.wrap.b32 	%r23332, %r23331, %r23331, 8;
	add.s32 	%r23333, %r23327, %r23332;
	xor.b32  	%r23334, %r23329, %r23333;
	shf.l.wrap.b32 	%r23335, %r23334, %r23334, 7;
	add.s32 	%r23336, %r23330, %r22964;
	xor.b32  	%r23337, %r22985, %r23336;
	shf.l.wrap.b32 	%r23338, %r23337, %r23337, 16;
	add.s32 	%r23339, %r22974, %r23338;
	xor.b32  	%r23340, %r22964, %r23339;
	shf.l.wrap.b32 	%r23341, %r23340, %r23340, 12;
	add.s32 	%r23342, %r23336, %r23341;
	xor.b32  	%r23343, %r23338, %r23342;
	shf.l.wrap.b32 	%r23344, %r23343, %r23343, 8;
	add.s32 	%r23345, %r23339, %r23344;
	xor.b32  	%r23346, %r23341, %r23345;
	shf.l.wrap.b32 	%r23347, %r23346, %r23346, 7;
	xor.b32  	%r23348, %r23332, %r23001;
	shf.l.wrap.b32 	%r23349, %r23348, %r23348, 16;
	add.s32 	%r23350, %r22986, %r23349;
	xor.b32  	%r23351, %r22976, %r23350;
	shf.l.wrap.b32 	%r23352, %r23351, %r23351, 12;
	add.s32 	%r23353, %r23001, %r23352;
	xor.b32  	%r23354, %r23349, %r23353;
	shf.l.wrap.b32 	%r23355, %r23354, %r23354, 8;
	add.s32 	%r23356, %r23350, %r23355;
	xor.b32  	%r23357, %r23352, %r23356;
	shf.l.wrap.b32 	%r23358, %r23357, %r23357, 7;
	add.s32 	%r23359, %r23333, %r23015;
	xor.b32  	%r23360, %r22988, %r23359;
	shf.l.wrap.b32 	%r23361, %r23360, %r23360, 12;
	add.s32 	%r23362, %r23013, %r23361;
	xor.b32  	%r23363, %r23015, %r23362;
	shf.l.wrap.b32 	%r23364, %r23363, %r23363, 8;
	add.s32 	%r23365, %r23359, %r23364;
	xor.b32  	%r23366, %r23361, %r23365;
	shf.l.wrap.b32 	%r23367, %r23366, %r23366, 7;
	add.s32 	%r23368, %r22983, %r23335;
	xor.b32  	%r23369, %r22973, %r23368;
	shf.l.wrap.b32 	%r23370, %r23369, %r23369, 16;
	add.s32 	%r23371, %r22962, %r23370;
	xor.b32  	%r23372, %r23335, %r23371;
	shf.l.wrap.b32 	%r23373, %r23372, %r23372, 12;
	add.s32 	%r23374, %r23368, %r23373;
	xor.b32  	%r23375, %r23370, %r23374;
	shf.l.wrap.b32 	%r23376, %r23375, %r23375, 8;
	add.s32 	%r23377, %r23371, %r23376;
	xor.b32  	%r23378, %r23373, %r23377;
	shf.l.wrap.b32 	%r23379, %r23378, %r23378, 7;
	add.s32 	%r23380, %r23342, %r23379;
	xor.b32  	%r23381, %r23355, %r23380;
	shf.l.wrap.b32 	%r23382, %r23381, %r23381, 16;
	add.s32 	%r23383, %r23365, %r23382;
	xor.b32  	%r23384, %r23379, %r23383;
	shf.l.wrap.b32 	%r23385, %r23384, %r23384, 12;
	add.s32 	%r23386, %r23380, %r23385;
	xor.b32  	%r23387, %r23382, %r23386;
	shf.l.wrap.b32 	%r23388, %r23387, %r23387, 8;
	add.s32 	%r23389, %r23383, %r23388;
	xor.b32  	%r23390, %r23385, %r23389;
	shf.l.wrap.b32 	%r23391, %r23390, %r23390, 7;
	add.s32 	%r23392, %r23353, %r23347;
	xor.b32  	%r23393, %r23364, %r23392;
	shf.l.wrap.b32 	%r23394, %r23393, %r23393, 16;
	add.s32 	%r23395, %r23377, %r23394;
	xor.b32  	%r23396, %r23347, %r23395;
	shf.l.wrap.b32 	%r23397, %r23396, %r23396, 12;
	add.s32 	%r23398, %r23392, %r23397;
	xor.b32  	%r23399, %r23394, %r23398;
	shf.l.wrap.b32 	%r23400, %r23399, %r23399, 8;
	add.s32 	%r23401, %r23395, %r23400;
	xor.b32  	%r23402, %r23397, %r23401;
	shf.l.wrap.b32 	%r23403, %r23402, %r23402, 7;
	add.s32 	%r23404, %r23362, %r23358;
	xor.b32  	%r23405, %r23376, %r23404;
	shf.l.wrap.b32 	%r23406, %r23405, %r23405, 16;
	add.s32 	%r23407, %r23345, %r23406;
	xor.b32  	%r23408, %r23358, %r23407;
	shf.l.wrap.b32 	%r23409, %r23408, %r23408, 12;
	add.s32 	%r23410, %r23404, %r23409;
	xor.b32  	%r23411, %r23406, %r23410;
	shf.l.wrap.b32 	%r23412, %r23411, %r23411, 8;
	add.s32 	%r23413, %r23407, %r23412;
	xor.b32  	%r23414, %r23409, %r23413;
	shf.l.wrap.b32 	%r23415, %r23414, %r23414, 7;
	add.s32 	%r23416, %r23374, %r23367;
	xor.b32  	%r23417, %r23344, %r23416;
	shf.l.wrap.b32 	%r23418, %r23417, %r23417, 16;
	add.s32 	%r23419, %r23356, %r23418;
	xor.b32  	%r23420, %r23367, %r23419;
	shf.l.wrap.b32 	%r23421, %r23420, %r23420, 12;
	add.s32 	%r23422, %r23416, %r23421;
	xor.b32  	%r23423, %r23418, %r23422;
	shf.l.wrap.b32 	%r23424, %r23423, %r23423, 8;
	add.s32 	%r23425, %r23419, %r23424;
	xor.b32  	%r23426, %r23421, %r23425;
	shf.l.wrap.b32 	%r23427, %r23426, %r23426, 7;
	add.s32 	%r23428, %r23386, %r23403;
	xor.b32  	%r23429, %r23424, %r23428;
	shf.l.wrap.b32 	%r23430, %r23429, %r23429, 16;
	add.s32 	%r23431, %r23413, %r23430;
	xor.b32  	%r23432, %r23403, %r23431;
	shf.l.wrap.b32 	%r23433, %r23432, %r23432, 12;
	add.s32 	%r23434, %r23428, %r23433;
	xor.b32  	%r23435, %r23430, %r23434;
	shf.l.wrap.b32 	%r23436, %r23435, %r23435, 8;
	add.s32 	%r23437, %r23431, %r23436;
	xor.b32  	%r23438, %r23433, %r23437;
	shf.l.wrap.b32 	%r23439, %r23438, %r23438, 7;
	add.s32 	%r23440, %r23398, %r23415;
	xor.b32  	%r23441, %r23388, %r23440;
	shf.l.wrap.b32 	%r23442, %r23441, %r23441, 16;
	add.s32 	%r23443, %r23425, %r23442;
	xor.b32  	%r23444, %r23415, %r23443;
	shf.l.wrap.b32 	%r23445, %r23444, %r23444, 12;
	add.s32 	%r23446, %r23440, %r23445;
	xor.b32  	%r23447, %r23442, %r23446;
	shf.l.wrap.b32 	%r23448, %r23447, %r23447, 8;
	add.s32 	%r23449, %r23443, %r23448;
	xor.b32  	%r23450, %r23445, %r23449;
	shf.l.wrap.b32 	%r23451, %r23450, %r23450, 7;
	add.s32 	%r23452, %r23410, %r23427;
	xor.b32  	%r23453, %r23400, %r23452;
	shf.l.wrap.b32 	%r23454, %r23453, %r23453, 16;
	add.s32 	%r23455, %r23389, %r23454;
	xor.b32  	%r23456, %r23427, %r23455;
	shf.l.wrap.b32 	%r23457, %r23456, %r23456, 12;
	add.s32 	%r23458, %r23452, %r23457;
	xor.b32  	%r23459, %r23454, %r23458;
	shf.l.wrap.b32 	%r23460, %r23459, %r23459, 8;
	add.s32 	%r23461, %r23455, %r23460;
	xor.b32  	%r23462, %r23457, %r23461;
	shf.l.wrap.b32 	%r23463, %r23462, %r23462, 7;
	add.s32 	%r23464, %r23422, %r23391;
	xor.b32  	%r23465, %r23412, %r23464;
	shf.l.wrap.b32 	%r23466, %r23465, %r23465, 16;
	add.s32 	%r23467, %r23401, %r23466;
	xor.b32  	%r23468, %r23391, %r23467;
	shf.l.wrap.b32 	%r23469, %r23468, %r23468, 12;
	add.s32 	%r23470, %r23464, %r23469;
	xor.b32  	%r23471, %r23466, %r23470;
	shf.l.wrap.b32 	%r23472, %r23471, %r23471, 8;
	add.s32 	%r23473, %r23467, %r23472;
	xor.b32  	%r23474, %r23469, %r23473;
	shf.l.wrap.b32 	%r23475, %r23474, %r23474, 7;
	add.s32 	%r23476, %r23434, %r23475;
	xor.b32  	%r23477, %r23448, %r23476;
	shf.l.wrap.b32 	%r23478, %r23477, %r23477, 16;
	add.s32 	%r23479, %r23461, %r23478;
	xor.b32  	%r23480, %r23475, %r23479;
	shf.l.wrap.b32 	%r23481, %r23480, %r23480, 12;
	add.s32 	%r23482, %r23476, %r23481;
	xor.b32  	%r23483, %r23478, %r23482;
	shf.l.wrap.b32 	%r23484, %r23483, %r23483, 8;
	add.s32 	%r23485, %r23479, %r23484;
	xor.b32  	%r23486, %r23481, %r23485;
	shf.l.wrap.b32 	%r23487, %r23486, %r23486, 7;
	add.s32 	%r23488, %r23446, %r23439;
	xor.b32  	%r23489, %r23460, %r23488;
	shf.l.wrap.b32 	%r23490, %r23489, %r23489, 16;
	add.s32 	%r23491, %r23473, %r23490;
	xor.b32  	%r23492, %r23439, %r23491;
	shf.l.wrap.b32 	%r23493, %r23492, %r23492, 12;
	add.s32 	%r23494, %r23488, %r23493;
	xor.b32  	%r23495, %r23490, %r23494;
	shf.l.wrap.b32 	%r23496, %r23495, %r23495, 8;
	add.s32 	%r23497, %r23491, %r23496;
	xor.b32  	%r23498, %r23493, %r23497;
	shf.l.wrap.b32 	%r23499, %r23498, %r23498, 7;
	add.s32 	%r23500, %r23458, %r23451;
	xor.b32  	%r23501, %r23472, %r23500;
	shf.l.wrap.b32 	%r23502, %r23501, %r23501, 16;
	add.s32 	%r23503, %r23437, %r23502;
	xor.b32  	%r23504, %r23451, %r23503;
	shf.l.wrap.b32 	%r23505, %r23504, %r23504, 12;
	add.s32 	%r23506, %r23500, %r23505;
	xor.b32  	%r23507, %r23502, %r23506;
	shf.l.wrap.b32 	%r23508, %r23507, %r23507, 8;
	add.s32 	%r23509, %r23503, %r23508;
	xor.b32  	%r23510, %r23505, %r23509;
	shf.l.wrap.b32 	%r23511, %r23510, %r23510, 7;
	add.s32 	%r23512, %r23470, %r23463;
	xor.b32  	%r23513, %r23436, %r23512;
	shf.l.wrap.b32 	%r23514, %r23513, %r23513, 16;
	add.s32 	%r23515, %r23449, %r23514;
	xor.b32  	%r23516, %r23463, %r23515;
	shf.l.wrap.b32 	%r23517, %r23516, %r23516, 12;
	add.s32 	%r23518, %r23512, %r23517;
	xor.b32  	%r23519, %r23514, %r23518;
	shf.l.wrap.b32 	%r23520, %r23519, %r23519, 8;
	add.s32 	%r23521, %r23515, %r23520;
	xor.b32  	%r23522, %r23517, %r23521;
	shf.l.wrap.b32 	%r23523, %r23522, %r23522, 7;
	add.s32 	%r23524, %r23482, %r23499;
	xor.b32  	%r23525, %r23520, %r23524;
	shf.l.wrap.b32 	%r23526, %r23525, %r23525, 16;
	add.s32 	%r23527, %r23509, %r23526;
	xor.b32  	%r23528, %r23499, %r23527;
	shf.l.wrap.b32 	%r23529, %r23528, %r23528, 12;
	add.s32 	%r23530, %r23524, %r23529;
	xor.b32  	%r23531, %r23526, %r23530;
	shf.l.wrap.b32 	%r23532, %r23531, %r23531, 8;
	add.s32 	%r23533, %r23527, %r23532;
	xor.b32  	%r23534, %r23529, %r23533;
	shf.l.wrap.b32 	%r23535, %r23534, %r23534, 7;
	add.s32 	%r23536, %r23494, %r23511;
	xor.b32  	%r23537, %r23484, %r23536;
	shf.l.wrap.b32 	%r23538, %r23537, %r23537, 16;
	add.s32 	%r23539, %r23521, %r23538;
	xor.b32  	%r23540, %r23511, %r23539;
	shf.l.wrap.b32 	%r23541, %r23540, %r23540, 12;
	add.s32 	%r23542, %r23536, %r23541;
	xor.b32  	%r23543, %r23538, %r23542;
	shf.l.wrap.b32 	%r23544, %r23543, %r23543, 8;
	add.s32 	%r23545, %r23539, %r23544;
	xor.b32  	%r23546, %r23541, %r23545;
	shf.l.wrap.b32 	%r23547, %r23546, %r23546, 7;
	add.s32 	%r23548, %r23506, %r23523;
	xor.b32  	%r23549, %r23496, %r23548;
	shf.l.wrap.b32 	%r23550, %r23549, %r23549, 16;
	add.s32 	%r23551, %r23485, %r23550;
	xor.b32  	%r23552, %r23523, %r23551;
	shf.l.wrap.b32 	%r23553, %r23552, %r23552, 12;
	add.s32 	%r23554, %r23548, %r23553;
	xor.b32  	%r23555, %r23550, %r23554;
	shf.l.wrap.b32 	%r23556, %r23555, %r23555, 8;
	add.s32 	%r23557, %r23551, %r23556;
	xor.b32  	%r23558, %r23553, %r23557;
	shf.l.wrap.b32 	%r23559, %r23558, %r23558, 7;
	add.s32 	%r23560, %r23518, %r23487;
	xor.b32  	%r23561, %r23508, %r23560;
	shf.l.wrap.b32 	%r23562, %r23561, %r23561, 16;
	add.s32 	%r23563, %r23497, %r23562;
	xor.b32  	%r23564, %r23487, %r23563;
	shf.l.wrap.b32 	%r23565, %r23564, %r23564, 12;
	add.s32 	%r23566, %r23560, %r23565;
	xor.b32  	%r23567, %r23562, %r23566;
	shf.l.wrap.b32 	%r23568, %r23567, %r23567, 8;
	add.s32 	%r23569, %r23563, %r23568;
	xor.b32  	%r23570, %r23565, %r23569;
	shf.l.wrap.b32 	%r23571, %r23570, %r23570, 7;
	add.s32 	%r23572, %r23530, %r23571;
	xor.b32  	%r23573, %r23544, %r23572;
	shf.l.wrap.b32 	%r23574, %r23573, %r23573, 16;
	add.s32 	%r23575, %r23557, %r23574;
	xor.b32  	%r23576, %r23571, %r23575;
	shf.l.wrap.b32 	%r23577, %r23576, %r23576, 12;
	add.s32 	%r23578, %r23572, %r23577;
	xor.b32  	%r23579, %r23574, %r23578;
	shf.l.wrap.b32 	%r23580, %r23579, %r23579, 8;
	add.s32 	%r23581, %r23542, %r23535;
	xor.b32  	%r23582, %r23556, %r23581;
	shf.l.wrap.b32 	%r23583, %r23582, %r23582, 16;
	add.s32 	%r23584, %r23569, %r23583;
	xor.b32  	%r23585, %r23535, %r23584;
	shf.l.wrap.b32 	%r23586, %r23585, %r23585, 12;
	add.s32 	%r23587, %r23581, %r23586;
	xor.b32  	%r23588, %r23583, %r23587;
	shf.l.wrap.b32 	%r23589, %r23588, %r23588, 8;
	add.s32 	%r23590, %r23584, %r23589;
	xor.b32  	%r23591, %r23586, %r23590;
	shf.l.wrap.b32 	%r23592, %r23591, %r23591, 7;
	add.s32 	%r23593, %r23554, %r23547;
	xor.b32  	%r23594, %r23568, %r23593;
	shf.l.wrap.b32 	%r23595, %r23594, %r23594, 16;
	add.s32 	%r23596, %r23533, %r23595;
	xor.b32  	%r23597, %r23547, %r23596;
	shf.l.wrap.b32 	%r23598, %r23597, %r23597, 12;
	add.s32 	%r23599, %r23593, %r23598;
	xor.b32  	%r23600, %r23595, %r23599;
	shf.l.wrap.b32 	%r23601, %r23600, %r23600, 8;
	add.s32 	%r23602, %r23596, %r23601;
	xor.b32  	%r23603, %r23598, %r23602;
	shf.l.wrap.b32 	%r23604, %r23603, %r23603, 7;
	add.s32 	%r23605, %r23566, %r23559;
	xor.b32  	%r23606, %r23532, %r23605;
	shf.l.wrap.b32 	%r23607, %r23606, %r23606, 16;
	add.s32 	%r23608, %r23545, %r23607;
	xor.b32  	%r23609, %r23559, %r23608;
	shf.l.wrap.b32 	%r23610, %r23609, %r23609, 12;
	add.s32 	%r23611, %r23605, %r23610;
	xor.b32  	%r23612, %r23607, %r23611;
	shf.l.wrap.b32 	%r23613, %r23612, %r23612, 8;
	add.s32 	%r23614, %r23608, %r23613;
	add.s32 	%r23615, %r23578, %r23592;
	xor.b32  	%r23616, %r23613, %r23615;
	shf.l.wrap.b32 	%r23617, %r23616, %r23616, 16;
	add.s32 	%r23618, %r23602, %r23617;
	xor.b32  	%r23619, %r23592, %r23618;
	shr.u32 	%r23620, %r23619, 20;
	add.s32 	%r23621, %r23615, %r23620;
	add.s32 	%r23622, %r23587, %r23604;
	xor.b32  	%r23623, %r23580, %r23622;
	shf.l.wrap.b32 	%r23624, %r23623, %r23623, 16;
	add.s32 	%r23625, %r23614, %r23624;
	xor.b32  	%r23626, %r23604, %r23625;
	shr.u32 	%r23627, %r23626, 20;
	add.s32 	%r23628, %r23622, %r23627;
	add.s32 	%r23629, %r22941, %r23621;
	add.s32 	%r23630, %r22953, %r23628;
	cvt.u32.u16 	%r23631, %rs170;
	add.s32 	%r23632, %r23631, %r28060;
	add.s32 	%r23633, %r23632, -11;
	not.b32 	%r23634, %r23633;
	add.s32 	%r23635, %r23634, %r2078;
	mov.u32 	%r23636, %ctaid.x;
	shl.b32 	%r23637, %r23636, 11;
	mov.u32 	%r23638, %tid.x;
	and.b32  	%r23639, %r23638, 31;
	or.b32  	%r23640, %r23637, %r23639;
	shl.b32 	%r23641, %r23638, 3;
	and.b32  	%r23642, %r23641, 7936;
	add.s32 	%r23643, %r27503, %r23642;
	add.s32 	%r23644, %r23640, %r23643;
	shr.u32 	%r23645, %r23644, %r23635;
	and.b32  	%r23646, %r23645, 1;
	setp.eq.b32 	%p267, %r23646, 1;
	selp.b32 	%r23647, %r23630, %r23629, %p267;
	cvt.u16.u32 	%rs369, %r23647;
	and.b16  	%rs450, %rs369, 1;
	and.b16  	%rs370, %rs448, 255;
	setp.ne.s16 	%p268, %rs370, 1;
	@%p268 bra 	$L__BB3_341;
	ld.param.u64 	%rd516, [fused_batch_pir_kernel_optimized_8_param_1];
	cvt.u32.u16 	%r23648, %rs170;
	add.s32 	%r23649, %r23648, %r28060;
	add.s32 	%r23650, %r23649, -11;
	not.b32 	%r23651, %r23650;
	add.s32 	%r23652, %r23651, %r2078;
	mov.u32 	%r23653, %ctaid.x;
	shl.b32 	%r23654, %r23653, 11;
	mov.u32 	%r23655, %tid.x;
	and.b32  	%r23656, %r23655, 31;
	or.b32  	%r23657, %r23654, %r23656;
	shl.b32 	%r23658, %r23655, 3;
	and.b32  	%r23659, %r23658, 7936;
	add.s32 	%r23660, %r27503, %r23659;
	add.s32 	%r23661, %r23657, %r23660;
	shr.u32 	%r23662, %r23661, %r23652;
	and.b32  	%r23663, %r23662, 1;
	setp.eq.b32 	%p269, %r23663, 1;
	cvt.u64.u32 	%rd347, %r28060;
	cvt.u64.u16 	%rd348, %rs170;
	add.s64 	%rd349, %rd347, %rd348;
	cvta.to.global.u64 	%rd350, %rd516;
	shl.b64 	%rd351, %rd349, 4;
	add.s64 	%rd352, %rd350, %rd351;
	ld.global.u32 	%r23664, [%rd352+11068];
	selp.b32 	%r23665, %r28065, %r28064, %p269;
	xor.b32  	%r23666, %r23665, %r23664;
	selp.b32 	%r23667, %r28066, %r28063, %p269;
	selp.b32 	%r28064, %r28064, %r23666, %p269;
	selp.b32 	%r28065, %r23666, %r28065, %p269;
	ld.global.u32 	%r23668, [%rd352+11072];
	xor.b32  	%r23669, %r23667, %r23668;
	selp.b32 	%r23670, %r28067, %r28062, %p269;
	selp.b32 	%r28063, %r28063, %r23669, %p269;
	selp.b32 	%r28066, %r23669, %r28066, %p269;
	ld.global.u32 	%r23671, [%rd352+11076];
	xor.b32  	%r23672, %r23670, %r23671;
	selp.b32 	%r23673, %r28068, %r28061, %p269;
	selp.b32 	%r28062, %r28062, %r23672, %p269;
	selp.b32 	%r28067, %r23672, %r28067, %p269;
	ld.global.u32 	%r23674, [%rd352+11080];
	xor.b32  	%r23675, %r23673, %r23674;
	selp.b64 	%rd353, 445, 420, %p269;
	selp.b32 	%r28061, %r28061, %r23675, %p269;
	selp.b32 	%r28068, %r23675, %r28068, %p269;
	add.s64 	%rd354, %rd353, %rd349;
	add.s64 	%rd355, %rd354, %rd350;
	ld.global.u8 	%rs371, [%rd355+11213];
	xor.b16  	%rs450, %rs371, %rs450;
$L__BB3_341:
	cvt.u32.u16 	%r23676, %rs170;
	add.s32 	%r23677, %r23676, -11;
	add.s32 	%r23678, %r28060, %r23677;
	not.b32 	%r23679, %r23678;
	add.s32 	%r23680, %r23679, %r2078;
	mov.u32 	%r23681, %ctaid.x;
	shl.b32 	%r23682, %r23681, 11;
	mov.u32 	%r23683, %tid.x;
	and.b32  	%r23684, %r23683, 31;
	or.b32  	%r23685, %r23682, %r23684;
	shl.b32 	%r23686, %r23683, 3;
	and.b32  	%r23687, %r23686, 7936;
	add.s32 	%r23688, %r27503, %r23687;
	add.s32 	%r23689, %r23685, %r23688;
	shr.u32 	%r23690, %r23689, %r23680;
	and.b32  	%r23691, %r23690, 1;
	setp.eq.b32 	%p270, %r23691, 1;
	selp.b32 	%r28072, %r28065, %r28064, %p270;
	selp.b32 	%r28071, %r28066, %r28063, %p270;
	selp.b32 	%r28070, %r28067, %r28062, %p270;
	selp.b32 	%r28069, %r28068, %r28061, %p270;
	add.s32 	%r28060, %r28060, 1;
	sub.s32 	%r23692, %r2078, %r23677;
	setp.ne.s32 	%p271, %r28060, %r23692;
	mov.u16 	%rs448, %rs450;
	@%p271 bra 	$L__BB3_339;
$L__BB3_342:
	and.b16  	%rs372, %rs450, 255;
	setp.ne.s16 	%p272, %rs372, 1;
	@%p272 bra 	$L__BB3_344;
	ld.param.u64 	%rd517, [fused_batch_pir_kernel_optimized_8_param_1];
	cvta.to.global.u64 	%rd356, %rd517;
	ld.global.u32 	%r23693, [%rd356+11696];
	xor.b32  	%r28072, %r28072, %r23693;
$L__BB3_344:
	@%p272 bra 	$L__BB3_346;
	ld.param.u64 	%rd518, [fused_batch_pir_kernel_optimized_8_param_1];
	cvta.to.global.u64 	%rd357, %rd518;
	ld.global.u32 	%r23694, [%rd357+11700];
	xor.b32  	%r28071, %r28071, %r23694;
$L__BB3_346:
	@%p272 bra 	$L__BB3_348;
	ld.param.u64 	%rd519, [fused_batch_pir_kernel_optimized_8_param_1];
	cvta.to.global.u64 	%rd358, %rd519;
	ld.global.u32 	%r23695, [%rd358+11704];
	xor.b32  	%r28070, %r28070, %r23695;
$L__BB3_348:
	@%p272 bra 	$L__BB3_350;
	ld.param.u64 	%rd520, [fused_batch_pir_kernel_optimized_8_param_1];
	cvta.to.global.u64 	%rd359, %rd520;
	ld.global.u32 	%r23696, [%rd359+11708];
	xor.b32  	%r28069, %r28069, %r23696;
$L__BB3_350:
	mov.b32 	%r28848, 0;
$L__BB3_351:
	ld.param.u32 	%r26712, [fused_batch_pir_kernel_optimized_8_param_4];
	mov.u32 	%r23698, %tid.x;
	shl.b32 	%r23699, %r23698, 3;
	and.b32  	%r23700, %r23699, 7936;
	add.s32 	%r23701, %r27503, %r23700;
	mov.u32 	%r23702, %ctaid.x;
	shl.b32 	%r23703, %r23702, 11;
	add.s32 	%r23704, %r23701, %r23703;
	add.s32 	%r23705, %r23704, %r28848;
	setp.ge.s32 	%p276, %r23705, %r26712;
	@%p276 bra 	$L__BB3_353;
	ld.param.u64 	%rd376, [fused_batch_pir_kernel_optimized_8_param_0];
	mov.u32 	%r23706, %tid.x;
	shl.b32 	%r23707, %r23706, 3;
	and.b32  	%r23708, %r23707, 7936;
	add.s32 	%r23709, %r27503, %r23708;
	mov.u32 	%r23710, %ctaid.x;
	shl.b32 	%r23711, %r23710, 11;
	add.s32 	%r23712, %r23709, %r23711;
	add.s32 	%r23713, %r23712, %r28848;
	mul.wide.s32 	%rd360, %r23713, 4096;
	cvta.to.global.u64 	%rd361, %rd376;
	add.s64 	%rd362, %rd361, %rd360;
	shl.b32 	%r23714, %r23706, 4;
	cvt.u64.u32 	%rd363, %r23714;
	and.b64  	%rd364, %rd363, 496;
	add.s64 	%rd365, %rd362, %rd364;
	shfl.sync.idx.b32	%r23715|%p277, %r27511, %r28848, 31, -1;
	shfl.sync.idx.b32	%r23716|%p278, %r27510, %r28848, 31, -1;
	shfl.sync.idx.b32	%r23717|%p279, %r27509, %r28848, 31, -1;
	shfl.sync.idx.b32	%r23718|%p280, %r27508, %r28848, 31, -1;
	ld.global.v4.u32 	{%r23719, %r23720, %r23721, %r23722}, [%rd365];
	and.b32  	%r23723, %r23719, %r23715;
	xor.b32  	%r29616, %r29616, %r23723;
	and.b32  	%r23724, %r23720, %r23716;
	xor.b32  	%r29615, %r29615, %r23724;
	and.b32  	%r23725, %r23721, %r23717;
	xor.b32  	%r29614, %r29614, %r23725;
	and.b32  	%r23726, %r23722, %r23718;
	xor.b32  	%r29613, %r29613, %r23726;
	ld.global.v4.u32 	{%r23727, %r23728, %r23729, %r23730}, [%rd365+512];
	and.b32  	%r23731, %r23727, %r23715;
	xor.b32  	%r29612, %r29612, %r23731;
	and.b32  	%r23732, %r23728, %r23716;
	xor.b32  	%r29611, %r29611, %r23732;
	and.b32  	%r23733, %r23729, %r23717;
	xor.b32  	%r29610, %r29610, %r23733;
	and.b32  	%r23734, %r23730, %r23718;
	xor.b32  	%r29609, %r29609, %r23734;
	ld.global.v4.u32 	{%r23735, %r23736, %r23737, %r23738}, [%rd365+1024];
	and.b32  	%r23739, %r23735, %r23715;
	xor.b32  	%r29608, %r29608, %r23739;
	and.b32  	%r23740, %r23736, %r23716;
	xor.b32  	%r29607, %r29607, %r23740;
	and.b32  	%r23741, %r23737, %r23717;
	xor.b32  	%r29606, %r29606, %r23741;
	and.b32  	%r23742, %r23738, %r23718;
	xor.b32  	%r29605, %r29605, %r23742;
	ld.global.v4.u32 	{%r23743, %r23744, %r23745, %r23746}, [%rd365+1536];
	and.b32  	%r23747, %r23743, %r23715;
	xor.b32  	%r29604, %r29604, %r23747;
	and.b32  	%r23748, %r23744, %r23716;
	xor.b32  	%r29603, %r29603, %r23748;
	and.b32  	%r23749, %r23745, %r23717;
	xor.b32  	%r29602, %r29602, %r23749;
	and.b32  	%r23750, %r23746, %r23718;
	xor.b32  	%r29601, %r29601, %r23750;
	ld.global.v4.u32 	{%r23751, %r23752, %r23753, %r23754}, [%rd365+2048];
	and.b32  	%r23755, %r23751, %r23715;
	xor.b32  	%r29600, %r29600, %r23755;
	and.b32  	%r23756, %r23752, %r23716;
	xor.b32  	%r29599, %r29599, %r23756;
	and.b32  	%r23757, %r23753, %r23717;
	xor.b32  	%r29598, %r29598, %r23757;
	and.b32  	%r23758, %r23754, %r23718;
	xor.b32  	%r29597, %r29597, %r23758;
	ld.global.v4.u32 	{%r23759, %r23760, %r23761, %r23762}, [%rd365+2560];
	and.b32  	%r23763, %r23759, %r23715;
	xor.b32  	%r29596, %r29596, %r23763;
	and.b32  	%r23764, %r23760, %r23716;
	xor.b32  	%r29595, %r29595, %r23764;
	and.b32  	%r23765, %r23761, %r23717;
	xor.b32  	%r29594, %r29594, %r23765;
	and.b32  	%r23766, %r23762, %r23718;
	xor.b32  	%r29593, %r29593, %r23766;
	ld.global.v4.u32 	{%r23767, %r23768, %r23769, %r23770}, [%rd365+3072];
	and.b32  	%r23771, %r23767, %r23715;
	xor.b32  	%r29592, %r29592, %r23771;
	and.b32  	%r23772, %r23768, %r23716;
	xor.b32  	%r29591, %r29591, %r23772;
	and.b32  	%r23773, %r23769, %r23717;
	xor.b32  	%r29590, %r29590, %r23773;
	and.b32  	%r23774, %r23770, %r23718;
	xor.b32  	%r29589, %r29589, %r23774;
	ld.global.v4.u32 	{%r23775, %r23776, %r23777, %r23778}, [%rd365+3584];
	and.b32  	%r23779, %r23775, %r23715;
	xor.b32  	%r29588, %r29588, %r23779;
	and.b32  	%r23780, %r23776, %r23716;
	xor.b32  	%r29587, %r29587, %r23780;
	and.b32  	%r23781, %r23777, %r23717;
	xor.b32  	%r29586, %r29586, %r23781;
	and.b32  	%r23782, %r23778, %r23718;
	xor.b32  	%r29585, %r29585, %r23782;
	shfl.sync.idx.b32	%r23783|%p281, %r27544, %r28848, 31, -1;
	shfl.sync.idx.b32	%r23784|%p282, %r27543, %r28848, 31, -1;
	shfl.sync.idx.b32	%r23785|%p283, %r27542, %r28848, 31, -1;
	shfl.sync.idx.b32	%r23786|%p284, %r27541, %r28848, 31, -1;
	and.b32  	%r23787, %r23719, %r23783;
	xor.b32  	%r29584, %r29584, %r23787;
	and.b32  	%r23788, %r23720, %r23784;
	xor.b32  	%r29583, %r29583, %r23788;
	and.b32  	%r23789, %r23721, %r23785;
	xor.b32  	%r29582, %r29582, %r23789;
	and.b32  	%r23790, %r23722, %r23786;
	xor.b32  	%r29581, %r29581, %r23790;
	and.b32  	%r23791, %r23727, %r23783;
	xor.b32  	%r29580, %r29580, %r23791;
	and.b32  	%r23792, %r23728, %r23784;
	xor.b32  	%r29579, %r29579, %r23792;
	and.b32  	%r23793, %r23729, %r23785;
	xor.b32  	%r29578, %r29578, %r23793;
	and.b32  	%r23794, %r23730, %r23786;
	xor.b32  	%r29577, %r29577, %r23794;
	and.b32  	%r23795, %r23735, %r23783;
	xor.b32  	%r29576, %r29576, %r23795;
	and.b32  	%r23796, %r23736, %r23784;
	xor.b32  	%r29575, %r29575, %r23796;
	and.b32  	%r23797, %r23737, %r23785;
	xor.b32  	%r29574, %r29574, %r23797;
	and.b32  	%r23798, %r23738, %r23786;
	xor.b32  	%r29573, %r29573, %r23798;
	and.b32  	%r23799, %r23743, %r23783;
	xor.b32  	%r29572, %r29572, %r23799;
	and.b32  	%r23800, %r23744, %r23784;
	xor.b32  	%r29571, %r29571, %r23800;
	and.b32  	%r23801, %r23745, %r23785;
	xor.b32  	%r29570, %r29570, %r23801;
	and.b32  	%r23802, %r23746, %r23786;
	xor.b32  	%r29569, %r29569, %r23802;
	and.b32  	%r23803, %r23751, %r23783;
	xor.b32  	%r29568, %r29568, %r23803;
	and.b32  	%r23804, %r23752, %r23784;
	xor.b32  	%r29567, %r29567, %r23804;
	and.b32  	%r23805, %r23753, %r23785;
	xor.b32  	%r29566, %r29566, %r23805;
	and.b32  	%r23806, %r23754, %r23786;
	xor.b32  	%r29565, %r29565, %r23806;
	and.b32  	%r23807, %r23759, %r23783;
	xor.b32  	%r29564, %r29564, %r23807;
	and.b32  	%r23808, %r23760, %r23784;
	xor.b32  	%r29563, %r29563, %r23808;
	and.b32  	%r23809, %r23761, %r23785;
	xor.b32  	%r29562, %r29562, %r23809;
	and.b32  	%r23810, %r23762, %r23786;
	xor.b32  	%r29561, %r29561, %r23810;
	and.b32  	%r23811, %r23767, %r23783;
	xor.b32  	%r29560, %r29560, %r23811;
	and.b32  	%r23812, %r23768, %r23784;
	xor.b32  	%r29559, %r29559, %r23812;
	and.b32  	%r23813, %r23769, %r23785;
	xor.b32  	%r29558, %r29558, %r23813;
	and.b32  	%r23814, %r23770, %r23786;
	xor.b32  	%r29557, %r29557, %r23814;
	and.b32  	%r23815, %r23775, %r23783;
	xor.b32  	%r29556, %r29556, %r23815;
	and.b32  	%r23816, %r23776, %r23784;
	xor.b32  	%r29555, %r29555, %r23816;
	and.b32  	%r23817, %r23777, %r23785;
	xor.b32  	%r29554, %r29554, %r23817;
	and.b32  	%r23818, %r23778, %r23786;
	xor.b32  	%r29553, %r29553, %r23818;
	shfl.sync.idx.b32	%r23819|%p285, %r27568, %r28848, 31, -1;
	shfl.sync.idx.b32	%r23820|%p286, %r27567, %r28848, 31, -1;
	shfl.sync.idx.b32	%r23821|%p287, %r27566, %r28848, 31, -1;
	shfl.sync.idx.b32	%r23822|%p288, %r27565, %r28848, 31, -1;
	and.b32  	%r23823, %r23719, %r23819;
	xor.b32  	%r29552, %r29552, %r23823;
	and.b32  	%r23824, %r23720, %r23820;
	xor.b32  	%r29551, %r29551, %r23824;
	and.b32  	%r23825, %r23721, %r23821;
	xor.b32  	%r29550, %r29550, %r23825;
	and.b32  	%r23826, %r23722, %r23822;
	xor.b32  	%r29549, %r29549, %r23826;
	and.b32  	%r23827, %r23727, %r23819;
	xor.b32  	%r29548, %r29548, %r23827;
	and.b32  	%r23828, %r23728, %r23820;
	xor.b32  	%r29547, %r29547, %r23828;
	and.b32  	%r23829, %r23729, %r23821;
	xor.b32  	%r29546, %r29546, %r23829;
	and.b32  	%r23830, %r23730, %r23822;
	xor.b32  	%r29545, %r29545, %r23830;
	and.b32  	%r23831, %r23735, %r23819;
	xor.b32  	%r29544, %r29544, %r23831;
	and.b32  	%r23832, %r23736, %r23820;
	xor.b32  	%r29543, %r29543, %r23832;
	and.b32  	%r23833, %r23737, %r23821;
	xor.b32  	%r29542, %r29542, %r23833;
	and.b32  	%r23834, %r23738, %r23822;
	xor.b32  	%r29541, %r29541, %r23834;
	and.b32  	%r23835, %r23743, %r23819;
	xor.b32  	%r29540, %r29540, %r23835;
	and.b32  	%r23836, %r23744, %r23820;
	xor.b32  	%r29539, %r29539, %r23836;
	and.b32  	%r23837, %r23745, %r23821;
	xor.b32  	%r29538, %r29538, %r23837;
	and.b32  	%r23838, %r23746, %r23822;
	xor.b32  	%r29537, %r29537, %r23838;
	and.b32  	%r23839, %r23751, %r23819;
	xor.b32  	%r29536, %r29536, %r23839;
	and.b32  	%r23840, %r23752, %r23820;
	xor.b32  	%r29535, %r29535, %r23840;
	and.b32  	%r23841, %r23753, %r23821;
	xor.b32  	%r29534, %r29534, %r23841;
	and.b32  	%r23842, %r23754, %r23822;
	xor.b32  	%r29533, %r29533, %r23842;
	and.b32  	%r23843, %r23759, %r23819;
	xor.b32  	%r29532, %r29532, %r23843;
	and.b32  	%r23844, %r23760, %r23820;
	xor.b32  	%r29531, %r29531, %r23844;
	and.b32  	%r23845, %r23761, %r23821;
	xor.b32  	%r29530, %r29530, %r23845;
	and.b32  	%r23846, %r23762, %r23822;
	xor.b32  	%r29529, %r29529, %r23846;
	and.b32  	%r23847, %r23767, %r23819;
	xor.b32  	%r29528, %r29528, %r23847;
	and.b32  	%r23848, %r23768, %r23820;
	xor.b32  	%r29527, %r29527, %r23848;
	and.b32  	%r23849, %r23769, %r23821;
	xor.b32  	%r29526, %r29526, %r23849;
	and.b32  	%r23850, %r23770, %r23822;
	xor.b32  	%r29525, %r29525, %r23850;
	and.b32  	%r23851, %r23775, %r23819;
	xor.b32  	%r29524, %r29524, %r23851;
	and.b32  	%r23852, %r23776, %r23820;
	xor.b32  	%r29523, %r29523, %r23852;
	and.b32  	%r23853, %r23777, %r23821;
	xor.b32  	%r29522, %r29522, %r23853;
	and.b32  	%r23854, %r23778, %r23822;
	xor.b32  	%r29521, %r29521, %r23854;
	shfl.sync.idx.b32	%r23855|%p289, %r27592, %r28848, 31, -1;
	shfl.sync.idx.b32	%r23856|%p290, %r27591, %r28848, 31, -1;
	shfl.sync.idx.b32	%r23857|%p291, %r27590, %r28848, 31, -1;
	shfl.sync.idx.b32	%r23858|%p292, %r27589, %r28848, 31, -1;
	and.b32  	%r23859, %r23719, %r23855;
	xor.b32  	%r29520, %r29520, %r23859;
	and.b32  	%r23860, %r23720, %r23856;
	xor.b32  	%r29519, %r29519, %r23860;
	and.b32  	%r23861, %r23721, %r23857;
	xor.b32  	%r29518, %r29518, %r23861;
	and.b32  	%r23862, %r23722, %r23858;
	xor.b32  	%r29517, %r29517, %r23862;
	and.b32  	%r23863, %r23727, %r23855;
	xor.b32  	%r29516, %r29516, %r23863;
	and.b32  	%r23864, %r23728, %r23856;
	xor.b32  	%r29515, %r29515, %r23864;
	and.b32  	%r23865, %r23729, %r23857;
	xor.b32  	%r29514, %r29514, %r23865;
	and.b32  	%r23866, %r23730, %r23858;
	xor.b32  	%r29513, %r29513, %r23866;
	and.b32  	%r23867, %r23735, %r23855;
	xor.b32  	%r29512, %r29512, %r23867;
	and.b32  	%r23868, %r23736, %r23856;
	xor.b32  	%r29511, %r29511, %r23868;
	and.b32  	%r23869, %r23737, %r23857;
	xor.b32  	%r29510, %r29510, %r23869;
	and.b32  	%r23870, %r23738, %r23858;
	xor.b32  	%r29509, %r29509, %r23870;
	and.b32  	%r23871, %r23743, %r23855;
	xor.b32  	%r29508, %r29508, %r23871;
	and.b32  	%r23872, %r23744, %r23856;
	xor.b32  	%r29507, %r29507, %r23872;
	and.b32  	%r23873, %r23745, %r23857;
	xor.b32  	%r29506, %r29506, %r23873;
	and.b32  	%r23874, %r23746, %r23858;
	xor.b32  	%r29505, %r29505, %r23874;
	and.b32  	%r23875, %r23751, %r23855;
	xor.b32  	%r29504, %r29504, %r23875;
	and.b32  	%r23876, %r23752, %r23856;
	xor.b32  	%r29503, %r29503, %r23876;
	and.b32  	%r23877, %r23753, %r23857;
	xor.b32  	%r29502, %r29502, %r23877;
	and.b32  	%r23878, %r23754, %r23858;
	xor.b32  	%r29501, %r29501, %r23878;
	and.b32  	%r23879, %r23759, %r23855;
	xor.b32  	%r29500, %r29500, %r23879;
	and.b32  	%r23880, %r23760, %r23856;
	xor.b32  	%r29499, %r29499, %r23880;
	and.b32  	%r23881, %r23761, %r23857;
	xor.b32  	%r29498, %r29498, %r23881;
	and.b32  	%r23882, %r23762, %r23858;
	xor.b32  	%r29497, %r29497, %r23882;
	and.b32  	%r23883, %r23767, %r23855;
	xor.b32  	%r29496, %r29496, %r23883;
	and.b32  	%r23884, %r23768, %r23856;
	xor.b32  	%r29495, %r29495, %r23884;
	and.b32  	%r23885, %r23769, %r23857;
	xor.b32  	%r29494, %r29494, %r23885;
	and.b32  	%r23886, %r23770, %r23858;
	xor.b32  	%r29493, %r29493, %r23886;
	and.b32  	%r23887, %r23775, %r23855;
	xor.b32  	%r29492, %r29492, %r23887;
	and.b32  	%r23888, %r23776, %r23856;
	xor.b32  	%r29491, %r29491, %r23888;
	and.b32  	%r23889, %r23777, %r23857;
	xor.b32  	%r29490, %r29490, %r23889;
	and.b32  	%r23890, %r23778, %r23858;
	xor.b32  	%r29489, %r29489, %r23890;
	shfl.sync.idx.b32	%r23891|%p293, %r27616, %r28848, 31, -1;
	shfl.sync.idx.b32	%r23892|%p294, %r27615, %r28848, 31, -1;
	shfl.sync.idx.b32	%r23893|%p295, %r27614, %r28848, 31, -1;
	shfl.sync.idx.b32	%r23894|%p296, %r27613, %r28848, 31, -1;
	and.b32  	%r23895, %r23719, %r23891;
	xor.b32  	%r29488, %r29488, %r23895;
	and.b32  	%r23896, %r23720, %r23892;
	xor.b32  	%r29487, %r29487, %r23896;
	and.b32  	%r23897, %r23721, %r23893;
	xor.b32  	%r29486, %r29486, %r23897;
	and.b32  	%r23898, %r23722, %r23894;
	xor.b32  	%r29485, %r29485, %r23898;
	and.b32  	%r23899, %r23727, %r23891;
	xor.b32  	%r29484, %r29484, %r23899;
	and.b32  	%r23900, %r23728, %r23892;
	xor.b32  	%r29483, %r29483, %r23900;
	and.b32  	%r23901, %r23729, %r23893;
	xor.b32  	%r29482, %r29482, %r23901;
	and.b32  	%r23902, %r23730, %r23894;
	xor.b32  	%r29481, %r29481, %r23902;
	and.b32  	%r23903, %r23735, %r23891;
	xor.b32  	%r29480, %r29480, %r23903;
	and.b32  	%r23904, %r23736, %r23892;
	xor.b32  	%r29479, %r29479, %r23904;
	and.b32  	%r23905, %r23737, %r23893;
	xor.b32  	%r29478, %r29478, %r23905;
	and.b32  	%r23906, %r23738, %r23894;
	xor.b32  	%r29477, %r29477, %r23906;
	and.b32  	%r23907, %r23743, %r23891;
	xor.b32  	%r29476, %r29476, %r23907;
	and.b32  	%r23908, %r23744, %r23892;
	xor.b32  	%r29475, %r29475, %r23908;
	and.b32  	%r23909, %r23745, %r23893;
	xor.b32  	%r29474, %r29474, %r23909;
	and.b32  	%r23910, %r23746, %r23894;
	xor.b32  	%r29473, %r29473, %r23910;
	and.b32  	%r23911, %r23751, %r23891;
	xor.b32  	%r29472, %r29472, %r23911;
	and.b32  	%r23912, %r23752, %r23892;
	xor.b32  	%r29471, %r29471, %r23912;
	and.b32  	%r23913, %r23753, %r23893;
	xor.b32  	%r29470, %r29470, %r23913;
	and.b32  	%r23914, %r23754, %r23894;
	xor.b32  	%r29469, %r29469, %r23914;
	and.b32  	%r23915, %r23759, %r23891;
	xor.b32  	%r29468, %r29468, %r23915;
	and.b32  	%r23916, %r23760, %r23892;
	xor.b32  	%r29467, %r29467, %r23916;
	and.b32  	%r23917, %r23761, %r23893;
	xor.b32  	%r29466, %r29466, %r23917;
	and.b32  	%r23918, %r23762, %r23894;
	xor.b32  	%r29465, %r29465, %r23918;
	and.b32  	%r23919, %r23767, %r23891;
	xor.b32  	%r29464, %r29464, %r23919;
	and.b32  	%r23920, %r23768, %r23892;
	xor.b32  	%r29463, %r29463, %r23920;
	and.b32  	%r23921, %r23769, %r23893;
	xor.b32  	%r29462, %r29462, %r23921;
	and.b32  	%r23922, %r23770, %r23894;
	xor.b32  	%r29461, %r29461, %r23922;
	and.b32  	%r23923, %r23775, %r23891;
	xor.b32  	%r29460, %r29460, %r23923;
	and.b32  	%r23924, %r23776, %r23892;
	xor.b32  	%r29459, %r29459, %r23924;
	and.b32  	%r23925, %r23777, %r23893;
	xor.b32  	%r29458, %r29458, %r23925;
	and.b32  	%r23926, %r23778, %r23894;
	xor.b32  	%r29457, %r29457, %r23926;
	shfl.sync.idx.b32	%r23927|%p297, %r27640, %r28848, 31, -1;
	shfl.sync.idx.b32	%r23928|%p298, %r27639, %r28848, 31, -1;
	shfl.sync.idx.b32	%r23929|%p299, %r27638, %r28848, 31, -1;
	shfl.sync.idx.b32	%r23930|%p300, %r27637, %r28848, 31, -1;
	and.b32  	%r23931, %r23719, %r23927;
	xor.b32  	%r29456, %r29456, %r23931;
	and.b32  	%r23932, %r23720, %r23928;
	xor.b32  	%r29455, %r29455, %r23932;
	and.b32  	%r23933, %r23721, %r23929;
	xor.b32  	%r29454, %r29454, %r23933;
	and.b32  	%r23934, %r23722, %r23930;
	xor.b32  	%r29453, %r29453, %r23934;
	and.b32  	%r23935, %r23727, %r23927;
	xor.b32  	%r29452, %r29452, %r23935;
	and.b32  	%r23936, %r23728, %r23928;
	xor.b32  	%r29451, %r29451, %r23936;
	and.b32  	%r23937, %r23729, %r23929;
	xor.b32  	%r29450, %r29450, %r23937;
	and.b32  	%r23938, %r23730, %r23930;
	xor.b32  	%r29449, %r29449, %r23938;
	and.b32  	%r23939, %r23735, %r23927;
	xor.b32  	%r29448, %r29448, %r23939;
	and.b32  	%r23940, %r23736, %r23928;
	xor.b32  	%r29447, %r29447, %r23940;
	and.b32  	%r23941, %r23737, %r23929;
	xor.b32  	%r29446, %r29446, %r23941;
	and.b32  	%r23942, %r23738, %r23930;
	xor.b32  	%r29445, %r29445, %r23942;
	and.b32  	%r23943, %r23743, %r23927;
	xor.b32  	%r29444, %r29444, %r23943;
	and.b32  	%r23944, %r23744, %r23928;
	xor.b32  	%r29443, %r29443, %r23944;
	and.b32  	%r23945, %r23745, %r23929;
	xor.b32  	%r29442, %r29442, %r23945;
	and.b32  	%r23946, %r23746, %r23930;
	xor.b32  	%r29441, %r29441, %r23946;
	and.b32  	%r23947, %r23751, %r23927;
	xor.b32  	%r29440, %r29440, %r23947;
	and.b32  	%r23948, %r23752, %r23928;
	xor.b32  	%r29439, %r29439, %r23948;
	and.b32  	%r23949, %r23753, %r23929;
	xor.b32  	%r29438, %r29438, %r23949;
	and.b32  	%r23950, %r23754, %r23930;
	xor.b32  	%r29437, %r29437, %r23950;
	and.b32  	%r23951, %r23759, %r23927;
	xor.b32  	%r29436, %r29436, %r23951;
	and.b32  	%r23952, %r23760, %r23928;
	xor.b32  	%r29435, %r29435, %r23952;
	and.b32  	%r23953, %r23761, %r23929;
	xor.b32  	%r29434, %r29434, %r23953;
	and.b32  	%r23954, %r23762, %r23930;
	xor.b32  	%r29433, %r29433, %r23954;
	and.b32  	%r23955, %r23767, %r23927;
	xor.b32  	%r29432, %r29432, %r23955;
	and.b32  	%r23956, %r23768, %r23928;
	xor.b32  	%r29431, %r29431, %r23956;
	and.b32  	%r23957, %r23769, %r23929;
	xor.b32  	%r29430, %r29430, %r23957;
	and.b32  	%r23958, %r23770, %r23930;
	xor.b32  	%r29429, %r29429, %r23958;
	and.b32  	%r23959, %r23775, %r23927;
	xor.b32  	%r29428, %r29428, %r23959;
	and.b32  	%r23960, %r23776, %r23928;
	xor.b32  	%r29427, %r29427, %r23960;
	and.b32  	%r23961, %r23777, %r23929;
	xor.b32  	%r29426, %r29426, %r23961;
	and.b32  	%r23962, %r23778, %r23930;
	xor.b32  	%r29425, %r29425, %r23962;
	shfl.sync.idx.b32	%r23963|%p301, %r27664, %r28848, 31, -1;
	shfl.sync.idx.b32	%r23964|%p302, %r27663, %r28848, 31, -1;
	shfl.sync.idx.b32	%r23965|%p303, %r27662, %r28848, 31, -1;
	shfl.sync.idx.b32	%r23966|%p304, %r27661, %r28848, 31, -1;
	and.b32  	%r23967, %r23719, %r23963;
	xor.b32  	%r29424, %r29424, %r23967;
	and.b32  	%r23968, %r23720, %r23964;
	xor.b32  	%r29423, %r29423, %r23968;
	and.b32  	%r23969, %r23721, %r23965;
	xor.b32  	%r29422, %r29422, %r23969;
	and.b32  	%r23970, %r23722, %r23966;
	xor.b32  	%r29421, %r29421, %r23970;
	and.b32  	%r23971, %r23727, %r23963;
	xor.b32  	%r29420, %r29420, %r23971;
	and.b32  	%r23972, %r23728, %r23964;
	xor.b32  	%r29419, %r29419, %r23972;
	and.b32  	%r23973, %r23729, %r23965;
	xor.b32  	%r29418, %r29418, %r23973;
	and.b32  	%r23974, %r23730, %r23966;
	xor.b32  	%r29417, %r29417, %r23974;
	and.b32  	%r23975, %r23735, %r23963;
	xor.b32  	%r29416, %r29416, %r23975;
	and.b32  	%r23976, %r23736, %r23964;
	xor.b32  	%r29415, %r29415, %r23976;
	and.b32  	%r23977, %r23737, %r23965;
	xor.b32  	%r29414, %r29414, %r23977;
	and.b32  	%r23978, %r23738, %r23966;
	xor.b32  	%r29413, %r29413, %r23978;
	and.b32  	%r23979, %r23743, %r23963;
	xor.b32  	%r29412, %r29412, %r23979;
	and.b32  	%r23980, %r23744, %r23964;
	xor.b32  	%r29411, %r29411, %r23980;
	and.b32  	%r23981, %r23745, %r23965;
	xor.b32  	%r29410, %r29410, %r23981;
	and.b32  	%r23982, %r23746, %r23966;
	xor.b32  	%r29409, %r29409, %r23982;
	and.b32  	%r23983, %r23751, %r23963;
	xor.b32  	%r29408, %r29408, %r23983;
	and.b32  	%r23984, %r23752, %r23964;
	xor.b32  	%r29407, %r29407, %r23984;
	and.b32  	%r23985, %r23753, %r23965;
	xor.b32  	%r29406, %r29406, %r23985;
	and.b32  	%r23986, %r23754, %r23966;
	xor.b32  	%r29405, %r29405, %r23986;
	and.b32  	%r23987, %r23759, %r23963;
	xor.b32  	%r29404, %r29404, %r23987;
	and.b32  	%r23988, %r23760, %r23964;
	xor.b32  	%r29403, %r29403, %r23988;
	and.b32  	%r23989, %r23761, %r23965;
	xor.b32  	%r29402, %r29402, %r23989;
	and.b32  	%r23990, %r23762, %r23966;
	xor.b32  	%r29401, %r29401, %r23990;
	and.b32  	%r23991, %r23767, %r23963;
	xor.b32  	%r29400, %r29400, %r23991;
	and.b32  	%r23992, %r23768, %r23964;
	xor.b32  	%r29399, %r29399, %r23992;
	and.b32  	%r23993, %r23769, %r23965;
	xor.b32  	%r29398, %r29398, %r23993;
	and.b32  	%r23994, %r23770, %r23966;
	xor.b32  	%r29397, %r29397, %r23994;
	and.b32  	%r23995, %r23775, %r23963;
	xor.b32  	%r29396, %r29396, %r23995;
	and.b32  	%r23996, %r23776, %r23964;
	xor.b32  	%r29395, %r29395, %r23996;
	and.b32  	%r23997, %r23777, %r23965;
	xor.b32  	%r29394, %r29394, %r23997;
	and.b32  	%r23998, %r23778, %r23966;
	xor.b32  	%r29393, %r29393, %r23998;
	shfl.sync.idx.b32	%r23999|%p305, %r27688, %r28848, 31, -1;
	shfl.sync.idx.b32	%r24000|%p306, %r27687, %r28848, 31, -1;
	shfl.sync.idx.b32	%r24001|%p307, %r27686, %r28848, 31, -1;
	shfl.sync.idx.b32	%r24002|%p308, %r27685, %r28848, 31, -1;
	and.b32  	%r24003, %r23719, %r23999;
	xor.b32  	%r29392, %r29392, %r24003;
	and.b32  	%r24004, %r23720, %r24000;
	xor.b32  	%r29391, %r29391, %r24004;
	and.b32  	%r24005, %r23721, %r24001;
	xor.b32  	%r29390, %r29390, %r24005;
	and.b32  	%r24006, %r23722, %r24002;
	xor.b32  	%r29389, %r29389, %r24006;
	and.b32  	%r24007, %r23727, %r23999;
	xor.b32  	%r29388, %r29388, %r24007;
	and.b32  	%r24008, %r23728, %r24000;
	xor.b32  	%r29387, %r29387, %r24008;
	and.b32  	%r24009, %r23729, %r24001;
	xor.b32  	%r29386, %r29386, %r24009;
	and.b32  	%r24010, %r23730, %r24002;
	xor.b32  	%r29385, %r29385, %r24010;
	and.b32  	%r24011, %r23735, %r23999;
	xor.b32  	%r29384, %r29384, %r24011;
	and.b32  	%r24012, %r23736, %r24000;
	xor.b32  	%r29383, %r29383, %r24012;
	and.b32  	%r24013, %r23737, %r24001;
	xor.b32  	%r29382, %r29382, %r24013;
	and.b32  	%r24014, %r23738, %r24002;
	xor.b32  	%r29381, %r29381, %r24014;
	and.b32  	%r24015, %r23743, %r23999;
	xor.b32  	%r29380, %r29380, %r24015;
	and.b32  	%r24016, %r23744, %r24000;
	xor.b32  	%r29379, %r29379, %r24016;
	and.b32  	%r24017, %r23745, %r24001;
	xor.b32  	%r29378, %r29378, %r24017;
	and.b32  	%r24018, %r23746, %r24002;
	xor.b32  	%r29377, %r29377, %r24018;
	and.b32  	%r24019, %r23751, %r23999;
	xor.b32  	%r29376, %r29376, %r24019;
	and.b32  	%r24020, %r23752, %r24000;
	xor.b32  	%r29375, %r29375, %r24020;
	and.b32  	%r24021, %r23753, %r24001;
	xor.b32  	%r29374, %r29374, %r24021;
	and.b32  	%r24022, %r23754, %r24002;
	xor.b32  	%r29373, %r29373, %r24022;
	and.b32  	%r24023, %r23759, %r23999;
	xor.b32  	%r29372, %r29372, %r24023;
	and.b32  	%r24024, %r23760, %r24000;
	xor.b32  	%r29371, %r29371, %r24024;
	and.b32  	%r24025, %r23761, %r24001;
	xor.b32  	%r29370, %r29370, %r24025;
	and.b32  	%r24026, %r23762, %r24002;
	xor.b32  	%r29369, %r29369, %r24026;
	and.b32  	%r24027, %r23767, %r23999;
	xor.b32  	%r29368, %r29368, %r24027;
	and.b32  	%r24028, %r23768, %r24000;
	xor.b32  	%r29367, %r29367, %r24028;
	and.b32  	%r24029, %r23769, %r24001;
	xor.b32  	%r29366, %r29366, %r24029;
	and.b32  	%r24030, %r23770, %r24002;
	xor.b32  	%r29365, %r29365, %r24030;
	and.b32  	%r24031, %r23775, %r23999;
	xor.b32  	%r29364, %r29364, %r24031;
	and.b32  	%r24032, %r23776, %r24000;
	xor.b32  	%r29363, %r29363, %r24032;
	and.b32  	%r24033, %r23777, %r24001;
	xor.b32  	%r29362, %r29362, %r24033;
	and.b32  	%r24034, %r23778, %r24002;
	xor.b32  	%r29361, %r29361, %r24034;
	shfl.sync.idx.b32	%r24035|%p309, %r27712, %r28848, 31, -1;
	shfl.sync.idx.b32	%r24036|%p310, %r27711, %r28848, 31, -1;
	shfl.sync.idx.b32	%r24037|%p311, %r27710, %r28848, 31, -1;
	shfl.sync.idx.b32	%r24038|%p312, %r27709, %r28848, 31, -1;
	and.b32  	%r24039, %r23719, %r24035;
	xor.b32  	%r29360, %r29360, %r24039;
	and.b32  	%r24040, %r23720, %r24036;
	xor.b32  	%r29359, %r29359, %r24040;
	and.b32  	%r24041, %r23721, %r24037;
	xor.b32  	%r29358, %r29358, %r24041;
	and.b32  	%r24042, %r23722, %r24038;
	xor.b32  	%r29357, %r29357, %r24042;
	and.b32  	%r24043, %r23727, %r24035;
	xor.b32  	%r29356, %r29356, %r24043;
	and.b32  	%r24044, %r23728, %r24036;
	xor.b32  	%r29355, %r29355, %r24044;
	and.b32  	%r24045, %r23729, %r24037;
	xor.b32  	%r29354, %r29354, %r24045;
	and.b32  	%r24046, %r23730, %r24038;
	xor.b32  	%r29353, %r29353, %r24046;
	and.b32  	%r24047, %r23735, %r24035;
	xor.b32  	%r29352, %r29352, %r24047;
	and.b32  	%r24048, %r23736, %r24036;
	xor.b32  	%r29351, %r29351, %r24048;
	and.b32  	%r24049, %r23737, %r24037;
	xor.b32  	%r29350, %r29350, %r24049;
	and.b32  	%r24050, %r23738, %r24038;
	xor.b32  	%r29349, %r29349, %r24050;
	and.b32  	%r24051, %r23743, %r24035;
	xor.b32  	%r29348, %r29348, %r24051;
	and.b32  	%r24052, %r23744, %r24036;
	xor.b32  	%r29347, %r29347, %r24052;
	and.b32  	%r24053, %r23745, %r24037;
	xor.b32  	%r29346, %r29346, %r24053;
	and.b32  	%r24054, %r23746, %r24038;
	xor.b32  	%r29345, %r29345, %r24054;
	and.b32  	%r24055, %r23751, %r24035;
	xor.b32  	%r29344, %r29344, %r24055;
	and.b32  	%r24056, %r23752, %r24036;
	xor.b32  	%r29343, %r29343, %r24056;
	and.b32  	%r24057, %r23753, %r24037;
	xor.b32  	%r29342, %r29342, %r24057;
	and.b32  	%r24058, %r23754, %r24038;
	xor.b32  	%r29341, %r29341, %r24058;
	and.b32  	%r24059, %r23759, %r24035;
	xor.b32  	%r29340, %r29340, %r24059;
	and.b32  	%r24060, %r23760, %r24036;
	xor.b32  	%r29339, %r29339, %r24060;
	and.b32  	%r24061, %r23761, %r24037;
	xor.b32  	%r29338, %r29338, %r24061;
	and.b32  	%r24062, %r23762, %r24038;
	xor.b32  	%r29337, %r29337, %r24062;
	and.b32  	%r24063, %r23767, %r24035;
	xor.b32  	%r29336, %r29336, %r24063;
	and.b32  	%r24064, %r23768, %r24036;
	xor.b32  	%r29335, %r29335, %r24064;
	and.b32  	%r24065, %r23769, %r24037;
	xor.b32  	%r29334, %r29334, %r24065;
	and.b32  	%r24066, %r23770, %r24038;
	xor.b32  	%r29333, %r29333, %r24066;
	and.b32  	%r24067, %r23775, %r24035;
	xor.b32  	%r29332, %r29332, %r24067;
	and.b32  	%r24068, %r23776, %r24036;
	xor.b32  	%r29331, %r29331, %r24068;
	and.b32  	%r24069, %r23777, %r24037;
	xor.b32  	%r29330, %r29330, %r24069;
	and.b32  	%r24070, %r23778, %r24038;
	xor.b32  	%r29329, %r29329, %r24070;
	shfl.sync.idx.b32	%r24071|%p313, %r27736, %r28848, 31, -1;
	shfl.sync.idx.b32	%r24072|%p314, %r27735, %r28848, 31, -1;
	shfl.sync.idx.b32	%r24073|%p315, %r27734, %r28848, 31, -1;
	shfl.sync.idx.b32	%r24074|%p316, %r27733, %r28848, 31, -1;
	and.b32  	%r24075, %r23719, %r24071;
	xor.b32  	%r29328, %r29328, %r24075;
	and.b32  	%r24076, %r23720, %r24072;
	xor.b32  	%r29327, %r29327, %r24076;
	and.b32  	%r24077, %r23721, %r24073;
	xor.b32  	%r29326, %r29326, %r24077;
	and.b32  	%r24078, %r23722, %r24074;
	xor.b32  	%r29325, %r29325, %r24078;
	and.b32  	%r24079, %r23727, %r24071;
	xor.b32  	%r29324, %r29324, %r24079;
	and.b32  	%r24080, %r23728, %r24072;
	xor.b32  	%r29323, %r29323, %r24080;
	and.b32  	%r24081, %r23729, %r24073;
	xor.b32  	%r29322, %r29322, %r24081;
	and.b32  	%r24082, %r23730, %r24074;
	xor.b32  	%r29321, %r29321, %r24082;
	and.b32  	%r24083, %r23735, %r24071;
	xor.b32  	%r29320, %r29320, %r24083;
	and.b32  	%r24084, %r23736, %r24072;
	xor.b32  	%r29319, %r29319, %r24084;
	and.b32  	%r24085, %r23737, %r24073;
	xor.b32  	%r29318, %r29318, %r24085;
	and.b32  	%r24086, %r23738, %r24074;
	xor.b32  	%r29317, %r29317, %r24086;
	and.b32  	%r24087, %r23743, %r24071;
	xor.b32  	%r29316, %r29316, %r24087;
	and.b32  	%r24088, %r23744, %r24072;
	xor.b32  	%r29315, %r29315, %r24088;
	and.b32  	%r24089, %r23745, %r24073;
	xor.b32  	%r29314, %r29314, %r24089;
	and.b32  	%r24090, %r23746, %r24074;
	xor.b32  	%r29313, %r29313, %r24090;
	and.b32  	%r24091, %r23751, %r24071;
	xor.b32  	%r29312, %r29312, %r24091;
	and.b32  	%r24092, %r23752, %r24072;
	xor.b32  	%r29311, %r29311, %r24092;
	and.b32  	%r24093, %r23753, %r24073;
	xor.b32  	%r29310, %r29310, %r24093;
	and.b32  	%r24094, %r23754, %r24074;
	xor.b32  	%r29309, %r29309, %r24094;
	and.b32  	%r24095, %r23759, %r24071;
	xor.b32  	%r29308, %r29308, %r24095;
	and.b32  	%r24096, %r23760, %r24072;
	xor.b32  	%r29307, %r29307, %r24096;
	and.b32  	%r24097, %r23761, %r24073;
	xor.b32  	%r29306, %r29306, %r24097;
	and.b32  	%r24098, %r23762, %r24074;
	xor.b32  	%r29305, %r29305, %r24098;
	and.b32  	%r24099, %r23767, %r24071;
	xor.b32  	%r29304, %r29304, %r24099;
	and.b32  	%r24100, %r23768, %r24072;
	xor.b32  	%r29303, %r29303, %r24100;
	and.b32  	%r24101, %r23769, %r24073;
	xor.b32  	%r29302, %r29302, %r24101;
	and.b32  	%r24102, %r23770, %r24074;
	xor.b32  	%r29301, %r29301, %r24102;
	and.b32  	%r24103, %r23775, %r24071;
	xor.b32  	%r29300, %r29300, %r24103;
	and.b32  	%r24104, %r23776, %r24072;
	xor.b32  	%r29299, %r29299, %r24104;
	and.b32  	%r24105, %r23777, %r24073;
	xor.b32  	%r29298, %r29298, %r24105;
	and.b32  	%r24106, %r23778, %r24074;
	xor.b32  	%r29297, %r29297, %r24106;
	shfl.sync.idx.b32	%r24107|%p317, %r27760, %r28848, 31, -1;
	shfl.sync.idx.b32	%r24108|%p318, %r27759, %r28848, 31, -1;
	shfl.sync.idx.b32	%r24109|%p319, %r27758, %r28848, 31, -1;
	shfl.sync.idx.b32	%r24110|%p320, %r27757, %r28848, 31, -1;
	and.b32  	%r24111, %r23719, %r24107;
	xor.b32  	%r29296, %r29296, %r24111;
	and.b32  	%r24112, %r23720, %r24108;
	xor.b32  	%r29295, %r29295, %r24112;
	and.b32  	%r24113, %r23721, %r24109;
	xor.b32  	%r29294, %r29294, %r24113;
	and.b32  	%r24114, %r23722, %r24110;
	xor.b32  	%r29293, %r29293, %r24114;
	and.b32  	%r24115, %r23727, %r24107;
	xor.b32  	%r29292, %r29292, %r24115;
	and.b32  	%r24116, %r23728, %r24108;
	xor.b32  	%r29291, %r29291, %r24116;
	and.b32  	%r24117, %r23729, %r24109;
	xor.b32  	%r29290, %r29290, %r24117;
	and.b32  	%r24118, %r23730, %r24110;
	xor.b32  	%r29289, %r29289, %r24118;
	and.b32  	%r24119, %r23735, %r24107;
	xor.b32  	%r29288, %r29288, %r24119;
	and.b32  	%r24120, %r23736, %r24108;
	xor.b32  	%r29287, %r29287, %r24120;
	and.b32  	%r24121, %r23737, %r24109;
	xor.b32  	%r29286, %r29286, %r24121;
	and.b32  	%r24122, %r23738, %r24110;
	xor.b32  	%r29285, %r29285, %r24122;
	and.b32  	%r24123, %r23743, %r24107;
	xor.b32  	%r29284, %r29284, %r24123;
	and.b32  	%r24124, %r23744, %r24108;
	xor.b32  	%r29283, %r29283, %r24124;
	and.b32  	%r24125, %r23745, %r24109;
	xor.b32  	%r29282, %r29282, %r24125;
	and.b32  	%r24126, %r23746, %r24110;
	xor.b32  	%r29281, %r29281, %r24126;
	and.b32  	%r24127, %r23751, %r24107;
	xor.b32  	%r29280, %r29280, %r24127;
	and.b32  	%r24128, %r23752, %r24108;
	xor.b32  	%r29279, %r29279, %r24128;
	and.b32  	%r24129, %r23753, %r24109;
	xor.b32  	%r29278, %r29278, %r24129;
	and.b32  	%r24130, %r23754, %r24110;
	xor.b32  	%r29277, %r29277, %r24130;
	and.b32  	%r24131, %r23759, %r24107;
	xor.b32  	%r29276, %r29276, %r24131;
	and.b32  	%r24132, %r23760, %r24108;
	xor.b32  	%r29275, %r29275, %r24132;
	and.b32  	%r24133, %r23761, %r24109;
	xor.b32  	%r29274, %r29274, %r24133;
	and.b32  	%r24134, %r23762, %r24110;
	xor.b32  	%r29273, %r29273, %r24134;
	and.b32  	%r24135, %r23767, %r24107;
	xor.b32  	%r29272, %r29272, %r24135;
	and.b32  	%r24136, %r23768, %r24108;
	xor.b32  	%r29271, %r29271, %r24136;
	and.b32  	%r24137, %r23769, %r24109;
	xor.b32  	%r29270, %r29270, %r24137;
	and.b32  	%r24138, %r23770, %r24110;
	xor.b32  	%r29269, %r29269, %r24138;
	and.b32  	%r24139, %r23775, %r24107;
	xor.b32  	%r29268, %r29268, %r24139;
	and.b32  	%r24140, %r23776, %r24108;
	xor.b32  	%r29267, %r29267, %r24140;
	and.b32  	%r24141, %r23777, %r24109;
	xor.b32  	%r29266, %r29266, %r24141;
	and.b32  	%r24142, %r23778, %r24110;
	xor.b32  	%r29265, %r29265, %r24142;
	shfl.sync.idx.b32	%r24143|%p321, %r27784, %r28848, 31, -1;
	shfl.sync.idx.b32	%r24144|%p322, %r27783, %r28848, 31, -1;
	shfl.sync.idx.b32	%r24145|%p323, %r27782, %r28848, 31, -1;
	shfl.sync.idx.b32	%r24146|%p324, %r27781, %r28848, 31, -1;
	and.b32  	%r24147, %r23719, %r24143;
	xor.b32  	%r29264, %r29264, %r24147;
	and.b32  	%r24148, %r23720, %r24144;
	xor.b32  	%r29263, %r29263, %r24148;
	and.b32  	%r24149, %r23721, %r24145;
	xor.b32  	%r29262, %r29262, %r24149;
	and.b32  	%r24150, %r23722, %r24146;
	xor.b32  	%r29261, %r29261, %r24150;
	and.b32  	%r24151, %r23727, %r24143;
	xor.b32  	%r29260, %r29260, %r24151;
	and.b32  	%r24152, %r23728, %r24144;
	xor.b32  	%r29259, %r29259, %r24152;
	and.b32  	%r24153, %r23729, %r24145;
	xor.b32  	%r29258, %r29258, %r24153;
	and.b32  	%r24154, %r23730, %r24146;
	xor.b32  	%r29257, %r29257, %r24154;
	and.b32  	%r24155, %r23735, %r24143;
	xor.b32  	%r29256, %r29256, %r24155;
	and.b32  	%r24156, %r23736, %r24144;
	xor.b32  	%r29255, %r29255, %r24156;
	and.b32  	%r24157, %r23737, %r24145;
	xor.b32  	%r29254, %r29254, %r24157;
	and.b32  	%r24158, %r23738, %r24146;
	xor.b32  	%r29253, %r29253, %r24158;
	and.b32  	%r24159, %r23743, %r24143;
	xor.b32  	%r29252, %r29252, %r24159;
	and.b32  	%r24160, %r23744, %r24144;
	xor.b32  	%r29251, %r29251, %r24160;
	and.b32  	%r24161, %r23745, %r24145;
	xor.b32  	%r29250, %r29250, %r24161;
	and.b32  	%r24162, %r23746, %r24146;
	xor.b32  	%r29249, %r29249, %r24162;
	and.b32  	%r24163, %r23751, %r24143;
	xor.b32  	%r29248, %r29248, %r24163;
	and.b32  	%r24164, %r23752, %r24144;
	xor.b32  	%r29247, %r29247, %r24164;
	and.b32  	%r24165, %r23753, %r24145;
	xor.b32  	%r29246, %r29246, %r24165;
	and.b32  	%r24166, %r23754, %r24146;
	xor.b32  	%r29245, %r29245, %r24166;
	and.b32  	%r24167, %r23759, %r24143;
	xor.b32  	%r29244, %r29244, %r24167;
	and.b32  	%r24168, %r23760, %r24144;
	xor.b32  	%r29243, %r29243, %r24168;
	and.b32  	%r24169, %r23761, %r24145;
	xor.b32  	%r29242, %r29242, %r24169;
	and.b32  	%r24170, %r23762, %r24146;
	xor.b32  	%r29241, %r29241, %r24170;
	and.b32  	%r24171, %r23767, %r24143;
	xor.b32  	%r29240, %r29240, %r24171;
	and.b32  	%r24172, %r23768, %r24144;
	xor.b32  	%r29239, %r29239, %r24172;
	and.b32  	%r24173, %r23769, %r24145;
	xor.b32  	%r29238, %r29238, %r24173;
	and.b32  	%r24174, %r23770, %r24146;
	xor.b32  	%r29237, %r29237, %r24174;
	and.b32  	%r24175, %r23775, %r24143;
	xor.b32  	%r29236, %r29236, %r24175;
	and.b32  	%r24176, %r23776, %r24144;
	xor.b32  	%r29235, %r29235, %r24176;
	and.b32  	%r24177, %r23777, %r24145;
	xor.b32  	%r29234, %r29234, %r24177;
	and.b32  	%r24178, %r23778, %r24146;
	xor.b32  	%r29233, %r29233, %r24178;
	shfl.sync.idx.b32	%r24179|%p325, %r27808, %r28848, 31, -1;
	shfl.sync.idx.b32	%r24180|%p326, %r27807, %r28848, 31, -1;
	shfl.sync.idx.b32	%r24181|%p327, %r27806, %r28848, 31, -1;
	shfl.sync.idx.b32	%r24182|%p328, %r27805, %r28848, 31, -1;
	and.b32  	%r24183, %r23719, %r24179;
	xor.b32  	%r29232, %r29232, %r24183;
	and.b32  	%r24184, %r23720, %r24180;
	xor.b32  	%r29231, %r29231, %r24184;
	and.b32  	%r24185, %r23721, %r24181;
	xor.b32  	%r29230, %r29230, %r24185;
	and.b32  	%r24186, %r23722, %r24182;
	xor.b32  	%r29229, %r29229, %r24186;
	and.b32  	%r24187, %r23727, %r24179;
	xor.b32  	%r29228, %r29228, %r24187;
	and.b32  	%r24188, %r23728, %r24180;
	xor.b32  	%r29227, %r29227, %r24188;
	and.b32  	%r24189, %r23729, %r24181;
	xor.b32  	%r29226, %r29226, %r24189;
	and.b32  	%r24190, %r23730, %r24182;
	xor.b32  	%r29225, %r29225, %r24190;
	and.b32  	%r24191, %r23735, %r24179;
	xor.b32  	%r29224, %r29224, %r24191;
	and.b32  	%r24192, %r23736, %r24180;
	xor.b32  	%r29223, %r29223, %r24192;
	and.b32  	%r24193, %r23737, %r24181;
	xor.b32  	%r29222, %r29222, %r24193;
	and.b32  	%r24194, %r23738, %r24182;
	xor.b32  	%r29221, %r29221, %r24194;
	and.b32  	%r24195, %r23743, %r24179;
	xor.b32  	%r29220, %r29220, %r24195;
	and.b32  	%r24196, %r23744, %r24180;
	xor.b32  	%r29219, %r29219, %r24196;
	and.b32  	%r24197, %r23745, %r24181;
	xor.b32  	%r29218, %r29218, %r24197;
	and.b32  	%r24198, %r23746, %r24182;
	xor.b32  	%r29217, %r29217, %r24198;
	and.b32  	%r24199, %r23751, %r24179;
	xor.b32  	%r29216, %r29216, %r24199;
	and.b32  	%r24200, %r23752, %r24180;
	xor.b32  	%r29215, %r29215, %r24200;
	and.b32  	%r24201, %r23753, %r24181;
	xor.b32  	%r29214, %r29214, %r24201;
	and.b32  	%r24202, %r23754, %r24182;
	xor.b32  	%r29213, %r29213, %r24202;
	and.b32  	%r24203, %r23759, %r24179;
	xor.b32  	%r29212, %r29212, %r24203;
	and.b32  	%r24204, %r23760, %r24180;
	xor.b32  	%r29211, %r29211, %r24204;
	and.b32  	%r24205, %r23761, %r24181;
	xor.b32  	%r29210, %r29210, %r24205;
	and.b32  	%r24206, %r23762, %r24182;
	xor.b32  	%r29209, %r29209, %r24206;
	and.b32  	%r24207, %r23767, %r24179;
	xor.b32  	%r29208, %r29208, %r24207;
	and.b32  	%r24208, %r23768, %r24180;
	xor.b32  	%r29207, %r29207, %r24208;
	and.b32  	%r24209, %r23769, %r24181;
	xor.b32  	%r29206, %r29206, %r24209;
	and.b32  	%r24210, %r23770, %r24182;
	xor.b32  	%r29205, %r29205, %r24210;
	and.b32  	%r24211, %r23775, %r24179;
	xor.b32  	%r29204, %r29204, %r24211;
	and.b32  	%r24212, %r23776, %r24180;
	xor.b32  	%r29203, %r29203, %r24212;
	and.b32  	%r24213, %r23777, %r24181;
	xor.b32  	%r29202, %r29202, %r24213;
	and.b32  	%r24214, %r23778, %r24182;
	xor.b32  	%r29201, %r29201, %r24214;
	shfl.sync.idx.b32	%r24215|%p329, %r27832, %r28848, 31, -1;
	shfl.sync.idx.b32	%r24216|%p330, %r27831, %r28848, 31, -1;
	shfl.sync.idx.b32	%r24217|%p331, %r27830, %r28848, 31, -1;
	shfl.sync.idx.b32	%r24218|%p332, %r27829, %r28848, 31, -1;
	and.b32  	%r24219, %r23719, %r24215;
	xor.b32  	%r29200, %r29200, %r24219;
	and.b32  	%r24220, %r23720, %r24216;
	xor.b32  	%r29199, %r29199, %r24220;
	and.b32  	%r24221, %r23721, %r24217;
	xor.b32  	%r29198, %r29198, %r24221;
	and.b32  	%r24222, %r23722, %r24218;
	xor.b32  	%r29197, %r29197, %r24222;
	and.b32  	%r24223, %r23727, %r24215;
	xor.b32  	%r29196, %r29196, %r24223;
	and.b32  	%r24224, %r23728, %r24216;
	xor.b32  	%r29195, %r29195, %r24224;
	and.b32  	%r24225, %r23729, %r24217;
	xor.b32  	%r29194, %r29194, %r24225;
	and.b32  	%r24226, %r23730, %r24218;
	xor.b32  	%r29193, %r29193, %r24226;
	and.b32  	%r24227, %r23735, %r24215;
	xor.b32  	%r29192, %r29192, %r24227;
	and.b32  	%r24228, %r23736, %r24216;
	xor.b32  	%r29191, %r29191, %r24228;
	and.b32  	%r24229, %r23737, %r24217;
	xor.b32  	%r29190, %r29190, %r24229;
	and.b32  	%r24230, %r23738, %r24218;
	xor.b32  	%r29189, %r29189, %r24230;
	and.b32  	%r24231, %r23743, %r24215;
	xor.b32  	%r29188, %r29188, %r24231;
	and.b32  	%r24232, %r23744, %r24216;
	xor.b32  	%r29187, %r29187, %r24232;
	and.b32  	%r24233, %r23745, %r24217;
	xor.b32  	%r29186, %r29186, %r24233;
	and.b32  	%r24234, %r23746, %r24218;
	xor.b32  	%r29185, %r29185, %r24234;
	and.b32  	%r24235, %r23751, %r24215;
	xor.b32  	%r29184, %r29184, %r24235;
	and.b32  	%r24236, %r23752, %r24216;
	xor.b32  	%r29183, %r29183, %r24236;
	and.b32  	%r24237, %r23753, %r24217;
	xor.b32  	%r29182, %r29182, %r24237;
	and.b32  	%r24238, %r23754, %r24218;
	xor.b32  	%r29181, %r29181, %r24238;
	and.b32  	%r24239, %r23759, %r24215;
	xor.b32  	%r29180, %r29180, %r24239;
	and.b32  	%r24240, %r23760, %r24216;
	xor.b32  	%r29179, %r29179, %r24240;
	and.b32  	%r24241, %r23761, %r24217;
	xor.b32  	%r29178, %r29178, %r24241;
	and.b32  	%r24242, %r23762, %r24218;
	xor.b32  	%r29177, %r29177, %r24242;
	and.b32  	%r24243, %r23767, %r24215;
	xor.b32  	%r29176, %r29176, %r24243;
	and.b32  	%r24244, %r23768, %r24216;
	xor.b32  	%r29175, %r29175, %r24244;
	and.b32  	%r24245, %r23769, %r24217;
	xor.b32  	%r29174, %r29174, %r24245;
	and.b32  	%r24246, %r23770, %r24218;
	xor.b32  	%r29173, %r29173, %r24246;
	and.b32  	%r24247, %r23775, %r24215;
	xor.b32  	%r29172, %r29172, %r24247;
	and.b32  	%r24248, %r23776, %r24216;
	xor.b32  	%r29171, %r29171, %r24248;
	and.b32  	%r24249, %r23777, %r24217;
	xor.b32  	%r29170, %r29170, %r24249;
	and.b32  	%r24250, %r23778, %r24218;
	xor.b32  	%r29169, %r29169, %r24250;
	shfl.sync.idx.b32	%r24251|%p333, %r27856, %r28848, 31, -1;
	shfl.sync.idx.b32	%r24252|%p334, %r27855, %r28848, 31, -1;
	shfl.sync.idx.b32	%r24253|%p335, %r27854, %r28848, 31, -1;
	shfl.sync.idx.b32	%r24254|%p336, %r27853, %r28848, 31, -1;
	and.b32  	%r24255, %r23719, %r24251;
	xor.b32  	%r29168, %r29168, %r24255;
	and.b32  	%r24256, %r23720, %r24252;
	xor.b32  	%r29167, %r29167, %r24256;
	and.b32  	%r24257, %r23721, %r24253;
	xor.b32  	%r29166, %r29166, %r24257;
	and.b32  	%r24258, %r23722, %r24254;
	xor.b32  	%r29165, %r29165, %r24258;
	and.b32  	%r24259, %r23727, %r24251;
	xor.b32  	%r29164, %r29164, %r24259;
	and.b32  	%r24260, %r23728, %r24252;
	xor.b32  	%r29163, %r29163, %r24260;
	and.b32  	%r24261, %r23729, %r24253;
	xor.b32  	%r29162, %r29162, %r24261;
	and.b32  	%r24262, %r23730, %r24254;
	xor.b32  	%r29161, %r29161, %r24262;
	and.b32  	%r24263, %r23735, %r24251;
	xor.b32  	%r29160, %r29160, %r24263;
	and.b32  	%r24264, %r23736, %r24252;
	xor.b32  	%r29159, %r29159, %r24264;
	and.b32  	%r24265, %r23737, %r24253;
	xor.b32  	%r29158, %r29158, %r24265;
	and.b32  	%r24266, %r23738, %r24254;
	xor.b32  	%r29157, %r29157, %r24266;
	and.b32  	%r24267, %r23743, %r24251;
	xor.b32  	%r29156, %r29156, %r24267;
	and.b32  	%r24268, %r23744, %r24252;
	xor.b32  	%r29155, %r29155, %r24268;
	and.b32  	%r24269, %r23745, %r24253;
	xor.b32  	%r29154, %r29154, %r24269;
	and.b32  	%r24270, %r23746, %r24254;
	xor.b32  	%r29153, %r29153, %r24270;
	and.b32  	%r24271, %r23751, %r24251;
	xor.b32  	%r29152, %r29152, %r24271;
	and.b32  	%r24272, %r23752, %r24252;
	xor.b32  	%r29151, %r29151, %r24272;
	and.b32  	%r24273, %r23753, %r24253;
	xor.b32  	%r29150, %r29150, %r24273;
	and.b32  	%r24274, %r23754, %r24254;
	xor.b32  	%r29149, %r29149, %r24274;
	and.b32  	%r24275, %r23759, %r24251;
	xor.b32  	%r29148, %r29148, %r24275;
	and.b32  	%r24276, %r23760, %r24252;
	xor.b32  	%r29147, %r29147, %r24276;
	and.b32  	%r24277, %r23761, %r24253;
	xor.b32  	%r29146, %r29146, %r24277;
	and.b32  	%r24278, %r23762, %r24254;
	xor.b32  	%r29145, %r29145, %r24278;
	and.b32  	%r24279, %r23767, %r24251;
	xor.b32  	%r29144, %r29144, %r24279;
	and.b32  	%r24280, %r23768, %r24252;
	xor.b32  	%r29143, %r29143, %r24280;
	and.b32  	%r24281, %r23769, %r24253;
	xor.b32  	%r29142, %r29142, %r24281;
	and.b32  	%r24282, %r23770, %r24254;
	xor.b32  	%r29141, %r29141, %r24282;
	and.b32  	%r24283, %r23775, %r24251;
	xor.b32  	%r29140, %r29140, %r24283;
	and.b32  	%r24284, %r23776, %r24252;
	xor.b32  	%r29139, %r29139, %r24284;
	and.b32  	%r24285, %r23777, %r24253;
	xor.b32  	%r29138, %r29138, %r24285;
	and.b32  	%r24286, %r23778, %r24254;
	xor.b32  	%r29137, %r29137, %r24286;
	shfl.sync.idx.b32	%r24287|%p337, %r27880, %r28848, 31, -1;
	shfl.sync.idx.b32	%r24288|%p338, %r27879, %r28848, 31, -1;
	shfl.sync.idx.b32	%r24289|%p339, %r27878, %r28848, 31, -1;
	shfl.sync.idx.b32	%r24290|%p340, %r27877, %r28848, 31, -1;
	and.b32  	%r24291, %r23719, %r24287;
	xor.b32  	%r29136, %r29136, %r24291;
	and.b32  	%r24292, %r23720, %r24288;
	xor.b32  	%r29135, %r29135, %r24292;
	and.b32  	%r24293, %r23721, %r24289;
	xor.b32  	%r29134, %r29134, %r24293;
	and.b32  	%r24294, %r23722, %r24290;
	xor.b32  	%r29133, %r29133, %r24294;
	and.b32  	%r24295, %r23727, %r24287;
	xor.b32  	%r29132, %r29132, %r24295;
	and.b32  	%r24296, %r23728, %r24288;
	xor.b32  	%r29131, %r29131, %r24296;
	and.b32  	%r24297, %r23729, %r24289;
	xor.b32  	%r29130, %r29130, %r24297;
	and.b32  	%r24298, %r23730, %r24290;
	xor.b32  	%r29129, %r29129, %r24298;
	and.b32  	%r24299, %r23735, %r24287;
	xor.b32  	%r29128, %r29128, %r24299;
	and.b32  	%r24300, %r23736, %r24288;
	xor.b32  	%r29127, %r29127, %r24300;
	and.b32  	%r24301, %r23737, %r24289;
	xor.b32  	%r29126, %r29126, %r24301;
	and.b32  	%r24302, %r23738, %r24290;
	xor.b32  	%r29125, %r29125, %r24302;
	and.b32  	%r24303, %r23743, %r24287;
	xor.b32  	%r29124, %r29124, %r24303;
	and.b32  	%r24304, %r23744, %r24288;
	xor.b32  	%r29123, %r29123, %r24304;
	and.b32  	%r24305, %r23745, %r24289;
	xor.b32  	%r29122, %r29122, %r24305;
	and.b32  	%r24306, %r23746, %r24290;
	xor.b32  	%r29121, %r29121, %r24306;
	and.b32  	%r24307, %r23751, %r24287;
	xor.b32  	%r29120, %r29120, %r24307;
	and.b32  	%r24308, %r23752, %r24288;
	xor.b32  	%r29119, %r29119, %r24308;
	and.b32  	%r24309, %r23753, %r24289;
	xor.b32  	%r29118, %r29118, %r24309;
	and.b32  	%r24310, %r23754, %r24290;
	xor.b32  	%r29117, %r29117, %r24310;
	and.b32  	%r24311, %r23759, %r24287;
	xor.b32  	%r29116, %r29116, %r24311;
	and.b32  	%r24312, %r23760, %r24288;
	xor.b32  	%r29115, %r29115, %r24312;
	and.b32  	%r24313, %r23761, %r24289;
	xor.b32  	%r29114, %r29114, %r24313;
	and.b32  	%r24314, %r23762, %r24290;
	xor.b32  	%r29113, %r29113, %r24314;
	and.b32  	%r24315, %r23767, %r24287;
	xor.b32  	%r29112, %r29112, %r24315;
	and.b32  	%r24316, %r23768, %r24288;
	xor.b32  	%r29111, %r29111, %r24316;
	and.b32  	%r24317, %r23769, %r24289;
	xor.b32  	%r29110, %r29110, %r24317;
	and.b32  	%r24318, %r23770, %r24290;
	xor.b32  	%r29109, %r29109, %r24318;
	and.b32  	%r24319, %r23775, %r24287;
	xor.b32  	%r29108, %r29108, %r24319;
	and.b32  	%r24320, %r23776, %r24288;
	xor.b32  	%r29107, %r29107, %r24320;
	and.b32  	%r24321, %r23777, %r24289;
	xor.b32  	%r29106, %r29106, %r24321;
	and.b32  	%r24322, %r23778, %r24290;
	xor.b32  	%r29105, %r29105, %r24322;
	shfl.sync.idx.b32	%r24323|%p341, %r27904, %r28848, 31, -1;
	shfl.sync.idx.b32	%r24324|%p342, %r27903, %r28848, 31, -1;
	shfl.sync.idx.b32	%r24325|%p343, %r27902, %r28848, 31, -1;
	shfl.sync.idx.b32	%r24326|%p344, %r27901, %r28848, 31, -1;
	and.b32  	%r24327, %r23719, %r24323;
	xor.b32  	%r29104, %r29104, %r24327;
	and.b32  	%r24328, %r23720, %r24324;
	xor.b32  	%r29103, %r29103, %r24328;
	and.b32  	%r24329, %r23721, %r24325;
	xor.b32  	%r29102, %r29102, %r24329;
	and.b32  	%r24330, %r23722, %r24326;
	xor.b32  	%r29101, %r29101, %r24330;
	and.b32  	%r24331, %r23727, %r24323;
	xor.b32  	%r29100, %r29100, %r24331;
	and.b32  	%r24332, %r23728, %r24324;
	xor.b32  	%r29099, %r29099, %r24332;
	and.b32  	%r24333, %r23729, %r24325;
	xor.b32  	%r29098, %r29098, %r24333;
	and.b32  	%r24334, %r23730, %r24326;
	xor.b32  	%r29097, %r29097, %r24334;
	and.b32  	%r24335, %r23735, %r24323;
	xor.b32  	%r29096, %r29096, %r24335;
	and.b32  	%r24336, %r23736, %r24324;
	xor.b32  	%r29095, %r29095, %r24336;
	and.b32  	%r24337, %r23737, %r24325;
	xor.b32  	%r29094, %r29094, %r24337;
	and.b32  	%r24338, %r23738, %r24326;
	xor.b32  	%r29093, %r29093, %r24338;
	and.b32  	%r24339, %r23743, %r24323;
	xor.b32  	%r29092, %r29092, %r24339;
	and.b32  	%r24340, %r23744, %r24324;
	xor.b32  	%r29091, %r29091, %r24340;
	and.b32  	%r24341, %r23745, %r24325;
	xor.b32  	%r29090, %r29090, %r24341;
	and.b32  	%r24342, %r23746, %r24326;
	xor.b32  	%r29089, %r29089, %r24342;
	and.b32  	%r24343, %r23751, %r24323;
	xor.b32  	%r29088, %r29088, %r24343;
	and.b32  	%r24344, %r23752, %r24324;
	xor.b32  	%r29087, %r29087, %r24344;
	and.b32  	%r24345, %r23753, %r24325;
	xor.b32  	%r29086, %r29086, %r24345;
	and.b32  	%r24346, %r23754, %r24326;
	xor.b32  	%r29085, %r29085, %r24346;
	and.b32  	%r24347, %r23759, %r24323;
	xor.b32  	%r29084, %r29084, %r24347;
	and.b32  	%r24348, %r23760, %r24324;
	xor.b32  	%r29083, %r29083, %r24348;
	and.b32  	%r24349, %r23761, %r24325;
	xor.b32  	%r29082, %r29082, %r24349;
	and.b32  	%r24350, %r23762, %r24326;
	xor.b32  	%r29081, %r29081, %r24350;
	and.b32  	%r24351, %r23767, %r24323;
	xor.b32  	%r29080, %r29080, %r24351;
	and.b32  	%r24352, %r23768, %r24324;
	xor.b32  	%r29079, %r29079, %r24352;
	and.b32  	%r24353, %r23769, %r24325;
	xor.b32  	%r29078, %r29078, %r24353;
	and.b32  	%r24354, %r23770, %r24326;
	xor.b32  	%r29077, %r29077, %r24354;
	and.b32  	%r24355, %r23775, %r24323;
	xor.b32  	%r29076, %r29076, %r24355;
	and.b32  	%r24356, %r23776, %r24324;
	xor.b32  	%r29075, %r29075, %r24356;
	and.b32  	%r24357, %r23777, %r24325;
	xor.b32  	%r29074, %r29074, %r24357;
	and.b32  	%r24358, %r23778, %r24326;
	xor.b32  	%r29073, %r29073, %r24358;
	shfl.sync.idx.b32	%r24359|%p345, %r27928, %r28848, 31, -1;
	shfl.sync.idx.b32	%r24360|%p346, %r27927, %r28848, 31, -1;
	shfl.sync.idx.b32	%r24361|%p347, %r27926, %r28848, 31, -1;
	shfl.sync.idx.b32	%r24362|%p348, %r27925, %r28848, 31, -1;
	and.b32  	%r24363, %r23719, %r24359;
	xor.b32  	%r29072, %r29072, %r24363;
	and.b32  	%r24364, %r23720, %r24360;
	xor.b32  	%r29071, %r29071, %r24364;
	and.b32  	%r24365, %r23721, %r24361;
	xor.b32  	%r29070, %r29070, %r24365;
	and.b32  	%r24366, %r23722, %r24362;
	xor.b32  	%r29069, %r29069, %r24366;
	and.b32  	%r24367, %r23727, %r24359;
	xor.b32  	%r29068, %r29068, %r24367;
	and.b32  	%r24368, %r23728, %r24360;
	xor.b32  	%r29067, %r29067, %r24368;
	and.b32  	%r24369, %r23729, %r24361;
	xor.b32  	%r29066, %r29066, %r24369;
	and.b32  	%r24370, %r23730, %r24362;
	xor.b32  	%r29065, %r29065, %r24370;
	and.b32  	%r24371, %r23735, %r24359;
	xor.b32  	%r29064, %r29064, %r24371;
	and.b32  	%r24372, %r23736, %r24360;
	xor.b32  	%r29063, %r29063, %r24372;
	and.b32  	%r24373, %r23737, %r24361;
	xor.b32  	%r29062, %r29062, %r24373;
	and.b32  	%r24374, %r23738, %r24362;
	xor.b32  	%r29061, %r29061, %r24374;
	and.b32  	%r24375, %r23743, %r24359;
	xor.b32  	%r29060, %r29060, %r24375;
	and.b32  	%r24376, %r23744, %r24360;
	xor.b32  	%r29059, %r29059, %r24376;
	and.b32  	%r24377, %r23745, %r24361;
	xor.b32  	%r29058, %r29058, %r24377;
	and.b32  	%r24378, %r23746, %r24362;
	xor.b32  	%r29057, %r29057, %r24378;
	and.b32  	%r24379, %r23751, %r24359;
	xor.b32  	%r29056, %r29056, %r24379;
	and.b32  	%r24380, %r23752, %r24360;
	xor.b32  	%r29055, %r29055, %r24380;
	and.b32  	%r24381, %r23753, %r24361;
	xor.b32  	%r29054, %r29054, %r24381;
	and.b32  	%r24382, %r23754, %r24362;
	xor.b32  	%r29053, %r29053, %r24382;
	and.b32  	%r24383, %r23759, %r24359;
	xor.b32  	%r29052, %r29052, %r24383;
	and.b32  	%r24384, %r23760, %r24360;
	xor.b32  	%r29051, %r29051, %r24384;
	and.b32  	%r24385, %r23761, %r24361;
	xor.b32  	%r29050, %r29050, %r24385;
	and.b32  	%r24386, %r23762, %r24362;
	xor.b32  	%r29049, %r29049, %r24386;
	and.b32  	%r24387, %r23767, %r24359;
	xor.b32  	%r29048, %r29048, %r24387;
	and.b32  	%r24388, %r23768, %r24360;
	xor.b32  	%r29047, %r29047, %r24388;
	and.b32  	%r24389, %r23769, %r24361;
	xor.b32  	%r29046, %r29046, %r24389;
	and.b32  	%r24390, %r23770, %r24362;
	xor.b32  	%r29045, %r29045, %r24390;
	and.b32  	%r24391, %r23775, %r24359;
	xor.b32  	%r29044, %r29044, %r24391;
	and.b32  	%r24392, %r23776, %r24360;
	xor.b32  	%r29043, %r29043, %r24392;
	and.b32  	%r24393, %r23777, %r24361;
	xor.b32  	%r29042, %r29042, %r24393;
	and.b32  	%r24394, %r23778, %r24362;
	xor.b32  	%r29041, %r29041, %r24394;
	shfl.sync.idx.b32	%r24395|%p349, %r27952, %r28848, 31, -1;
	shfl.sync.idx.b32	%r24396|%p350, %r27951, %r28848, 31, -1;
	shfl.sync.idx.b32	%r24397|%p351, %r27950, %r28848, 31, -1;
	shfl.sync.idx.b32	%r24398|%p352, %r27949, %r28848, 31, -1;
	and.b32  	%r24399, %r23719, %r24395;
	xor.b32  	%r29040, %r29040, %r24399;
	and.b32  	%r24400, %r23720, %r24396;
	xor.b32  	%r29039, %r29039, %r24400;
	and.b32  	%r24401, %r23721, %r24397;
	xor.b32  	%r29038, %r29038, %r24401;
	and.b32  	%r24402, %r23722, %r24398;
	xor.b32  	%r29037, %r29037, %r24402;
	and.b32  	%r24403, %r23727, %r24395;
	xor.b32  	%r29036, %r29036, %r24403;
	and.b32  	%r24404, %r23728, %r24396;
	xor.b32  	%r29035, %r29035, %r24404;
	and.b32  	%r24405, %r23729, %r24397;
	xor.b32  	%r29034, %r29034, %r24405;
	and.b32  	%r24406, %r23730, %r24398;
	xor.b32  	%r29033, %r29033, %r24406;
	and.b32  	%r24407, %r23735, %r24395;
	xor.b32  	%r29032, %r29032, %r24407;
	and.b32  	%r24408, %r23736, %r24396;
	xor.b32  	%r29031, %r29031, %r24408;
	and.b32  	%r24409, %r23737, %r24397;
	xor.b32  	%r29030, %r29030, %r24409;
	and.b32  	%r24410, %r23738, %r24398;
	xor.b32  	%r29029, %r29029, %r24410;
	and.b32  	%r24411, %r23743, %r24395;
	xor.b32  	%r29028, %r29028, %r24411;
	and.b32  	%r24412, %r23744, %r24396;
	xor.b32  	%r29027, %r29027, %r24412;
	and.b32  	%r24413, %r23745, %r24397;
	xor.b32  	%r29026, %r29026, %r24413;
	and.b32  	%r24414, %r23746, %r24398;
	xor.b32  	%r29025, %r29025, %r24414;
	and.b32  	%r24415, %r23751, %r24395;
	xor.b32  	%r29024, %r29024, %r24415;
	and.b32  	%r24416, %r23752, %r24396;
	xor.b32  	%r29023, %r29023, %r24416;
	and.b32  	%r24417, %r23753, %r24397;
	xor.b32  	%r29022, %r29022, %r24417;
	and.b32  	%r24418, %r23754, %r24398;
	xor.b32  	%r29021, %r29021, %r24418;
	and.b32  	%r24419, %r23759, %r24395;
	xor.b32  	%r29020, %r29020, %r24419;
	and.b32  	%r24420, %r23760, %r24396;
	xor.b32  	%r29019, %r29019, %r24420;
	and.b32  	%r24421, %r23761, %r24397;
	xor.b32  	%r29018, %r29018, %r24421;
	and.b32  	%r24422, %r23762, %r24398;
	xor.b32  	%r29017, %r29017, %r24422;
	and.b32  	%r24423, %r23767, %r24395;
	xor.b32  	%r29016, %r29016, %r24423;
	and.b32  	%r24424, %r23768, %r24396;
	xor.b32  	%r29015, %r29015, %r24424;
	and.b32  	%r24425, %r23769, %r24397;
	xor.b32  	%r29014, %r29014, %r24425;
	and.b32  	%r24426, %r23770, %r24398;
	xor.b32  	%r29013, %r29013, %r24426;
	and.b32  	%r24427, %r23775, %r24395;
	xor.b32  	%r29012, %r29012, %r24427;
	and.b32  	%r24428, %r23776, %r24396;
	xor.b32  	%r29011, %r29011, %r24428;
	and.b32  	%r24429, %r23777, %r24397;
	xor.b32  	%r29010, %r29010, %r24429;
	and.b32  	%r24430, %r23778, %r24398;
	xor.b32  	%r29009, %r29009, %r24430;
	shfl.sync.idx.b32	%r24431|%p353, %r27976, %r28848, 31, -1;
	shfl.sync.idx.b32	%r24432|%p354, %r27975, %r28848, 31, -1;
	shfl.sync.idx.b32	%r24433|%p355, %r27974, %r28848, 31, -1;
	shfl.sync.idx.b32	%r24434|%p356, %r27973, %r28848, 31, -1;
	and.b32  	%r24435, %r23719, %r24431;
	xor.b32  	%r29008, %r29008, %r24435;
	and.b32  	%r24436, %r23720, %r24432;
	xor.b32  	%r29007, %r29007, %r24436;
	and.b32  	%r24437, %r23721, %r24433;
	xor.b32  	%r29006, %r29006, %r24437;
	and.b32  	%r24438, %r23722, %r24434;
	xor.b32  	%r29005, %r29005, %r24438;
	and.b32  	%r24439, %r23727, %r24431;
	xor.b32  	%r29004, %r29004, %r24439;
	and.b32  	%r24440, %r23728, %r24432;
	xor.b32  	%r29003, %r29003, %r24440;
	and.b32  	%r24441, %r23729, %r24433;
	xor.b32  	%r29002, %r29002, %r24441;
	and.b32  	%r24442, %r23730, %r24434;
	xor.b32  	%r29001, %r29001, %r24442;
	and.b32  	%r24443, %r23735, %r24431;
	xor.b32  	%r29000, %r29000, %r24443;
	and.b32  	%r24444, %r23736, %r24432;
	xor.b32  	%r28999, %r28999, %r24444;
	and.b32  	%r24445, %r23737, %r24433;
	xor.b32  	%r28998, %r28998, %r24445;
	and.b32  	%r24446, %r23738, %r24434;
	xor.b32  	%r28997, %r28997, %r24446;
	and.b32  	%r24447, %r23743, %r24431;
	xor.b32  	%r28996, %r28996, %r24447;
	and.b32  	%r24448, %r23744, %r24432;
	xor.b32  	%r28995, %r28995, %r24448;
	and.b32  	%r24449, %r23745, %r24433;
	xor.b32  	%r28994, %r28994, %r24449;
	and.b32  	%r24450, %r23746, %r24434;
	xor.b32  	%r28993, %r28993, %r24450;
	and.b32  	%r24451, %r23751, %r24431;
	xor.b32  	%r28992, %r28992, %r24451;
	and.b32  	%r24452, %r23752, %r24432;
	xor.b32  	%r28991, %r28991, %r24452;
	and.b32  	%r24453, %r23753, %r24433;
	xor.b32  	%r28990, %r28990, %r24453;
	and.b32  	%r24454, %r23754, %r24434;
	xor.b32  	%r28989, %r28989, %r24454;
	and.b32  	%r24455, %r23759, %r24431;
	xor.b32  	%r28988, %r28988, %r24455;
	and.b32  	%r24456, %r23760, %r24432;
	xor.b32  	%r28987, %r28987, %r24456;
	and.b32  	%r24457, %r23761, %r24433;
	xor.b32  	%r28986, %r28986, %r24457;
	and.b32  	%r24458, %r23762, %r24434;
	xor.b32  	%r28985, %r28985, %r24458;
	and.b32  	%r24459, %r23767, %r24431;
	xor.b32  	%r28984, %r28984, %r24459;
	and.b32  	%r24460, %r23768, %r24432;
	xor.b32  	%r28983, %r28983, %r24460;
	and.b32  	%r24461, %r23769, %r24433;
	xor.b32  	%r28982, %r28982, %r24461;
	and.b32  	%r24462, %r23770, %r24434;
	xor.b32  	%r28981, %r28981, %r24462;
	and.b32  	%r24463, %r23775, %r24431;
	xor.b32  	%r28980, %r28980, %r24463;
	and.b32  	%r24464, %r23776, %r24432;
	xor.b32  	%r28979, %r28979, %r24464;
	and.b32  	%r24465, %r23777, %r24433;
	xor.b32  	%r28978, %r28978, %r24465;
	and.b32  	%r24466, %r23778, %r24434;
	xor.b32  	%r28977, %r28977, %r24466;
	shfl.sync.idx.b32	%r24467|%p357, %r28000, %r28848, 31, -1;
	shfl.sync.idx.b32	%r24468|%p358, %r27999, %r28848, 31, -1;
	shfl.sync.idx.b32	%r24469|%p359, %r27998, %r28848, 31, -1;
	shfl.sync.idx.b32	%r24470|%p360, %r27997, %r28848, 31, -1;
	and.b32  	%r24471, %r23719, %r24467;
	xor.b32  	%r28976, %r28976, %r24471;
	and.b32  	%r24472, %r23720, %r24468;
	xor.b32  	%r28975, %r28975, %r24472;
	and.b32  	%r24473, %r23721, %r24469;
	xor.b32  	%r28974, %r28974, %r24473;
	and.b32  	%r24474, %r23722, %r24470;
	xor.b32  	%r28973, %r28973, %r24474;
	and.b32  	%r24475, %r23727, %r24467;
	xor.b32  	%r28972, %r28972, %r24475;
	and.b32  	%r24476, %r23728, %r24468;
	xor.b32  	%r28971, %r28971, %r24476;
	and.b32  	%r24477, %r23729, %r24469;
	xor.b32  	%r28970, %r28970, %r24477;
	and.b32  	%r24478, %r23730, %r24470;
	xor.b32  	%r28969, %r28969, %r24478;
	and.b32  	%r24479, %r23735, %r24467;
	xor.b32  	%r28968, %r28968, %r24479;
	and.b32  	%r24480, %r23736, %r24468;
	xor.b32  	%r28967, %r28967, %r24480;
	and.b32  	%r24481, %r23737, %r24469;
	xor.b32  	%r28966, %r28966, %r24481;
	and.b32  	%r24482, %r23738, %r24470;
	xor.b32  	%r28965, %r28965, %r24482;
	and.b32  	%r24483, %r23743, %r24467;
	xor.b32  	%r28964, %r28964, %r24483;
	and.b32  	%r24484, %r23744, %r24468;
	xor.b32  	%r28963, %r28963, %r24484;
	and.b32  	%r24485, %r23745, %r24469;
	xor.b32  	%r28962, %r28962, %r24485;
	and.b32  	%r24486, %r23746, %r24470;
	xor.b32  	%r28961, %r28961, %r24486;
	and.b32  	%r24487, %r23751, %r24467;
	xor.b32  	%r28960, %r28960, %r24487;
	and.b32  	%r24488, %r23752, %r24468;
	xor.b32  	%r28959, %r28959, %r24488;
	and.b32  	%r24489, %r23753, %r24469;
	xor.b32  	%r28958, %r28958, %r24489;
	and.b32  	%r24490, %r23754, %r24470;
	xor.b32  	%r28957, %r28957, %r24490;
	and.b32  	%r24491, %r23759, %r24467;
	xor.b32  	%r28956, %r28956, %r24491;
	and.b32  	%r24492, %r23760, %r24468;
	xor.b32  	%r28955, %r28955, %r24492;
	and.b32  	%r24493, %r23761, %r24469;
	xor.b32  	%r28954, %r28954, %r24493;
	and.b32  	%r24494, %r23762, %r24470;
	xor.b32  	%r28953, %r28953, %r24494;
	and.b32  	%r24495, %r23767, %r24467;
	xor.b32  	%r28952, %r28952, %r24495;
	and.b32  	%r24496, %r23768, %r24468;
	xor.b32  	%r28951, %r28951, %r24496;
	and.b32  	%r24497, %r23769, %r24469;
	xor.b32  	%r28950, %r28950, %r24497;
	and.b32  	%r24498, %r23770, %r24470;
	xor.b32  	%r28949, %r28949, %r24498;
	and.b32  	%r24499, %r23775, %r24467;
	xor.b32  	%r28948, %r28948, %r24499;
	and.b32  	%r24500, %r23776, %r24468;
	xor.b32  	%r28947, %r28947, %r24500;
	and.b32  	%r24501, %r23777, %r24469;
	xor.b32  	%r28946, %r28946, %r24501;
	and.b32  	%r24502, %r23778, %r24470;
	xor.b32  	%r28945, %r28945, %r24502;
	shfl.sync.idx.b32	%r24503|%p361, %r28024, %r28848, 31, -1;
	shfl.sync.idx.b32	%r24504|%p362, %r28023, %r28848, 31, -1;
	shfl.sync.idx.b32	%r24505|%p363, %r28022, %r28848, 31, -1;
	shfl.sync.idx.b32	%r24506|%p364, %r28021, %r28848, 31, -1;
	and.b32  	%r24507, %r23719, %r24503;
	xor.b32  	%r28944, %r28944, %r24507;
	and.b32  	%r24508, %r23720, %r24504;
	xor.b32  	%r28943, %r28943, %r24508;
	and.b32  	%r24509, %r23721, %r24505;
	xor.b32  	%r28942, %r28942, %r24509;
	and.b32  	%r24510, %r23722, %r24506;
	xor.b32  	%r28941, %r28941, %r24510;
	and.b32  	%r24511, %r23727, %r24503;
	xor.b32  	%r28940, %r28940, %r24511;
	and.b32  	%r24512, %r23728, %r24504;
	xor.b32  	%r28939, %r28939, %r24512;
	and.b32  	%r24513, %r23729, %r24505;
	xor.b32  	%r28938, %r28938, %r24513;
	and.b32  	%r24514, %r23730, %r24506;
	xor.b32  	%r28937, %r28937, %r24514;
	and.b32  	%r24515, %r23735, %r24503;
	xor.b32  	%r28936, %r28936, %r24515;
	and.b32  	%r24516, %r23736, %r24504;
	xor.b32  	%r28935, %r28935, %r24516;
	and.b32  	%r24517, %r23737, %r24505;
	xor.b32  	%r28934, %r28934, %r24517;
	and.b32  	%r24518, %r23738, %r24506;
	xor.b32  	%r28933, %r28933, %r24518;
	and.b32  	%r24519, %r23743, %r24503;
	xor.b32  	%r28932, %r28932, %r24519;
	and.b32  	%r24520, %r23744, %r24504;
	xor.b32  	%r28931, %r28931, %r24520;
	and.b32  	%r24521, %r23745, %r24505;
	xor.b32  	%r28930, %r28930, %r24521;
	and.b32  	%r24522, %r23746, %r24506;
	xor.b32  	%r28929, %r28929, %r24522;
	and.b32  	%r24523, %r23751, %r24503;
	xor.b32  	%r28928, %r28928, %r24523;
	and.b32  	%r24524, %r23752, %r24504;
	xor.b32  	%r28927, %r28927, %r24524;
	and.b32  	%r24525, %r23753, %r24505;
	xor.b32  	%r28926, %r28926, %r24525;
	and.b32  	%r24526, %r23754, %r24506;
	xor.b32  	%r28925, %r28925, %r24526;
	and.b32  	%r24527, %r23759, %r24503;
	xor.b32  	%r28924, %r28924, %r24527;
	and.b32  	%r24528, %r23760, %r24504;
	xor.b32  	%r28923, %r28923, %r24528;
	and.b32  	%r24529, %r23761, %r24505;
	xor.b32  	%r28922, %r28922, %r24529;
	and.b32  	%r24530, %r23762, %r24506;
	xor.b32  	%r28921, %r28921, %r24530;
	and.b32  	%r24531, %r23767, %r24503;
	xor.b32  	%r28920, %r28920, %r24531;
	and.b32  	%r24532, %r23768, %r24504;
	xor.b32  	%r28919, %r28919, %r24532;
	and.b32  	%r24533, %r23769, %r24505;
	xor.b32  	%r28918, %r28918, %r24533;
	and.b32  	%r24534, %r23770, %r24506;
	xor.b32  	%r28917, %r28917, %r24534;
	and.b32  	%r24535, %r23775, %r24503;
	xor.b32  	%r28916, %r28916, %r24535;
	and.b32  	%r24536, %r23776, %r24504;
	xor.b32  	%r28915, %r28915, %r24536;
	and.b32  	%r24537, %r23777, %r24505;
	xor.b32  	%r28914, %r28914, %r24537;
	and.b32  	%r24538, %r23778, %r24506;
	xor.b32  	%r28913, %r28913, %r24538;
	shfl.sync.idx.b32	%r24539|%p365, %r28048, %r28848, 31, -1;
	shfl.sync.idx.b32	%r24540|%p366, %r28047, %r28848, 31, -1;
	shfl.sync.idx.b32	%r24541|%p367, %r28046, %r28848, 31, -1;
	shfl.sync.idx.b32	%r24542|%p368, %r28045, %r28848, 31, -1;
	and.b32  	%r24543, %r23719, %r24539;
	xor.b32  	%r28912, %r28912, %r24543;
	and.b32  	%r24544, %r23720, %r24540;
	xor.b32  	%r28911, %r28911, %r24544;
	and.b32  	%r24545, %r23721, %r24541;
	xor.b32  	%r28910, %r28910, %r24545;
	and.b32  	%r24546, %r23722, %r24542;
	xor.b32  	%r28909, %r28909, %r24546;
	and.b32  	%r24547, %r23727, %r24539;
	xor.b32  	%r28908, %r28908, %r24547;
	and.b32  	%r24548, %r23728, %r24540;
	xor.b32  	%r28907, %r28907, %r24548;
	and.b32  	%r24549, %r23729, %r24541;
	xor.b32  	%r28906, %r28906, %r24549;
	and.b32  	%r24550, %r23730, %r24542;
	xor.b32  	%r28905, %r28905, %r24550;
	and.b32  	%r24551, %r23735, %r24539;
	xor.b32  	%r28904, %r28904, %r24551;
	and.b32  	%r24552, %r23736, %r24540;
	xor.b32  	%r28903, %r28903, %r24552;
	and.b32  	%r24553, %r23737, %r24541;
	xor.b32  	%r28902, %r28902, %r24553;
	and.b32  	%r24554, %r23738, %r24542;
	xor.b32  	%r28901, %r28901, %r24554;
	and.b32  	%r24555, %r23743, %r24539;
	xor.b32  	%r28900, %r28900, %r24555;
	and.b32  	%r24556, %r23744, %r24540;
	xor.b32  	%r28899, %r28899, %r24556;
	and.b32  	%r24557, %r23745, %r24541;
	xor.b32  	%r28898, %r28898, %r24557;
	and.b32  	%r24558, %r23746, %r24542;
	xor.b32  	%r28897, %r28897, %r24558;
	and.b32  	%r24559, %r23751, %r24539;
	xor.b32  	%r28896, %r28896, %r24559;
	and.b32  	%r24560, %r23752, %r24540;
	xor.b32  	%r28895, %r28895, %r24560;
	and.b32  	%r24561, %r23753, %r24541;
	xor.b32  	%r28894, %r28894, %r24561;
	and.b32  	%r24562, %r23754, %r24542;
	xor.b32  	%r28893, %r28893, %r24562;
	and.b32  	%r24563, %r23759, %r24539;
	xor.b32  	%r28892, %r28892, %r24563;
	and.b32  	%r24564, %r23760, %r24540;
	xor.b32  	%r28891, %r28891, %r24564;
	and.b32  	%r24565, %r23761, %r24541;
	xor.b32  	%r28890, %r28890, %r24565;
	and.b32  	%r24566, %r23762, %r24542;
	xor.b32  	%r28889, %r28889, %r24566;
	and.b32  	%r24567, %r23767, %r24539;
	xor.b32  	%r28888, %r28888, %r24567;
	and.b32  	%r24568, %r23768, %r24540;
	xor.b32  	%r28887, %r28887, %r24568;
	and.b32  	%r24569, %r23769, %r24541;
	xor.b32  	%r28886, %r28886, %r24569;
	and.b32  	%r24570, %r23770, %r24542;
	xor.b32  	%r28885, %r28885, %r24570;
	and.b32  	%r24571, %r23775, %r24539;
	xor.b32  	%r28884, %r28884, %r24571;
	and.b32  	%r24572, %r23776, %r24540;
	xor.b32  	%r28883, %r28883, %r24572;
	and.b32  	%r24573, %r23777, %r24541;
	xor.b32  	%r28882, %r28882, %r24573;
	and.b32  	%r24574, %r23778, %r24542;
	xor.b32  	%r28881, %r28881, %r24574;
	shfl.sync.idx.b32	%r24575|%p369, %r28072, %r28848, 31, -1;
	shfl.sync.idx.b32	%r24576|%p370, %r28071, %r28848, 31, -1;
	shfl.sync.idx.b32	%r24577|%p371, %r28070, %r28848, 31, -1;
	shfl.sync.idx.b32	%r24578|%p372, %r28069, %r28848, 31, -1;
	and.b32  	%r24579, %r23719, %r24575;
	xor.b32  	%r28880, %r28880, %r24579;
	and.b32  	%r24580, %r23720, %r24576;
	xor.b32  	%r28879, %r28879, %r24580;
	and.b32  	%r24581, %r23721, %r24577;
	xor.b32  	%r28878, %r28878, %r24581;
	and.b32  	%r24582, %r23722, %r24578;
	xor.b32  	%r28877, %r28877, %r24582;
	and.b32  	%r24583, %r23727, %r24575;
	xor.b32  	%r28876, %r28876, %r24583;
	and.b32  	%r24584, %r23728, %r24576;
	xor.b32  	%r28875, %r28875, %r24584;
	and.b32  	%r24585, %r23729, %r24577;
	xor.b32  	%r28874, %r28874, %r24585;
	and.b32  	%r24586, %r23730, %r24578;
	xor.b32  	%r28873, %r28873, %r24586;
	and.b32  	%r24587, %r23735, %r24575;
	xor.b32  	%r28872, %r28872, %r24587;
	and.b32  	%r24588, %r23736, %r24576;
	xor.b32  	%r28871, %r28871, %r24588;
	and.b32  	%r24589, %r23737, %r24577;
	xor.b32  	%r28870, %r28870, %r24589;
	and.b32  	%r24590, %r23738, %r24578;
	xor.b32  	%r28869, %r28869, %r24590;
	and.b32  	%r24591, %r23743, %r24575;
	xor.b32  	%r28868, %r28868, %r24591;
	and.b32  	%r24592, %r23744, %r24576;
	xor.b32  	%r28867, %r28867, %r24592;
	and.b32  	%r24593, %r23745, %r24577;
	xor.b32  	%r28866, %r28866, %r24593;
	and.b32  	%r24594, %r23746, %r24578;
	xor.b32  	%r28865, %r28865, %r24594;
	and.b32  	%r24595, %r23751, %r24575;
	xor.b32  	%r28864, %r28864, %r24595;
	and.b32  	%r24596, %r23752, %r24576;
	xor.b32  	%r28863, %r28863, %r24596;
	and.b32  	%r24597, %r23753, %r24577;
	xor.b32  	%r28862, %r28862, %r24597;
	and.b32  	%r24598, %r23754, %r24578;
	xor.b32  	%r28861, %r28861, %r24598;
	and.b32  	%r24599, %r23759, %r24575;
	xor.b32  	%r28860, %r28860, %r24599;
	and.b32  	%r24600, %r23760, %r24576;
	xor.b32  	%r28859, %r28859, %r24600;
	and.b32  	%r24601, %r23761, %r24577;
	xor.b32  	%r28858, %r28858, %r24601;
	and.b32  	%r24602, %r23762, %r24578;
	xor.b32  	%r28857, %r28857, %r24602;
	and.b32  	%r24603, %r23767, %r24575;
	xor.b32  	%r28856, %r28856, %r24603;
	and.b32  	%r24604, %r23768, %r24576;
	xor.b32  	%r28855, %r28855, %r24604;
	and.b32  	%r24605, %r23769, %r24577;
	xor.b32  	%r28854, %r28854, %r24605;
	and.b32  	%r24606, %r23770, %r24578;
	xor.b32  	%r28853, %r28853, %r24606;
	and.b32  	%r24607, %r23775, %r24575;
	xor.b32  	%r28852, %r28852, %r24607;
	and.b32  	%r24608, %r23776, %r24576;
	xor.b32  	%r28851, %r28851, %r24608;
	and.b32  	%r24609, %r23777, %r24577;
	xor.b32  	%r28850, %r28850, %r24609;
	and.b32  	%r24610, %r23778, %r24578;
	xor.b32  	%r28849, %r28849, %r24610;
	add.s32 	%r28848, %r28848, 1;
	setp.ne.s32 	%p373, %r28848, 32;
	@%p373 bra 	$L__BB3_351;
$L__BB3_353:
	add.s32 	%r4434, %r27503, 32;
	setp.lt.u32 	%p374, %r27503, 224;
	mov.u32 	%r27503, %r4434;
	@%p374 bra 	$L__BB3_14;
	or.b32  	%r24611, %r29615, %r29616;
	or.b32  	%r24612, %r24611, %r29614;
	or.b32  	%r24613, %r24612, %r29613;
	setp.eq.s32 	%p375, %r24613, 0;
	@%p375 bra 	$L__BB3_356;
	mov.u32 	%r24614, %tid.x;
	shl.b32 	%r24615, %r24614, 4;
	and.b32  	%r24616, %r24615, 496;
	mov.u32 	%r24617, s_mem;
	add.s32 	%r24618, %r24617, %r24616;
	atom.shared.xor.b32 	%r24619, [%r24618], %r29616;
	atom.shared.xor.b32 	%r24620, [%r24618+4], %r29615;
	atom.shared.xor.b32 	%r24621, [%r24618+8], %r29614;
	atom.shared.xor.b32 	%r24622, [%r24618+12], %r29613;
$L__BB3_356:
	or.b32  	%r24623, %r29611, %r29612;
	or.b32  	%r24624, %r24623, %r29610;
	or.b32  	%r24625, %r24624, %r29609;
	setp.eq.s32 	%p376, %r24625, 0;
	@%p376 bra 	$L__BB3_358;
	mov.u32 	%r24626, %tid.x;
	shl.b32 	%r24627, %r24626, 4;
	and.b32  	%r24628, %r24627, 496;
	mov.u32 	%r24629, s_mem;
	add.s32 	%r24630, %r24629, %r24628;
	atom.shared.xor.b32 	%r24631, [%r24630+512], %r29612;
	atom.shared.xor.b32 	%r24632, [%r24630+516], %r29611;
	atom.shared.xor.b32 	%r24633, [%r24630+520], %r29610;
	atom.shared.xor.b32 	%r24634, [%r24630+524], %r29609;
$L__BB3_358:
	or.b32  	%r24635, %r29607, %r29608;
	or.b32  	%r24636, %r24635, %r29606;
	or.b32  	%r24637, %r24636, %r29605;
	setp.eq.s32 	%p377, %r24637, 0;
	@%p377 bra 	$L__BB3_360;
	mov.u32 	%r24638, %tid.x;
	shl.b32 	%r24639, %r24638, 4;
	and.b32  	%r24640, %r24639, 496;
	mov.u32 	%r24641, s_mem;
	add.s32 	%r24642, %r24641, %r24640;
	atom.shared.xor.b32 	%r24643, [%r24642+1024], %r29608;
	atom.shared.xor.b32 	%r24644, [%r24642+1028], %r29607;
	atom.shared.xor.b32 	%r24645, [%r24642+1032], %r29606;
	atom.shared.xor.b32 	%r24646, [%r24642+1036], %r29605;
$L__BB3_360:
	or.b32  	%r24647, %r29603, %r29604;
	or.b32  	%r24648, %r24647, %r29602;
	or.b32  	%r24649, %r24648, %r29601;
	setp.eq.s32 	%p378, %r24649, 0;
	@%p378 bra 	$L__BB3_362;
	mov.u32 	%r24650, %tid.x;
	shl.b32 	%r24651, %r24650, 4;
	and.b32  	%r24652, %r24651, 496;
	mov.u32 	%r24653, s_mem;
	add.s32 	%r24654, %r24653, %r24652;
	atom.shared.xor.b32 	%r24655, [%r24654+1536], %r29604;
	atom.shared.xor.b32 	%r24656, [%r24654+1540], %r29603;
	atom.shared.xor.b32 	%r24657, [%r24654+1544], %r29602;
	atom.shared.xor.b32 	%r24658, [%r24654+1548], %r29601;
$L__BB3_362:
	or.b32  	%r24659, %r29599, %r29600;
	or.b32  	%r24660, %r24659, %r29598;
	or.b32  	%r24661, %r24660, %r29597;
	setp.eq.s32 	%p379, %r24661, 0;
	@%p379 bra 	$L__BB3_364;
	mov.u32 	%r24662, %tid.x;
	shl.b32 	%r24663, %r24662, 4;
	and.b32  	%r24664, %r24663, 496;
	mov.u32 	%r24665, s_mem;
	add.s32 	%r24666, %r24665, %r24664;
	atom.shared.xor.b32 	%r24667, [%r24666+2048], %r29600;
	atom.shared.xor.b32 	%r24668, [%r24666+2052], %r29599;
	atom.shared.xor.b32 	%r24669, [%r24666+2056], %r29598;
	atom.shared.xor.b32 	%r24670, [%r24666+2060], %r29597;
$L__BB3_364:
	or.b32  	%r24671, %r29595, %r29596;
	or.b32  	%r24672, %r24671, %r29594;
	or.b32  	%r24673, %r24672, %r29593;
	setp.eq.s32 	%p380, %r24673, 0;
	@%p380 bra 	$L__BB3_366;
	mov.u32 	%r24674, %tid.x;
	shl.b32 	%r24675, %r24674, 4;
	and.b32  	%r24676, %r24675, 496;
	mov.u32 	%r24677, s_mem;
	add.s32 	%r24678, %r24677, %r24676;
	atom.shared.xor.b32 	%r24679, [%r24678+2560], %r29596;
	atom.shared.xor.b32 	%r24680, [%r24678+2564], %r29595;
	atom.shared.xor.b32 	%r24681, [%r24678+2568], %r29594;
	atom.shared.xor.b32 	%r24682, [%r24678+2572], %r29593;
$L__BB3_366:
	or.b32  	%r24683, %r29591, %r29592;
	or.b32  	%r24684, %r24683, %r29590;
	or.b32  	%r24685, %r24684, %r29589;
	setp.eq.s32 	%p381, %r24685, 0;
	@%p381 bra 	$L__BB3_368;
	mov.u32 	%r24686, %tid.x;
	shl.b32 	%r24687, %r24686, 4;
	and.b32  	%r24688, %r24687, 496;
	mov.u32 	%r24689, s_mem;
	add.s32 	%r24690, %r24689, %r24688;
	atom.shared.xor.b32 	%r24691, [%r24690+3072], %r29592;
	atom.shared.xor.b32 	%r24692, [%r24690+3076], %r29591;
	atom.shared.xor.b32 	%r24693, [%r24690+3080], %r29590;
	atom.shared.xor.b32 	%r24694, [%r24690+3084], %r29589;
$L__BB3_368:
	or.b32  	%r24695, %r29587, %r29588;
	or.b32  	%r24696, %r24695, %r29586;
	or.b32  	%r24697, %r24696, %r29585;
	setp.eq.s32 	%p382, %r24697, 0;
	@%p382 bra 	$L__BB3_370;
	mov.u32 	%r24698, %tid.x;
	shl.b32 	%r24699, %r24698, 4;
	and.b32  	%r24700, %r24699, 496;
	mov.u32 	%r24701, s_mem;
	add.s32 	%r24702, %r24701, %r24700;
	atom.shared.xor.b32 	%r24703, [%r24702+3584], %r29588;
	atom.shared.xor.b32 	%r24704, [%r24702+3588], %r29587;
	atom.shared.xor.b32 	%r24705, [%r24702+3592], %r29586;
	atom.shared.xor.b32 	%r24706, [%r24702+3596], %r29585;
$L__BB3_370:
	or.b32  	%r24707, %r29583, %r29584;
	or.b32  	%r24708, %r24707, %r29582;
	or.b32  	%r24709, %r24708, %r29581;
	setp.eq.s32 	%p383, %r24709, 0;
	@%p383 bra 	$L__BB3_372;
	mov.u32 	%r24710, %tid.x;
	shl.b32 	%r24711, %r24710, 4;
	and.b32  	%r24712, %r24711, 496;
	mov.u32 	%r24713, s_mem;
	add.s32 	%r24714, %r24713, %r24712;
	atom.shared.xor.b32 	%r24715, [%r24714+4096], %r29584;
	atom.shared.xor.b32 	%r24716, [%r24714+4100], %r29583;
	atom.shared.xor.b32 	%r24717, [%r24714+4104], %r29582;
	atom.shared.xor.b32 	%r24718, [%r24714+4108], %r29581;
$L__BB3_372:
	or.b32  	%r24719, %r29579, %r29580;
	or.b32  	%r24720, %r24719, %r29578;
	or.b32  	%r24721, %r24720, %r29577;
	setp.eq.s32 	%p384, %r24721, 0;
	@%p384 bra 	$L__BB3_374;
	mov.u32 	%r24722, %tid.x;
	shl.b32 	%r24723, %r24722, 4;
	and.b32  	%r24724, %r24723, 496;
	mov.u32 	%r24725, s_mem;
	add.s32 	%r24726, %r24725, %r24724;
	atom.shared.xor.b32 	%r24727, [%r24726+4608], %r29580;
	atom.shared.xor.b32 	%r24728, [%r24726+4612], %r29579;
	atom.shared.xor.b32 	%r24729, [%r24726+4616], %r29578;
	atom.shared.xor.b32 	%r24730, [%r24726+4620], %r29577;
$L__BB3_374:
	or.b32  	%r24731, %r29575, %r29576;
	or.b32  	%r24732, %r24731, %r29574;
	or.b32  	%r24733, %r24732, %r29573;
	setp.eq.s32 	%p385, %r24733, 0;
	@%p385 bra 	$L__BB3_376;
	mov.u32 	%r24734, %tid.x;
	shl.b32 	%r24735, %r24734, 4;
	and.b32  	%r24736, %r24735, 496;
	mov.u32 	%r24737, s_mem;
	add.s32 	%r24738, %r24737, %r24736;
	atom.shared.xor.b32 	%r24739, [%r24738+5120], %r29576;
	atom.shared.xor.b32 	%r24740, [%r24738+5124], %r29575;
	atom.shared.xor.b32 	%r24741, [%r24738+5128], %r29574;
	atom.shared.xor.b32 	%r24742, [%r24738+5132], %r29573;
$L__BB3_376:
	or.b32  	%r24743, %r29571, %r29572;
	or.b32  	%r24744, %r24743, %r29570;
	or.b32  	%r24745, %r24744, %r29569;
	setp.eq.s32 	%p386, %r24745, 0;
	@%p386 bra 	$L__BB3_378;
	mov.u32 	%r24746, %tid.x;
	shl.b32 	%r24747, %r24746, 4;
	and.b32  	%r24748, %r24747, 496;
	mov.u32 	%r24749, s_mem;
	add.s32 	%r24750, %r24749, %r24748;
	atom.shared.xor.b32 	%r24751, [%r24750+5632], %r29572;
	atom.shared.xor.b32 	%r24752, [%r24750+5636], %r29571;
	atom.shared.xor.b32 	%r24753, [%r24750+5640], %r29570;
	atom.shared.xor.b32 	%r24754, [%r24750+5644], %r29569;
$L__BB3_378:
	or.b32  	%r24755, %r29567, %r29568;
	or.b32  	%r24756, %r24755, %r29566;
	or.b32  	%r24757, %r24756, %r29565;
	setp.eq.s32 	%p387, %r24757, 0;
	@%p387 bra 	$L__BB3_380;
	mov.u32 	%r24758, %tid.x;
	shl.b32 	%r24759, %r24758, 4;
	and.b32  	%r24760, %r24759, 496;
	mov.u32 	%r24761, s_mem;
	add.s32 	%r24762, %r24761, %r24760;
	atom.shared.xor.b32 	%r24763, [%r24762+6144], %r29568;
	atom.shared.xor.b32 	%r24764, [%r24762+6148], %r29567;
	atom.shared.xor.b32 	%r24765, [%r24762+6152], %r29566;
	atom.shared.xor.b32 	%r24766, [%r24762+6156], %r29565;
$L__BB3_380:
	or.b32  	%r24767, %r29563, %r29564;
	or.b32  	%r24768, %r24767, %r29562;
	or.b32  	%r24769, %r24768, %r29561;
	setp.eq.s32 	%p388, %r24769, 0;
	@%p388 bra 	$L__BB3_382;
	mov.u32 	%r24770, %tid.x;
	shl.b32 	%r24771, %r24770, 4;
	and.b32  	%r24772, %r24771, 496;
	mov.u32 	%r24773, s_mem;
	add.s32 	%r24774, %r24773, %r24772;
	atom.shared.xor.b32 	%r24775, [%r24774+6656], %r29564;
	atom.shared.xor.b32 	%r24776, [%r24774+6660], %r29563;
	atom.shared.xor.b32 	%r24777, [%r24774+6664], %r29562;
	atom.shared.xor.b32 	%r24778, [%r24774+6668], %r29561;
$L__BB3_382:
	or.b32  	%r24779, %r29559, %r29560;
	or.b32  	%r24780, %r24779, %r29558;
	or.b32  	%r24781, %r24780, %r29557;
	setp.eq.s32 	%p389, %r24781, 0;
	@%p389 bra 	$L__BB3_384;
	mov.u32 	%r24782, %tid.x;
	shl.b32 	%r24783, %r24782, 4;
	and.b32  	%r24784, %r24783, 496;
	mov.u32 	%r24785, s_mem;
	add.s32 	%r24786, %r24785, %r24784;
	atom.shared.xor.b32 	%r24787, [%r24786+7168], %r29560;
	atom.shared.xor.b32 	%r24788, [%r24786+7172], %r29559;
	atom.shared.xor.b32 	%r24789, [%r24786+7176], %r29558;
	atom.shared.xor.b32 	%r24790, [%r24786+7180], %r29557;
$L__BB3_384:
	or.b32  	%r24791, %r29555, %r29556;
	or.b32  	%r24792, %r24791, %r29554;
	or.b32  	%r24793, %r24792, %r29553;
	setp.eq.s32 	%p390, %r24793, 0;
	@%p390 bra 	$L__BB3_386;
	mov.u32 	%r24794, %tid.x;
	shl.b32 	%r24795, %r24794, 4;
	and.b32  	%r24796, %r24795, 496;
	mov.u32 	%r24797, s_mem;
	add.s32 	%r24798, %r24797, %r24796;
	atom.shared.xor.b32 	%r24799, [%r24798+7680], %r29556;
	atom.shared.xor.b32 	%r24800, [%r24798+7684], %r29555;
	atom.shared.xor.b32 	%r24801, [%r24798+7688], %r29554;
	atom.shared.xor.b32 	%r24802, [%r24798+7692], %r29553;
$L__BB3_386:
	or.b32  	%r24803, %r29551, %r29552;
	or.b32  	%r24804, %r24803, %r29550;
	or.b32  	%r24805, %r24804, %r29549;
	setp.eq.s32 	%p391, %r24805, 0;
	@%p391 bra 	$L__BB3_388;
	mov.u32 	%r24806, %tid.x;
	shl.b32 	%r24807, %r24806, 4;
	and.b32  	%r24808, %r24807, 496;
	mov.u32 	%r24809, s_mem;
	add.s32 	%r24810, %r24809, %r24808;
	atom.shared.xor.b32 	%r24811, [%r24810+8192], %r29552;
	atom.shared.xor.b32 	%r24812, [%r24810+8196], %r29551;
	atom.shared.xor.b32 	%r24813, [%r24810+8200], %r29550;
	atom.shared.xor.b32 	%r24814, [%r24810+8204], %r29549;
$L__BB3_388:
	or.b32  	%r24815, %r29547, %r29548;
	or.b32  	%r24816, %r24815, %r29546;
	or.b32  	%r24817, %r24816, %r29545;
	setp.eq.s32 	%p392, %r24817, 0;
	@%p392 bra 	$L__BB3_390;
	mov.u32 	%r24818, %tid.x;
	shl.b32 	%r24819, %r24818, 4;
	and.b32  	%r24820, %r24819, 496;
	mov.u32 	%r24821, s_mem;
	add.s32 	%r24822, %r24821, %r24820;
	atom.shared.xor.b32 	%r24823, [%r24822+8704], %r29548;
	atom.shared.xor.b32 	%r24824, [%r24822+8708], %r29547;
	atom.shared.xor.b32 	%r24825, [%r24822+8712], %r29546;
	atom.shared.xor.b32 	%r24826, [%r24822+8716], %r29545;
$L__BB3_390:
	or.b32  	%r24827, %r29543, %r29544;
	or.b32  	%r24828, %r24827, %r29542;
	or.b32  	%r24829, %r24828, %r29541;
	setp.eq.s32 	%p393, %r24829, 0;
	@%p393 bra 	$L__BB3_392;
	mov.u32 	%r24830, %tid.x;
	shl.b32 	%r24831, %r24830, 4;
	and.b32  	%r24832, %r24831, 496;
	mov.u32 	%r24833, s_mem;
	add.s32 	%r24834, %r24833, %r24832;
	atom.shared.xor.b32 	%r24835, [%r24834+9216], %r29544;
	atom.shared.xor.b32 	%r24836, [%r24834+9220], %r29543;
	atom.shared.xor.b32 	%r24837, [%r24834+9224], %r29542;
	atom.shared.xor.b32 	%r24838, [%r24834+9228], %r29541;
$L__BB3_392:
	or.b32  	%r24839, %r29539, %r29540;
	or.b32  	%r24840, %r24839, %r29538;
	or.b32  	%r24841, %r24840, %r29537;
	setp.eq.s32 	%p394, %r24841, 0;
	@%p394 bra 	$L__BB3_394;
	mov.u32 	%r24842, %tid.x;
	shl.b32 	%r24843, %r24842, 4;
	and.b32  	%r24844, %r24843, 496;
	mov.u32 	%r24845, s_mem;
	add.s32 	%r24846, %r24845, %r24844;
	atom.shared.xor.b32 	%r24847, [%r24846+9728], %r29540;
	atom.shared.xor.b32 	%r24848, [%r24846+9732], %r29539;
	atom.shared.xor.b32 	%r24849, [%r24846+9736], %r29538;
	atom.shared.xor.b32 	%r24850, [%r24846+9740], %r29537;
$L__BB3_394:
	or.b32  	%r24851, %r29535, %r29536;
	or.b32  	%r24852, %r24851, %r29534;
	or.b32  	%r24853, %r24852, %r29533;
	setp.eq.s32 	%p395, %r24853, 0;
	@%p395 bra 	$L__BB3_396;
	mov.u32 	%r24854, %tid.x;
	shl.b32 	%r24855, %r24854, 4;
	and.b32  	%r24856, %r24855, 496;
	mov.u32 	%r24857, s_mem;
	add.s32 	%r24858, %r24857, %r24856;
	atom.shared.xor.b32 	%r24859, [%r24858+10240], %r29536;
	atom.shared.xor.b32 	%r24860, [%r24858+10244], %r29535;
	atom.shared.xor.b32 	%r24861, [%r24858+10248], %r29534;
	atom.shared.xor.b32 	%r24862, [%r24858+10252], %r29533;
$L__BB3_396:
	or.b32  	%r24863, %r29531, %r29532;
	or.b32  	%r24864, %r24863, %r29530;
	or.b32  	%r24865, %r24864, %r29529;
	setp.eq.s32 	%p396, %r24865, 0;
	@%p396 bra 	$L__BB3_398;
	mov.u32 	%r24866, %tid.x;
	shl.b32 	%r24867, %r24866, 4;
	and.b32  	%r24868, %r24867, 496;
	mov.u32 	%r24869, s_mem;
	add.s32 	%r24870, %r24869, %r24868;
	atom.shared.xor.b32 	%r24871, [%r24870+10752], %r29532;
	atom.shared.xor.b32 	%r24872, [%r24870+10756], %r29531;
	atom.shared.xor.b32 	%r24873, [%r24870+10760], %r29530;
	atom.shared.xor.b32 	%r24874, [%r24870+10764], %r29529;
$L__BB3_398:
	or.b32  	%r24875, %r29527, %r29528;
	or.b32  	%r24876, %r24875, %r29526;
	or.b32  	%r24877, %r24876, %r29525;
	setp.eq.s32 	%p397, %r24877, 0;
	@%p397 bra 	$L__BB3_400;
	mov.u32 	%r24878, %tid.x;
	shl.b32 	%r24879, %r24878, 4;
	and.b32  	%r24880, %r24879, 496;
	mov.u32 	%r24881, s_mem;
	add.s32 	%r24882, %r24881, %r24880;
	atom.shared.xor.b32 	%r24883, [%r24882+11264], %r29528;
	atom.shared.xor.b32 	%r24884, [%r24882+11268], %r29527;
	atom.shared.xor.b32 	%r24885, [%r24882+11272], %r29526;
	atom.shared.xor.b32 	%r24886, [%r24882+11276], %r29525;
$L__BB3_400:
	or.b32  	%r24887, %r29523, %r29524;
	or.b32  	%r24888, %r24887, %r29522;
	or.b32  	%r24889, %r24888, %r29521;
	setp.eq.s32 	%p398, %r24889, 0;
	@%p398 bra 	$L__BB3_402;
	mov.u32 	%r24890, %tid.x;
	shl.b32 	%r24891, %r24890, 4;
	and.b32  	%r24892, %r24891, 496;
	mov.u32 	%r24893, s_mem;
	add.s32 	%r24894, %r24893, %r24892;
	atom.shared.xor.b32 	%r24895, [%r24894+11776], %r29524;
	atom.shared.xor.b32 	%r24896, [%r24894+11780], %r29523;
	atom.shared.xor.b32 	%r24897, [%r24894+11784], %r29522;
	atom.shared.xor.b32 	%r24898, [%r24894+11788], %r29521;
$L__BB3_402:
	or.b32  	%r24899, %r29519, %r29520;
	or.b32  	%r24900, %r24899, %r29518;
	or.b32  	%r24901, %r24900, %r29517;
	setp.eq.s32 	%p399, %r24901, 0;
	@%p399 bra 	$L__BB3_404;
	mov.u32 	%r24902, %tid.x;
	shl.b32 	%r24903, %r24902, 4;
	and.b32  	%r24904, %r24903, 496;
	mov.u32 	%r24905, s_mem;
	add.s32 	%r24906, %r24905, %r24904;
	atom.shared.xor.b32 	%r24907, [%r24906+12288], %r29520;
	atom.shared.xor.b32 	%r24908, [%r24906+12292], %r29519;
	atom.shared.xor.b32 	%r24909, [%r24906+12296], %r29518;
	atom.shared.xor.b32 	%r24910, [%r24906+12300], %r29517;
$L__BB3_404:
	or.b32  	%r24911, %r29515, %r29516;
	or.b32  	%r24912, %r24911, %r29514;
	or.b32  	%r24913, %r24912, %r29513;
	setp.eq.s32 	%p400, %r24913, 0;
	@%p400 bra 	$L__BB3_406;
	mov.u32 	%r24914, %tid.x;
	shl.b32 	%r24915, %r24914, 4;
	and.b32  	%r24916, %r24915, 496;
	mov.u32 	%r24917, s_mem;
	add.s32 	%r24918, %r24917, %r24916;
	atom.shared.xor.b32 	%r24919, [%r24918+12800], %r29516;
	atom.shared.xor.b32 	%r24920, [%r24918+12804], %r29515;
	atom.shared.xor.b32 	%r24921, [%r24918+12808], %r29514;
	atom.shared.xor.b32 	%r24922, [%r24918+12812], %r29513;
$L__BB3_406:
	or.b32  	%r24923, %r29511, %r29512;
	or.b32  	%r24924, %r24923, %r29510;
	or.b32  	%r24925, %r24924, %r29509;
	setp.eq.s32 	%p401, %r24925, 0;
	@%p401 bra 	$L__BB3_408;
	mov.u32 	%r24926, %tid.x;
	shl.b32 	%r24927, %r24926, 4;
	and.b32  	%r24928, %r24927, 496;
	mov.u32 	%r24929, s_mem;
	add.s32 	%r24930, %r24929, %r24928;
	atom.shared.xor.b32 	%r24931, [%r24930+13312], %r29512;
	atom.shared.xor.b32 	%r24932, [%r24930+13316], %r29511;
	atom.shared.xor.b32 	%r24933, [%r24930+13320], %r29510;
	atom.shared.xor.b32 	%r24934, [%r24930+13324], %r29509;
$L__BB3_408:
	or.b32  	%r24935, %r29507, %r29508;
	or.b32  	%r24936, %r24935, %r29506;
	or.b32  	%r24937, %r24936, %r29505;
	setp.eq.s32 	%p402, %r24937, 0;
	@%p402 bra 	$L__BB3_410;
	mov.u32 	%r24938, %tid.x;
	shl.b32 	%r24939, %r24938, 4;
	and.b32  	%r24940, %r24939, 496;
	mov.u32 	%r24941, s_mem;
	add.s32 	%r24942, %r24941, %r24940;
	atom.shared.xor.b32 	%r24943, [%r24942+13824], %r29508;
	atom.shared.xor.b32 	%r24944, [%r24942+13828], %r29507;
	atom.shared.xor.b32 	%r24945, [%r24942+13832], %r29506;
	atom.shared.xor.b32 	%r24946, [%r24942+13836], %r29505;
$L__BB3_410:
	or.b32  	%r24947, %r29503, %r29504;
	or.b32  	%r24948, %r24947, %r29502;
	or.b32  	%r24949, %r24948, %r29501;
	setp.eq.s32 	%p403, %r24949, 0;
	@%p403 bra 	$L__BB3_412;
	mov.u32 	%r24950, %tid.x;
	shl.b32 	%r24951, %r24950, 4;
	and.b32  	%r24952, %r24951, 496;
	mov.u32 	%r24953, s_mem;
	add.s32 	%r24954, %r24953, %r24952;
	atom.shared.xor.b32 	%r24955, [%r24954+14336], %r29504;
	atom.shared.xor.b32 	%r24956, [%r24954+14340], %r29503;
	atom.shared.xor.b32 	%r24957, [%r24954+14344], %r29502;
	atom.shared.xor.b32 	%r24958, [%r24954+14348], %r29501;
$L__BB3_412:
	or.b32  	%r24959, %r29499, %r29500;
	or.b32  	%r24960, %r24959, %r29498;
	or.b32  	%r24961, %r24960, %r29497;
	setp.eq.s32 	%p404, %r24961, 0;
	@%p404 bra 	$L__BB3_414;
	mov.u32 	%r24962, %tid.x;
	shl.b32 	%r24963, %r24962, 4;
	and.b32  	%r24964, %r24963, 496;
	mov.u32 	%r24965, s_mem;
	add.s32 	%r24966, %r24965, %r24964;
	atom.shared.xor.b32 	%r24967, [%r24966+14848], %r29500;
	atom.shared.xor.b32 	%r24968, [%r24966+14852], %r29499;
	atom.shared.xor.b32 	%r24969, [%r24966+14856], %r29498;
	atom.shared.xor.b32 	%r24970, [%r24966+14860], %r29497;
$L__BB3_414:
	or.b32  	%r24971, %r29495, %r29496;
	or.b32  	%r24972, %r24971, %r29494;
	or.b32  	%r24973, %r24972, %r29493;
	setp.eq.s32 	%p405, %r24973, 0;
	@%p405 bra 	$L__BB3_416;
	mov.u32 	%r24974, %tid.x;
	shl.b32 	%r24975, %r24974, 4;
	and.b32  	%r24976, %r24975, 496;
	mov.u32 	%r24977, s_mem;
	add.s32 	%r24978, %r24977, %r24976;
	atom.shared.xor.b32 	%r24979, [%r24978+15360], %r29496;
	atom.shared.xor.b32 	%r24980, [%r24978+15364], %r29495;
	atom.shared.xor.b32 	%r24981, [%r24978+15368], %r29494;
	atom.shared.xor.b32 	%r24982, [%r24978+15372], %r29493;
$L__BB3_416:
	or.b32  	%r24983, %r29491, %r29492;
	or.b32  	%r24984, %r24983, %r29490;
	or.b32  	%r24985, %r24984, %r29489;
	setp.eq.s32 	%p406, %r24985, 0;
	@%p406 bra 	$L__BB3_418;
	mov.u32 	%r24986, %tid.x;
	shl.b32 	%r24987, %r24986, 4;
	and.b32  	%r24988, %r24987, 496;
	mov.u32 	%r24989, s_mem;
	add.s32 	%r24990, %r24989, %r24988;
	atom.shared.xor.b32 	%r24991, [%r24990+15872], %r29492;
	atom.shared.xor.b32 	%r24992, [%r24990+15876], %r29491;
	atom.shared.xor.b32 	%r24993, [%r24990+15880], %r29490;
	atom.shared.xor.b32 	%r24994, [%r24990+15884], %r29489;
$L__BB3_418:
	or.b32  	%r24995, %r29487, %r29488;
	or.b32  	%r24996, %r24995, %r29486;
	or.b32  	%r24997, %r24996, %r29485;
	setp.eq.s32 	%p407, %r24997, 0;
	@%p407 bra 	$L__BB3_420;
	mov.u32 	%r24998, %tid.x;
	shl.b32 	%r24999, %r24998, 4;
	and.b32  	%r25000, %r24999, 496;
	mov.u32 	%r25001, s_mem;
	add.s32 	%r25002, %r25001, %r25000;
	atom.shared.xor.b32 	%r25003, [%r25002+16384], %r29488;
	atom.shared.xor.b32 	%r25004, [%r25002+16388], %r29487;
	atom.shared.xor.b32 	%r25005, [%r25002+16392], %r29486;
	atom.shared.xor.b32 	%r25006, [%r25002+16396], %r29485;
$L__BB3_420:
	or.b32  	%r25007, %r29483, %r29484;
	or.b32  	%r25008, %r25007, %r29482;
	or.b32  	%r25009, %r25008, %r29481;
	setp.eq.s32 	%p408, %r25009, 0;
	@%p408 bra 	$L__BB3_422;
	mov.u32 	%r25010, %tid.x;
	shl.b32 	%r25011, %r25010, 4;
	and.b32  	%r25012, %r25011, 496;
	mov.u32 	%r25013, s_mem;
	add.s32 	%r25014, %r25013, %r25012;
	atom.shared.xor.b32 	%r25015, [%r25014+16896], %r29484;
	atom.shared.xor.b32 	%r25016, [%r25014+16900], %r29483;
	atom.shared.xor.b32 	%r25017, [%r25014+16904], %r29482;
	atom.shared.xor.b32 	%r25018, [%r25014+16908], %r29481;
$L__BB3_422:
	or.b32  	%r25019, %r29479, %r29480;
	or.b32  	%r25020, %r25019, %r29478;
	or.b32  	%r25021, %r25020, %r29477;
	setp.eq.s32 	%p409, %r25021, 0;
	@%p409 bra 	$L__BB3_424;
	mov.u32 	%r25022, %tid.x;
	shl.b32 	%r25023, %r25022, 4;
	and.b32  	%r25024, %r25023, 496;
	mov.u32 	%r25025, s_mem;
	add.s32 	%r25026, %r25025, %r25024;
	atom.shared.xor.b32 	%r25027, [%r25026+17408], %r29480;
	atom.shared.xor.b32 	%r25028, [%r25026+17412], %r29479;
	atom.shared.xor.b32 	%r25029, [%r25026+17416], %r29478;
	atom.shared.xor.b32 	%r25030, [%r25026+17420], %r29477;
$L__BB3_424:
	or.b32  	%r25031, %r29475, %r29476;
	or.b32  	%r25032, %r25031, %r29474;
	or.b32  	%r25033, %r25032, %r29473;
	setp.eq.s32 	%p410, %r25033, 0;
	@%p410 bra 	$L__BB3_426;
	mov.u32 	%r25034, %tid.x;
	shl.b32 	%r25035, %r25034, 4;
	and.b32  	%r25036, %r25035, 496;
	mov.u32 	%r25037, s_mem;
	add.s32 	%r25038, %r25037, %r25036;
	atom.shared.xor.b32 	%r25039, [%r25038+17920], %r29476;
	atom.shared.xor.b32 	%r25040, [%r25038+17924], %r29475;
	atom.shared.xor.b32 	%r25041, [%r25038+17928], %r29474;
	atom.shared.xor.b32 	%r25042, [%r25038+17932], %r29473;
$L__BB3_426:
	or.b32  	%r25043, %r29471, %r29472;
	or.b32  	%r25044, %r25043, %r29470;
	or.b32  	%r25045, %r25044, %r29469;
	setp.eq.s32 	%p411, %r25045, 0;
	@%p411 bra 	$L__BB3_428;
	mov.u32 	%r25046, %tid.x;
	shl.b32 	%r25047, %r25046, 4;
	and.b32  	%r25048, %r25047, 496;
	mov.u32 	%r25049, s_mem;
	add.s32 	%r25050, %r25049, %r25048;
	atom.shared.xor.b32 	%r25051, [%r25050+18432], %r29472;
	atom.shared.xor.b32 	%r25052, [%r25050+18436], %r29471;
	atom.shared.xor.b32 	%r25053, [%r25050+18440], %r29470;
	atom.shared.xor.b32 	%r25054, [%r25050+18444], %r29469;
$L__BB3_428:
	or.b32  	%r25055, %r29467, %r29468;
	or.b32  	%r25056, %r25055, %r29466;
	or.b32  	%r25057, %r25056, %r29465;
	setp.eq.s32 	%p412, %r25057, 0;
	@%p412 bra 	$L__BB3_430;
	mov.u32 	%r25058, %tid.x;
	shl.b32 	%r25059, %r25058, 4;
	and.b32  	%r25060, %r25059, 496;
	mov.u32 	%r25061, s_mem;
	add.s32 	%r25062, %r25061, %r25060;
	atom.shared.xor.b32 	%r25063, [%r25062+18944], %r29468;
	atom.shared.xor.b32 	%r25064, [%r25062+18948], %r29467;
	atom.shared.xor.b32 	%r25065, [%r25062+18952], %r29466;
	atom.shared.xor.b32 	%r25066, [%r25062+18956], %r29465;
$L__BB3_430:
	or.b32  	%r25067, %r29463, %r29464;
	or.b32  	%r25068, %r25067, %r29462;
	or.b32  	%r25069, %r25068, %r29461;
	setp.eq.s32 	%p413, %r25069, 0;
	@%p413 bra 	$L__BB3_432;
	mov.u32 	%r25070, %tid.x;
	shl.b32 	%r25071, %r25070, 4;
	and.b32  	%r25072, %r25071, 496;
	mov.u32 	%r25073, s_mem;
	add.s32 	%r25074, %r25073, %r25072;
	atom.shared.xor.b32 	%r25075, [%r25074+19456], %r29464;
	atom.shared.xor.b32 	%r25076, [%r25074+19460], %r29463;
	atom.shared.xor.b32 	%r25077, [%r25074+19464], %r29462;
	atom.shared.xor.b32 	%r25078, [%r25074+19468], %r29461;
$L__BB3_432:
	or.b32  	%r25079, %r29459, %r29460;
	or.b32  	%r25080, %r25079, %r29458;
	or.b32  	%r25081, %r25080, %r29457;
	setp.eq.s32 	%p414, %r25081, 0;
	@%p414 bra 	$L__BB3_434;
	mov.u32 	%r25082, %tid.x;
	shl.b32 	%r25083, %r25082, 4;
	and.b32  	%r25084, %r25083, 496;
	mov.u32 	%r25085, s_mem;
	add.s32 	%r25086, %r25085, %r25084;
	atom.shared.xor.b32 	%r25087, [%r25086+19968], %r29460;
	atom.shared.xor.b32 	%r25088, [%r25086+19972], %r29459;
	atom.shared.xor.b32 	%r25089, [%r25086+19976], %r29458;
	atom.shared.xor.b32 	%r25090, [%r25086+19980], %r29457;
$L__BB3_434:
	or.b32  	%r25091, %r29455, %r29456;
	or.b32  	%r25092, %r25091, %r29454;
	or.b32  	%r25093, %r25092, %r29453;
	setp.eq.s32 	%p415, %r25093, 0;
	@%p415 bra 	$L__BB3_436;
	mov.u32 	%r25094, %tid.x;
	shl.b32 	%r25095, %r25094, 4;
	and.b32  	%r25096, %r25095, 496;
	mov.u32 	%r25097, s_mem;
	add.s32 	%r25098, %r25097, %r25096;
	atom.shared.xor.b32 	%r25099, [%r25098+20480], %r29456;
	atom.shared.xor.b32 	%r25100, [%r25098+20484], %r29455;
	atom.shared.xor.b32 	%r25101, [%r25098+20488], %r29454;
	atom.shared.xor.b32 	%r25102, [%r25098+20492], %r29453;
$L__BB3_436:
	or.b32  	%r25103, %r29451, %r29452;
	or.b32  	%r25104, %r25103, %r29450;
	or.b32  	%r25105, %r25104, %r29449;
	setp.eq.s32 	%p416, %r25105, 0;
	@%p416 bra 	$L__BB3_438;
	mov.u32 	%r25106, %tid.x;
	shl.b32 	%r25107, %r25106, 4;
	and.b32  	%r25108, %r25107, 496;
	mov.u32 	%r25109, s_mem;
	add.s32 	%r25110, %r25109, %r25108;
	atom.shared.xor.b32 	%r25111, [%r25110+20992], %r29452;
	atom.shared.xor.b32 	%r25112, [%r25110+20996], %r29451;
	atom.shared.xor.b32 	%r25113, [%r25110+21000], %r29450;
	atom.shared.xor.b32 	%r25114, [%r25110+21004], %r29449;
$L__BB3_438:
	or.b32  	%r25115, %r29447, %r29448;
	or.b32  	%r25116, %r25115, %r29446;
	or.b32  	%r25117, %r25116, %r29445;
	setp.eq.s32 	%p417, %r25117, 0;
	@%p417 bra 	$L__BB3_440;
	mov.u32 	%r25118, %tid.x;
	shl.b32 	%r25119, %r25118, 4;
	and.b32  	%r25120, %r25119, 496;
	mov.u32 	%r25121, s_mem;
	add.s32 	%r25122, %r25121, %r25120;
	atom.shared.xor.b32 	%r25123, [%r25122+21504], %r29448;
	atom.shared.xor.b32 	%r25124, [%r25122+21508], %r29447;
	atom.shared.xor.b32 	%r25125, [%r25122+21512], %r29446;
	atom.shared.xor.b32 	%r25126, [%r25122+21516], %r29445;
$L__BB3_440:
	or.b32  	%r25127, %r29443, %r29444;
	or.b32  	%r25128, %r25127, %r29442;
	or.b32  	%r25129, %r25128, %r29441;
	setp.eq.s32 	%p418, %r25129, 0;
	@%p418 bra 	$L__BB3_442;
	mov.u32 	%r25130, %tid.x;
	shl.b32 	%r25131, %r25130, 4;
	and.b32  	%r25132, %r25131, 496;
	mov.u32 	%r25133, s_mem;
	add.s32 	%r25134, %r25133, %r25132;
	atom.shared.xor.b32 	%r25135, [%r25134+22016], %r29444;
	atom.shared.xor.b32 	%r25136, [%r25134+22020], %r29443;
	atom.shared.xor.b32 	%r25137, [%r25134+22024], %r29442;
	atom.shared.xor.b32 	%r25138, [%r25134+22028], %r29441;
$L__BB3_442:
	or.b32  	%r25139, %r29439, %r29440;
	or.b32  	%r25140, %r25139, %r29438;
	or.b32  	%r25141, %r25140, %r29437;
	setp.eq.s32 	%p419, %r25141, 0;
	@%p419 bra 	$L__BB3_444;
	mov.u32 	%r25142, %tid.x;
	shl.b32 	%r25143, %r25142, 4;
	and.b32  	%r25144, %r25143, 496;
	mov.u32 	%r25145, s_mem;
	add.s32 	%r25146, %r25145, %r25144;
	atom.shared.xor.b32 	%r25147, [%r25146+22528], %r29440;
	atom.shared.xor.b32 	%r25148, [%r25146+22532], %r29439;
	atom.shared.xor.b32 	%r25149, [%r25146+22536], %r29438;
	atom.shared.xor.b32 	%r25150, [%r25146+22540], %r29437;
$L__BB3_444:
	or.b32  	%r25151, %r29435, %r29436;
	or.b32  	%r25152, %r25151, %r29434;
	or.b32  	%r25153, %r25152, %r29433;
	setp.eq.s32 	%p420, %r25153, 0;
	@%p420 bra 	$L__BB3_446;
	mov.u32 	%r25154, %tid.x;
	shl.b32 	%r25155, %r25154, 4;
	and.b32  	%r25156, %r25155, 496;
	mov.u32 	%r25157, s_mem;
	add.s32 	%r25158, %r25157, %r25156;
	atom.shared.xor.b32 	%r25159, [%r25158+23040], %r29436;
	atom.shared.xor.b32 	%r25160, [%r25158+23044], %r29435;
	atom.shared.xor.b32 	%r25161, [%r25158+23048], %r29434;
	atom.shared.xor.b32 	%r25162, [%r25158+23052], %r29433;
$L__BB3_446:
	or.b32  	%r25163, %r29431, %r29432;
	or.b32  	%r25164, %r25163, %r29430;
	or.b32  	%r25165, %r25164, %r29429;
	setp.eq.s32 	%p421, %r25165, 0;
	@%p421 bra 	$L__BB3_448;
	mov.u32 	%r25166, %tid.x;
	shl.b32 	%r25167, %r25166, 4;
	and.b32  	%r25168, %r25167, 496;
	mov.u32 	%r25169, s_mem;
	add.s32 	%r25170, %r25169, %r25168;
	atom.shared.xor.b32 	%r25171, [%r25170+23552], %r29432;
	atom.shared.xor.b32 	%r25172, [%r25170+23556], %r29431;
	atom.shared.xor.b32 	%r25173, [%r25170+23560], %r29430;
	atom.shared.xor.b32 	%r25174, [%r25170+23564], %r29429;
$L__BB3_448:
	or.b32  	%r25175, %r29427, %r29428;
	or.b32  	%r25176, %r25175, %r29426;
	or.b32  	%r25177, %r25176, %r29425;
	setp.eq.s32 	%p422, %r25177, 0;
	@%p422 bra 	$L__BB3_450;
	mov.u32 	%r25178, %tid.x;
	shl.b32 	%r25179, %r25178, 4;
	and.b32  	%r25180, %r25179, 496;
	mov.u32 	%r25181, s_mem;
	add.s32 	%r25182, %r25181, %r25180;
	atom.shared.xor.b32 	%r25183, [%r25182+24064], %r29428;
	atom.shared.xor.b32 	%r25184, [%r25182+24068], %r29427;
	atom.shared.xor.b32 	%r25185, [%r25182+24072], %r29426;
	atom.shared.xor.b32 	%r25186, [%r25182+24076], %r29425;
$L__BB3_450:
	or.b32  	%r25187, %r29423, %r29424;
	or.b32  	%r25188, %r25187, %r29422;
	or.b32  	%r25189, %r25188, %r29421;
	setp.eq.s32 	%p423, %r25189, 0;
	@%p423 bra 	$L__BB3_452;
	mov.u32 	%r25190, %tid.x;
	shl.b32 	%r25191, %r25190, 4;
	and.b32  	%r25192, %r25191, 496;
	mov.u32 	%r25193, s_mem;
	add.s32 	%r25194, %r25193, %r25192;
	atom.shared.xor.b32 	%r25195, [%r25194+24576], %r29424;
	atom.shared.xor.b32 	%r25196, [%r25194+24580], %r29423;
	atom.shared.xor.b32 	%r25197, [%r25194+24584], %r29422;
	atom.shared.xor.b32 	%r25198, [%r25194+24588], %r29421;
$L__BB3_452:
	or.b32  	%r25199, %r29419, %r29420;
	or.b32  	%r25200, %r25199, %r29418;
	or.b32  	%r25201, %r25200, %r29417;
	setp.eq.s32 	%p424, %r25201, 0;
	@%p424 bra 	$L__BB3_454;
	mov.u32 	%r25202, %tid.x;
	shl.b32 	%r25203, %r25202, 4;
	and.b32  	%r25204, %r25203, 496;
	mov.u32 	%r25205, s_mem;
	add.s32 	%r25206, %r25205, %r25204;
	atom.shared.xor.b32 	%r25207, [%r25206+25088], %r29420;
	atom.shared.xor.b32 	%r25208, [%r25206+25092], %r29419;
	atom.shared.xor.b32 	%r25209, [%r25206+25096], %r29418;
	atom.shared.xor.b32 	%r25210, [%r25206+25100], %r29417;
$L__BB3_454:
	or.b32  	%r25211, %r29415, %r29416;
	or.b32  	%r25212, %r25211, %r29414;
	or.b32  	%r25213, %r25212, %r29413;
	setp.eq.s32 	%p425, %r25213, 0;
	@%p425 bra 	$L__BB3_456;
	mov.u32 	%r25214, %tid.x;
	shl.b32 	%r25215, %r25214, 4;
	and.b32  	%r25216, %r25215, 496;
	mov.u32 	%r25217, s_mem;
	add.s32 	%r25218, %r25217, %r25216;
	atom.shared.xor.b32 	%r25219, [%r25218+25600], %r29416;
	atom.shared.xor.b32 	%r25220, [%r25218+25604], %r29415;
	atom.shared.xor.b32 	%r25221, [%r25218+25608], %r29414;
	atom.shared.xor.b32 	%r25222, [%r25218+25612], %r29413;
$L__BB3_456:
	or.b32  	%r25223, %r29411, %r29412;
	or.b32  	%r25224, %r25223, %r29410;
	or.b32  	%r25225, %r25224, %r29409;
	setp.eq.s32 	%p426, %r25225, 0;
	@%p426 bra 	$L__BB3_458;
	mov.u32 	%r25226, %tid.x;
	shl.b32 	%r25227, %r25226, 4;
	and.b32  	%r25228, %r25227, 496;
	mov.u32 	%r25229, s_mem;
	add.s32 	%r25230, %r25229, %r25228;
	atom.shared.xor.b32 	%r25231, [%r25230+26112], %r29412;
	atom.shared.xor.b32 	%r25232, [%r25230+26116], %r29411;
	atom.shared.xor.b32 	%r25233, [%r25230+26120], %r29410;
	atom.shared.xor.b32 	%r25234, [%r25230+26124], %r29409;
$L__BB3_458:
	or.b32  	%r25235, %r29407, %r29408;
	or.b32  	%r25236, %r25235, %r29406;
	or.b32  	%r25237, %r25236, %r29405;
	setp.eq.s32 	%p427, %r25237, 0;
	@%p427 bra 	$L__BB3_460;
	mov.u32 	%r25238, %tid.x;
	shl.b32 	%r25239, %r25238, 4;
	and.b32  	%r25240, %r25239, 496;
	mov.u32 	%r25241, s_mem;
	add.s32 	%r25242, %r25241, %r25240;
	atom.shared.xor.b32 	%r25243, [%r25242+26624], %r29408;
	atom.shared.xor.b32 	%r25244, [%r25242+26628], %r29407;
	atom.shared.xor.b32 	%r25245, [%r25242+26632], %r29406;
	atom.shared.xor.b32 	%r25246, [%r25242+26636], %r29405;
$L__BB3_460:
	or.b32  	%r25247, %r29403, %r29404;
	or.b32  	%r25248, %r25247, %r29402;
	or.b32  	%r25249, %r25248, %r29401;
	setp.eq.s32 	%p428, %r25249, 0;
	@%p428 bra 	$L__BB3_462;
	mov.u32 	%r25250, %tid.x;
	shl.b32 	%r25251, %r25250, 4;
	and.b32  	%r25252, %r25251, 496;
	mov.u32 	%r25253, s_mem;
	add.s32 	%r25254, %r25253, %r25252;
	atom.shared.xor.b32 	%r25255, [%r25254+27136], %r29404;
	atom.shared.xor.b32 	%r25256, [%r25254+27140], %r29403;
	atom.shared.xor.b32 	%r25257, [%r25254+27144], %r29402;
	atom.shared.xor.b32 	%r25258, [%r25254+27148], %r29401;
$L__BB3_462:
	or.b32  	%r25259, %r29399, %r29400;
	or.b32  	%r25260, %r25259, %r29398;
	or.b32  	%r25261, %r25260, %r29397;
	setp.eq.s32 	%p429, %r25261, 0;
	@%p429 bra 	$L__BB3_464;
	mov.u32 	%r25262, %tid.x;
	shl.b32 	%r25263, %r25262, 4;
	and.b32  	%r25264, %r25263, 496;
	mov.u32 	%r25265, s_mem;
	add.s32 	%r25266, %r25265, %r25264;
	atom.shared.xor.b32 	%r25267, [%r25266+27648], %r29400;
	atom.shared.xor.b32 	%r25268, [%r25266+27652], %r29399;
	atom.shared.xor.b32 	%r25269, [%r25266+27656], %r29398;
	atom.shared.xor.b32 	%r25270, [%r25266+27660], %r29397;
$L__BB3_464:
	or.b32  	%r25271, %r29395, %r29396;
	or.b32  	%r25272, %r25271, %r29394;
	or.b32  	%r25273, %r25272, %r29393;
	setp.eq.s32 	%p430, %r25273, 0;
	@%p430 bra 	$L__BB3_466;
	mov.u32 	%r25274, %tid.x;
	shl.b32 	%r25275, %r25274, 4;
	and.b32  	%r25276, %r25275, 496;
	mov.u32 	%r25277, s_mem;
	add.s32 	%r25278, %r25277, %r25276;
	atom.shared.xor.b32 	%r25279, [%r25278+28160], %r29396;
	atom.shared.xor.b32 	%r25280, [%r25278+28164], %r29395;
	atom.shared.xor.b32 	%r25281, [%r25278+28168], %r29394;
	atom.shared.xor.b32 	%r25282, [%r25278+28172], %r29393;
$L__BB3_466:
	or.b32  	%r25283, %r29391, %r29392;
	or.b32  	%r25284, %r25283, %r29390;
	or.b32  	%r25285, %r25284, %r29389;
	setp.eq.s32 	%p431, %r25285, 0;
	@%p431 bra 	$L__BB3_468;
	mov.u32 	%r25286, %tid.x;
	shl.b32 	%r25287, %r25286, 4;
	and.b32  	%r25288, %r25287, 496;
	mov.u32 	%r25289, s_mem;
	add.s32 	%r25290, %r25289, %r25288;
	atom.shared.xor.b32 	%r25291, [%r25290+28672], %r29392;
	atom.shared.xor.b32 	%r25292, [%r25290+28676], %r29391;
	atom.shared.xor.b32 	%r25293, [%r25290+28680], %r29390;
	atom.shared.xor.b32 	%r25294, [%r25290+28684], %r29389;
$L__BB3_468:
	or.b32  	%r25295, %r29387, %r29388;
	or.b32  	%r25296, %r25295, %r29386;
	or.b32  	%r25297, %r25296, %r29385;
	setp.eq.s32 	%p432, %r25297, 0;
	@%p432 bra 	$L__BB3_470;
	mov.u32 	%r25298, %tid.x;
	shl.b32 	%r25299, %r25298, 4;
	and.b32  	%r25300, %r25299, 496;
	mov.u32 	%r25301, s_mem;
	add.s32 	%r25302, %r25301, %r25300;
	atom.shared.xor.b32 	%r25303, [%r25302+29184], %r29388;
	atom.shared.xor.b32 	%r25304, [%r25302+29188], %r29387;
	atom.shared.xor.b32 	%r25305, [%r25302+29192], %r29386;
	atom.shared.xor.b32 	%r25306, [%r25302+29196], %r29385;
$L__BB3_470:
	or.b32  	%r25307, %r29383, %r29384;
	or.b32  	%r25308, %r25307, %r29382;
	or.b32  	%r25309, %r25308, %r29381;
	setp.eq.s32 	%p433, %r25309, 0;
	@%p433 bra 	$L__BB3_472;
	mov.u32 	%r25310, %tid.x;
	shl.b32 	%r25311, %r25310, 4;
	and.b32  	%r25312, %r25311, 496;
	mov.u32 	%r25313, s_mem;
	add.s32 	%r25314, %r25313, %r25312;
	atom.shared.xor.b32 	%r25315, [%r25314+29696], %r29384;
	atom.shared.xor.b32 	%r25316, [%r25314+29700], %r29383;
	atom.shared.xor.b32 	%r25317, [%r25314+29704], %r29382;
	atom.shared.xor.b32 	%r25318, [%r25314+29708], %r29381;
$L__BB3_472:
	or.b32  	%r25319, %r29379, %r29380;
	or.b32  	%r25320, %r25319, %r29378;
	or.b32  	%r25321, %r25320, %r29377;
	setp.eq.s32 	%p434, %r25321, 0;
	@%p434 bra 	$L__BB3_474;
	mov.u32 	%r25322, %tid.x;
	shl.b32 	%r25323, %r25322, 4;
	and.b32  	%r25324, %r25323, 496;
	mov.u32 	%r25325, s_mem;
	add.s32 	%r25326, %r25325, %r25324;
	atom.shared.xor.b32 	%r25327, [%r25326+30208], %r29380;
	atom.shared.xor.b32 	%r25328, [%r25326+30212], %r29379;
	atom.shared.xor.b32 	%r25329, [%r25326+30216], %r29378;
	atom.shared.xor.b32 	%r25330, [%r25326+30220], %r29377;
$L__BB3_474:
	or.b32  	%r25331, %r29375, %r29376;
	or.b32  	%r25332, %r25331, %r29374;
	or.b32  	%r25333, %r25332, %r29373;
	setp.eq.s32 	%p435, %r25333, 0;
	@%p435 bra 	$L__BB3_476;
	mov.u32 	%r25334, %tid.x;
	shl.b32 	%r25335, %r25334, 4;
	and.b32  	%r25336, %r25335, 496;
	mov.u32 	%r25337, s_mem;
	add.s32 	%r25338, %r25337, %r25336;
	atom.shared.xor.b32 	%r25339, [%r25338+30720], %r29376;
	atom.shared.xor.b32 	%r25340, [%r25338+30724], %r29375;
	atom.shared.xor.b32 	%r25341, [%r25338+30728], %r29374;
	atom.shared.xor.b32 	%r25342, [%r25338+30732], %r29373;
$L__BB3_476:
	or.b32  	%r25343, %r29371, %r29372;
	or.b32  	%r25344, %r25343, %r29370;
	or.b32  	%r25345, %r25344, %r29369;
	setp.eq.s32 	%p436, %r25345, 0;
	@%p436 bra 	$L__BB3_478;
	mov.u32 	%r25346, %tid.x;
	shl.b32 	%r25347, %r25346, 4;
	and.b32  	%r25348, %r25347, 496;
	mov.u32 	%r25349, s_mem;
	add.s32 	%r25350, %r25349, %r25348;
	atom.shared.xor.b32 	%r25351, [%r25350+31232], %r29372;
	atom.shared.xor.b32 	%r25352, [%r25350+31236], %r29371;
	atom.shared.xor.b32 	%r25353, [%r25350+31240], %r29370;
	atom.shared.xor.b32 	%r25354, [%r25350+31244], %r29369;
$L__BB3_478:
	or.b32  	%r25355, %r29367, %r29368;
	or.b32  	%r25356, %r25355, %r29366;
	or.b32  	%r25357, %r25356, %r29365;
	setp.eq.s32 	%p437, %r25357, 0;
	@%p437 bra 	$L__BB3_480;
	mov.u32 	%r25358, %tid.x;
	shl.b32 	%r25359, %r25358, 4;
	and.b32  	%r25360, %r25359, 496;
	mov.u32 	%r25361, s_mem;
	add.s32 	%r25362, %r25361, %r25360;
	atom.shared.xor.b32 	%r25363, [%r25362+31744], %r29368;
	atom.shared.xor.b32 	%r25364, [%r25362+31748], %r29367;
	atom.shared.xor.b32 	%r25365, [%r25362+31752], %r29366;
	atom.shared.xor.b32 	%r25366, [%r25362+31756], %r29365;
$L__BB3_480:
	or.b32  	%r25367, %r29363, %r29364;
	or.b32  	%r25368, %r25367, %r29362;
	or.b32  	%r25369, %r25368, %r29361;
	setp.eq.s32 	%p438, %r25369, 0;
	@%p438 bra 	$L__BB3_482;
	mov.u32 	%r25370, %tid.x;
	shl.b32 	%r25371, %r25370, 4;
	and.b32  	%r25372, %r25371, 496;
	mov.u32 	%r25373, s_mem;
	add.s32 	%r25374, %r25373, %r25372;
	atom.shared.xor.b32 	%r25375, [%r25374+32256], %r29364;
	atom.shared.xor.b32 	%r25376, [%r25374+32260], %r29363;
	atom.shared.xor.b32 	%r25377, [%r25374+32264], %r29362;
	atom.shared.xor.b32 	%r25378, [%r25374+32268], %r29361;
$L__BB3_482:
	or.b32  	%r25379, %r29359, %r29360;
	or.b32  	%r25380, %r25379, %r29358;
	or.b32  	%r25381, %r25380, %r29357;
	setp.eq.s32 	%p439, %r25381, 0;
	@%p439 bra 	$L__BB3_484;
	mov.u32 	%r25382, %tid.x;
	shl.b32 	%r25383, %r25382, 4;
	and.b32  	%r25384, %r25383, 496;
	mov.u32 	%r25385, s_mem;
	add.s32 	%r25386, %r25385, %r25384;
	atom.shared.xor.b32 	%r25387, [%r25386+32768], %r29360;
	atom.shared.xor.b32 	%r25388, [%r25386+32772], %r29359;
	atom.shared.xor.b32 	%r25389, [%r25386+32776], %r29358;
	atom.shared.xor.b32 	%r25390, [%r25386+32780], %r29357;
$L__BB3_484:
	or.b32  	%r25391, %r29355, %r29356;
	or.b32  	%r25392, %r25391, %r29354;
	or.b32  	%r25393, %r25392, %r29353;
	setp.eq.s32 	%p440, %r25393, 0;
	@%p440 bra 	$L__BB3_486;
	mov.u32 	%r25394, %tid.x;
	shl.b32 	%r25395, %r25394, 4;
	and.b32  	%r25396, %r25395, 496;
	mov.u32 	%r25397, s_mem;
	add.s32 	%r25398, %r25397, %r25396;
	atom.shared.xor.b32 	%r25399, [%r25398+33280], %r29356;
	atom.shared.xor.b32 	%r25400, [%r25398+33284], %r29355;
	atom.shared.xor.b32 	%r25401, [%r25398+33288], %r29354;
	atom.shared.xor.b32 	%r25402, [%r25398+33292], %r29353;
$L__BB3_486:
	or.b32  	%r25403, %r29351, %r29352;
	or.b32  	%r25404, %r25403, %r29350;
	or.b32  	%r25405, %r25404, %r29349;
	setp.eq.s32 	%p441, %r25405, 0;
	@%p441 bra 	$L__BB3_488;
	mov.u32 	%r25406, %tid.x;
	shl.b32 	%r25407, %r25406, 4;
	and.b32  	%r25408, %r25407, 496;
	mov.u32 	%r25409, s_mem;
	add.s32 	%r25410, %r25409, %r25408;
	atom.shared.xor.b32 	%r25411, [%r25410+33792], %r29352;
	atom.shared.xor.b32 	%r25412, [%r25410+33796], %r29351;
	atom.shared.xor.b32 	%r25413, [%r25410+33800], %r29350;
	atom.shared.xor.b32 	%r25414, [%r25410+33804], %r29349;
$L__BB3_488:
	or.b32  	%r25415, %r29347, %r29348;
	or.b32  	%r25416, %r25415, %r29346;
	or.b32  	%r25417, %r25416, %r29345;
	setp.eq.s32 	%p442, %r25417, 0;
	@%p442 bra 	$L__BB3_490;
	mov.u32 	%r25418, %tid.x;
	shl.b32 	%r25419, %r25418, 4;
	and.b32  	%r25420, %r25419, 496;
	mov.u32 	%r25421, s_mem;
	add.s32 	%r25422, %r25421, %r25420;
	atom.shared.xor.b32 	%r25423, [%r25422+34304], %r29348;
	atom.shared.xor.b32 	%r25424, [%r25422+34308], %r29347;
	atom.shared.xor.b32 	%r25425, [%r25422+34312], %r29346;
	atom.shared.xor.b32 	%r25426, [%r25422+34316], %r29345;
$L__BB3_490:
	or.b32  	%r25427, %r29343, %r29344;
	or.b32  	%r25428, %r25427, %r29342;
	or.b32  	%r25429, %r25428, %r29341;
	setp.eq.s32 	%p443, %r25429, 0;
	@%p443 bra 	$L__BB3_492;
	mov.u32 	%r25430, %tid.x;
	shl.b32 	%r25431, %r25430, 4;
	and.b32  	%r25432, %r25431, 496;
	mov.u32 	%r25433, s_mem;
	add.s32 	%r25434, %r25433, %r25432;
	atom.shared.xor.b32 	%r25435, [%r25434+34816], %r29344;
	atom.shared.xor.b32 	%r25436, [%r25434+34820], %r29343;
	atom.shared.xor.b32 	%r25437, [%r25434+34824], %r29342;
	atom.shared.xor.b32 	%r25438, [%r25434+34828], %r29341;
$L__BB3_492:
	or.b32  	%r25439, %r29339, %r29340;
	or.b32  	%r25440, %r25439, %r29338;
	or.b32  	%r25441, %r25440, %r29337;
	setp.eq.s32 	%p444, %r25441, 0;
	@%p444 bra 	$L__BB3_494;
	mov.u32 	%r25442, %tid.x;
	shl.b32 	%r25443, %r25442, 4;
	and.b32  	%r25444, %r25443, 496;
	mov.u32 	%r25445, s_mem;
	add.s32 	%r25446, %r25445, %r25444;
	atom.shared.xor.b32 	%r25447, [%r25446+35328], %r29340;
	atom.shared.xor.b32 	%r25448, [%r25446+35332], %r29339;
	atom.shared.xor.b32 	%r25449, [%r25446+35336], %r29338;
	atom.shared.xor.b32 	%r25450, [%r25446+35340], %r29337;
$L__BB3_494:
	or.b32  	%r25451, %r29335, %r29336;
	or.b32  	%r25452, %r25451, %r29334;
	or.b32  	%r25453, %r25452, %r29333;
	setp.eq.s32 	%p445, %r25453, 0;
	@%p445 bra 	$L__BB3_496;
	mov.u32 	%r25454, %tid.x;
	shl.b32 	%r25455, %r25454, 4;
	and.b32  	%r25456, %r25455, 496;
	mov.u32 	%r25457, s_mem;
	add.s32 	%r25458, %r25457, %r25456;
	atom.shared.xor.b32 	%r25459, [%r25458+35840], %r29336;
	atom.shared.xor.b32 	%r25460, [%r25458+35844], %r29335;
	atom.shared.xor.b32 	%r25461, [%r25458+35848], %r29334;
	atom.shared.xor.b32 	%r25462, [%r25458+35852], %r29333;
$L__BB3_496:
	or.b32  	%r25463, %r29331, %r29332;
	or.b32  	%r25464, %r25463, %r29330;
	or.b32  	%r25465, %r25464, %r29329;
	setp.eq.s32 	%p446, %r25465, 0;
	@%p446 bra 	$L__BB3_498;
	mov.u32 	%r25466, %tid.x;
	shl.b32 	%r25467, %r25466, 4;
	and.b32  	%r25468, %r25467, 496;
	mov.u32 	%r25469, s_mem;
	add.s32 	%r25470, %r25469, %r25468;
	atom.shared.xor.b32 	%r25471, [%r25470+36352], %r29332;
	atom.shared.xor.b32 	%r25472, [%r25470+36356], %r29331;
	atom.shared.xor.b32 	%r25473, [%r25470+36360], %r29330;
	atom.shared.xor.b32 	%r25474, [%r25470+36364], %r29329;
$L__BB3_498:
	or.b32  	%r25475, %r29327, %r29328;
	or.b32  	%r25476, %r25475, %r29326;
	or.b32  	%r25477, %r25476, %r29325;
	setp.eq.s32 	%p447, %r25477, 0;
	@%p447 bra 	$L__BB3_500;
	mov.u32 	%r25478, %tid.x;
	shl.b32 	%r25479, %r25478, 4;
	and.b32  	%r25480, %r25479, 496;
	mov.u32 	%r25481, s_mem;
	add.s32 	%r25482, %r25481, %r25480;
	atom.shared.xor.b32 	%r25483, [%r25482+36864], %r29328;
	atom.shared.xor.b32 	%r25484, [%r25482+36868], %r29327;
	atom.shared.xor.b32 	%r25485, [%r25482+36872], %r29326;
	atom.shared.xor.b32 	%r25486, [%r25482+36876], %r29325;
$L__BB3_500:
	or.b32  	%r25487, %r29323, %r29324;
	or.b32  	%r25488, %r25487, %r29322;
	or.b32  	%r25489, %r25488, %r29321;
	setp.eq.s32 	%p448, %r25489, 0;
	@%p448 bra 	$L__BB3_502;
	mov.u32 	%r25490, %tid.x;
	shl.b32 	%r25491, %r25490, 4;
	and.b32  	%r25492, %r25491, 496;
	mov.u32 	%r25493, s_mem;
	add.s32 	%r25494, %r25493, %r25492;
	atom.shared.xor.b32 	%r25495, [%r25494+37376], %r29324;
	atom.shared.xor.b32 	%r25496, [%r25494+37380], %r29323;
	atom.shared.xor.b32 	%r25497, [%r25494+37384], %r29322;
	atom.shared.xor.b32 	%r25498, [%r25494+37388], %r29321;
$L__BB3_502:
	or.b32  	%r25499, %r29319, %r29320;
	or.b32  	%r25500, %r25499, %r29318;
	or.b32  	%r25501, %r25500, %r29317;
	setp.eq.s32 	%p449, %r25501, 0;
	@%p449 bra 	$L__BB3_504;
	mov.u32 	%r25502, %tid.x;
	shl.b32 	%r25503, %r25502, 4;
	and.b32  	%r25504, %r25503, 496;
	mov.u32 	%r25505, s_mem;
	add.s32 	%r25506, %r25505, %r25504;
	atom.shared.xor.b32 	%r25507, [%r25506+37888], %r29320;
	atom.shared.xor.b32 	%r25508, [%r25506+37892], %r29319;
	atom.shared.xor.b32 	%r25509, [%r25506+37896], %r29318;
	atom.shared.xor.b32 	%r25510, [%r25506+37900], %r29317;
$L__BB3_504:
	or.b32  	%r25511, %r29315, %r29316;
	or.b32  	%r25512, %r25511, %r29314;
	or.b32  	%r25513, %r25512, %r29313;
	setp.eq.s32 	%p450, %r25513, 0;
	@%p450 bra 	$L__BB3_506;
	mov.u32 	%r25514, %tid.x;
	shl.b32 	%r25515, %r25514, 4;
	and.b32  	%r25516, %r25515, 496;
	mov.u32 	%r25517, s_mem;
	add.s32 	%r25518, %r25517, %r25516;
	atom.shared.xor.b32 	%r25519, [%r25518+38400], %r29316;
	atom.shared.xor.b32 	%r25520, [%r25518+38404], %r29315;
	atom.shared.xor.b32 	%r25521, [%r25518+38408], %r29314;
	atom.shared.xor.b32 	%r25522, [%r25518+38412], %r29313;
$L__BB3_506:
	or.b32  	%r25523, %r29311, %r29312;
	or.b32  	%r25524, %r25523, %r29310;
	or.b32  	%r25525, %r25524, %r29309;
	setp.eq.s32 	%p451, %r25525, 0;
	@%p451 bra 	$L__BB3_508;
	mov.u32 	%r25526, %tid.x;
	shl.b32 	%r25527, %r25526, 4;
	and.b32  	%r25528, %r25527, 496;
	mov.u32 	%r25529, s_mem;
	add.s32 	%r25530, %r25529, %r25528;
	atom.shared.xor.b32 	%r25531, [%r25530+38912], %r29312;
	atom.shared.xor.b32 	%r25532, [%r25530+38916], %r29311;
	atom.shared.xor.b32 	%r25533, [%r25530+38920], %r29310;
	atom.shared.xor.b32 	%r25534, [%r25530+38924], %r29309;
$L__BB3_508:
	or.b32  	%r25535, %r29307, %r29308;
	or.b32  	%r25536, %r25535, %r29306;
	or.b32  	%r25537, %r25536, %r29305;
	setp.eq.s32 	%p452, %r25537, 0;
	@%p452 bra 	$L__BB3_510;
	mov.u32 	%r25538, %tid.x;
	shl.b32 	%r25539, %r25538, 4;
	and.b32  	%r25540, %r25539, 496;
	mov.u32 	%r25541, s_mem;
	add.s32 	%r25542, %r25541, %r25540;
	atom.shared.xor.b32 	%r25543, [%r25542+39424], %r29308;
	atom.shared.xor.b32 	%r25544, [%r25542+39428], %r29307;
	atom.shared.xor.b32 	%r25545, [%r25542+39432], %r29306;
	atom.shared.xor.b32 	%r25546, [%r25542+39436], %r29305;
$L__BB3_510:
	or.b32  	%r25547, %r29303, %r29304;
	or.b32  	%r25548, %r25547, %r29302;
	or.b32  	%r25549, %r25548, %r29301;
	setp.eq.s32 	%p453, %r25549, 0;
	@%p453 bra 	$L__BB3_512;
	mov.u32 	%r25550, %tid.x;
	shl.b32 	%r25551, %r25550, 4;
	and.b32  	%r25552, %r25551, 496;
	mov.u32 	%r25553, s_mem;
	add.s32 	%r25554, %r25553, %r25552;
	atom.shared.xor.b32 	%r25555, [%r25554+39936], %r29304;
	atom.shared.xor.b32 	%r25556, [%r25554+39940], %r29303;
	atom.shared.xor.b32 	%r25557, [%r25554+39944], %r29302;
	atom.shared.xor.b32 	%r25558, [%r25554+39948], %r29301;
$L__BB3_512:
	or.b32  	%r25559, %r29299, %r29300;
	or.b32  	%r25560, %r25559, %r29298;
	or.b32  	%r25561, %r25560, %r29297;
	setp.eq.s32 	%p454, %r25561, 0;
	@%p454 bra 	$L__BB3_514;
	mov.u32 	%r25562, %tid.x;
	shl.b32 	%r25563, %r25562, 4;
	and.b32  	%r25564, %r25563, 496;
	mov.u32 	%r25565, s_mem;
	add.s32 	%r25566, %r25565, %r25564;
	atom.shared.xor.b32 	%r25567, [%r25566+40448], %r29300;
	atom.shared.xor.b32 	%r25568, [%r25566+40452], %r29299;
	atom.shared.xor.b32 	%r25569, [%r25566+40456], %r29298;
	atom.shared.xor.b32 	%r25570, [%r25566+40460], %r29297;
$L__BB3_514:
	or.b32  	%r25571, %r29295, %r29296;
	or.b32  	%r25572, %r25571, %r29294;
	or.b32  	%r25573, %r25572, %r29293;
	setp.eq.s32 	%p455, %r25573, 0;
	@%p455 bra 	$L__BB3_516;
	mov.u32 	%r25574, %tid.x;
	shl.b32 	%r25575, %r25574, 4;
	and.b32  	%r25576, %r25575, 496;
	mov.u32 	%r25577, s_mem;
	add.s32 	%r25578, %r25577, %r25576;
	atom.shared.xor.b32 	%r25579, [%r25578+40960], %r29296;
	atom.shared.xor.b32 	%r25580, [%r25578+40964], %r29295;
	atom.shared.xor.b32 	%r25581, [%r25578+40968], %r29294;
	atom.shared.xor.b32 	%r25582, [%r25578+40972], %r29293;
$L__BB3_516:
	or.b32  	%r25583, %r29291, %r29292;
	or.b32  	%r25584, %r25583, %r29290;
	or.b32  	%r25585, %r25584, %r29289;
	setp.eq.s32 	%p456, %r25585, 0;
	@%p456 bra 	$L__BB3_518;
	mov.u32 	%r25586, %tid.x;
	shl.b32 	%r25587, %r25586, 4;
	and.b32  	%r25588, %r25587, 496;
	mov.u32 	%r25589, s_mem;
	add.s32 	%r25590, %r25589, %r25588;
	atom.shared.xor.b32 	%r25591, [%r25590+41472], %r29292;
	atom.shared.xor.b32 	%r25592, [%r25590+41476], %r29291;
	atom.shared.xor.b32 	%r25593, [%r25590+41480], %r29290;
	atom.shared.xor.b32 	%r25594, [%r25590+41484], %r29289;
$L__BB3_518:
	or.b32  	%r25595, %r29287, %r29288;
	or.b32  	%r25596, %r25595, %r29286;
	or.b32  	%r25597, %r25596, %r29285;
	setp.eq.s32 	%p457, %r25597, 0;
	@%p457 bra 	$L__BB3_520;
	mov.u32 	%r25598, %tid.x;
	shl.b32 	%r25599, %r25598, 4;
	and.b32  	%r25600, %r25599, 496;
	mov.u32 	%r25601, s_mem;
	add.s32 	%r25602, %r25601, %r25600;
	atom.shared.xor.b32 	%r25603, [%r25602+41984], %r29288;
	atom.shared.xor.b32 	%r25604, [%r25602+41988], %r29287;
	atom.shared.xor.b32 	%r25605, [%r25602+41992], %r29286;
	atom.shared.xor.b32 	%r25606, [%r25602+41996], %r29285;
$L__BB3_520:
	or.b32  	%r25607, %r29283, %r29284;
	or.b32  	%r25608, %r25607, %r29282;
	or.b32  	%r25609, %r25608, %r29281;
	setp.eq.s32 	%p458, %r25609, 0;
	@%p458 bra 	$L__BB3_522;
	mov.u32 	%r25610, %tid.x;
	shl.b32 	%r25611, %r25610, 4;
	and.b32  	%r25612, %r25611, 496;
	mov.u32 	%r25613, s_mem;
	add.s32 	%r25614, %r25613, %r25612;
	atom.shared.xor.b32 	%r25615, [%r25614+42496], %r29284;
	atom.shared.xor.b32 	%r25616, [%r25614+42500], %r29283;
	atom.shared.xor.b32 	%r25617, [%r25614+42504], %r29282;
	atom.shared.xor.b32 	%r25618, [%r25614+42508], %r29281;
$L__BB3_522:
	or.b32  	%r25619, %r29279, %r29280;
	or.b32  	%r25620, %r25619, %r29278;
	or.b32  	%r25621, %r25620, %r29277;
	setp.eq.s32 	%p459, %r25621, 0;
	@%p459 bra 	$L__BB3_524;
	mov.u32 	%r25622, %tid.x;
	shl.b32 	%r25623, %r25622, 4;
	and.b32  	%r25624, %r25623, 496;
	mov.u32 	%r25625, s_mem;
	add.s32 	%r25626, %r25625, %r25624;
	atom.shared.xor.b32 	%r25627, [%r25626+43008], %r29280;
	atom.shared.xor.b32 	%r25628, [%r25626+43012], %r29279;
	atom.shared.xor.b32 	%r25629, [%r25626+43016], %r29278;
	atom.shared.xor.b32 	%r25630, [%r25626+43020], %r29277;
$L__BB3_524:
	or.b32  	%r25631, %r29275, %r29276;
	or.b32  	%r25632, %r25631, %r29274;
	or.b32  	%r25633, %r25632, %r29273;
	setp.eq.s32 	%p460, %r25633, 0;
	@%p460 bra 	$L__BB3_526;
	mov.u32 	%r25634, %tid.x;
	shl.b32 	%r25635, %r25634, 4;
	and.b32  	%r25636, %r25635, 496;
	mov.u32 	%r25637, s_mem;
	add.s32 	%r25638, %r25637, %r25636;
	atom.shared.xor.b32 	%r25639, [%r25638+43520], %r29276;
	atom.shared.xor.b32 	%r25640, [%r25638+43524], %r29275;
	atom.shared.xor.b32 	%r25641, [%r25638+43528], %r29274;
	atom.shared.xor.b32 	%r25642, [%r25638+43532], %r29273;
$L__BB3_526:
	or.b32  	%r25643, %r29271, %r29272;
	or.b32  	%r25644, %r25643, %r29270;
	or.b32  	%r25645, %r25644, %r29269;
	setp.eq.s32 	%p461, %r25645, 0;
	@%p461 bra 	$L__BB3_528;
	mov.u32 	%r25646, %tid.x;
	shl.b32 	%r25647, %r25646, 4;
	and.b32  	%r25648, %r25647, 496;
	mov.u32 	%r25649, s_mem;
	add.s32 	%r25650, %r25649, %r25648;
	atom.shared.xor.b32 	%r25651, [%r25650+44032], %r29272;
	atom.shared.xor.b32 	%r25652, [%r25650+44036], %r29271;
	atom.shared.xor.b32 	%r25653, [%r25650+44040], %r29270;
	atom.shared.xor.b32 	%r25654, [%r25650+44044], %r29269;
$L__BB3_528:
	or.b32  	%r25655, %r29267, %r29268;
	or.b32  	%r25656, %r25655, %r29266;
	or.b32  	%r25657, %r25656, %r29265;
	setp.eq.s32 	%p462, %r25657, 0;
	@%p462 bra 	$L__BB3_530;
	mov.u32 	%r25658, %tid.x;
	shl.b32 	%r25659, %r25658, 4;
	and.b32  	%r25660, %r25659, 496;
	mov.u32 	%r25661, s_mem;
	add.s32 	%r25662, %r25661, %r25660;
	atom.shared.xor.b32 	%r25663, [%r25662+44544], %r29268;
	atom.shared.xor.b32 	%r25664, [%r25662+44548], %r29267;
	atom.shared.xor.b32 	%r25665, [%r25662+44552], %r29266;
	atom.shared.xor.b32 	%r25666, [%r25662+44556], %r29265;
$L__BB3_530:
	or.b32  	%r25667, %r29263, %r29264;
	or.b32  	%r25668, %r25667, %r29262;
	or.b32  	%r25669, %r25668, %r29261;
	setp.eq.s32 	%p463, %r25669, 0;
	@%p463 bra 	$L__BB3_532;
	mov.u32 	%r25670, %tid.x;
	shl.b32 	%r25671, %r25670, 4;
	and.b32  	%r25672, %r25671, 496;
	mov.u32 	%r25673, s_mem;
	add.s32 	%r25674, %r25673, %r25672;
	atom.shared.xor.b32 	%r25675, [%r25674+45056], %r29264;
	atom.shared.xor.b32 	%r25676, [%r25674+45060], %r29263;
	atom.shared.xor.b32 	%r25677, [%r25674+45064], %r29262;
	atom.shared.xor.b32 	%r25678, [%r25674+45068], %r29261;
$L__BB3_532:
	or.b32  	%r25679, %r29259, %r29260;
	or.b32  	%r25680, %r25679, %r29258;
	or.b32  	%r25681, %r25680, %r29257;
	setp.eq.s32 	%p464, %r25681, 0;
	@%p464 bra 	$L__BB3_534;
	mov.u32 	%r25682, %tid.x;
	shl.b32 	%r25683, %r25682, 4;
	and.b32  	%r25684, %r25683, 496;
	mov.u32 	%r25685, s_mem;
	add.s32 	%r25686, %r25685, %r25684;
	atom.shared.xor.b32 	%r25687, [%r25686+45568], %r29260;
	atom.shared.xor.b32 	%r25688, [%r25686+45572], %r29259;
	atom.shared.xor.b32 	%r25689, [%r25686+45576], %r29258;
	atom.shared.xor.b32 	%r25690, [%r25686+45580], %r29257;
$L__BB3_534:
	or.b32  	%r25691, %r29255, %r29256;
	or.b32  	%r25692, %r25691, %r29254;
	or.b32  	%r25693, %r25692, %r29253;
	setp.eq.s32 	%p465, %r25693, 0;
	@%p465 bra 	$L__BB3_536;
	mov.u32 	%r25694, %tid.x;
	shl.b32 	%r25695, %r25694, 4;
	and.b32  	%r25696, %r25695, 496;
	mov.u32 	%r25697, s_mem;
	add.s32 	%r25698, %r25697, %r25696;
	atom.shared.xor.b32 	%r25699, [%r25698+46080], %r29256;
	atom.shared.xor.b32 	%r25700, [%r25698+46084], %r29255;
	atom.shared.xor.b32 	%r25701, [%r25698+46088], %r29254;
	atom.shared.xor.b32 	%r25702, [%r25698+46092], %r29253;
$L__BB3_536:
	or.b32  	%r25703, %r29251, %r29252;
	or.b32  	%r25704, %r25703, %r29250;
	or.b32  	%r25705, %r25704, %r29249;
	setp.eq.s32 	%p466, %r25705, 0;
	@%p466 bra 	$L__BB3_538;
	mov.u32 	%r25706, %tid.x;
	shl.b32 	%r25707, %r25706, 4;
	and.b32  	%r25708, %r25707, 496;
	mov.u32 	%r25709, s_mem;
	add.s32 	%r25710, %r25709, %r25708;
	atom.shared.xor.b32 	%r25711, [%r25710+46592], %r29252;
	atom.shared.xor.b32 	%r25712, [%r25710+46596], %r29251;
	atom.shared.xor.b32 	%r25713, [%r25710+46600], %r29250;
	atom.shared.xor.b32 	%r25714, [%r25710+46604], %r29249;
$L__BB3_538:
	or.b32  	%r25715, %r29247, %r29248;
	or.b32  	%r25716, %r25715, %r29246;
	or.b32  	%r25717, %r25716, %r29245;
	setp.eq.s32 	%p467, %r25717, 0;
	@%p467 bra 	$L__BB3_540;
	mov.u32 	%r25718, %tid.x;
	shl.b32 	%r25719, %r25718, 4;
	and.b32  	%r25720, %r25719, 496;
	mov.u32 	%r25721, s_mem;
	add.s32 	%r25722, %r25721, %r25720;
	atom.shared.xor.b32 	%r25723, [%r25722+47104], %r29248;
	atom.shared.xor.b32 	%r25724, [%r25722+47108], %r29247;
	atom.shared.xor.b32 	%r25725, [%r25722+47112], %r29246;
	atom.shared.xor.b32 	%r25726, [%r25722+47116], %r29245;
$L__BB3_540:
	or.b32  	%r25727, %r29243, %r29244;
	or.b32  	%r25728, %r25727, %r29242;
	or.b32  	%r25729, %r25728, %r29241;
	setp.eq.s32 	%p468, %r25729, 0;
	@%p468 bra 	$L__BB3_542;
	mov.u32 	%r25730, %tid.x;
	shl.b32 	%r25731, %r25730, 4;
	and.b32  	%r25732, %r25731, 496;
	mov.u32 	%r25733, s_mem;
	add.s32 	%r25734, %r25733, %r25732;
	atom.shared.xor.b32 	%r25735, [%r25734+47616], %r29244;
	atom.shared.xor.b32 	%r25736, [%r25734+47620], %r29243;
	atom.shared.xor.b32 	%r25737, [%r25734+47624], %r29242;
	atom.shared.xor.b32 	%r25738, [%r25734+47628], %r29241;
$L__BB3_542:
	or.b32  	%r25739, %r29239, %r29240;
	or.b32  	%r25740, %r25739, %r29238;
	or.b32  	%r25741, %r25740, %r29237;
	setp.eq.s32 	%p469, %r25741, 0;
	@%p469 bra 	$L__BB3_544;
	mov.u32 	%r25742, %tid.x;
	shl.b32 	%r25743, %r25742, 4;
	and.b32  	%r25744, %r25743, 496;
	mov.u32 	%r25745, s_mem;
	add.s32 	%r25746, %r25745, %r25744;
	atom.shared.xor.b32 	%r25747, [%r25746+48128], %r29240;
	atom.shared.xor.b32 	%r25748, [%r25746+48132], %r29239;
	atom.shared.xor.b32 	%r25749, [%r25746+48136], %r29238;
	atom.shared.xor.b32 	%r25750, [%r25746+48140], %r29237;
$L__BB3_544:
	or.b32  	%r25751, %r29235, %r29236;
	or.b32  	%r25752, %r25751, %r29234;
	or.b32  	%r25753, %r25752, %r29233;
	setp.eq.s32 	%p470, %r25753, 0;
	@%p470 bra 	$L__BB3_546;
	mov.u32 	%r25754, %tid.x;
	shl.b32 	%r25755, %r25754, 4;
	and.b32  	%r25756, %r25755, 496;
	mov.u32 	%r25757, s_mem;
	add.s32 	%r25758, %r25757, %r25756;
	atom.shared.xor.b32 	%r25759, [%r25758+48640], %r29236;
	atom.shared.xor.b32 	%r25760, [%r25758+48644], %r29235;
	atom.shared.xor.b32 	%r25761, [%r25758+48648], %r29234;
	atom.shared.xor.b32 	%r25762, [%r25758+48652], %r29233;
$L__BB3_546:
	or.b32  	%r25763, %r29231, %r29232;
	or.b32  	%r25764, %r25763, %r29230;
	or.b32  	%r25765, %r25764, %r29229;
	setp.eq.s32 	%p471, %r25765, 0;
	@%p471 bra 	$L__BB3_548;
	mov.u32 	%r25766, %tid.x;
	shl.b32 	%r25767, %r25766, 4;
	and.b32  	%r25768, %r25767, 496;
	mov.u32 	%r25769, s_mem;
	add.s32 	%r25770, %r25769, %r25768;
	atom.shared.xor.b32 	%r25771, [%r25770+49152], %r29232;
	atom.shared.xor.b32 	%r25772, [%r25770+49156], %r29231;
	atom.shared.xor.b32 	%r25773, [%r25770+49160], %r29230;
	atom.shared.xor.b32 	%r25774, [%r25770+49164], %r29229;
$L__BB3_548:
	or.b32  	%r25775, %r29227, %r29228;
	or.b32  	%r25776, %r25775, %r29226;
	or.b32  	%r25777, %r25776, %r29225;
	setp.eq.s32 	%p472, %r25777, 0;
	@%p472 bra 	$L__BB3_550;
	mov.u32 	%r25778, %tid.x;
	shl.b32 	%r25779, %r25778, 4;
	and.b32  	%r25780, %r25779, 496;
	mov.u32 	%r25781, s_mem;
	add.s32 	%r25782, %r25781, %r25780;
	atom.shared.xor.b32 	%r25783, [%r25782+49664], %r29228;
	atom.shared.xor.b32 	%r25784, [%r25782+49668], %r29227;
	atom.shared.xor.b32 	%r25785, [%r25782+49672], %r29226;
	atom.shared.xor.b32 	%r25786, [%r25782+49676], %r29225;
$L__BB3_550:
	or.b32  	%r25787, %r29223, %r29224;
	or.b32  	%r25788, %r25787, %r29222;
	or.b32  	%r25789, %r25788, %r29221;
	setp.eq.s32 	%p473, %r25789, 0;
	@%p473 bra 	$L__BB3_552;
	mov.u32 	%r25790, %tid.x;
	shl.b32 	%r25791, %r25790, 4;
	and.b32  	%r25792, %r25791, 496;
	mov.u32 	%r25793, s_mem;
	add.s32 	%r25794, %r25793, %r25792;
	atom.shared.xor.b32 	%r25795, [%r25794+50176], %r29224;
	atom.shared.xor.b32 	%r25796, [%r25794+50180], %r29223;
	atom.shared.xor.b32 	%r25797, [%r25794+50184], %r29222;
	atom.shared.xor.b32 	%r25798, [%r25794+50188], %r29221;
$L__BB3_552:
	or.b32  	%r25799, %r29219, %r29220;
	or.b32  	%r25800, %r25799, %r29218;
	or.b32  	%r25801, %r25800, %r29217;
	setp.eq.s32 	%p474, %r25801, 0;
	@%p474 bra 	$L__BB3_554;
	mov.u32 	%r25802, %tid.x;
	shl.b32 	%r25803, %r25802, 4;
	and.b32  	%r25804, %r25803, 496;
	mov.u32 	%r25805, s_mem;
	add.s32 	%r25806, %r25805, %r25804;
	atom.shared.xor.b32 	%r25807, [%r25806+50688], %r29220;
	atom.shared.xor.b32 	%r25808, [%r25806+50692], %r29219;
	atom.shared.xor.b32 	%r25809, [%r25806+50696], %r29218;
	atom.shared.xor.b32 	%r25810, [%r25806+50700], %r29217;
$L__BB3_554:
	or.b32  	%r25811, %r29215, %r29216;
	or.b32  	%r25812, %r25811, %r29214;
	or.b32  	%r25813, %r25812, %r29213;
	setp.eq.s32 	%p475, %r25813, 0;
	@%p475 bra 	$L__BB3_556;
	mov.u32 	%r25814, %tid.x;
	shl.b32 	%r25815, %r25814, 4;
	and.b32  	%r25816, %r25815, 496;
	mov.u32 	%r25817, s_mem;
	add.s32 	%r25818, %r25817, %r25816;
	atom.shared.xor.b32 	%r25819, [%r25818+51200], %r29216;
	atom.shared.xor.b32 	%r25820, [%r25818+51204], %r29215;
	atom.shared.xor.b32 	%r25821, [%r25818+51208], %r29214;
	atom.shared.xor.b32 	%r25822, [%r25818+51212], %r29213;
$L__BB3_556:
	or.b32  	%r25823, %r29211, %r29212;
	or.b32  	%r25824, %r25823, %r29210;
	or.b32  	%r25825, %r25824, %r29209;
	setp.eq.s32 	%p476, %r25825, 0;
	@%p476 bra 	$L__BB3_558;
	mov.u32 	%r25826, %tid.x;
	shl.b32 	%r25827, %r25826, 4;
	and.b32  	%r25828, %r25827, 496;
	mov.u32 	%r25829, s_mem;
	add.s32 	%r25830, %r25829, %r25828;
	atom.shared.xor.b32 	%r25831, [%r25830+51712], %r29212;
	atom.shared.xor.b32 	%r25832, [%r25830+51716], %r29211;
	atom.shared.xor.b32 	%r25833, [%r25830+51720], %r29210;
	atom.shared.xor.b32 	%r25834, [%r25830+51724], %r29209;
$L__BB3_558:
	or.b32  	%r25835, %r29207, %r29208;
	or.b32  	%r25836, %r25835, %r29206;
	or.b32  	%r25837, %r25836, %r29205;
	setp.eq.s32 	%p477, %r25837, 0;
	@%p477 bra 	$L__BB3_560;
	mov.u32 	%r25838, %tid.x;
	shl.b32 	%r25839, %r25838, 4;
	and.b32  	%r25840, %r25839, 496;
	mov.u32 	%r25841, s_mem;
	add.s32 	%r25842, %r25841, %r25840;
	atom.shared.xor.b32 	%r25843, [%r25842+52224], %r29208;
	atom.shared.xor.b32 	%r25844, [%r25842+52228], %r29207;
	atom.shared.xor.b32 	%r25845, [%r25842+52232], %r29206;
	atom.shared.xor.b32 	%r25846, [%r25842+52236], %r29205;
$L__BB3_560:
	or.b32  	%r25847, %r29203, %r29204;
	or.b32  	%r25848, %r25847, %r29202;
	or.b32  	%r25849, %r25848, %r29201;
	setp.eq.s32 	%p478, %r25849, 0;
	@%p478 bra 	$L__BB3_562;
	mov.u32 	%r25850, %tid.x;
	shl.b32 	%r25851, %r25850, 4;
	and.b32  	%r25852, %r25851, 496;
	mov.u32 	%r25853, s_mem;
	add.s32 	%r25854, %r25853, %r25852;
	atom.shared.xor.b32 	%r25855, [%r25854+52736], %r29204;
	atom.shared.xor.b32 	%r25856, [%r25854+52740], %r29203;
	atom.shared.xor.b32 	%r25857, [%r25854+52744], %r29202;
	atom.shared.xor.b32 	%r25858, [%r25854+52748], %r29201;
$L__BB3_562:
	or.b32  	%r25859, %r29199, %r29200;
	or.b32  	%r25860, %r25859, %r29198;
	or.b32  	%r25861, %r25860, %r29197;
	setp.eq.s32 	%p479, %r25861, 0;
	@%p479 bra 	$L__BB3_564;
	mov.u32 	%r25862, %tid.x;
	shl.b32 	%r25863, %r25862, 4;
	and.b32  	%r25864, %r25863, 496;
	mov.u32 	%r25865, s_mem;
	add.s32 	%r25866, %r25865, %r25864;
	atom.shared.xor.b32 	%r25867, [%r25866+53248], %r29200;
	atom.shared.xor.b32 	%r25868, [%r25866+53252], %r29199;
	atom.shared.xor.b32 	%r25869, [%r25866+53256], %r29198;
	atom.shared.xor.b32 	%r25870, [%r25866+53260], %r29197;
$L__BB3_564:
	or.b32  	%r25871, %r29195, %r29196;
	or.b32  	%r25872, %r25871, %r29194;
	or.b32  	%r25873, %r25872, %r29193;
	setp.eq.s32 	%p480, %r25873, 0;
	@%p480 bra 	$L__BB3_566;
	mov.u32 	%r25874, %tid.x;
	shl.b32 	%r25875, %r25874, 4;
	and.b32  	%r25876, %r25875, 496;
	mov.u32 	%r25877, s_mem;
	add.s32 	%r25878, %r25877, %r25876;
	atom.shared.xor.b32 	%r25879, [%r25878+53760], %r29196;
	atom.shared.xor.b32 	%r25880, [%r25878+53764], %r29195;
	atom.shared.xor.b32 	%r25881, [%r25878+53768], %r29194;
	atom.shared.xor.b32 	%r25882, [%r25878+53772], %r29193;
$L__BB3_566:
	or.b32  	%r25883, %r29191, %r29192;
	or.b32  	%r25884, %r25883, %r29190;
	or.b32  	%r25885, %r25884, %r29189;
	setp.eq.s32 	%p481, %r25885, 0;
	@%p481 bra 	$L__BB3_568;
	mov.u32 	%r25886, %tid.x;
	shl.b32 	%r25887, %r25886, 4;
	and.b32  	%r25888, %r25887, 496;
	mov.u32 	%r25889, s_mem;
	add.s32 	%r25890, %r25889, %r25888;
	atom.shared.xor.b32 	%r25891, [%r25890+54272], %r29192;
	atom.shared.xor.b32 	%r25892, [%r25890+54276], %r29191;
	atom.shared.xor.b32 	%r25893, [%r25890+54280], %r29190;
	atom.shared.xor.b32 	%r25894, [%r25890+54284], %r29189;
$L__BB3_568:
	or.b32  	%r25895, %r29187, %r29188;
	or.b32  	%r25896, %r25895, %r29186;
	or.b32  	%r25897, %r25896, %r29185;
	setp.eq.s32 	%p482, %r25897, 0;
	@%p482 bra 	$L__BB3_570;
	mov.u32 	%r25898, %tid.x;
	shl.b32 	%r25899, %r25898, 4;
	and.b32  	%r25900, %r25899, 496;
	mov.u32 	%r25901, s_mem;
	add.s32 	%r25902, %r25901, %r25900;
	atom.shared.xor.b32 	%r25903, [%r25902+54784], %r29188;
	atom.shared.xor.b32 	%r25904, [%r25902+54788], %r29187;
	atom.shared.xor.b32 	%r25905, [%r25902+54792], %r29186;
	atom.shared.xor.b32 	%r25906, [%r25902+54796], %r29185;
$L__BB3_570:
	or.b32  	%r25907, %r29183, %r29184;
	or.b32  	%r25908, %r25907, %r29182;
	or.b32  	%r25909, %r25908, %r29181;
	setp.eq.s32 	%p483, %r25909, 0;
	@%p483 bra 	$L__BB3_572;
	mov.u32 	%r25910, %tid.x;
	shl.b32 	%r25911, %r25910, 4;
	and.b32  	%r25912, %r25911, 496;
	mov.u32 	%r25913, s_mem;
	add.s32 	%r25914, %r25913, %r25912;
	atom.shared.xor.b32 	%r25915, [%r25914+55296], %r29184;
	atom.shared.xor.b32 	%r25916, [%r25914+55300], %r29183;
	atom.shared.xor.b32 	%r25917, [%r25914+55304], %r29182;
	atom.shared.xor.b32 	%r25918, [%r25914+55308], %r29181;
$L__BB3_572:
	or.b32  	%r25919, %r29179, %r29180;
	or.b32  	%r25920, %r25919, %r29178;
	or.b32  	%r25921, %r25920, %r29177;
	setp.eq.s32 	%p484, %r25921, 0;
	@%p484 bra 	$L__BB3_574;
	mov.u32 	%r25922, %tid.x;
	shl.b32 	%r25923, %r25922, 4;
	and.b32  	%r25924, %r25923, 496;
	mov.u32 	%r25925, s_mem;
	add.s32 	%r25926, %r25925, %r25924;
	atom.shared.xor.b32 	%r25927, [%r25926+55808], %r29180;
	atom.shared.xor.b32 	%r25928, [%r25926+55812], %r29179;
	atom.shared.xor.b32 	%r25929, [%r25926+55816], %r29178;
	atom.shared.xor.b32 	%r25930, [%r25926+55820], %r29177;
$L__BB3_574:
	or.b32  	%r25931, %r29175, %r29176;
	or.b32  	%r25932, %r25931, %r29174;
	or.b32  	%r25933, %r25932, %r29173;
	setp.eq.s32 	%p485, %r25933, 0;
	@%p485 bra 	$L__BB3_576;
	mov.u32 	%r25934, %tid.x;
	shl.b32 	%r25935, %r25934, 4;
	and.b32  	%r25936, %r25935, 496;
	mov.u32 	%r25937, s_mem;
	add.s32 	%r25938, %r25937, %r25936;
	atom.shared.xor.b32 	%r25939, [%r25938+56320], %r29176;
	atom.shared.xor.b32 	%r25940, [%r25938+56324], %r29175;
	atom.shared.xor.b32 	%r25941, [%r25938+56328], %r29174;
	atom.shared.xor.b32 	%r25942, [%r25938+56332], %r29173;
$L__BB3_576:
	or.b32  	%r25943, %r29171, %r29172;
	or.b32  	%r25944, %r25943, %r29170;
	or.b32  	%r25945, %r25944, %r29169;
	setp.eq.s32 	%p486, %r25945, 0;
	@%p486 bra 	$L__BB3_578;
	mov.u32 	%r25946, %tid.x;
	shl.b32 	%r25947, %r25946, 4;
	and.b32  	%r25948, %r25947, 496;
	mov.u32 	%r25949, s_mem;
	add.s32 	%r25950, %r25949, %r25948;
	atom.shared.xor.b32 	%r25951, [%r25950+56832], %r29172;
	atom.shared.xor.b32 	%r25952, [%r25950+56836], %r29171;
	atom.shared.xor.b32 	%r25953, [%r25950+56840], %r29170;
	atom.shared.xor.b32 	%r25954, [%r25950+56844], %r29169;
$L__BB3_578:
	or.b32  	%r25955, %r29167, %r29168;
	or.b32  	%r25956, %r25955, %r29166;
	or.b32  	%r25957, %r25956, %r29165;
	setp.eq.s32 	%p487, %r25957, 0;
	@%p487 bra 	$L__BB3_580;
	mov.u32 	%r25958, %tid.x;
	shl.b32 	%r25959, %r25958, 4;
	and.b32  	%r25960, %r25959, 496;
	mov.u32 	%r25961, s_mem;
	add.s32 	%r25962, %r25961, %r25960;
	atom.shared.xor.b32 	%r25963, [%r25962+57344], %r29168;
	atom.shared.xor.b32 	%r25964, [%r25962+57348], %r29167;
	atom.shared.xor.b32 	%r25965, [%r25962+57352], %r29166;
	atom.shared.xor.b32 	%r25966, [%r25962+57356], %r29165;
$L__BB3_580:
	or.b32  	%r25967, %r29163, %r29164;
	or.b32  	%r25968, %r25967, %r29162;
	or.b32  	%r25969, %r25968, %r29161;
	setp.eq.s32 	%p488, %r25969, 0;
	@%p488 bra 	$L__BB3_582;
	mov.u32 	%r25970, %tid.x;
	shl.b32 	%r25971, %r25970, 4;
	and.b32  	%r25972, %r25971, 496;
	mov.u32 	%r25973, s_mem;
	add.s32 	%r25974, %r25973, %r25972;
	atom.shared.xor.b32 	%r25975, [%r25974+57856], %r29164;
	atom.shared.xor.b32 	%r25976, [%r25974+57860], %r29163;
	atom.shared.xor.b32 	%r25977, [%r25974+57864], %r29162;
	atom.shared.xor.b32 	%r25978, [%r25974+57868], %r29161;
$L__BB3_582:
	or.b32  	%r25979, %r29159, %r29160;
	or.b32  	%r25980, %r25979, %r29158;
	or.b32  	%r25981, %r25980, %r29157;
	setp.eq.s32 	%p489, %r25981, 0;
	@%p489 bra 	$L__BB3_584;
	mov.u32 	%r25982, %tid.x;
	shl.b32 	%r25983, %r25982, 4;
	and.b32  	%r25984, %r25983, 496;
	mov.u32 	%r25985, s_mem;
	add.s32 	%r25986, %r25985, %r25984;
	atom.shared.xor.b32 	%r25987, [%r25986+58368], %r29160;
	atom.shared.xor.b32 	%r25988, [%r25986+58372], %r29159;
	atom.shared.xor.b32 	%r25989, [%r25986+58376], %r29158;
	atom.shared.xor.b32 	%r25990, [%r25986+58380], %r29157;
$L__BB3_584:
	or.b32  	%r25991, %r29155, %r29156;
	or.b32  	%r25992, %r25991, %r29154;
	or.b32  	%r25993, %r25992, %r29153;
	setp.eq.s32 	%p490, %r25993, 0;
	@%p490 bra 	$L__BB3_586;
	mov.u32 	%r25994, %tid.x;
	shl.b32 	%r25995, %r25994, 4;
	and.b32  	%r25996, %r25995, 496;
	mov.u32 	%r25997, s_mem;
	add.s32 	%r25998, %r25997, %r25996;
	atom.shared.xor.b32 	%r25999, [%r25998+58880], %r29156;
	atom.shared.xor.b32 	%r26000, [%r25998+58884], %r29155;
	atom.shared.xor.b32 	%r26001, [%r25998+58888], %r29154;
	atom.shared.xor.b32 	%r26002, [%r25998+58892], %r29153;
$L__BB3_586:
	or.b32  	%r26003, %r29151, %r29152;
	or.b32  	%r26004, %r26003, %r29150;
	or.b32  	%r26005, %r26004, %r29149;
	setp.eq.s32 	%p491, %r26005, 0;
	@%p491 bra 	$L__BB3_588;
	mov.u32 	%r26006, %tid.x;
	shl.b32 	%r26007, %r26006, 4;
	and.b32  	%r26008, %r26007, 496;
	mov.u32 	%r26009, s_mem;
	add.s32 	%r26010, %r26009, %r26008;
	atom.shared.xor.b32 	%r26011, [%r26010+59392], %r29152;
	atom.shared.xor.b32 	%r26012, [%r26010+59396], %r29151;
	atom.shared.xor.b32 	%r26013, [%r26010+59400], %r29150;
	atom.shared.xor.b32 	%r26014, [%r26010+59404], %r29149;
$L__BB3_588:
	or.b32  	%r26015, %r29147, %r29148;
	or.b32  	%r26016, %r26015, %r29146;
	or.b32  	%r26017, %r26016, %r29145;
	setp.eq.s32 	%p492, %r26017, 0;
	@%p492 bra 	$L__BB3_590;
	mov.u32 	%r26018, %tid.x;
	shl.b32 	%r26019, %r26018, 4;
	and.b32  	%r26020, %r26019, 496;
	mov.u32 	%r26021, s_mem;
	add.s32 	%r26022, %r26021, %r26020;
	atom.shared.xor.b32 	%r26023, [%r26022+59904], %r29148;
	atom.shared.xor.b32 	%r26024, [%r26022+59908], %r29147;
	atom.shared.xor.b32 	%r26025, [%r26022+59912], %r29146;
	atom.shared.xor.b32 	%r26026, [%r26022+59916], %r29145;
$L__BB3_590:
	or.b32  	%r26027, %r29143, %r29144;
	or.b32  	%r26028, %r26027, %r29142;
	or.b32  	%r26029, %r26028, %r29141;
	setp.eq.s32 	%p493, %r26029, 0;
	@%p493 bra 	$L__BB3_592;
	mov.u32 	%r26030, %tid.x;
	shl.b32 	%r26031, %r26030, 4;
	and.b32  	%r26032, %r26031, 496;
	mov.u32 	%r26033, s_mem;
	add.s32 	%r26034, %r26033, %r26032;
	atom.shared.xor.b32 	%r26035, [%r26034+60416], %r29144;
	atom.shared.xor.b32 	%r26036, [%r26034+60420], %r29143;
	atom.shared.xor.b32 	%r26037, [%r26034+60424], %r29142;
	atom.shared.xor.b32 	%r26038, [%r26034+60428], %r29141;
$L__BB3_592:
	or.b32  	%r26039, %r29139, %r29140;
	or.b32  	%r26040, %r26039, %r29138;
	or.b32  	%r26041, %r26040, %r29137;
	setp.eq.s32 	%p494, %r26041, 0;
	@%p494 bra 	$L__BB3_594;
	mov.u32 	%r26042, %tid.x;
	shl.b32 	%r26043, %r26042, 4;
	and.b32  	%r26044, %r26043, 496;
	mov.u32 	%r26045, s_mem;
	add.s32 	%r26046, %r26045, %r26044;
	atom.shared.xor.b32 	%r26047, [%r26046+60928], %r29140;
	atom.shared.xor.b32 	%r26048, [%r26046+60932], %r29139;
	atom.shared.xor.b32 	%r26049, [%r26046+60936], %r29138;
	atom.shared.xor.b32 	%r26050, [%r26046+60940], %r29137;
$L__BB3_594:
	or.b32  	%r26051, %r29135, %r29136;
	or.b32  	%r26052, %r26051, %r29134;
	or.b32  	%r26053, %r26052, %r29133;
	setp.eq.s32 	%p495, %r26053, 0;
	@%p495 bra 	$L__BB3_596;
	mov.u32 	%r26054, %tid.x;
	shl.b32 	%r26055, %r26054, 4;
	and.b32  	%r26056, %r26055, 496;
	mov.u32 	%r26057, s_mem;
	add.s32 	%r26058, %r26057, %r26056;
	atom.shared.xor.b32 	%r26059, [%r26058+61440], %r29136;
	atom.shared.xor.b32 	%r26060, [%r26058+61444], %r29135;
	atom.shared.xor.b32 	%r26061, [%r26058+61448], %r29134;
	atom.shared.xor.b32 	%r26062, [%r26058+61452], %r29133;
$L__BB3_596:
	or.b32  	%r26063, %r29131, %r29132;
	or.b32  	%r26064, %r26063, %r29130;
	or.b32  	%r26065, %r26064, %r29129;
	setp.eq.s32 	%p496, %r26065, 0;
	@%p496 bra 	$L__BB3_598;
	mov.u32 	%r26066, %tid.x;
	shl.b32 	%r26067, %r26066, 4;
	and.b32  	%r26068, %r26067, 496;
	mov.u32 	%r26069, s_mem;
	add.s32 	%r26070, %r26069, %r26068;
	atom.shared.xor.b32 	%r26071, [%r26070+61952], %r29132;
	atom.shared.xor.b32 	%r26072, [%r26070+61956], %r29131;
	atom.shared.xor.b32 	%r26073, [%r26070+61960], %r29130;
	atom.shared.xor.b32 	%r26074, [%r26070+61964], %r29129;
$L__BB3_598:
	or.b32  	%r26075, %r29127, %r29128;
	or.b32  	%r26076, %r26075, %r29126;
	or.b32  	%r26077, %r26076, %r29125;
	setp.eq.s32 	%p497, %r26077, 0;
	@%p497 bra 	$L__BB3_600;
	mov.u32 	%r26078, %tid.x;
	shl.b32 	%r26079, %r26078, 4;
	and.b32  	%r26080, %r26079, 496;
	mov.u32 	%r26081, s_mem;
	add.s32 	%r26082, %r26081, %r26080;
	atom.shared.xor.b32 	%r26083, [%r26082+62464], %r29128;
	atom.shared.xor.b32 	%r26084, [%r26082+62468], %r29127;
	atom.shared.xor.b32 	%r26085, [%r26082+62472], %r29126;
	atom.shared.xor.b32 	%r26086, [%r26082+62476], %r29125;
$L__BB3_600:
	or.b32  	%r26087, %r29123, %r29124;
	or.b32  	%r26088, %r26087, %r29122;
	or.b32  	%r26089, %r26088, %r29121;
	setp.eq.s32 	%p498, %r26089, 0;
	@%p498 bra 	$L__BB3_602;
	mov.u32 	%r26090, %tid.x;
	shl.b32 	%r26091, %r26090, 4;
	and.b32  	%r26092, %r26091, 496;
	mov.u32 	%r26093, s_mem;
	add.s32 	%r26094, %r26093, %r26092;
	atom.shared.xor.b32 	%r26095, [%r26094+62976], %r29124;
	atom.shared.xor.b32 	%r26096, [%r26094+62980], %r29123;
	atom.shared.xor.b32 	%r26097, [%r26094+62984], %r29122;
	atom.shared.xor.b32 	%r26098, [%r26094+62988], %r29121;
$L__BB3_602:
	or.b32  	%r26099, %r29119, %r29120;
	or.b32  	%r26100, %r26099, %r29118;
	or.b32  	%r26101, %r26100, %r29117;
	setp.eq.s32 	%p499, %r26101, 0;
	@%p499 bra 	$L__BB3_604;
	mov.u32 	%r26102, %tid.x;
	shl.b32 	%r26103, %r26102, 4;
	and.b32  	%r26104, %r26103, 496;
	mov.u32 	%r26105, s_mem;
	add.s32 	%r26106, %r26105, %r26104;
	atom.shared.xor.b32 	%r26107, [%r26106+63488], %r29120;
	atom.shared.xor.b32 	%r26108, [%r26106+63492], %r29119;
	atom.shared.xor.b32 	%r26109, [%r26106+63496], %r29118;
	atom.shared.xor.b32 	%r26110, [%r26106+63500], %r29117;
$L__BB3_604:
	or.b32  	%r26111, %r29115, %r29116;
	or.b32  	%r26112, %r26111, %r29114;
	or.b32  	%r26113, %r26112, %r29113;
	setp.eq.s32 	%p500, %r26113, 0;
	@%p500 bra 	$L__BB3_606;
	mov.u32 	%r26114, %tid.x;
	shl.b32 	%r26115, %r26114, 4;
	and.b32  	%r26116, %r26115, 496;
	mov.u32 	%r26117, s_mem;
	add.s32 	%r26118, %r26117, %r26116;
	atom.shared.xor.b32 	%r26119, [%r26118+64000], %r29116;
	atom.shared.xor.b32 	%r26120, [%r26118+64004], %r29115;
	atom.shared.xor.b32 	%r26121, [%r26118+64008], %r29114;
	atom.shared.xor.b32 	%r26122, [%r26118+64012], %r29113;
$L__BB3_606:
	or.b32  	%r26123, %r29111, %r29112;
	or.b32  	%r26124, %r26123, %r29110;
	or.b32  	%r26125, %r26124, %r29109;
	setp.eq.s32 	%p501, %r26125, 0;
	@%p501 bra 	$L__BB3_608;
	mov.u32 	%r26126, %tid.x;
	shl.b32 	%r26127, %r26126, 4;
	and.b32  	%r26128, %r26127, 496;
	mov.u32 	%r26129, s_mem;
	add.s32 	%r26130, %r26129, %r26128;
	atom.shared.xor.b32 	%r26131, [%r26130+64512], %r29112;
	atom.shared.xor.b32 	%r26132, [%r26130+64516], %r29111;
	atom.shared.xor.b32 	%r26133, [%r26130+64520], %r29110;
	atom.shared.xor.b32 	%r26134, [%r26130+64524], %r29109;
$L__BB3_608:
	or.b32  	%r26135, %r29107, %r29108;
	or.b32  	%r26136, %r26135, %r29106;
	or.b32  	%r26137, %r26136, %r29105;
	setp.eq.s32 	%p502, %r26137, 0;
	@%p502 bra 	$L__BB3_610;
	mov.u32 	%r26138, %tid.x;
	shl.b32 	%r26139, %r26138, 4;
	and.b32  	%r26140, %r26139, 496;
	mov.u32 	%r26141, s_mem;
	add.s32 	%r26142, %r26141, %r26140;
	atom.shared.xor.b32 	%r26143, [%r26142+65024], %r29108;
	atom.shared.xor.b32 	%r26144, [%r26142+65028], %r29107;
	atom.shared.xor.b32 	%r26145, [%r26142+65032], %r29106;
	atom.shared.xor.b32 	%r26146, [%r26142+65036], %r29105;
$L__BB3_610:
	or.b32  	%r26147, %r29103, %r29104;
	or.b32  	%r26148, %r26147, %r29102;
	or.b32  	%r26149, %r26148, %r29101;
	setp.eq.s32 	%p503, %r26149, 0;
	@%p503 bra 	$L__BB3_612;
	mov.u32 	%r26150, %tid.x;
	shl.b32 	%r26151, %r26150, 4;
	and.b32  	%r26152, %r26151, 496;
	mov.u32 	%r26153, s_mem;
	add.s32 	%r26154, %r26153, %r26152;
	atom.shared.xor.b32 	%r26155, [%r26154+65536], %r29104;
	atom.shared.xor.b32 	%r26156, [%r26154+65540], %r29103;
	atom.shared.xor.b32 	%r26157, [%r26154+65544], %r29102;
	atom.shared.xor.b32 	%r26158, [%r26154+65548], %r29101;
$L__BB3_612:
	or.b32  	%r26159, %r29099, %r29100;
	or.b32  	%r26160, %r26159, %r29098;
	or.b32  	%r26161, %r26160, %r29097;
	setp.eq.s32 	%p504, %r26161, 0;
	@%p504 bra 	$L__BB3_614;
	mov.u32 	%r26162, %tid.x;
	shl.b32 	%r26163, %r26162, 4;
	and.b32  	%r26164, %r26163, 496;
	mov.u32 	%r26165, s_mem;
	add.s32 	%r26166, %r26165, %r26164;
	atom.shared.xor.b32 	%r26167, [%r26166+66048], %r29100;
	atom.shared.xor.b32 	%r26168, [%r26166+66052], %r29099;
	atom.shared.xor.b32 	%r26169, [%r26166+66056], %r29098;
	atom.shared.xor.b32 	%r26170, [%r26166+66060], %r29097;
$L__BB3_614:
	or.b32  	%r26171, %r29095, %r29096;
	or.b32  	%r26172, %r26171, %r29094;
	or.b32  	%r26173, %r26172, %r29093;
	setp.eq.s32 	%p505, %r26173, 0;
	@%p505 bra 	$L__BB3_616;
	mov.u32 	%r26174, %tid.x;
	shl.b32 	%r26175, %r26174, 4;
	and.b32  	%r26176, %r26175, 496;
	mov.u32 	%r26177, s_mem;
	add.s32 	%r26178, %r26177, %r26176;
	atom.shared.xor.b32 	%r26179, [%r26178+66560], %r29096;
	atom.shared.xor.b32 	%r26180, [%r26178+66564], %r29095;
	atom.shared.xor.b32 	%r26181, [%r26178+66568], %r29094;
	atom.shared.xor.b32 	%r26182, [%r26178+66572], %r29093;
$L__BB3_616:
	or.b32  	%r26183, %r29091, %r29092;
	or.b32  	%r26184, %r26183, %r29090;
	or.b32  	%r26185, %r26184, %r29089;
	setp.eq.s32 	%p506, %r26185, 0;
	@%p506 bra 	$L__BB3_618;
	mov.u32 	%r26186, %tid.x;
	shl.b32 	%r26187, %r26186, 4;
	and.b32  	%r26188, %r26187, 496;
	mov.u32 	%r26189, s_mem;
	add.s32 	%r26190, %r26189, %r26188;
	atom.shared.xor.b32 	%r26191, [%r26190+67072], %r29092;
	atom.shared.xor.b32 	%r26192, [%r26190+67076], %r29091;
	atom.shared.xor.b32 	%r26193, [%r26190+67080], %r29090;
	atom.shared.xor.b32 	%r26194, [%r26190+67084], %r29089;
$L__BB3_618:
	or.b32  	%r26195, %r29087, %r29088;
	or.b32  	%r26196, %r26195, %r29086;
	or.b32  	%r26197, %r26196, %r29085;
	setp.eq.s32 	%p507, %r26197, 0;
	@%p507 bra 	$L__BB3_620;
	mov.u32 	%r26198, %tid.x;
	shl.b32 	%r26199, %r26198, 4;
	and.b32  	%r26200, %r26199, 496;
	mov.u32 	%r26201, s_mem;
	add.s32 	%r26202, %r26201, %r26200;
	atom.shared.xor.b32 	%r26203, [%r26202+67584], %r29088;
	atom.shared.xor.b32 	%r26204, [%r26202+67588], %r29087;
	atom.shared.xor.b32 	%r26205, [%r26202+67592], %r29086;
	atom.shared.xor.b32 	%r26206, [%r26202+67596], %r29085;
$L__BB3_620:
	or.b32  	%r26207, %r29083, %r29084;
	or.b32  	%r26208, %r26207, %r29082;
	or.b32  	%r26209, %r26208, %r29081;
	setp.eq.s32 	%p508, %r26209, 0;
	@%p508 bra 	$L__BB3_622;
	mov.u32 	%r26210, %tid.x;
	shl.b32 	%r26211, %r26210, 4;
	and.b32  	%r26212, %r26211, 496;
	mov.u32 	%r26213, s_mem;
	add.s32 	%r26214, %r26213, %r26212;
	atom.shared.xor.b32 	%r26215, [%r26214+68096], %r29084;
	atom.shared.xor.b32 	%r26216, [%r26214+68100], %r29083;
	atom.shared.xor.b32 	%r26217, [%r26214+68104], %r29082;
	atom.shared.xor.b32 	%r26218, [%r26214+68108], %r29081;
$L__BB3_622:
	or.b32  	%r26219, %r29079, %r29080;
	or.b32  	%r26220, %r26219, %r29078;
	or.b32  	%r26221, %r26220, %r29077;
	setp.eq.s32 	%p509, %r26221, 0;
	@%p509 bra 	$L__BB3_624;
	mov.u32 	%r26222, %tid.x;
	shl.b32 	%r26223, %r26222, 4;
	and.b32  	%r26224, %r26223, 496;
	mov.u32 	%r26225, s_mem;
	add.s32 	%r26226, %r26225, %r26224;
	atom.shared.xor.b32 	%r26227, [%r26226+68608], %r29080;
	atom.shared.xor.b32 	%r26228, [%r26226+68612], %r29079;
	atom.shared.xor.b32 	%r26229, [%r26226+68616], %r29078;
	atom.shared.xor.b32 	%r26230, [%r26226+68620], %r29077;
$L__BB3_624:
	or.b32  	%r26231, %r29075, %r29076;
	or.b32  	%r26232, %r26231, %r29074;
	or.b32  	%r26233, %r26232, %r29073;
	setp.eq.s32 	%p510, %r26233, 0;
	@%p510 bra 	$L__BB3_626;
	mov.u32 	%r26234, %tid.x;
	shl.b32 	%r26235, %r26234, 4;
	and.b32  	%r26236, %r26235, 496;
	mov.u32 	%r26237, s_mem;
	add.s32 	%r26238, %r26237, %r26236;
	atom.shared.xor.b32 	%r26239, [%r26238+69120], %r29076;
	atom.shared.xor.b32 	%r26240, [%r26238+69124], %r29075;
	atom.shared.xor.b32 	%r26241, [%r26238+69128], %r29074;
	atom.shared.xor.b32 	%r26242, [%r26238+69132], %r29073;
$L__BB3_626:
	mov.u32 	%r29619, %tid.x;
	shl.b32 	%r26244, %r29619, 4;
	and.b32  	%r26245, %r26244, 496;
	mov.u32 	%r26246, s_mem;
	add.s32 	%r4435, %r26246, %r26245;
	or.b32  	%r26247, %r29071, %r29072;
	or.b32  	%r26248, %r26247, %r29070;
	or.b32  	%r26249, %r26248, %r29069;
	setp.eq.s32 	%p511, %r26249, 0;
	@%p511 bra 	$L__BB3_628;
	atom.shared.xor.b32 	%r26250, [%r4435+69632], %r29072;
	atom.shared.xor.b32 	%r26251, [%r4435+69636], %r29071;
	atom.shared.xor.b32 	%r26252, [%r4435+69640], %r29070;
	atom.shared.xor.b32 	%r26253, [%r4435+69644], %r29069;
$L__BB3_628:
	or.b32  	%r26254, %r29067, %r29068;
	or.b32  	%r26255, %r26254, %r29066;
	or.b32  	%r26256, %r26255, %r29065;
	setp.eq.s32 	%p512, %r26256, 0;
	@%p512 bra 	$L__BB3_630;
	atom.shared.xor.b32 	%r26257, [%r4435+70144], %r29068;
	atom.shared.xor.b32 	%r26258, [%r4435+70148], %r29067;
	atom.shared.xor.b32 	%r26259, [%r4435+70152], %r29066;
	atom.shared.xor.b32 	%r26260, [%r4435+70156], %r29065;
$L__BB3_630:
	or.b32  	%r26261, %r29063, %r29064;
	or.b32  	%r26262, %r26261, %r29062;
	or.b32  	%r26263, %r26262, %r29061;
	setp.eq.s32 	%p513, %r26263, 0;
	@%p513 bra 	$L__BB3_632;
	atom.shared.xor.b32 	%r26264, [%r4435+70656], %r29064;
	atom.shared.xor.b32 	%r26265, [%r4435+70660], %r29063;
	atom.shared.xor.b32 	%r26266, [%r4435+70664], %r29062;
	atom.shared.xor.b32 	%r26267, [%r4435+70668], %r29061;
$L__BB3_632:
	or.b32  	%r26268, %r29059, %r29060;
	or.b32  	%r26269, %r26268, %r29058;
	or.b32  	%r26270, %r26269, %r29057;
	setp.eq.s32 	%p514, %r26270, 0;
	@%p514 bra 	$L__BB3_634;
	atom.shared.xor.b32 	%r26271, [%r4435+71168], %r29060;
	atom.shared.xor.b32 	%r26272, [%r4435+71172], %r29059;
	atom.shared.xor.b32 	%r26273, [%r4435+71176], %r29058;
	atom.shared.xor.b32 	%r26274, [%r4435+71180], %r29057;
$L__BB3_634:
	or.b32  	%r26275, %r29055, %r29056;
	or.b32  	%r26276, %r26275, %r29054;
	or.b32  	%r26277, %r26276, %r29053;
	setp.eq.s32 	%p515, %r26277, 0;
	@%p515 bra 	$L__BB3_636;
	atom.shared.xor.b32 	%r26278, [%r4435+71680], %r29056;
	atom.shared.xor.b32 	%r26279, [%r4435+71684], %r29055;
	atom.shared.xor.b32 	%r26280, [%r4435+71688], %r29054;
	atom.shared.xor.b32 	%r26281, [%r4435+71692], %r29053;
$L__BB3_636:
	or.b32  	%r26282, %r29051, %r29052;
	or.b32  	%r26283, %r26282, %r29050;
	or.b32  	%r26284, %r26283, %r29049;
	setp.eq.s32 	%p516, %r26284, 0;
	@%p516 bra 	$L__BB3_638;
	atom.shared.xor.b32 	%r26285, [%r4435+72192], %r29052;
	atom.shared.xor.b32 	%r26286, [%r4435+72196], %r29051;
	atom.shared.xor.b32 	%r26287, [%r4435+72200], %r29050;
	atom.shared.xor.b32 	%r26288, [%r4435+72204], %r29049;
$L__BB3_638:
	or.b32  	%r26289, %r29047, %r29048;
	or.b32  	%r26290, %r26289, %r29046;
	or.b32  	%r26291, %r26290, %r29045;
	setp.eq.s32 	%p517, %r26291, 0;
	@%p517 bra 	$L__BB3_640;
	atom.shared.xor.b32 	%r26292, [%r4435+72704], %r29048;
	atom.shared.xor.b32 	%r26293, [%r4435+72708], %r29047;
	atom.shared.xor.b32 	%r26294, [%r4435+72712], %r29046;
	atom.shared.xor.b32 	%r26295, [%r4435+72716], %r29045;
$L__BB3_640:
	or.b32  	%r26296, %r29043, %r29044;
	or.b32  	%r26297, %r26296, %r29042;
	or.b32  	%r26298, %r26297, %r29041;
	setp.eq.s32 	%p518, %r26298, 0;
	@%p518 bra 	$L__BB3_642;
	atom.shared.xor.b32 	%r26299, [%r4435+73216], %r29044;
	atom.shared.xor.b32 	%r26300, [%r4435+73220], %r29043;
	atom.shared.xor.b32 	%r26301, [%r4435+73224], %r29042;
	atom.shared.xor.b32 	%r26302, [%r4435+73228], %r29041;
$L__BB3_642:
	or.b32  	%r26303, %r29039, %r29040;
	or.b32  	%r26304, %r26303, %r29038;
	or.b32  	%r26305, %r26304, %r29037;
	setp.eq.s32 	%p519, %r26305, 0;
	@%p519 bra 	$L__BB3_644;
	atom.shared.xor.b32 	%r26306, [%r4435+73728], %r29040;
	atom.shared.xor.b32 	%r26307, [%r4435+73732], %r29039;
	atom.shared.xor.b32 	%r26308, [%r4435+73736], %r29038;
	atom.shared.xor.b32 	%r26309, [%r4435+73740], %r29037;
$L__BB3_644:
	or.b32  	%r26310, %r29035, %r29036;
	or.b32  	%r26311, %r26310, %r29034;
	or.b32  	%r26312, %r26311, %r29033;
	setp.eq.s32 	%p520, %r26312, 0;
	@%p520 bra 	$L__BB3_646;
	atom.shared.xor.b32 	%r26313, [%r4435+74240], %r29036;
	atom.shared.xor.b32 	%r26314, [%r4435+74244], %r29035;
	atom.shared.xor.b32 	%r26315, [%r4435+74248], %r29034;
	atom.shared.xor.b32 	%r26316, [%r4435+74252], %r29033;
$L__BB3_646:
	or.b32  	%r26317, %r29031, %r29032;
	or.b32  	%r26318, %r26317, %r29030;
	or.b32  	%r26319, %r26318, %r29029;
	setp.eq.s32 	%p521, %r26319, 0;
	@%p521 bra 	$L__BB3_648;
	atom.shared.xor.b32 	%r26320, [%r4435+74752], %r29032;
	atom.shared.xor.b32 	%r26321, [%r4435+74756], %r29031;
	atom.shared.xor.b32 	%r26322, [%r4435+74760], %r29030;
	atom.shared.xor.b32 	%r26323, [%r4435+74764], %r29029;
$L__BB3_648:
	or.b32  	%r26324, %r29027, %r29028;
	or.b32  	%r26325, %r26324, %r29026;
	or.b32  	%r26326, %r26325, %r29025;
	setp.eq.s32 	%p522, %r26326, 0;
	@%p522 bra 	$L__BB3_650;
	atom.shared.xor.b32 	%r26327, [%r4435+75264], %r29028;
	atom.shared.xor.b32 	%r26328, [%r4435+75268], %r29027;
	atom.shared.xor.b32 	%r26329, [%r4435+75272], %r29026;
	atom.shared.xor.b32 	%r26330, [%r4435+75276], %r29025;
$L__BB3_650:
	or.b32  	%r26331, %r29023, %r29024;
	or.b32  	%r26332, %r26331, %r29022;
	or.b32  	%r26333, %r26332, %r29021;
	setp.eq.s32 	%p523, %r26333, 0;
	@%p523 bra 	$L__BB3_652;
	atom.shared.xor.b32 	%r26334, [%r4435+75776], %r29024;
	atom.shared.xor.b32 	%r26335, [%r4435+75780], %r29023;
	atom.shared.xor.b32 	%r26336, [%r4435+75784], %r29022;
	atom.shared.xor.b32 	%r26337, [%r4435+75788], %r29021;
$L__BB3_652:
	or.b32  	%r26338, %r29019, %r29020;
	or.b32  	%r26339, %r26338, %r29018;
	or.b32  	%r26340, %r26339, %r29017;
	setp.eq.s32 	%p524, %r26340, 0;
	@%p524 bra 	$L__BB3_654;
	atom.shared.xor.b32 	%r26341, [%r4435+76288], %r29020;
	atom.shared.xor.b32 	%r26342, [%r4435+76292], %r29019;
	atom.shared.xor.b32 	%r26343, [%r4435+76296], %r29018;
	atom.shared.xor.b32 	%r26344, [%r4435+76300], %r29017;
$L__BB3_654:
	or.b32  	%r26345, %r29015, %r29016;
	or.b32  	%r26346, %r26345, %r29014;
	or.b32  	%r26347, %r26346, %r29013;
	setp.eq.s32 	%p525, %r26347, 0;
	@%p525 bra 	$L__BB3_656;
	atom.shared.xor.b32 	%r26348, [%r4435+76800], %r29016;
	atom.shared.xor.b32 	%r26349, [%r4435+76804], %r29015;
	atom.shared.xor.b32 	%r26350, [%r4435+76808], %r29014;
	atom.shared.xor.b32 	%r26351, [%r4435+76812], %r29013;
$L__BB3_656:
	or.b32  	%r26352, %r29011, %r29012;
	or.b32  	%r26353, %r26352, %r29010;
	or.b32  	%r26354, %r26353, %r29009;
	setp.eq.s32 	%p526, %r26354, 0;
	@%p526 bra 	$L__BB3_658;
	atom.shared.xor.b32 	%r26355, [%r4435+77312], %r29012;
	atom.shared.xor.b32 	%r26356, [%r4435+77316], %r29011;
	atom.shared.xor.b32 	%r26357, [%r4435+77320], %r29010;
	atom.shared.xor.b32 	%r26358, [%r4435+77324], %r29009;
$L__BB3_658:
	or.b32  	%r26359, %r29007, %r29008;
	or.b32  	%r26360, %r26359, %r29006;
	or.b32  	%r26361, %r26360, %r29005;
	setp.eq.s32 	%p527, %r26361, 0;
	@%p527 bra 	$L__BB3_660;
	atom.shared.xor.b32 	%r26362, [%r4435+77824], %r29008;
	atom.shared.xor.b32 	%r26363, [%r4435+77828], %r29007;
	atom.shared.xor.b32 	%r26364, [%r4435+77832], %r29006;
	atom.shared.xor.b32 	%r26365, [%r4435+77836], %r29005;
$L__BB3_660:
	or.b32  	%r26366, %r29003, %r29004;
	or.b32  	%r26367, %r26366, %r29002;
	or.b32  	%r26368, %r26367, %r29001;
	setp.eq.s32 	%p528, %r26368, 0;
	@%p528 bra 	$L__BB3_662;
	atom.shared.xor.b32 	%r26369, [%r4435+78336], %r29004;
	atom.shared.xor.b32 	%r26370, [%r4435+78340], %r29003;
	atom.shared.xor.b32 	%r26371, [%r4435+78344], %r29002;
	atom.shared.xor.b32 	%r26372, [%r4435+78348], %r29001;
$L__BB3_662:
	or.b32  	%r26373, %r28999, %r29000;
	or.b32  	%r26374, %r26373, %r28998;
	or.b32  	%r26375, %r26374, %r28997;
	setp.eq.s32 	%p529, %r26375, 0;
	@%p529 bra 	$L__BB3_664;
	atom.shared.xor.b32 	%r26376, [%r4435+78848], %r29000;
	atom.shared.xor.b32 	%r26377, [%r4435+78852], %r28999;
	atom.shared.xor.b32 	%r26378, [%r4435+78856], %r28998;
	atom.shared.xor.b32 	%r26379, [%r4435+78860], %r28997;
$L__BB3_664:
	or.b32  	%r26380, %r28995, %r28996;
	or.b32  	%r26381, %r26380, %r28994;
	or.b32  	%r26382, %r26381, %r28993;
	setp.eq.s32 	%p530, %r26382, 0;
	@%p530 bra 	$L__BB3_666;
	atom.shared.xor.b32 	%r26383, [%r4435+79360], %r28996;
	atom.shared.xor.b32 	%r26384, [%r4435+79364], %r28995;
	atom.shared.xor.b32 	%r26385, [%r4435+79368], %r28994;
	atom.shared.xor.b32 	%r26386, [%r4435+79372], %r28993;
$L__BB3_666:
	or.b32  	%r26387, %r28991, %r28992;
	or.b32  	%r26388, %r26387, %r28990;
	or.b32  	%r26389, %r26388, %r28989;
	setp.eq.s32 	%p531, %r26389, 0;
	@%p531 bra 	$L__BB3_668;
	atom.shared.xor.b32 	%r26390, [%r4435+79872], %r28992;
	atom.shared.xor.b32 	%r26391, [%r4435+79876], %r28991;
	atom.shared.xor.b32 	%r26392, [%r4435+79880], %r28990;
	atom.shared.xor.b32 	%r26393, [%r4435+79884], %r28989;
$L__BB3_668:
	or.b32  	%r26394, %r28987, %r28988;
	or.b32  	%r26395, %r26394, %r28986;
	or.b32  	%r26396, %r26395, %r28985;
	setp.eq.s32 	%p532, %r26396, 0;
	@%p532 bra 	$L__BB3_670;
	atom.shared.xor.b32 	%r26397, [%r4435+80384], %r28988;
	atom.shared.xor.b32 	%r26398, [%r4435+80388], %r28987;
	atom.shared.xor.b32 	%r26399, [%r4435+80392], %r28986;
	atom.shared.xor.b32 	%r26400, [%r4435+80396], %r28985;
$L__BB3_670:
	or.b32  	%r26401, %r28983, %r28984;
	or.b32  	%r26402, %r26401, %r28982;
	or.b32  	%r26403, %r26402, %r28981;
	setp.eq.s32 	%p533, %r26403, 0;
	@%p533 bra 	$L__BB3_672;
	atom.shared.xor.b32 	%r26404, [%r4435+80896], %r28984;
	atom.shared.xor.b32 	%r26405, [%r4435+80900], %r28983;
	atom.shared.xor.b32 	%r26406, [%r4435+80904], %r28982;
	atom.shared.xor.b32 	%r26407, [%r4435+80908], %r28981;
$L__BB3_672:
	or.b32  	%r26408, %r28979, %r28980;
	or.b32  	%r26409, %r26408, %r28978;
	or.b32  	%r26410, %r26409, %r28977;
	setp.eq.s32 	%p534, %r26410, 0;
	@%p534 bra 	$L__BB3_674;
	atom.shared.xor.b32 	%r26411, [%r4435+81408], %r28980;
	atom.shared.xor.b32 	%r26412, [%r4435+81412], %r28979;
	atom.shared.xor.b32 	%r26413, [%r4435+81416], %r28978;
	atom.shared.xor.b32 	%r26414, [%r4435+81420], %r28977;
$L__BB3_674:
	or.b32  	%r26415, %r28975, %r28976;
	or.b32  	%r26416, %r26415, %r28974;
	or.b32  	%r26417, %r26416, %r28973;
	setp.eq.s32 	%p535, %r26417, 0;
	@%p535 bra 	$L__BB3_676;
	atom.shared.xor.b32 	%r26418, [%r4435+81920], %r28976;
	atom.shared.xor.b32 	%r26419, [%r4435+81924], %r28975;
	atom.shared.xor.b32 	%r26420, [%r4435+81928], %r28974;
	atom.shared.xor.b32 	%r26421, [%r4435+81932], %r28973;
$L__BB3_676:
	or.b32  	%r26422, %r28971, %r28972;
	or.b32  	%r26423, %r26422, %r28970;
	or.b32  	%r26424, %r26423, %r28969;
	setp.eq.s32 	%p536, %r26424, 0;
	@%p536 bra 	$L__BB3_678;
	atom.shared.xor.b32 	%r26425, [%r4435+82432], %r28972;
	atom.shared.xor.b32 	%r26426, [%r4435+82436], %r28971;
	atom.shared.xor.b32 	%r26427, [%r4435+82440], %r28970;
	atom.shared.xor.b32 	%r26428, [%r4435+82444], %r28969;
$L__BB3_678:
	or.b32  	%r26429, %r28967, %r28968;
	or.b32  	%r26430, %r26429, %r28966;
	or.b32  	%r26431, %r26430, %r28965;
	setp.eq.s32 	%p537, %r26431, 0;
	@%p537 bra 	$L__BB3_680;
	atom.shared.xor.b32 	%r26432, [%r4435+82944], %r28968;
	atom.shared.xor.b32 	%r26433, [%r4435+82948], %r28967;
	atom.shared.xor.b32 	%r26434, [%r4435+82952], %r28966;
	atom.shared.xor.b32 	%r26435, [%r4435+82956], %r28965;
$L__BB3_680:
	or.b32  	%r26436, %r28963, %r28964;
	or.b32  	%r26437, %r26436, %r28962;
	or.b32  	%r26438, %r26437, %r28961;
	setp.eq.s32 	%p538, %r26438, 0;
	@%p538 bra 	$L__BB3_682;
	atom.shared.xor.b32 	%r26439, [%r4435+83456], %r28964;
	atom.shared.xor.b32 	%r26440, [%r4435+83460], %r28963;
	atom.shared.xor.b32 	%r26441, [%r4435+83464], %r28962;
	atom.shared.xor.b32 	%r26442, [%r4435+83468], %r28961;
$L__BB3_682:
	or.b32  	%r26443, %r28959, %r28960;
	or.b32  	%r26444, %r26443, %r28958;
	or.b32  	%r26445, %r26444, %r28957;
	setp.eq.s32 	%p539, %r26445, 0;
	@%p539 bra 	$L__BB3_684;
	atom.shared.xor.b32 	%r26446, [%r4435+83968], %r28960;
	atom.shared.xor.b32 	%r26447, [%r4435+83972], %r28959;
	atom.shared.xor.b32 	%r26448, [%r4435+83976], %r28958;
	atom.shared.xor.b32 	%r26449, [%r4435+83980], %r28957;
$L__BB3_684:
	or.b32  	%r26450, %r28955, %r28956;
	or.b32  	%r26451, %r26450, %r28954;
	or.b32  	%r26452, %r26451, %r28953;
	setp.eq.s32 	%p540, %r26452, 0;
	@%p540 bra 	$L__BB3_686;
	atom.shared.xor.b32 	%r26453, [%r4435+84480], %r28956;
	atom.shared.xor.b32 	%r26454, [%r4435+84484], %r28955;
	atom.shared.xor.b32 	%r26455, [%r4435+84488], %r28954;
	atom.shared.xor.b32 	%r26456, [%r4435+84492], %r28953;
$L__BB3_686:
	or.b32  	%r26457, %r28951, %r28952;
	or.b32  	%r26458, %r26457, %r28950;
	or.b32  	%r26459, %r26458, %r28949;
	setp.eq.s32 	%p541, %r26459, 0;
	@%p541 bra 	$L__BB3_688;
	atom.shared.xor.b32 	%r26460, [%r4435+84992], %r28952;
	atom.shared.xor.b32 	%r26461, [%r4435+84996], %r28951;
	atom.shared.xor.b32 	%r26462, [%r4435+85000], %r28950;
	atom.shared.xor.b32 	%r26463, [%r4435+85004], %r28949;
$L__BB3_688:
	or.b32  	%r26464, %r28947, %r28948;
	or.b32  	%r26465, %r26464, %r28946;
	or.b32  	%r26466, %r26465, %r28945;
	setp.eq.s32 	%p542, %r26466, 0;
	@%p542 bra 	$L__BB3_690;
	atom.shared.xor.b32 	%r26467, [%r4435+85504], %r28948;
	atom.shared.xor.b32 	%r26468, [%r4435+85508], %r28947;
	atom.shared.xor.b32 	%r26469, [%r4435+85512], %r28946;
	atom.shared.xor.b32 	%r26470, [%r4435+85516], %r28945;
$L__BB3_690:
	or.b32  	%r26471, %r28943, %r28944;
	or.b32  	%r26472, %r26471, %r28942;
	or.b32  	%r26473, %r26472, %r28941;
	setp.eq.s32 	%p543, %r26473, 0;
	@%p543 bra 	$L__BB3_692;
	atom.shared.xor.b32 	%r26474, [%r4435+86016], %r28944;
	atom.shared.xor.b32 	%r26475, [%r4435+86020], %r28943;
	atom.shared.xor.b32 	%r26476, [%r4435+86024], %r28942;
	atom.shared.xor.b32 	%r26477, [%r4435+86028], %r28941;
$L__BB3_692:
	or.b32  	%r26478, %r28939, %r28940;
	or.b32  	%r26479, %r26478, %r28938;
	or.b32  	%r26480, %r26479, %r28937;
	setp.eq.s32 	%p544, %r26480, 0;
	@%p544 bra 	$L__BB3_694;
	atom.shared.xor.b32 	%r26481, [%r4435+86528], %r28940;
	atom.shared.xor.b32 	%r26482, [%r4435+86532], %r28939;
	atom.shared.xor.b32 	%r26483, [%r4435+86536], %r28938;
	atom.shared.xor.b32 	%r26484, [%r4435+86540], %r28937;
$L__BB3_694:
	or.b32  	%r26485, %r28935, %r28936;
	or.b32  	%r26486, %r26485, %r28934;
	or.b32  	%r26487, %r26486, %r28933;
	setp.eq.s32 	%p545, %r26487, 0;
	@%p545 bra 	$L__BB3_696;
	atom.shared.xor.b32 	%r26488, [%r4435+87040], %r28936;
	atom.shared.xor.b32 	%r26489, [%r4435+87044], %r28935;
	atom.shared.xor.b32 	%r26490, [%r4435+87048], %r28934;
	atom.shared.xor.b32 	%r26491, [%r4435+87052], %r28933;
$L__BB3_696:
	or.b32  	%r26492, %r28931, %r28932;
	or.b32  	%r26493, %r26492, %r28930;
	or.b32  	%r26494, %r26493, %r28929;
	setp.eq.s32 	%p546, %r26494, 0;
	@%p546 bra 	$L__BB3_698;
	atom.shared.xor.b32 	%r26495, [%r4435+87552], %r28932;
	atom.shared.xor.b32 	%r26496, [%r4435+87556], %r28931;
	atom.shared.xor.b32 	%r26497, [%r4435+87560], %r28930;
	atom.shared.xor.b32 	%r26498, [%r4435+87564], %r28929;
$L__BB3_698:
	or.b32  	%r26499, %r28927, %r28928;
	or.b32  	%r26500, %r26499, %r28926;
	or.b32  	%r26501, %r26500, %r28925;
	setp.eq.s32 	%p547, %r26501, 0;
	@%p547 bra 	$L__BB3_700;
	atom.shared.xor.b32 	%r26502, [%r4435+88064], %r28928;
	atom.shared.xor.b32 	%r26503, [%r4435+88068], %r28927;
	atom.shared.xor.b32 	%r26504, [%r4435+88072], %r28926;
	atom.shared.xor.b32 	%r26505, [%r4435+88076], %r28925;
$L__BB3_700:
	or.b32  	%r26506, %r28923, %r28924;
	or.b32  	%r26507, %r26506, %r28922;
	or.b32  	%r26508, %r26507, %r28921;
	setp.eq.s32 	%p548, %r26508, 0;
	@%p548 bra 	$L__BB3_702;
	atom.shared.xor.b32 	%r26509, [%r4435+88576], %r28924;
	atom.shared.xor.b32 	%r26510, [%r4435+88580], %r28923;
	atom.shared.xor.b32 	%r26511, [%r4435+88584], %r28922;
	atom.shared.xor.b32 	%r26512, [%r4435+88588], %r28921;
$L__BB3_702:
	or.b32  	%r26513, %r28919, %r28920;
	or.b32  	%r26514, %r26513, %r28918;
	or.b32  	%r26515, %r26514, %r28917;
	setp.eq.s32 	%p549, %r26515, 0;
	@%p549 bra 	$L__BB3_704;
	atom.shared.xor.b32 	%r26516, [%r4435+89088], %r28920;
	atom.shared.xor.b32 	%r26517, [%r4435+89092], %r28919;
	atom.shared.xor.b32 	%r26518, [%r4435+89096], %r28918;
	atom.shared.xor.b32 	%r26519, [%r4435+89100], %r28917;
$L__BB3_704:
	or.b32  	%r26520, %r28915, %r28916;
	or.b32  	%r26521, %r26520, %r28914;
	or.b32  	%r26522, %r26521, %r28913;
	setp.eq.s32 	%p550, %r26522, 0;
	@%p550 bra 	$L__BB3_706;
	atom.shared.xor.b32 	%r26523, [%r4435+89600], %r28916;
	atom.shared.xor.b32 	%r26524, [%r4435+89604], %r28915;
	atom.shared.xor.b32 	%r26525, [%r4435+89608], %r28914;
	atom.shared.xor.b32 	%r26526, [%r4435+89612], %r28913;
$L__BB3_706:
	or.b32  	%r26527, %r28911, %r28912;
	or.b32  	%r26528, %r26527, %r28910;
	or.b32  	%r26529, %r26528, %r28909;
	setp.eq.s32 	%p551, %r26529, 0;
	@%p551 bra 	$L__BB3_708;
	atom.shared.xor.b32 	%r26530, [%r4435+90112], %r28912;
	atom.shared.xor.b32 	%r26531, [%r4435+90116], %r28911;
	atom.shared.xor.b32 	%r26532, [%r4435+90120], %r28910;
	atom.shared.xor.b32 	%r26533, [%r4435+90124], %r28909;
$L__BB3_708:
	or.b32  	%r26534, %r28907, %r28908;
	or.b32  	%r26535, %r26534, %r28906;
	or.b32  	%r26536, %r26535, %r28905;
	setp.eq.s32 	%p552, %r26536, 0;
	@%p552 bra 	$L__BB3_710;
	atom.shared.xor.b32 	%r26537, [%r4435+90624], %r28908;
	atom.shared.xor.b32 	%r26538, [%r4435+90628], %r28907;
	atom.shared.xor.b32 	%r26539, [%r4435+90632], %r28906;
	atom.shared.xor.b32 	%r26540, [%r4435+90636], %r28905;
$L__BB3_710:
	or.b32  	%r26541, %r28903, %r28904;
	or.b32  	%r26542, %r26541, %r28902;
	or.b32  	%r26543, %r26542, %r28901;
	setp.eq.s32 	%p553, %r26543, 0;
	@%p553 bra 	$L__BB3_712;
	atom.shared.xor.b32 	%r26544, [%r4435+91136], %r28904;
	atom.shared.xor.b32 	%r26545, [%r4435+91140], %r28903;
	atom.shared.xor.b32 	%r26546, [%r4435+91144], %r28902;
	atom.shared.xor.b32 	%r26547, [%r4435+91148], %r28901;
$L__BB3_712:
	or.b32  	%r26548, %r28899, %r28900;
	or.b32  	%r26549, %r26548, %r28898;
	or.b32  	%r26550, %r26549, %r28897;
	setp.eq.s32 	%p554, %r26550, 0;
	@%p554 bra 	$L__BB3_714;
	atom.shared.xor.b32 	%r26551, [%r4435+91648], %r28900;
	atom.shared.xor.b32 	%r26552, [%r4435+91652], %r28899;
	atom.shared.xor.b32 	%r26553, [%r4435+91656], %r28898;
	atom.shared.xor.b32 	%r26554, [%r4435+91660], %r28897;
$L__BB3_714:
	or.b32  	%r26555, %r28895, %r28896;
	or.b32  	%r26556, %r26555, %r28894;
	or.b32  	%r26557, %r26556, %r28893;
	setp.eq.s32 	%p555, %r26557, 0;
	@%p555 bra 	$L__BB3_716;
	atom.shared.xor.b32 	%r26558, [%r4435+92160], %r28896;
	atom.shared.xor.b32 	%r26559, [%r4435+92164], %r28895;
	atom.shared.xor.b32 	%r26560, [%r4435+92168], %r28894;
	atom.shared.xor.b32 	%r26561, [%r4435+92172], %r28893;
$L__BB3_716:
	or.b32  	%r26562, %r28891, %r28892;
	or.b32  	%r26563, %r26562, %r28890;
	or.b32  	%r26564, %r26563, %r28889;
	setp.eq.s32 	%p556, %r26564, 0;
	@%p556 bra 	$L__BB3_718;
	atom.shared.xor.b32 	%r26565, [%r4435+92672], %r28892;
	atom.shared.xor.b32 	%r26566, [%r4435+92676], %r28891;
	atom.shared.xor.b32 	%r26567, [%r4435+92680], %r28890;
	atom.shared.xor.b32 	%r26568, [%r4435+92684], %r28889;
$L__BB3_718:
	or.b32  	%r26569, %r28887, %r28888;
	or.b32  	%r26570, %r26569, %r28886;
	or.b32  	%r26571, %r26570, %r28885;
	setp.eq.s32 	%p557, %r26571, 0;
	@%p557 bra 	$L__BB3_720;
	atom.shared.xor.b32 	%r26572, [%r4435+93184], %r28888;
	atom.shared.xor.b32 	%r26573, [%r4435+93188], %r28887;
	atom.shared.xor.b32 	%r26574, [%r4435+93192], %r28886;
	atom.shared.xor.b32 	%r26575, [%r4435+93196], %r28885;
$L__BB3_720:
	or.b32  	%r26576, %r28883, %r28884;
	or.b32  	%r26577, %r26576, %r28882;
	or.b32  	%r26578, %r26577, %r28881;
	setp.eq.s32 	%p558, %r26578, 0;
	@%p558 bra 	$L__BB3_722;
	atom.shared.xor.b32 	%r26579, [%r4435+93696], %r28884;
	atom.shared.xor.b32 	%r26580, [%r4435+93700], %r28883;
	atom.shared.xor.b32 	%r26581, [%r4435+93704], %r28882;
	atom.shared.xor.b32 	%r26582, [%r4435+93708], %r28881;
$L__BB3_722:
	or.b32  	%r26583, %r28879, %r28880;
	or.b32  	%r26584, %r26583, %r28878;
	or.b32  	%r26585, %r26584, %r28877;
	setp.eq.s32 	%p559, %r26585, 0;
	@%p559 bra 	$L__BB3_724;
	atom.shared.xor.b32 	%r26586, [%r4435+94208], %r28880;
	atom.shared.xor.b32 	%r26587, [%r4435+94212], %r28879;
	atom.shared.xor.b32 	%r26588, [%r4435+94216], %r28878;
	atom.shared.xor.b32 	%r26589, [%r4435+94220], %r28877;
$L__BB3_724:
	or.b32  	%r26590, %r28875, %r28876;
	or.b32  	%r26591, %r26590, %r28874;
	or.b32  	%r26592, %r26591, %r28873;
	setp.eq.s32 	%p560, %r26592, 0;
	@%p560 bra 	$L__BB3_726;
	atom.shared.xor.b32 	%r26593, [%r4435+94720], %r28876;
	atom.shared.xor.b32 	%r26594, [%r4435+94724], %r28875;
	atom.shared.xor.b32 	%r26595, [%r4435+94728], %r28874;
	atom.shared.xor.b32 	%r26596, [%r4435+94732], %r28873;
$L__BB3_726:
	or.b32  	%r26597, %r28871, %r28872;
	or.b32  	%r26598, %r26597, %r28870;
	or.b32  	%r26599, %r26598, %r28869;
	setp.eq.s32 	%p561, %r26599, 0;
	@%p561 bra 	$L__BB3_728;
	atom.shared.xor.b32 	%r26600, [%r4435+95232], %r28872;
	atom.shared.xor.b32 	%r26601, [%r4435+95236], %r28871;
	atom.shared.xor.b32 	%r26602, [%r4435+95240], %r28870;
	atom.shared.xor.b32 	%r26603, [%r4435+95244], %r28869;
$L__BB3_728:
	or.b32  	%r26604, %r28867, %r28868;
	or.b32  	%r26605, %r26604, %r28866;
	or.b32  	%r26606, %r26605, %r28865;
	setp.eq.s32 	%p562, %r26606, 0;
	@%p562 bra 	$L__BB3_730;
	atom.shared.xor.b32 	%r26607, [%r4435+95744], %r28868;
	atom.shared.xor.b32 	%r26608, [%r4435+95748], %r28867;
	atom.shared.xor.b32 	%r26609, [%r4435+95752], %r28866;
	atom.shared.xor.b32 	%r26610, [%r4435+95756], %r28865;
$L__BB3_730:
	or.b32  	%r26611, %r28863, %r28864;
	or.b32  	%r26612, %r26611, %r28862;
	or.b32  	%r26613, %r26612, %r28861;
	setp.eq.s32 	%p563, %r26613, 0;
	@%p563 bra 	$L__BB3_732;
	atom.shared.xor.b32 	%r26614, [%r4435+96256], %r28864;
	atom.shared.xor.b32 	%r26615, [%r4435+96260], %r28863;
	atom.shared.xor.b32 	%r26616, [%r4435+96264], %r28862;
	atom.shared.xor.b32 	%r26617, [%r4435+96268], %r28861;
$L__BB3_732:
	or.b32  	%r26618, %r28859, %r28860;
	or.b32  	%r26619, %r26618, %r28858;
	or.b32  	%r26620, %r26619, %r28857;
	setp.eq.s32 	%p564, %r26620, 0;
	@%p564 bra 	$L__BB3_734;
	atom.shared.xor.b32 	%r26621, [%r4435+96768], %r28860;
	atom.shared.xor.b32 	%r26622, [%r4435+96772], %r28859;
	atom.shared.xor.b32 	%r26623, [%r4435+96776], %r28858;
	atom.shared.xor.b32 	%r26624, [%r4435+96780], %r28857;
$L__BB3_734:
	or.b32  	%r26625, %r28855, %r28856;
	or.b32  	%r26626, %r26625, %r28854;
	or.b32  	%r26627, %r26626, %r28853;
	setp.eq.s32 	%p565, %r26627, 0;
	@%p565 bra 	$L__BB3_736;
	atom.shared.xor.b32 	%r26628, [%r4435+97280], %r28856;
	atom.shared.xor.b32 	%r26629, [%r4435+97284], %r28855;
	atom.shared.xor.b32 	%r26630, [%r4435+97288], %r28854;
	atom.shared.xor.b32 	%r26631, [%r4435+97292], %r28853;
$L__BB3_736:
	or.b32  	%r26632, %r28851, %r28852;
	or.b32  	%r26633, %r26632, %r28850;
	or.b32  	%r26634, %r26633, %r28849;
	setp.eq.s32 	%p566, %r26634, 0;
	@%p566 bra 	$L__BB3_738;
	atom.shared.xor.b32 	%r26635, [%r4435+97792], %r28852;
	atom.shared.xor.b32 	%r26636, [%r4435+97796], %r28851;
	atom.shared.xor.b32 	%r26637, [%r4435+97800], %r28850;
	atom.shared.xor.b32 	%r26638, [%r4435+97804], %r28849;
$L__BB3_738:
	ld.param.u64 	%rd521, [fused_batch_pir_kernel_optimized_8_param_2];
	mov.u32 	%r4436, %ntid.x;
	cvta.to.global.u64 	%rd3, %rd521;
	setp.eq.s16 	%p567, %rs1, 2;
	bar.sync 	0;
	@%p567 bra 	$L__BB3_743;
	mov.b32 	%r29618, 0;
$L__BB3_740:
	.pragma "nounroll";
	shl.b32 	%r26640, %r29619, 4;
	add.s32 	%r26642, %r26246, %r26640;
	ld.shared.v4.u32 	{%r4440, %r4441, %r4442, %r4443}, [%r26642];
	or.b32  	%r26643, %r4441, %r4440;
	or.b32  	%r26644, %r26643, %r4442;
	or.b32  	%r26645, %r26644, %r4443;
	setp.eq.s32 	%p568, %r26645, 0;
	@%p568 bra 	$L__BB3_742;
	mul.wide.u32 	%rd366, %r29619, 16;
	add.s64 	%rd367, %rd3, %rd366;
	atom.global.xor.b32 	%r26646, [%rd367], %r4440;
	atom.global.xor.b32 	%r26647, [%rd367+4], %r4441;
	atom.global.xor.b32 	%r26648, [%rd367+8], %r4442;
	atom.global.xor.b32 	%r26649, [%rd367+12], %r4443;
$L__BB3_742:
	add.s32 	%r29619, %r29619, %r4436;
	add.s32 	%r29618, %r29618, 1;
	xor.b32  	%r26650, %r29618, %r3;
	setp.ne.s32 	%p569, %r26650, 2;
	@%p569 bra 	$L__BB3_740;
$L__BB3_743:
	shl.b32 	%r26651, %r4436, 1;
	add.s32 	%r29623, %r29619, %r26651;
	mad.lo.s32 	%r29622, %r4436, 3, %r29619;
	add.s32 	%r29621, %r4436, %r29619;
	shl.b32 	%r26652, %r29619, 4;
	add.s32 	%r29620, %r26246, %r26652;
	shl.b32 	%r4451, %r4436, 6;
	shl.b32 	%r4452, %r4436, 5;
	mul.lo.s32 	%r4453, %r4436, 48;
$L__BB3_744:
	ld.shared.v4.u32 	{%r4459, %r4460, %r4461, %r4462}, [%r29620];
	or.b32  	%r26654, %r4460, %r4459;
	or.b32  	%r26655, %r26654, %r4461;
	or.b32  	%r26656, %r26655, %r4462;
	setp.eq.s32 	%p570, %r26656, 0;
	@%p570 bra 	$L__BB3_746;
	mul.wide.u32 	%rd368, %r29619, 16;
	add.s64 	%rd369, %rd3, %rd368;
	atom.global.xor.b32 	%r26657, [%rd369], %r4459;
	atom.global.xor.b32 	%r26658, [%rd369+4], %r4460;
	atom.global.xor.b32 	%r26659, [%rd369+8], %r4461;
	atom.global.xor.b32 	%r26660, [%rd369+12], %r4462;
$L__BB3_746:
	shl.b32 	%r26661, %r4436, 4;
	add.s32 	%r26662, %r29620, %r26661;
	ld.shared.v4.u32 	{%r4463, %r4464, %r4465, %r4466}, [%r26662];
	or.b32  	%r26663, %r4464, %r4463;
	or.b32  	%r26664, %r26663, %r4465;
	or.b32  	%r26665, %r26664, %r4466;
	setp.eq.s32 	%p571, %r26665, 0;
	@%p571 bra 	$L__BB3_748;
	mul.wide.u32 	%rd370, %r29621, 16;
	add.s64 	%rd371, %rd3, %rd370;
	atom.global.xor.b32 	%r26666, [%rd371], %r4463;
	atom.global.xor.b32 	%r26667, [%rd371+4], %r4464;
	atom.global.xor.b32 	%r26668, [%rd371+8], %r4465;
	atom.global.xor.b32 	%r26669, [%rd371+12], %r4466;
$L__BB3_748:
	add.s32 	%r4467, %r29619, %r4436;
	add.s32 	%r26670, %r29620, %r4452;
	ld.shared.v4.u32 	{%r4468, %r4469, %r4470, %r4471}, [%r26670];
	or.b32  	%r26671, %r4469, %r4468;
	or.b32  	%r26672, %r26671, %r4470;
	or.b32  	%r26673, %r26672, %r4471;
	setp.eq.s32 	%p572, %r26673, 0;
	@%p572 bra 	$L__BB3_750;
	mul.wide.u32 	%rd372, %r29623, 16;
	add.s64 	%rd373, %rd3, %rd372;
	atom.global.xor.b32 	%r26674, [%rd373], %r4468;
	atom.global.xor.b32 	%r26675, [%rd373+4], %r4469;
	atom.global.xor.b32 	%r26676, [%rd373+8], %r4470;
	atom.global.xor.b32 	%r26677, [%rd373+12], %r4471;
$L__BB3_750:
	add.s32 	%r4472, %r4467, %r4436;
	add.s32 	%r26678, %r29620, %r4453;
	ld.shared.v4.u32 	{%r4473, %r4474, %r4475, %r4476}, [%r26678];
	or.b32  	%r26679, %r4474, %r4473;
	or.b32  	%r26680, %r26679, %r4475;
	or.b32  	%r26681, %r26680, %r4476;
	setp.eq.s32 	%p573, %r26681, 0;
	@%p573 bra 	$L__BB3_752;
	mul.wide.u32 	%rd374, %r29622, 16;
	add.s64 	%rd375, %rd3, %rd374;
	atom.global.xor.b32 	%r26682, [%rd375], %r4473;
	atom.global.xor.b32 	%r26683, [%rd375+4], %r4474;
	atom.global.xor.b32 	%r26684, [%rd375+8], %r4475;
	atom.global.xor.b32 	%r26685, [%rd375+12], %r4476;
$L__BB3_752:
	add.s32 	%r26686, %r4472, %r4436;
	add.s32 	%r29619, %r26686, %r4436;
	shl.b32 	%r26687, %r4436, 2;
	add.s32 	%r29623, %r29623, %r26687;
	add.s32 	%r29622, %r29622, %r26687;
	add.s32 	%r29621, %r29621, %r26687;
	add.s32 	%r29620, %r29620, %r4451;
	setp.lt.u32 	%p574, %r29619, 6144;
	@%p574 bra 	$L__BB3_744;
	ret;

}
	// .globl	fused_batch_pir_kernel_optimized_16
.visible .entry fused_batch_pir_kernel_optimized_16(
	.param .u64 .ptr .align 1 fused_batch_pir_kernel_optimized_16_param_0,
	.param .u64 .ptr .align 1 fused_batch_pir_kernel_optimized_16_param_1,
	.param .u64 .ptr .align 1 fused_batch_pir_kernel_optimized_16_param_2,
	.param .u64 .ptr .align 1 fused_batch_pir_kernel_optimized_16_param_3,
	.param .u32 fused_batch_pir_kernel_optimized_16_param_4,
	.param .u32 fused_batch_pir_kernel_optimized_16_param_5
)
{
	.reg .pred 	%p<1127>;
	.reg .b16 	%rs<883>;
	.reg .b32 	%r<58551>;
	.reg .b64 	%rd<1014>;

	ld.param.u64 	%rd5, [fused_batch_pir_kernel_optimized_16_param_1];
	cvta.to.global.u64 	%rd1, %rd5;
	mov.u32 	%r1, %tid.x;
	mov.u32 	%r2, %ntid.x;
	add.s32 	%r8851, %r1, %r2;
	cvt.u16.u32 	%rs345, %r8851;
	sub.s16 	%rs346, 12287, %rs345;
	cvt.u16.u32 	%rs347, %r2;
	div.u16 	%rs348, %rs346, %rs347;
	and.b16  	%rs1, %rs348, 3;
	cvt.u32.u16 	%r3, %rs1;
	setp.eq.s16 	%p1, %rs1, 2;
	mov.u32 	%r52761, %r1;
	@%p1 bra 	$L__BB4_3;
	mov.b32 	%r52760, 0;
	mov.u32 	%r8854, s_mem;
	mov.u32 	%r52761, %r1;
$L__BB4_2:
	.pragma "nounroll";
	shl.b32 	%r8853, %r52761, 4;
	add.s32 	%r8855, %r8854, %r8853;
	mov.b32 	%r8856, 0;
	st.shared.v4.u32 	[%r8855], {%r8856, %r8856, %r8856, %r8856};
	add.s32 	%r52761, %r52761, %r2;
	add.s32 	%r52760, %r52760, 1;
	xor.b32  	%r8857, %r52760, %r3;
	setp.ne.s32 	%p2, %r8857, 2;
	@%p2 bra 	$L__BB4_2;
$L__BB4_3:
	mov.u32 	%r8859, s_mem;
	shl.b32 	%r8862, %r2, 4;
	shl.b32 	%r8866, %r2, 2;
$L__BB4_4:
	shl.b32 	%r8858, %r52761, 4;
	add.s32 	%r8860, %r8859, %r8858;
	mov.b32 	%r8861, 0;
	st.shared.v4.u32 	[%r8860], {%r8861, %r8861, %r8861, %r8861};
	add.s32 	%r8863, %r8860, %r8862;
	st.shared.v4.u32 	[%r8863], {%r8861, %r8861, %r8861, %r8861};
	add.s32 	%r8864, %r8863, %r8862;
	st.shared.v4.u32 	[%r8864], {%r8861, %r8861, %r8861, %r8861};
	add.s32 	%r8865, %r8864, %r8862;
	st.shared.v4.u32 	[%r8865], {%r8861, %r8861, %r8861, %r8861};
	add.s32 	%r52761, %r8866, %r52761;
	setp.lt.u32 	%p3, %r52761, 12288;
	@%p3 bra 	$L__BB4_4;
	bar.sync 	0;
	mov.u32 	%r8867, %ctaid.x;
	shl.b32 	%r11, %r8867, 11;
	setp.ne.s32 	%p4, %r1, 0;
	ld.const.u32 	%r12, [CHACHA_CONSTANTS];
	ld.const.u32 	%r13, [CHACHA_CONSTANTS+4];
	ld.const.u32 	%r14, [CHACHA_CONSTANTS+8];
	ld.const.u32 	%r15, [CHACHA_CONSTANTS+12];
	@%p4 bra 	$L__BB4_13;
	mov.b32 	%r52763, 0;
$L__BB4_7:
	mul.wide.u32 	%rd7, %r52763, 488;
	add.s64 	%rd2, %rd1, %rd7;
	ld.global.v2.u8 	{%rs738, %rs3}, [%rd2+16];
	ld.global.u32 	%r52780, [%rd2];
	ld.global.u32 	%r52779, [%rd2+4];
	ld.global.u32 	%r52778, [%rd2+8];
	ld.global.u32 	%r52777, [%rd2+12];
	setp.lt.u16 	%p5, %rs3, 12;
	@%p5 bra 	$L__BB4_12;
	cvt.u32.u16 	%r8870, %rs3;
	and.b32  	%r21, %r8870, 255;
	add.s32 	%r22, %r21, -12;
	mov.b32 	%r52768, 0;
	mov.u16 	%rs736, %rs738;
$L__BB4_9:
	.pragma "nounroll";
	add.s32 	%r8871, %r12, %r52780;
	shf.l.wrap.b32 	%r8872, %r8871, %r8871, 16;
	add.s32 	%r8873, %r52780, %r8872;
	xor.b32  	%r8874, %r52780, %r8873;
	shf.l.wrap.b32 	%r8875, %r8874, %r8874, 12;
	add.s32 	%r8876, %r8871, %r8875;
	xor.b32  	%r8877, %r8872, %r8876;
	shf.l.wrap.b32 	%r8878, %r8877, %r8877, 8;
	add.s32 	%r8879, %r8873, %r8878;
	xor.b32  	%r8880, %r8875, %r8879;
	shf.l.wrap.b32 	%r8881, %r8880, %r8880, 7;
	add.s32 	%r8882, %r13, %r52779;
	shf.l.wrap.b32 	%r8883, %r8882, %r8882, 16;
	add.s32 	%r8884, %r52779, %r8883;
	xor.b32  	%r8885, %r52779, %r8884;
	shf.l.wrap.b32 	%r8886, %r8885, %r8885, 12;
	add.s32 	%r8887, %r8882, %r8886;
	xor.b32  	%r8888, %r8883, %r8887;
	shf.l.wrap.b32 	%r8889, %r8888, %r8888, 8;
	add.s32 	%r8890, %r8884, %r8889;
	xor.b32  	%r8891, %r8886, %r8890;
	shf.l.wrap.b32 	%r8892, %r8891, %r8891, 7;
	add.s32 	%r8893, %r14, %r52778;
	shf.l.wrap.b32 	%r8894, %r8893, %r8893, 16;
	add.s32 	%r8895, %r52778, %r8894;
	xor.b32  	%r8896, %r52778, %r8895;
	shf.l.wrap.b32 	%r8897, %r8896, %r8896, 12;
	add.s32 	%r8898, %r8893, %r8897;
	xor.b32  	%r8899, %r8894, %r8898;
	shf.l.wrap.b32 	%r8900, %r8899, %r8899, 8;
	add.s32 	%r8901, %r8895, %r8900;
	xor.b32  	%r8902, %r8897, %r8901;
	shf.l.wrap.b32 	%r8903, %r8902, %r8902, 7;
	add.s32 	%r8904, %r15, %r52777;
	shf.l.wrap.b32 	%r8905, %r8904, %r8904, 16;
	add.s32 	%r8906, %r52777, %r8905;
	xor.b32  	%r8907, %r52777, %r8906;
	shf.l.wrap.b32 	%r8908, %r8907, %r8907, 12;
	add.s32 	%r8909, %r8904, %r8908;
	xor.b32  	%r8910, %r8905, %r8909;
	shf.l.wrap.b32 	%r8911, %r8910, %r8910, 8;
	add.s32 	%r8912, %r8906, %r8911;
	xor.b32  	%r8913, %r8908, %r8912;
	shf.l.wrap.b32 	%r8914, %r8913, %r8913, 7;
	add.s32 	%r8915, %r8876, %r8892;
	xor.b32  	%r8916, %r8911, %r8915;
	shf.l.wrap.b32 	%r8917, %r8916, %r8916, 16;
	add.s32 	%r8918, %r8901, %r8917;
	xor.b32  	%r8919, %r8892, %r8918;
	shf.l.wrap.b32 	%r8920, %r8919, %r8919, 12;
	add.s32 	%r8921, %r8915, %r8920;
	xor.b32  	%r8922, %r8917, %r8921;
	shf.l.wrap.b32 	%r8923, %r8922, %r8922, 8;
	add.s32 	%r8924, %r8918, %r8923;
	xor.b32  	%r8925, %r8920, %r8924;
	shf.l.wrap.b32 	%r8926, %r8925, %r8925, 7;
	add.s32 	%r8927, %r8887, %r8903;
	xor.b32  	%r8928, %r8878, %r8927;
	shf.l.wrap.b32 	%r8929, %r8928, %r8928, 16;
	add.s32 	%r8930, %r8912, %r8929;
	xor.b32  	%r8931, %r8903, %r8930;
	shf.l.wrap.b32 	%r8932, %r8931, %r8931, 12;
	add.s32 	%r8933, %r8927, %r8932;
	xor.b32  	%r8934, %r8929, %r8933;
	shf.l.wrap.b32 	%r8935, %r8934, %r8934, 8;
	add.s32 	%r8936, %r8930, %r8935;
	xor.b32  	%r8937, %r8932, %r8936;
	shf.l.wrap.b32 	%r8938, %r8937, %r8937, 7;
	add.s32 	%r8939, %r8898, %r8914;
	xor.b32  	%r8940, %r8889, %r8939;
	shf.l.wrap.b32 	%r8941, %r8940, %r8940, 16;
	add.s32 	%r8942, %r8879, %r8941;
	xor.b32  	%r8943, %r8914, %r8942;
	shf.l.wrap.b32 	%r8944, %r8943, %r8943, 12;
	add.s32 	%r8945, %r8939, %r8944;
	xor.b32  	%r8946, %r8941, %r8945;
	shf.l.wrap.b32 	%r8947, %r8946, %r8946, 8;
	add.s32 	%r8948, %r8942, %r8947;
	xor.b32  	%r8949, %r8944, %r8948;
	shf.l.wrap.b32 	%r8950, %r8949, %r8949, 7;
	add.s32 	%r8951, %r8909, %r8881;
	xor.b32  	%r8952, %r8900, %r8951;
	shf.l.wrap.b32 	%r8953, %r8952, %r8952, 16;
	add.s32 	%r8954, %r8890, %r8953;
	xor.b32  	%r8955, %r8881, %r8954;
	shf.l.wrap.b32 	%r8956, %r8955, %r8955, 12;
	add.s32 	%r8957, %r8951, %r8956;
	xor.b32  	%r8958, %r8953, %r8957;
	shf.l.wrap.b32 	%r8959, %r8958, %r8958, 8;
	add.s32 	%r8960, %r8954, %r8959;
	xor.b32  	%r8961, %r8956, %r8960;
	shf.l.wrap.b32 	%r8962, %r8961, %r8961, 7;
	add.s32 	%r8963, %r8921, %r8962;
	xor.b32  	%r8964, %r8935, %r8963;
	shf.l.wrap.b32 	%r8965, %r8964, %r8964, 16;
	add.s32 	%r8966, %r8948, %r8965;
	xor.b32  	%r8967, %r8962, %r8966;
	shf.l.wrap.b32 	%r8968, %r8967, %r8967, 12;
	add.s32 	%r8969, %r8963, %r8968;
	xor.b32  	%r8970, %r8965, %r8969;
	shf.l.wrap.b32 	%r8971, %r8970, %r8970, 8;
	add.s32 	%r8972, %r8966, %r8971;
	xor.b32  	%r8973, %r8968, %r8972;
	shf.l.wrap.b32 	%r8974, %r8973, %r8973, 7;
	add.s32 	%r8975, %r8933, %r8926;
	xor.b32  	%r8976, %r8947, %r8975;
	shf.l.wrap.b32 	%r8977, %r8976, %r8976, 16;
	add.s32 	%r8978, %r8960, %r8977;
	xor.b32  	%r8979, %r8926, %r8978;
	shf.l.wrap.b32 	%r8980, %r8979, %r8979, 12;
	add.s32 	%r8981, %r8975, %r8980;
	xor.b32  	%r8982, %r8977, %r8981;
	shf.l.wrap.b32 	%r8983, %r8982, %r8982, 8;
	add.s32 	%r8984, %r8978, %r8983;
	xor.b32  	%r8985, %r8980, %r8984;
	shf.l.wrap.b32 	%r8986, %r8985, %r8985, 7;
	add.s32 	%r8987, %r8945, %r8938;
	xor.b32  	%r8988, %r8959, %r8987;
	shf.l.wrap.b32 	%r8989, %r8988, %r8988, 16;
	add.s32 	%r8990, %r8924, %r8989;
	xor.b32  	%r8991, %r8938, %r8990;
	shf.l.wrap.b32 	%r8992, %r8991, %r8991, 12;
	add.s32 	%r8993, %r8987, %r8992;
	xor.b32  	%r8994, %r8989, %r8993;
	shf.l.wrap.b32 	%r8995, %r8994, %r8994, 8;
	add.s32 	%r8996, %r8990, %r8995;
	xor.b32  	%r8997, %r8992, %r8996;
	shf.l.wrap.b32 	%r8998, %r8997, %r8997, 7;
	add.s32 	%r8999, %r8957, %r8950;
	xor.b32  	%r9000, %r8923, %r8999;
	shf.l.wrap.b32 	%r9001, %r9000, %r9000, 16;
	add.s32 	%r9002, %r8936, %r9001;
	xor.b32  	%r9003, %r8950, %r9002;
	shf.l.wrap.b32 	%r9004, %r9003, %r9003, 12;
	add.s32 	%r9005, %r8999, %r9004;
	xor.b32  	%r9006, %r9001, %r9005;
	shf.l.wrap.b32 	%r9007, %r9006, %r9006, 8;
	add.s32 	%r9008, %r9002, %r9007;
	xor.b32  	%r9009, %r9004, %r9008;
	shf.l.wrap.b32 	%r9010, %r9009, %r9009, 7;
	add.s32 	%r9011, %r8969, %r8986;
	xor.b32  	%r9012, %r9007, %r9011;
	shf.l.wrap.b32 	%r9013, %r9012, %r9012, 16;
	add.s32 	%r9014, %r8996, %r9013;
	xor.b32  	%r9015, %r8986, %r9014;
	shf.l.wrap.b32 	%r9016, %r9015, %r9015, 12;
	add.s32 	%r9017, %r9011, %r9016;
	xor.b32  	%r9018, %r9013, %r9017;
	shf.l.wrap.b32 	%r9019, %r9018, %r9018, 8;
	add.s32 	%r9020, %r9014, %r9019;
	xor.b32  	%r9021, %r9016, %r9020;
	shf.l.wrap.b32 	%r9022, %r9021, %r9021, 7;
	add.s32 	%r9023, %r8981, %r8998;
	xor.b32  	%r9024, %r8971, %r9023;
	shf.l.wrap.b32 	%r9025, %r9024, %r9024, 16;
	add.s32 	%r9026, %r9008, %r9025;
	xor.b32  	%r9027, %r8998, %r9026;
	shf.l.wrap.b32 	%r9028, %r9027, %r9027, 12;
	add.s32 	%r9029, %r9023, %r9028;
	xor.b32  	%r9030, %r9025, %r9029;
	shf.l.wrap.b32 	%r9031, %r9030, %r9030, 8;
	add.s32 	%r9032, %r9026, %r9031;
	xor.b32  	%r9033, %r9028, %r9032;
	shf.l.wrap.b32 	%r9034, %r9033, %r9033, 7;
	add.s32 	%r9035, %r8993, %r9010;
	xor.b32  	%r9036, %r8983, %r9035;
	shf.l.wrap.b32 	%r9037, %r9036, %r9036, 16;
	add.s32 	%r9038, %r8972, %r9037;
	xor.b32  	%r9039, %r9010, %r9038;
	shf.l.wrap.b32 	%r9040, %r9039, %r9039, 12;
	add.s32 	%r9041, %r9035, %r9040;
	xor.b32  	%r9042, %r9037, %r9041;
	shf.l.wrap.b32 	%r9043, %r9042, %r9042, 8;
	add.s32 	%r9044, %r9038, %r9043;
	xor.b32  	%r9045, %r9040, %r9044;
	shf.l.wrap.b32 	%r9046, %r9045, %r9045, 7;
	add.s32 	%r9047, %r9005, %r8974;
	xor.b32  	%r9048, %r8995, %r9047;
	shf.l.wrap.b32 	%r9049, %r9048, %r9048, 16;
	add.s32 	%r9050, %r8984, %r9049;
	xor.b32  	%r9051, %r8974, %r9050;
	shf.l.wrap.b32 	%r9052, %r9051, %r9051, 12;
	add.s32 	%r9053, %r9047, %r9052;
	xor.b32  	%r9054, %r9049, %r9053;
	shf.l.wrap.b32 	%r9055, %r9054, %r9054, 8;
	add.s32 	%r9056, %r9050, %r9055;
	xor.b32  	%r9057, %r9052, %r9056;
	shf.l.wrap.b32 	%r9058, %r9057, %r9057, 7;
	add.s32 	%r9059, %r9017, %r9058;
	xor.b32  	%r9060, %r9031, %r9059;
	shf.l.wrap.b32 	%r9061, %r9060, %r9060, 16;
	add.s32 	%r9062, %r9044, %r9061;
	xor.b32  	%r9063, %r9058, %r9062;
	shf.l.wrap.b32 	%r9064, %r9063, %r9063, 12;
	add.s32 	%r9065, %r9059, %r9064;
	xor.b32  	%r9066, %r9061, %r9065;
	shf.l.wrap.b32 	%r9067, %r9066, %r9066, 8;
	add.s32 	%r9068, %r9062, %r9067;
	xor.b32  	%r9069, %r9064, %r9068;
	shf.l.wrap.b32 	%r9070, %r9069, %r9069, 7;
	add.s32 	%r9071, %r9029, %r9022;
	xor.b32  	%r9072, %r9043, %r9071;
	shf.l.wrap.b32 	%r9073, %r9072, %r9072, 16;
	add.s32 	%r9074, %r9056, %r9073;
	xor.b32  	%r9075, %r9022, %r9074;
	shf.l.wrap.b32 	%r9076, %r9075, %r9075, 12;
	add.s32 	%r9077, %r9071, %r9076;
	xor.b32  	%r9078, %r9073, %r9077;
	shf.l.wrap.b32 	%r9079, %r9078, %r9078, 8;
	add.s32 	%r9080, %r9074, %r9079;
	xor.b32  	%r9081, %r9076, %r9080;
	shf.l.wrap.b32 	%r9082, %r9081, %r9081, 7;
	add.s32 	%r9083, %r9041, %r9034;
	xor.b32  	%r9084, %r9055, %r9083;
	shf.l.wrap.b32 	%r9085, %r9084, %r9084, 16;
	add.s32 	%r9086, %r9020, %r9085;
	xor.b32  	%r9087, %r9034, %r9086;
	shf.l.wrap.b32 	%r9088, %r9087, %r9087, 12;
	add.s32 	%r9089, %r9083, %r9088;
	xor.b32  	%r9090, %r9085, %r9089;
	shf.l.wrap.b32 	%r9091, %r9090, %r9090, 8;
	add.s32 	%r9092, %r9086, %r9091;
	xor.b32  	%r9093, %r9088, %r9092;
	shf.l.wrap.b32 	%r9094, %r9093, %r9093, 7;
	add.s32 	%r9095, %r9053, %r9046;
	xor.b32  	%r9096, %r9019, %r9095;
	shf.l.wrap.b32 	%r9097, %r9096, %r9096, 16;
	add.s32 	%r9098, %r9032, %r9097;
	xor.b32  	%r9099, %r9046, %r9098;
	shf.l.wrap.b32 	%r9100, %r9099, %r9099, 12;
	add.s32 	%r9101, %r9095, %r9100;
	xor.b32  	%r9102, %r9097, %r9101;
	shf.l.wrap.b32 	%r9103, %r9102, %r9102, 8;
	add.s32 	%r9104, %r9098, %r9103;
	xor.b32  	%r9105, %r9100, %r9104;
	shf.l.wrap.b32 	%r9106, %r9105, %r9105, 7;
	add.s32 	%r9107, %r9065, %r9082;
	xor.b32  	%r9108, %r9103, %r9107;
	shf.l.wrap.b32 	%r9109, %r9108, %r9108, 16;
	add.s32 	%r9110, %r9092, %r9109;
	xor.b32  	%r9111, %r9082, %r9110;
	shf.l.wrap.b32 	%r9112, %r9111, %r9111, 12;
	add.s32 	%r9113, %r9107, %r9112;
	xor.b32  	%r9114, %r9109, %r9113;
	shf.l.wrap.b32 	%r9115, %r9114, %r9114, 8;
	add.s32 	%r9116, %r9110, %r9115;
	xor.b32  	%r9117, %r9112, %r9116;
	shf.l.wrap.b32 	%r9118, %r9117, %r9117, 7;
	add.s32 	%r9119, %r9077, %r9094;
	xor.b32  	%r9120, %r9067, %r9119;
	shf.l.wrap.b32 	%r9121, %r9120, %r9120, 16;
	add.s32 	%r9122, %r9104, %r9121;
	xor.b32  	%r9123, %r9094, %r9122;
	shf.l.wrap.b32 	%r9124, %r9123, %r9123, 12;
	add.s32 	%r9125, %r9119, %r9124;
	xor.b32  	%r9126, %r9121, %r9125;
	shf.l.wrap.b32 	%r9127, %r9126, %r9126, 8;
	add.s32 	%r9128, %r9122, %r9127;
	xor.b32  	%r9129, %r9124, %r9128;
	shf.l.wrap.b32 	%r9130, %r9129, %r9129, 7;
	add.s32 	%r9131, %r9089, %r9106;
	xor.b32  	%r9132, %r9079, %r9131;
	shf.l.wrap.b32 	%r9133, %r9132, %r9132, 16;
	add.s32 	%r9134, %r9068, %r9133;
	xor.b32  	%r9135, %r9106, %r9134;
	shf.l.wrap.b32 	%r9136, %r9135, %r9135, 12;
	add.s32 	%r9137, %r9131, %r9136;
	xor.b32  	%r9138, %r9133, %r9137;
	shf.l.wrap.b32 	%r9139, %r9138, %r9138, 8;
	add.s32 	%r9140, %r9134, %r9139;
	xor.b32  	%r9141, %r9136, %r9140;
	shf.l.wrap.b32 	%r9142, %r9141, %r9141, 7;
	add.s32 	%r9143, %r9101, %r9070;
	xor.b32  	%r9144, %r9091, %r9143;
	shf.l.wrap.b32 	%r9145, %r9144, %r9144, 16;
	add.s32 	%r9146, %r9080, %r9145;
	xor.b32  	%r9147, %r9070, %r9146;
	shf.l.wrap.b32 	%r9148, %r9147, %r9147, 12;
	add.s32 	%r9149, %r9143, %r9148;
	xor.b32  	%r9150, %r9145, %r9149;
	shf.l.wrap.b32 	%r9151, %r9150, %r9150, 8;
	add.s32 	%r9152, %r9146, %r9151;
	xor.b32  	%r9153, %r9148, %r9152;
	shf.l.wrap.b32 	%r9154, %r9153, %r9153, 7;
	add.s32 	%r9155, %r9113, %r9154;
	xor.b32  	%r9156, %r9127, %r9155;
	shf.l.wrap.b32 	%r9157, %r9156, %r9156, 16;
	add.s32 	%r9158, %r9140, %r9157;
	xor.b32  	%r9159, %r9154, %r9158;
	shf.l.wrap.b32 	%r9160, %r9159, %r9159, 12;
	add.s32 	%r9161, %r9155, %r9160;
	xor.b32  	%r9162, %r9157, %r9161;
	shf.l.wrap.b32 	%r9163, %r9162, %r9162, 8;
	add.s32 	%r9164, %r9158, %r9163;
	xor.b32  	%r9165, %r9160, %r9164;
	shf.l.wrap.b32 	%r9166, %r9165, %r9165, 7;
	add.s32 	%r9167, %r9125, %r9118;
	xor.b32  	%r9168, %r9139, %r9167;
	shf.l.wrap.b32 	%r9169, %r9168, %r9168, 16;
	add.s32 	%r9170, %r9152, %r9169;
	xor.b32  	%r9171, %r9118, %r9170;
	shf.l.wrap.b32 	%r9172, %r9171, %r9171, 12;
	add.s32 	%r9173, %r9167, %r9172;
	xor.b32  	%r9174, %r9169, %r9173;
	shf.l.wrap.b32 	%r9175, %r9174, %r9174, 8;
	add.s32 	%r9176, %r9170, %r9175;
	xor.b32  	%r9177, %r9172, %r9176;
	shf.l.wrap.b32 	%r9178, %r9177, %r9177, 7;
	add.s32 	%r9179, %r9137, %r9130;
	xor.b32  	%r9180, %r9151, %r9179;
	shf.l.wrap.b32 	%r9181, %r9180, %r9180, 16;
	add.s32 	%r9182, %r9116, %r9181;
	xor.b32  	%r9183, %r9130, %r9182;
	shf.l.wrap.b32 	%r9184, %r9183, %r9183, 12;
	add.s32 	%r9185, %r9179, %r9184;
	xor.b32  	%r9186, %r9181, %r9185;
	shf.l.wrap.b32 	%r9187, %r9186, %r9186, 8;
	add.s32 	%r9188, %r9182, %r9187;
	xor.b32  	%r9189, %r9184, %r9188;
	shf.l.wrap.b32 	%r9190, %r9189, %r9189, 7;
	add.s32 	%r9191, %r9149, %r9142;
	xor.b32  	%r9192, %r9115, %r9191;
	shf.l.wrap.b32 	%r9193, %r9192, %r9192, 16;
	add.s32 	%r9194, %r9128, %r9193;
	xor.b32  	%r9195, %r9142, %r9194;
	shf.l.wrap.b32 	%r9196, %r9195, %r9195, 12;
	add.s32 	%r9197, %r9191, %r9196;
	xor.b32  	%r9198, %r9193, %r9197;
	shf.l.wrap.b32 	%r9199, %r9198, %r9198, 8;
	add.s32 	%r9200, %r9194, %r9199;
	xor.b32  	%r9201, %r9196, %r9200;
	shf.l.wrap.b32 	%r9202, %r9201, %r9201, 7;
	add.s32 	%r9203, %r9161, %r9178;
	xor.b32  	%r9204, %r9199, %r9203;
	shf.l.wrap.b32 	%r9205, %r9204, %r9204, 16;
	add.s32 	%r9206, %r9188, %r9205;
	xor.b32  	%r9207, %r9178, %r9206;
	shf.l.wrap.b32 	%r9208, %r9207, %r9207, 12;
	add.s32 	%r9209, %r9203, %r9208;
	xor.b32  	%r9210, %r9205, %r9209;
	shf.l.wrap.b32 	%r9211, %r9210, %r9210, 8;
	add.s32 	%r9212, %r9206, %r9211;
	xor.b32  	%r9213, %r9208, %r9212;
	shf.l.wrap.b32 	%r9214, %r9213, %r9213, 7;
	add.s32 	%r9215, %r9173, %r9190;
	xor.b32  	%r9216, %r9163, %r9215;
	shf.l.wrap.b32 	%r9217, %r9216, %r9216, 16;
	add.s32 	%r9218, %r9200, %r9217;
	xor.b32  	%r9219, %r9190, %r9218;
	shf.l.wrap.b32 	%r9220, %r9219, %r9219, 12;
	add.s32 	%r9221, %r9215, %r9220;
	xor.b32  	%r9222, %r9217, %r9221;
	shf.l.wrap.b32 	%r9223, %r9222, %r9222, 8;
	add.s32 	%r9224, %r9218, %r9223;
	xor.b32  	%r9225, %r9220, %r9224;
	shf.l.wrap.b32 	%r9226, %r9225, %r9225, 7;
	add.s32 	%r9227, %r9185, %r9202;
	xor.b32  	%r9228, %r9175, %r9227;
	shf.l.wrap.b32 	%r9229, %r9228, %r9228, 16;
	add.s32 	%r9230, %r9164, %r9229;
	xor.b32  	%r9231, %r9202, %r9230;
	shf.l.wrap.b32 	%r9232, %r9231, %r9231, 12;
	add.s32 	%r9233, %r9227, %r9232;
	xor.b32  	%r9234, %r9229, %r9233;
	shf.l.wrap.b32 	%r9235, %r9234, %r9234, 8;
	add.s32 	%r9236, %r9230, %r9235;
	xor.b32  	%r9237, %r9232, %r9236;
	shf.l.wrap.b32 	%r9238, %r9237, %r9237, 7;
	add.s32 	%r9239, %r9197, %r9166;
	xor.b32  	%r9240, %r9187, %r9239;
	shf.l.wrap.b32 	%r9241, %r9240, %r9240, 16;
	add.s32 	%r9242, %r9176, %r9241;
	xor.b32  	%r9243, %r9166, %r9242;
	shf.l.wrap.b32 	%r9244, %r9243, %r9243, 12;
	add.s32 	%r9245, %r9239, %r9244;
	xor.b32  	%r9246, %r9241, %r9245;
	shf.l.wrap.b32 	%r9247, %r9246, %r9246, 8;
	add.s32 	%r9248, %r9242, %r9247;
	xor.b32  	%r9249, %r9244, %r9248;
	shf.l.wrap.b32 	%r9250, %r9249, %r9249, 7;
	add.s32 	%r52772, %r12, %r9209;
	add.s32 	%r52773, %r52780, %r9250;
	add.s32 	%r52771, %r13, %r9221;
	add.s32 	%r52774, %r52779, %r9214;
	add.s32 	%r52770, %r14, %r9233;
	add.s32 	%r52775, %r52778, %r9226;
	add.s32 	%r52769, %r15, %r9245;
	add.s32 	%r52776, %r52777, %r9238;
	xor.b32  	%r9251, %r8871, 1;
	shf.l.wrap.b32 	%r9252, %r8871, %r9251, 16;
	add.s32 	%r9253, %r52780, %r9252;
	xor.b32  	%r9254, %r52780, %r9253;
	shf.l.wrap.b32 	%r9255, %r9254, %r9254, 12;
	add.s32 	%r9256, %r8871, %r9255;
	xor.b32  	%r9257, %r9252, %r9256;
	shf.l.wrap.b32 	%r9258, %r9257, %r9257, 8;
	add.s32 	%r9259, %r9253, %r9258;
	xor.b32  	%r9260, %r9255, %r9259;
	shf.l.wrap.b32 	%r9261, %r9260, %r9260, 7;
	add.s32 	%r9262, %r9256, %r8892;
	xor.b32  	%r9263, %r8911, %r9262;
	shf.l.wrap.b32 	%r9264, %r9263, %r9263, 16;
	add.s32 	%r9265, %r8901, %r9264;
	xor.b32  	%r9266, %r8892, %r9265;
	shf.l.wrap.b32 	%r9267, %r9266, %r9266, 12;
	add.s32 	%r9268, %r9262, %r9267;
	xor.b32  	%r9269, %r9264, %r9268;
	shf.l.wrap.b32 	%r9270, %r9269, %r9269, 8;
	add.s32 	%r9271, %r9265, %r9270;
	xor.b32  	%r9272, %r9267, %r9271;
	shf.l.wrap.b32 	%r9273, %r9272, %r9272, 7;
	xor.b32  	%r9274, %r9258, %r8927;
	shf.l.wrap.b32 	%r9275, %r9274, %r9274, 16;
	add.s32 	%r9276, %r8912, %r9275;
	xor.b32  	%r9277, %r8903, %r9276;
	shf.l.wrap.b32 	%r9278, %r9277, %r9277, 12;
	add.s32 	%r9279, %r8927, %r9278;
	xor.b32  	%r9280, %r9275, %r9279;
	shf.l.wrap.b32 	%r9281, %r9280, %r9280, 8;
	add.s32 	%r9282, %r9276, %r9281;
	xor.b32  	%r9283, %r9278, %r9282;
	shf.l.wrap.b32 	%r9284, %r9283, %r9283, 7;
	add.s32 	%r9285, %r9259, %r8941;
	xor.b32  	%r9286, %r8914, %r9285;
	shf.l.wrap.b32 	%r9287, %r9286, %r9286, 12;
	add.s32 	%r9288, %r8939, %r9287;
	xor.b32  	%r9289, %r8941, %r9288;
	shf.l.wrap.b32 	%r9290, %r9289, %r9289, 8;
	add.s32 	%r9291, %r9285, %r9290;
	xor.b32  	%r9292, %r9287, %r9291;
	shf.l.wrap.b32 	%r9293, %r9292, %r9292, 7;
	add.s32 	%r9294, %r8909, %r9261;
	xor.b32  	%r9295, %r8900, %r9294;
	shf.l.wrap.b32 	%r9296, %r9295, %r9295, 16;
	add.s32 	%r9297, %r8890, %r9296;
	xor.b32  	%r9298, %r9261, %r9297;
	shf.l.wrap.b32 	%r9299, %r9298, %r9298, 12;
	add.s32 	%r9300, %r9294, %r9299;
	xor.b32  	%r9301, %r9296, %r9300;
	shf.l.wrap.b32 	%r9302, %r9301, %r9301, 8;
	add.s32 	%r9303, %r9297, %r9302;
	xor.b32  	%r9304, %r9299, %r9303;
	shf.l.wrap.b32 	%r9305, %r9304, %r9304, 7;
	add.s32 	%r9306, %r9268, %r9305;
	xor.b32  	%r9307, %r9281, %r9306;
	shf.l.wrap.b32 	%r9308, %r9307, %r9307, 16;
	add.s32 	%r9309, %r9291, %r9308;
	xor.b32  	%r9310, %r9305, %r9309;
	shf.l.wrap.b32 	%r9311, %r9310, %r9310, 12;
	add.s32 	%r9312, %r9306, %r9311;
	xor.b32  	%r9313, %r9308, %r9312;
	shf.l.wrap.b32 	%r9314, %r9313, %r9313, 8;
	add.s32 	%r9315, %r9309, %r9314;
	xor.b32  	%r9316, %r9311, %r9315;
	shf.l.wrap.b32 	%r9317, %r9316, %r9316, 7;
	add.s32 	%r9318, %r9279, %r9273;
	xor.b32  	%r9319, %r9290, %r9318;
	shf.l.wrap.b32 	%r9320, %r9319, %r9319, 16;
	add.s32 	%r9321, %r9303, %r9320;
	xor.b32  	%r9322, %r9273, %r9321;
	shf.l.wrap.b32 	%r9323, %r9322, %r9322, 12;
	add.s32 	%r9324, %r9318, %r9323;
	xor.b32  	%r9325, %r9320, %r9324;
	shf.l.wrap.b32 	%r9326, %r9325, %r9325, 8;
	add.s32 	%r9327, %r9321, %r9326;
	xor.b32  	%r9328, %r9323, %r9327;
	shf.l.wrap.b32 	%r9329, %r9328, %r9328, 7;
	add.s32 	%r9330, %r9288, %r9284;
	xor.b32  	%r9331, %r9302, %r9330;
	shf.l.wrap.b32 	%r9332, %r9331, %r9331, 16;
	add.s32 	%r9333, %r9271, %r9332;
	xor.b32  	%r9334, %r9284, %r9333;
	shf.l.wrap.b32 	%r9335, %r9334, %r9334, 12;
	add.s32 	%r9336, %r9330, %r9335;
	xor.b32  	%r9337, %r9332, %r9336;
	shf.l.wrap.b32 	%r9338, %r9337, %r9337, 8;
	add.s32 	%r9339, %r9333, %r9338;
	xor.b32  	%r9340, %r9335, %r9339;
	shf.l.wrap.b32 	%r9341, %r9340, %r9340, 7;
	add.s32 	%r9342, %r9300, %r9293;
	xor.b32  	%r9343, %r9270, %r9342;
	shf.l.wrap.b32 	%r9344, %r9343, %r9343, 16;
	add.s32 	%r9345, %r9282, %r9344;
	xor.b32  	%r9346, %r9293, %r9345;
	shf.l.wrap.b32 	%r9347, %r9346, %r9346, 12;
	add.s32 	%r9348, %r9342, %r9347;
	xor.b32  	%r9349, %r9344, %r9348;
	shf.l.wrap.b32 	%r9350, %r9349, %r9349, 8;
	add.s32 	%r9351, %r9345, %r9350;
	xor.b32  	%r9352, %r9347, %r9351;
	shf.l.wrap.b32 	%r9353, %r9352, %r9352, 7;
	add.s32 	%r9354, %r9312, %r9329;
	xor.b32  	%r9355, %r9350, %r9354;
	shf.l.wrap.b32 	%r9356, %r9355, %r9355, 16;
	add.s32 	%r9357, %r9339, %r9356;
	xor.b32  	%r9358, %r9329, %r9357;
	shf.l.wrap.b32 	%r9359, %r9358, %r9358, 12;
	add.s32 	%r9360, %r9354, %r9359;
	xor.b32  	%r9361, %r9356, %r9360;
	shf.l.wrap.b32 	%r9362, %r9361, %r9361, 8;
	add.s32 	%r9363, %r9357, %r9362;
	xor.b32  	%r9364, %r9359, %r9363;
	shf.l.wrap.b32 	%r9365, %r9364, %r9364, 7;
	add.s32 	%r9366, %r9324, %r9341;
	xor.b32  	%r9367, %r9314, %r9366;
	shf.l.wrap.b32 	%r9368, %r9367, %r9367, 16;
	add.s32 	%r9369, %r9351, %r9368;
	xor.b32  	%r9370, %r9341, %r9369;
	shf.l.wrap.b32 	%r9371, %r9370, %r9370, 12;
	add.s32 	%r9372, %r9366, %r9371;
	xor.b32  	%r9373, %r9368, %r9372;
	shf.l.wrap.b32 	%r9374, %r9373, %r9373, 8;
	add.s32 	%r9375, %r9369, %r9374;
	xor.b32  	%r9376, %r9371, %r9375;
	shf.l.wrap.b32 	%r9377, %r9376, %r9376, 7;
	add.s32 	%r9378, %r9336, %r9353;
	xor.b32  	%r9379, %r9326, %r9378;
	shf.l.wrap.b32 	%r9380, %r9379, %r9379, 16;
	add.s32 	%r9381, %r9315, %r9380;
	xor.b32  	%r9382, %r9353, %r9381;
	shf.l.wrap.b32 	%r9383, %r9382, %r9382, 12;
	add.s32 	%r9384, %r9378, %r9383;
	xor.b32  	%r9385, %r9380, %r9384;
	shf.l.wrap.b32 	%r9386, %r9385, %r9385, 8;
	add.s32 	%r9387, %r9381, %r9386;
	xor.b32  	%r9388, %r9383, %r9387;
	shf.l.wrap.b32 	%r9389, %r9388, %r9388, 7;
	add.s32 	%r9390, %r9348, %r9317;
	xor.b32  	%r9391, %r9338, %r9390;
	shf.l.wrap.b32 	%r9392, %r9391, %r9391, 16;
	add.s32 	%r9393, %r9327, %r9392;
	xor.b32  	%r9394, %r9317, %r9393;
	shf.l.wrap.b32 	%r9395, %r9394, %r9394, 12;
	add.s32 	%r9396, %r9390, %r9395;
	xor.b32  	%r9397, %r9392, %r9396;
	shf.l.wrap.b32 	%r9398, %r9397, %r9397, 8;
	add.s32 	%r9399, %r9393, %r9398;
	xor.b32  	%r9400, %r9395, %r9399;
	shf.l.wrap.b32 	%r9401, %r9400, %r9400, 7;
	add.s32 	%r9402, %r9360, %r9401;
	xor.b32  	%r9403, %r9374, %r9402;
	shf.l.wrap.b32 	%r9404, %r9403, %r9403, 16;
	add.s32 	%r9405, %r9387, %r9404;
	xor.b32  	%r9406, %r9401, %r9405;
	shf.l.wrap.b32 	%r9407, %r9406, %r9406, 12;
	add.s32 	%r9408, %r9402, %r9407;
	xor.b32  	%r9409, %r9404, %r9408;
	shf.l.wrap.b32 	%r9410, %r9409, %r9409, 8;
	add.s32 	%r9411, %r9405, %r9410;
	xor.b32  	%r9412, %r9407, %r9411;
	shf.l.wrap.b32 	%r9413, %r9412, %r9412, 7;
	add.s32 	%r9414, %r9372, %r9365;
	xor.b32  	%r9415, %r9386, %r9414;
	shf.l.wrap.b32 	%r9416, %r9415, %r9415, 16;
	add.s32 	%r9417, %r9399, %r9416;
	xor.b32  	%r9418, %r9365, %r9417;
	shf.l.wrap.b32 	%r9419, %r9418, %r9418, 12;
	add.s32 	%r9420, %r9414, %r9419;
	xor.b32  	%r9421, %r9416, %r9420;
	shf.l.wrap.b32 	%r9422, %r9421, %r9421, 8;
	add.s32 	%r9423, %r9417, %r9422;
	xor.b32  	%r9424, %r9419, %r9423;
	shf.l.wrap.b32 	%r9425, %r9424, %r9424, 7;
	add.s32 	%r9426, %r9384, %r9377;
	xor.b32  	%r9427, %r9398, %r9426;
	shf.l.wrap.b32 	%r9428, %r9427, %r9427, 16;
	add.s32 	%r9429, %r9363, %r9428;
	xor.b32  	%r9430, %r9377, %r9429;
	shf.l.wrap.b32 	%r9431, %r9430, %r9430, 12;
	add.s32 	%r9432, %r9426, %r9431;
	xor.b32  	%r9433, %r9428, %r9432;
	shf.l.wrap.b32 	%r9434, %r9433, %r9433, 8;
	add.s32 	%r9435, %r9429, %r9434;
	xor.b32  	%r9436, %r9431, %r9435;
	shf.l.wrap.b32 	%r9437, %r9436, %r9436, 7;
	add.s32 	%r9438, %r9396, %r9389;
	xor.b32  	%r9439, %r9362, %r9438;
	shf.l.wrap.b32 	%r9440, %r9439, %r9439, 16;
	add.s32 	%r9441, %r9375, %r9440;
	xor.b32  	%r9442, %r9389, %r9441;
	shf.l.wrap.b32 	%r9443, %r9442, %r9442, 12;
	add.s32 	%r9444, %r9438, %r9443;
	xor.b32  	%r9445, %r9440, %r9444;
	shf.l.wrap.b32 	%r9446, %r9445, %r9445, 8;
	add.s32 	%r9447, %r9441, %r9446;
	xor.b32  	%r9448, %r9443, %r9447;
	shf.l.wrap.b32 	%r9449, %r9448, %r9448, 7;
	add.s32 	%r9450, %r9408, %r9425;
	xor.b32  	%r9451, %r9446, %r9450;
	shf.l.wrap.b32 	%r9452, %r9451, %r9451, 16;
	add.s32 	%r9453, %r9435, %r9452;
	xor.b32  	%r9454, %r9425, %r9453;
	shf.l.wrap.b32 	%r9455, %r9454, %r9454, 12;
	add.s32 	%r9456, %r9450, %r9455;
	xor.b32  	%r9457, %r9452, %r9456;
	shf.l.wrap.b32 	%r9458, %r9457, %r9457, 8;
	add.s32 	%r9459, %r9453, %r9458;
	xor.b32  	%r9460, %r9455, %r9459;
	shf.l.wrap.b32 	%r9461, %r9460, %r9460, 7;
	add.s32 	%r9462, %r9420, %r9437;
	xor.b32  	%r9463, %r9410, %r9462;
	shf.l.wrap.b32 	%r9464, %r9463, %r9463, 16;
	add.s32 	%r9465, %r9447, %r9464;
	xor.b32  	%r9466, %r9437, %r9465;
	shf.l.wrap.b32 	%r9467, %r9466, %r9466, 12;
	add.s32 	%r9468, %r9462, %r9467;
	xor.b32  	%r9469, %r9464, %r9468;
	shf.l.wrap.b32 	%r9470, %r9469, %r9469, 8;
	add.s32 	%r9471, %r9465, %r9470;
	xor.b32  	%r9472, %r9467, %r9471;
	shf.l.wrap.b32 	%r9473, %r9472, %r9472, 7;
	add.s32 	%r9474, %r9432, %r9449;
	xor.b32  	%r9475, %r9422, %r9474;
	shf.l.wrap.b32 	%r9476, %r9475, %r9475, 16;
	add.s32 	%r9477, %r9411, %r9476;
	xor.b32  	%r9478, %r9449, %r9477;
	shf.l.wrap.b32 	%r9479, %r9478, %r9478, 12;
	add.s32 	%r9480, %r9474, %r9479;
	xor.b32  	%r9481, %r9476, %r9480;
	shf.l.wrap.b32 	%r9482, %r9481, %r9481, 8;
	add.s32 	%r9483, %r9477, %r9482;
	xor.b32  	%r9484, %r9479, %r9483;
	shf.l.wrap.b32 	%r9485, %r9484, %r9484, 7;
	add.s32 	%r9486, %r9444, %r9413;
	xor.b32  	%r9487, %r9434, %r9486;
	shf.l.wrap.b32 	%r9488, %r9487, %r9487, 16;
	add.s32 	%r9489, %r9423, %r9488;
	xor.b32  	%r9490, %r9413, %r9489;
	shf.l.wrap.b32 	%r9491, %r9490, %r9490, 12;
	add.s32 	%r9492, %r9486, %r9491;
	xor.b32  	%r9493, %r9488, %r9492;
	shf.l.wrap.b32 	%r9494, %r9493, %r9493, 8;
	add.s32 	%r9495, %r9489, %r9494;
	xor.b32  	%r9496, %r9491, %r9495;
	shf.l.wrap.b32 	%r9497, %r9496, %r9496, 7;
	add.s32 	%r9498, %r9456, %r9497;
	xor.b32  	%r9499, %r9470, %r9498;
	shf.l.wrap.b32 	%r9500, %r9499, %r9499, 16;
	add.s32 	%r9501, %r9483, %r9500;
	xor.b32  	%r9502, %r9497, %r9501;
	shf.l.wrap.b32 	%r9503, %r9502, %r9502, 12;
	add.s32 	%r9504, %r9498, %r9503;
	xor.b32  	%r9505, %r9500, %r9504;
	shf.l.wrap.b32 	%r9506, %r9505, %r9505, 8;
	add.s32 	%r9507, %r9468, %r9461;
	xor.b32  	%r9508, %r9482, %r9507;
	shf.l.wrap.b32 	%r9509, %r9508, %r9508, 16;
	add.s32 	%r9510, %r9495, %r9509;
	xor.b32  	%r9511, %r9461, %r9510;
	shf.l.wrap.b32 	%r9512, %r9511, %r9511, 12;
	add.s32 	%r9513, %r9507, %r9512;
	xor.b32  	%r9514, %r9509, %r9513;
	shf.l.wrap.b32 	%r9515, %r9514, %r9514, 8;
	add.s32 	%r9516, %r9510, %r9515;
	xor.b32  	%r9517, %r9512, %r9516;
	shf.l.wrap.b32 	%r9518, %r9517, %r9517, 7;
	add.s32 	%r9519, %r9480, %r9473;
	xor.b32  	%r9520, %r9494, %r9519;
	shf.l.wrap.b32 	%r9521, %r9520, %r9520, 16;
	add.s32 	%r9522, %r9459, %r9521;
	xor.b32  	%r9523, %r9473, %r9522;
	shf.l.wrap.b32 	%r9524, %r9523, %r9523, 12;
	add.s32 	%r9525, %r9519, %r9524;
	xor.b32  	%r9526, %r9521, %r9525;
	shf.l.wrap.b32 	%r9527, %r9526, %r9526, 8;
	add.s32 	%r9528, %r9522, %r9527;
	xor.b32  	%r9529, %r9524, %r9528;
	shf.l.wrap.b32 	%r9530, %r9529, %r9529, 7;
	add.s32 	%r9531, %r9492, %r9485;
	xor.b32  	%r9532, %r9458, %r9531;
	shf.l.wrap.b32 	%r9533, %r9532, %r9532, 16;
	add.s32 	%r9534, %r9471, %r9533;
	xor.b32  	%r9535, %r9485, %r9534;
	shf.l.wrap.b32 	%r9536, %r9535, %r9535, 12;
	add.s32 	%r9537, %r9531, %r9536;
	xor.b32  	%r9538, %r9533, %r9537;
	shf.l.wrap.b32 	%r9539, %r9538, %r9538, 8;
	add.s32 	%r9540, %r9534, %r9539;
	add.s32 	%r9541, %r9504, %r9518;
	xor.b32  	%r9542, %r9539, %r9541;
	shf.l.wrap.b32 	%r9543, %r9542, %r9542, 16;
	add.s32 	%r9544, %r9528, %r9543;
	xor.b32  	%r9545, %r9518, %r9544;
	shr.u32 	%r9546, %r9545, 20;
	add.s32 	%r9547, %r9541, %r9546;
	add.s32 	%r9548, %r9513, %r9530;
	xor.b32  	%r9549, %r9506, %r9548;
	shf.l.wrap.b32 	%r9550, %r9549, %r9549, 16;
	add.s32 	%r9551, %r9540, %r9550;
	xor.b32  	%r9552, %r9530, %r9551;
	shr.u32 	%r9553, %r9552, 20;
	add.s32 	%r9554, %r9548, %r9553;
	add.s32 	%r9555, %r12, %r9547;
	add.s32 	%r9556, %r13, %r9554;
	not.b32 	%r9557, %r52768;
	add.s32 	%r9558, %r21, %r9557;
	mov.b32 	%r9559, 1;
	shl.b32 	%r9560, %r9559, %r9558;
	and.b32  	%r36, %r9560, %r11;
	setp.eq.s32 	%p6, %r36, 0;
	selp.b32 	%r9561, %r9555, %r9556, %p6;
	cvt.u16.u32 	%rs349, %r9561;
	and.b16  	%rs738, %rs349, 1;
	and.b16  	%rs350, %rs736, 255;
	setp.ne.s16 	%p7, %rs350, 1;
	@%p7 bra 	$L__BB4_11;
	setp.eq.s32 	%p8, %r36, 0;
	mul.wide.u32 	%rd8, %r52768, 16;
	add.s64 	%rd9, %rd2, %rd8;
	ld.global.u32 	%r9562, [%rd9+20];
	selp.b32 	%r9563, %r52772, %r52773, %p8;
	xor.b32  	%r9564, %r9563, %r9562;
	selp.b32 	%r9565, %r52771, %r52774, %p8;
	selp.b32 	%r52772, %r9564, %r52772, %p8;
	selp.b32 	%r52773, %r52773, %r9564, %p8;
	ld.global.u32 	%r9566, [%rd9+24];
	xor.b32  	%r9567, %r9565, %r9566;
	selp.b32 	%r9568, %r52770, %r52775, %p8;
	selp.b32 	%r52771, %r9567, %r52771, %p8;
	selp.b32 	%r52774, %r52774, %r9567, %p8;
	ld.global.u32 	%r9569, [%rd9+28];
	xor.b32  	%r9570, %r9568, %r9569;
	selp.b32 	%r9571, %r52769, %r52776, %p8;
	selp.b32 	%r52770, %r9570, %r52770, %p8;
	selp.b32 	%r52775, %r52775, %r9570, %p8;
	ld.global.u32 	%r9572, [%rd9+32];
	xor.b32  	%r9573, %r9571, %r9572;
	selp.b32 	%r9574, 420, 445, %p8;
	selp.b32 	%r52769, %r9573, %r52769, %p8;
	selp.b32 	%r52776, %r52776, %r9573, %p8;
	add.s32 	%r9575, %r9574, %r52768;
	cvt.u64.u32 	%rd10, %r9575;
	add.s64 	%rd11, %rd2, %rd10;
	ld.global.u8 	%rs351, [%rd11];
	xor.b16  	%rs738, %rs351, %rs738;
$L__BB4_11:
	setp.eq.s32 	%p9, %r36, 0;
	selp.b32 	%r52780, %r52772, %r52773, %p9;
	selp.b32 	%r52779, %r52771, %r52774, %p9;
	selp.b32 	%r52778, %r52770, %r52775, %p9;
	selp.b32 	%r52777, %r52769, %r52776, %p9;
	add.s32 	%r57, %r52768, 1;
	setp.ne.s32 	%p10, %r52768, %r22;
	mov.u16 	%rs736, %rs738;
	mov.u32 	%r52768, %r57;
	@%p10 bra 	$L__BB4_9;
$L__BB4_12:
	mad.lo.s32 	%r9577, %r52763, 20, %r8859;
	st.shared.u32 	[%r9577+197376], %r52780;
	st.shared.u32 	[%r9577+197380], %r52779;
	st.shared.u32 	[%r9577+197384], %r52778;
	st.shared.u32 	[%r9577+197388], %r52777;
	st.shared.u8 	[%r9577+197392], %rs738;
	add.s32 	%r52763, %r52763, 1;
	setp.ne.s32 	%p11, %r52763, 48;
	@%p11 bra 	$L__BB4_7;
$L__BB4_13:
	bar.sync 	0;
	mov.b32 	%r57007, 0;
	mov.u32 	%r9580, %tid.x;
	shl.b32 	%r9581, %r9580, 3;
	and.b32  	%r9582, %r9581, 7936;
	and.b32  	%r9584, %r9580, 31;
	or.b32  	%r9587, %r11, %r9584;
	mov.u32 	%r57008, %r57007;
	mov.u32 	%r57009, %r57007;
	mov.u32 	%r57010, %r57007;
	mov.u32 	%r57011, %r57007;
	mov.u32 	%r57012, %r57007;
	mov.u32 	%r57013, %r57007;
	mov.u32 	%r57014, %r57007;
	mov.u32 	%r57015, %r57007;
	mov.u32 	%r57016, %r57007;
	mov.u32 	%r57017, %r57007;
	mov.u32 	%r57018, %r57007;
	mov.u32 	%r57019, %r57007;
	mov.u32 	%r57020, %r57007;
	mov.u32 	%r57021, %r57007;
	mov.u32 	%r57022, %r57007;
	mov.u32 	%r57023, %r57007;
	mov.u32 	%r57024, %r57007;
	mov.u32 	%r57025, %r57007;
	mov.u32 	%r57026, %r57007;
	mov.u32 	%r57027, %r57007;
	mov.u32 	%r57028, %r57007;
	mov.u32 	%r57029, %r57007;
	mov.u32 	%r57030, %r57007;
	mov.u32 	%r57031, %r57007;
	mov.u32 	%r57032, %r57007;
	mov.u32 	%r57033, %r57007;
	mov.u32 	%r57034, %r57007;
	mov.u32 	%r57035, %r57007;
	mov.u32 	%r57036, %r57007;
	mov.u32 	%r57037, %r57007;
	mov.u32 	%r57038, %r57007;
	mov.u32 	%r57039, %r57007;
	mov.u32 	%r57040, %r57007;
	mov.u32 	%r57041, %r57007;
	mov.u32 	%r57042, %r57007;
	mov.u32 	%r57043, %r57007;
	mov.u32 	%r57044, %r57007;
	mov.u32 	%r57045, %r57007;
	mov.u32 	%r57046, %r57007;
	mov.u32 	%r57047, %r57007;
	mov.u32 	%r57048, %r57007;
	mov.u32 	%r57049, %r57007;
	mov.u32 	%r57050, %r57007;
	mov.u32 	%r57051, %r57007;
	mov.u32 	%r57052, %r57007;
	mov.u32 	%r57053, %r57007;
	mov.u32 	%r57054, %r57007;
	mov.u32 	%r57055, %r57007;
	mov.u32 	%r57056, %r57007;
	mov.u32 	%r57057, %r57007;
	mov.u32 	%r57058, %r57007;
	mov.u32 	%r57059, %r57007;
	mov.u32 	%r57060, %r57007;
	mov.u32 	%r57061, %r57007;
	mov.u32 	%r57062, %r57007;
	mov.u32 	%r57063, %r57007;
	mov.u32 	%r57064, %r57007;
	mov.u32 	%r57065, %r57007;
	mov.u32 	%r57066, %r57007;
	mov.u32 	%r57067, %r57007;
	mov.u32 	%r57068, %r57007;
	mov.u32 	%r57069, %r57007;
	mov.u32 	%r57070, %r57007;
	mov.u32 	%r57071, %r57007;
	mov.u32 	%r57072, %r57007;
	mov.u32 	%r57073, %r57007;
	mov.u32 	%r57074, %r57007;
	mov.u32 	%r57075, %r57007;
	mov.u32 	%r57076, %r57007;
	mov.u32 	%r57077, %r57007;
	mov.u32 	%r57078, %r57007;
	mov.u32 	%r57079, %r57007;
	mov.u32 	%r57080, %r57007;
	mov.u32 	%r57081, %r57007;
	mov.u32 	%r57082, %r57007;
	mov.u32 	%r57083, %r57007;
	mov.u32 	%r57084, %r57007;
	mov.u32 	%r57085, %r57007;
	mov.u32 	%r57086, %r57007;
	mov.u32 	%r57087, %r57007;
	mov.u32 	%r57088, %r57007;
	mov.u32 	%r57089, %r57007;
	mov.u32 	%r57090, %r57007;
	mov.u32 	%r57091, %r57007;
	mov.u32 	%r57092, %r57007;
	mov.u32 	%r57093, %r57007;
	mov.u32 	%r57094, %r57007;
	mov.u32 	%r57095, %r57007;
	mov.u32 	%r57096, %r57007;
	mov.u32 	%r57097, %r57007;
	mov.u32 	%r57098, %r57007;
	mov.u32 	%r57099, %r57007;
	mov.u32 	%r57100, %r57007;
	mov.u32 	%r57101, %r57007;
	mov.u32 	%r57102, %r57007;
	mov.u32 	%r57103, %r57007;
	mov.u32 	%r57104, %r57007;
	mov.u32 	%r57105, %r57007;
	mov.u32 	%r57106, %r57007;
	mov.u32 	%r57107, %r57007;
	mov.u32 	%r57108, %r57007;
	mov.u32 	%r57109, %r57007;
	mov.u32 	%r57110, %r57007;
	mov.u32 	%r57111, %r57007;
	mov.u32 	%r57112, %r57007;
	mov.u32 	%r57113, %r57007;
	mov.u32 	%r57114, %r57007;
	mov.u32 	%r57115, %r57007;
	mov.u32 	%r57116, %r57007;
	mov.u32 	%r57117, %r57007;
	mov.u32 	%r57118, %r57007;
	mov.u32 	%r57119, %r57007;
	mov.u32 	%r57120, %r57007;
	mov.u32 	%r57121, %r57007;
	mov.u32 	%r57122, %r57007;
	mov.u32 	%r57123, %r57007;
	mov.u32 	%r57124, %r57007;
	mov.u32 	%r57125, %r57007;
	mov.u32 	%r57126, %r57007;
	mov.u32 	%r57127, %r57007;
	mov.u32 	%r57128, %r57007;
	mov.u32 	%r57129, %r57007;
	mov.u32 	%r57130, %r57007;
	mov.u32 	%r57131, %r57007;
	mov.u32 	%r57132, %r57007;
	mov.u32 	%r57133, %r57007;
	mov.u32 	%r57134, %r57007;
	mov.u32 	%r57135, %r57007;
	mov.u32 	%r57136, %r57007;
	mov.u32 	%r57137, %r57007;
	mov.u32 	%r57138, %r57007;
	mov.u32 	%r57139, %r57007;
	mov.u32 	%r57140, %r57007;
	mov.u32 	%r57141, %r57007;
	mov.u32 	%r57142, %r57007;
	mov.u32 	%r57143, %r57007;
	mov.u32 	%r57144, %r57007;
	mov.u32 	%r57145, %r57007;
	mov.u32 	%r57146, %r57007;
	mov.u32 	%r57147, %r57007;
	mov.u32 	%r57148, %r57007;
	mov.u32 	%r57149, %r57007;
	mov.u32 	%r57150, %r57007;
	mov.u32 	%r57151, %r57007;
	mov.u32 	%r57152, %r57007;
	mov.u32 	%r57153, %r57007;
	mov.u32 	%r57154, %r57007;
	mov.u32 	%r57155, %r57007;
	mov.u32 	%r57156, %r57007;
	mov.u32 	%r57157, %r57007;
	mov.u32 	%r57158, %r57007;
	mov.u32 	%r57159, %r57007;
	mov.u32 	%r57160, %r57007;
	mov.u32 	%r57161, %r57007;
	mov.u32 	%r57162, %r57007;
	mov.u32 	%r57163, %r57007;
	mov.u32 	%r57164, %r57007;
	mov.u32 	%r57165, %r57007;
	mov.u32 	%r57166, %r57007;
	mov.u32 	%r57167, %r57007;
	mov.u32 	%r57168, %r57007;
	mov.u32 	%r57169, %r57007;
	mov.u32 	%r57170, %r57007;
	mov.u32 	%r57171, %r57007;
	mov.u32 	%r57172, %r57007;
	mov.u32 	%r57173, %r57007;
	mov.u32 	%r57174, %r57007;
	mov.u32 	%r57175, %r57007;
	mov.u32 	%r57176, %r57007;
	mov.u32 	%r57177, %r57007;
	mov.u32 	%r57178, %r57007;
	mov.u32 	%r57179, %r57007;
	mov.u32 	%r57180, %r57007;
	mov.u32 	%r57181, %r57007;
	mov.u32 	%r57182, %r57007;
	mov.u32 	%r57183, %r57007;
	mov.u32 	%r57184, %r57007;
	mov.u32 	%r57185, %r57007;
	mov.u32 	%r57186, %r57007;
	mov.u32 	%r57187, %r57007;
	mov.u32 	%r57188, %r57007;
	mov.u32 	%r57189, %r57007;
	mov.u32 	%r57190, %r57007;
	mov.u32 	%r57191, %r57007;
	mov.u32 	%r57192, %r57007;
	mov.u32 	%r57193, %r57007;
	mov.u32 	%r57194, %r57007;
	mov.u32 	%r57195, %r57007;
	mov.u32 	%r57196, %r57007;
	mov.u32 	%r57197, %r57007;
	mov.u32 	%r57198, %r57007;
	mov.u32 	%r57199, %r57007;
	mov.u32 	%r57200, %r57007;
	mov.u32 	%r57201, %r57007;
	mov.u32 	%r57202, %r57007;
	mov.u32 	%r57203, %r57007;
	mov.u32 	%r57204, %r57007;
	mov.u32 	%r57205, %r57007;
	mov.u32 	%r57206, %r57007;
	mov.u32 	%r57207, %r57007;
	mov.u32 	%r57208, %r57007;
	mov.u32 	%r57209, %r57007;
	mov.u32 	%r57210, %r57007;
	mov.u32 	%r57211, %r57007;
	mov.u32 	%r57212, %r57007;
	mov.u32 	%r57213, %r57007;
	mov.u32 	%r57214, %r57007;
	mov.u32 	%r57215, %r57007;
	mov.u32 	%r57216, %r57007;
	mov.u32 	%r57217, %r57007;
	mov.u32 	%r57218, %r57007;
	mov.u32 	%r57219, %r57007;
	mov.u32 	%r57220, %r57007;
	mov.u32 	%r57221, %r57007;
	mov.u32 	%r57222, %r57007;
	mov.u32 	%r57223, %r57007;
	mov.u32 	%r57224, %r57007;
	mov.u32 	%r57225, %r57007;
	mov.u32 	%r57226, %r57007;
	mov.u32 	%r57227, %r57007;
	mov.u32 	%r57228, %r57007;
	mov.u32 	%r57229, %r57007;
	mov.u32 	%r57230, %r57007;
	mov.u32 	%r57231, %r57007;
	mov.u32 	%r57232, %r57007;
	mov.u32 	%r57233, %r57007;
	mov.u32 	%r57234, %r57007;
	mov.u32 	%r57235, %r57007;
	mov.u32 	%r57236, %r57007;
	mov.u32 	%r57237, %r57007;
	mov.u32 	%r57238, %r57007;
	mov.u32 	%r57239, %r57007;
	mov.u32 	%r57240, %r57007;
	mov.u32 	%r57241, %r57007;
	mov.u32 	%r57242, %r57007;
	mov.u32 	%r57243, %r57007;
	mov.u32 	%r57244, %r57007;
	mov.u32 	%r57245, %r57007;
	mov.u32 	%r57246, %r57007;
	mov.u32 	%r57247, %r57007;
	mov.u32 	%r57248, %r57007;
	mov.u32 	%r57249, %r57007;
	mov.u32 	%r57250, %r57007;
	mov.u32 	%r57251, %r57007;
	mov.u32 	%r57252, %r57007;
	mov.u32 	%r57253, %r57007;
	mov.u32 	%r57254, %r57007;
	mov.u32 	%r57255, %r57007;
	mov.u32 	%r57256, %r57007;
	mov.u32 	%r57257, %r57007;
	mov.u32 	%r57258, %r57007;
	mov.u32 	%r57259, %r57007;
	mov.u32 	%r57260, %r57007;
	mov.u32 	%r57261, %r57007;
	mov.u32 	%r57262, %r57007;
	mov.u32 	%r57263, %r57007;
	mov.u32 	%r57264, %r57007;
	mov.u32 	%r57265, %r57007;
	mov.u32 	%r57266, %r57007;
	mov.u32 	%r57267, %r57007;
	mov.u32 	%r57268, %r57007;
	mov.u32 	%r57269, %r57007;
	mov.u32 	%r57270, %r57007;
	mov.u32 	%r57271, %r57007;
	mov.u32 	%r57272, %r57007;
	mov.u32 	%r57273, %r57007;
	mov.u32 	%r57274, %r57007;
	mov.u32 	%r57275, %r57007;
	mov.u32 	%r57276, %r57007;
	mov.u32 	%r57277, %r57007;
	mov.u32 	%r57278, %r57007;
	mov.u32 	%r57279, %r57007;
	mov.u32 	%r57280, %r57007;
	mov.u32 	%r57281, %r57007;
	mov.u32 	%r57282, %r57007;
	mov.u32 	%r57283, %r57007;
	mov.u32 	%r57284, %r57007;
	mov.u32 	%r57285, %r57007;
	mov.u32 	%r57286, %r57007;
	mov.u32 	%r57287, %r57007;
	mov.u32 	%r57288, %r57007;
	mov.u32 	%r57289, %r57007;
	mov.u32 	%r57290, %r57007;
	mov.u32 	%r57291, %r57007;
	mov.u32 	%r57292, %r57007;
	mov.u32 	%r57293, %r57007;
	mov.u32 	%r57294, %r57007;
	mov.u32 	%r57295, %r57007;
	mov.u32 	%r57296, %r57007;
	mov.u32 	%r57297, %r57007;
	mov.u32 	%r57298, %r57007;
	mov.u32 	%r57299, %r57007;
	mov.u32 	%r57300, %r57007;
	mov.u32 	%r57301, %r57007;
	mov.u32 	%r57302, %r57007;
	mov.u32 	%r57303, %r57007;
	mov.u32 	%r57304, %r57007;
	mov.u32 	%r57305, %r57007;
	mov.u32 	%r57306, %r57007;
	mov.u32 	%r57307, %r57007;
	mov.u32 	%r57308, %r57007;
	mov.u32 	%r57309, %r57007;
	mov.u32 	%r57310, %r57007;
	mov.u32 	%r57311, %r57007;
	mov.u32 	%r57312, %r57007;
	mov.u32 	%r57313, %r57007;
	mov.u32 	%r57314, %r57007;
	mov.u32 	%r57315, %r57007;
	mov.u32 	%r57316, %r57007;
	mov.u32 	%r57317, %r57007;
	mov.u32 	%r57318, %r57007;
	mov.u32 	%r57319, %r57007;
	mov.u32 	%r57320, %r57007;
	mov.u32 	%r57321, %r57007;
	mov.u32 	%r57322, %r57007;
	mov.u32 	%r57323, %r57007;
	mov.u32 	%r57324, %r57007;
	mov.u32 	%r57325, %r57007;
	mov.u32 	%r57326, %r57007;
	mov.u32 	%r57327, %r57007;
	mov.u32 	%r57328, %r57007;
	mov.u32 	%r57329, %r57007;
	mov.u32 	%r57330, %r57007;
	mov.u32 	%r57331, %r57007;
	mov.u32 	%r57332, %r57007;
	mov.u32 	%r57333, %r57007;
	mov.u32 	%r57334, %r57007;
	mov.u32 	%r57335, %r57007;
	mov.u32 	%r57336, %r57007;
	mov.u32 	%r57337, %r57007;
	mov.u32 	%r57338, %r57007;
	mov.u32 	%r57339, %r57007;
	mov.u32 	%r57340, %r57007;
	mov.u32 	%r57341, %r57007;
	mov.u32 	%r57342, %r57007;
	mov.u32 	%r57343, %r57007;
	mov.u32 	%r57344, %r57007;
	mov.u32 	%r57345, %r57007;
	mov.u32 	%r57346, %r57007;
	mov.u32 	%r57347, %r57007;
	mov.u32 	%r57348, %r57007;
	mov.u32 	%r57349, %r57007;
	mov.u32 	%r57350, %r57007;
	mov.u32 	%r57351, %r57007;
	mov.u32 	%r57352, %r57007;
	mov.u32 	%r57353, %r57007;
	mov.u32 	%r57354, %r57007;
	mov.u32 	%r57355, %r57007;
	mov.u32 	%r57356, %r57007;
	mov.u32 	%r57357, %r57007;
	mov.u32 	%r57358, %r57007;
	mov.u32 	%r57359, %r57007;
	mov.u32 	%r57360, %r57007;
	mov.u32 	%r57361, %r57007;
	mov.u32 	%r57362, %r57007;
	mov.u32 	%r57363, %r57007;
	mov.u32 	%r57364, %r57007;
	mov.u32 	%r57365, %r57007;
	mov.u32 	%r57366, %r57007;
	mov.u32 	%r57367, %r57007;
	mov.u32 	%r57368, %r57007;
	mov.u32 	%r57369, %r57007;
	mov.u32 	%r57370, %r57007;
	mov.u32 	%r57371, %r57007;
	mov.u32 	%r57372, %r57007;
	mov.u32 	%r57373, %r57007;
	mov.u32 	%r57374, %r57007;
	mov.u32 	%r57375, %r57007;
	mov.u32 	%r57376, %r57007;
	mov.u32 	%r57377, %r57007;
	mov.u32 	%r57378, %r57007;
	mov.u32 	%r57379, %r57007;
	mov.u32 	%r57380, %r57007;
	mov.u32 	%r57381, %r57007;
	mov.u32 	%r57382, %r57007;
	mov.u32 	%r57383, %r57007;
	mov.u32 	%r57384, %r57007;
	mov.u32 	%r57385, %r57007;
	mov.u32 	%r57386, %r57007;
	mov.u32 	%r57387, %r57007;
	mov.u32 	%r57388, %r57007;
	mov.u32 	%r57389, %r57007;
	mov.u32 	%r57390, %r57007;
	mov.u32 	%r57391, %r57007;
	mov.u32 	%r57392, %r57007;
	mov.u32 	%r57393, %r57007;
	mov.u32 	%r57394, %r57007;
	mov.u32 	%r57395, %r57007;
	mov.u32 	%r57396, %r57007;
	mov.u32 	%r57397, %r57007;
	mov.u32 	%r57398, %r57007;
	mov.u32 	%r57399, %r57007;
	mov.u32 	%r57400, %r57007;
	mov.u32 	%r57401, %r57007;
	mov.u32 	%r57402, %r57007;
	mov.u32 	%r57403, %r57007;
	mov.u32 	%r57404, %r57007;
	mov.u32 	%r57405, %r57007;
	mov.u32 	%r57406, %r57007;
	mov.u32 	%r57407, %r57007;
	mov.u32 	%r57408, %r57007;
	mov.u32 	%r57409, %r57007;
	mov.u32 	%r57410, %r57007;
	mov.u32 	%r57411, %r57007;
	mov.u32 	%r57412, %r57007;
	mov.u32 	%r57413, %r57007;
	mov.u32 	%r57414, %r57007;
	mov.u32 	%r57415, %r57007;
	mov.u32 	%r57416, %r57007;
	mov.u32 	%r57417, %r57007;
	mov.u32 	%r57418, %r57007;
	mov.u32 	%r57419, %r57007;
	mov.u32 	%r57420, %r57007;
	mov.u32 	%r57421, %r57007;
	mov.u32 	%r57422, %r57007;
	mov.u32 	%r57423, %r57007;
	mov.u32 	%r57424, %r57007;
	mov.u32 	%r57425, %r57007;
	mov.u32 	%r57426, %r57007;
	mov.u32 	%r57427, %r57007;
	mov.u32 	%r57428, %r57007;
	mov.u32 	%r57429, %r57007;
	mov.u32 	%r57430, %r57007;
	mov.u32 	%r57431, %r57007;
	mov.u32 	%r57432, %r57007;
	mov.u32 	%r57433, %r57007;
	mov.u32 	%r57434, %r57007;
	mov.u32 	%r57435, %r57007;
	mov.u32 	%r57436, %r57007;
	mov.u32 	%r57437, %r57007;
	mov.u32 	%r57438, %r57007;
	mov.u32 	%r57439, %r57007;
	mov.u32 	%r57440, %r57007;
	mov.u32 	%r57441, %r57007;
	mov.u32 	%r57442, %r57007;
	mov.u32 	%r57443, %r57007;
	mov.u32 	%r57444, %r57007;
	mov.u32 	%r57445, %r57007;
	mov.u32 	%r57446, %r57007;
	mov.u32 	%r57447, %r57007;
	mov.u32 	%r57448, %r57007;
	mov.u32 	%r57449, %r57007;
	mov.u32 	%r57450, %r57007;
	mov.u32 	%r57451, %r57007;
	mov.u32 	%r57452, %r57007;
	mov.u32 	%r57453, %r57007;
	mov.u32 	%r57454, %r57007;
	mov.u32 	%r57455, %r57007;
	mov.u32 	%r57456, %r57007;
	mov.u32 	%r57457, %r57007;
	mov.u32 	%r57458, %r57007;
	mov.u32 	%r57459, %r57007;
	mov.u32 	%r57460, %r57007;
	mov.u32 	%r57461, %r57007;
	mov.u32 	%r57462, %r57007;
	mov.u32 	%r57463, %r57007;
	mov.u32 	%r57464, %r57007;
	mov.u32 	%r57465, %r57007;
	mov.u32 	%r57466, %r57007;
	mov.u32 	%r57467, %r57007;
	mov.u32 	%r57468, %r57007;
	mov.u32 	%r57469, %r57007;
	mov.u32 	%r57470, %r57007;
	mov.u32 	%r57471, %r57007;
	mov.u32 	%r57472, %r57007;
	mov.u32 	%r57473, %r57007;
	mov.u32 	%r57474, %r57007;
	mov.u32 	%r57475, %r57007;
	mov.u32 	%r57476, %r57007;
	mov.u32 	%r57477, %r57007;
	mov.u32 	%r57478, %r57007;
	mov.u32 	%r57479, %r57007;
	mov.u32 	%r57480, %r57007;
	mov.u32 	%r57481, %r57007;
	mov.u32 	%r57482, %r57007;
	mov.u32 	%r57483, %r57007;
	mov.u32 	%r57484, %r57007;
	mov.u32 	%r57485, %r57007;
	mov.u32 	%r57486, %r57007;
	mov.u32 	%r57487, %r57007;
	mov.u32 	%r57488, %r57007;
	mov.u32 	%r57489, %r57007;
	mov.u32 	%r57490, %r57007;
	mov.u32 	%r57491, %r57007;
	mov.u32 	%r57492, %r57007;
	mov.u32 	%r57493, %r57007;
	mov.u32 	%r57494, %r57007;
	mov.u32 	%r57495, %r57007;
	mov.u32 	%r57496, %r57007;
	mov.u32 	%r57497, %r57007;
	mov.u32 	%r57498, %r57007;
	mov.u32 	%r57499, %r57007;
	mov.u32 	%r57500, %r57007;
	mov.u32 	%r57501, %r57007;
	mov.u32 	%r57502, %r57007;
	mov.u32 	%r57503, %r57007;
	mov.u32 	%r57504, %r57007;
	mov.u32 	%r57505, %r57007;
	mov.u32 	%r57506, %r57007;
	mov.u32 	%r57507, %r57007;
	mov.u32 	%r57508, %r57007;
	mov.u32 	%r57509, %r57007;
	mov.u32 	%r57510, %r57007;
	mov.u32 	%r57511, %r57007;
	mov.u32 	%r57512, %r57007;
	mov.u32 	%r57513, %r57007;
	mov.u32 	%r57514, %r57007;
	mov.u32 	%r57515, %r57007;
	mov.u32 	%r57516, %r57007;
	mov.u32 	%r57517, %r57007;
	mov.u32 	%r57518, %r57007;
	mov.u32 	%r57519, %r57007;
	mov.u32 	%r57520, %r57007;
	mov.u32 	%r57521, %r57007;
	mov.u32 	%r57522, %r57007;
	mov.u32 	%r57523, %r57007;
	mov.u32 	%r57524, %r57007;
	mov.u32 	%r57525, %r57007;
	mov.u32 	%r57526, %r57007;
	mov.u32 	%r57527, %r57007;
	mov.u32 	%r57528, %r57007;
	mov.u32 	%r57529, %r57007;
	mov.u32 	%r57530, %r57007;
	mov.u32 	%r57531, %r57007;
	mov.u32 	%r57532, %r57007;
	mov.u32 	%r57533, %r57007;
	mov.u32 	%r57534, %r57007;
	mov.u32 	%r57535, %r57007;
	mov.u32 	%r57536, %r57007;
	mov.u32 	%r57537, %r57007;
	mov.u32 	%r57538, %r57007;
	mov.u32 	%r57539, %r57007;
	mov.u32 	%r57540, %r57007;
	mov.u32 	%r57541, %r57007;
	mov.u32 	%r57542, %r57007;
	mov.u32 	%r57543, %r57007;
	mov.u32 	%r57544, %r57007;
	mov.u32 	%r57545, %r57007;
	mov.u32 	%r57546, %r57007;
	mov.u32 	%r57547, %r57007;
	mov.u32 	%r57548, %r57007;
	mov.u32 	%r57549, %r57007;
	mov.u32 	%r57550, %r57007;
	mov.u32 	%r57551, %r57007;
	mov.u32 	%r57552, %r57007;
	mov.u32 	%r57553, %r57007;
	mov.u32 	%r57554, %r57007;
	mov.u32 	%r57555, %r57007;
	mov.u32 	%r57556, %r57007;
	mov.u32 	%r57557, %r57007;
	mov.u32 	%r57558, %r57007;
	mov.u32 	%r57559, %r57007;
	mov.u32 	%r57560, %r57007;
	mov.u32 	%r57561, %r57007;
	mov.u32 	%r57562, %r57007;
	mov.u32 	%r57563, %r57007;
	mov.u32 	%r57564, %r57007;
	mov.u32 	%r57565, %r57007;
	mov.u32 	%r57566, %r57007;
	mov.u32 	%r57567, %r57007;
	mov.u32 	%r57568, %r57007;
	mov.u32 	%r57569, %r57007;
	mov.u32 	%r57570, %r57007;
	mov.u32 	%r57571, %r57007;
	mov.u32 	%r57572, %r57007;
	mov.u32 	%r57573, %r57007;
	mov.u32 	%r57574, %r57007;
	mov.u32 	%r57575, %r57007;
	mov.u32 	%r57576, %r57007;
	mov.u32 	%r57577, %r57007;
	mov.u32 	%r57578, %r57007;
	mov.u32 	%r57579, %r57007;
	mov.u32 	%r57580, %r57007;
	mov.u32 	%r57581, %r57007;
	mov.u32 	%r57582, %r57007;
	mov.u32 	%r57583, %r57007;
	mov.u32 	%r57584, %r57007;
	mov.u32 	%r57585, %r57007;
	mov.u32 	%r57586, %r57007;
	mov.u32 	%r57587, %r57007;
	mov.u32 	%r57588, %r57007;
	mov.u32 	%r57589, %r57007;
	mov.u32 	%r57590, %r57007;
	mov.u32 	%r57591, %r57007;
	mov.u32 	%r57592, %r57007;
	mov.u32 	%r57593, %r57007;
	mov.u32 	%r57594, %r57007;
	mov.u32 	%r57595, %r57007;
	mov.u32 	%r57596, %r57007;
	mov.u32 	%r57597, %r57007;
	mov.u32 	%r57598, %r57007;
	mov.u32 	%r57599, %r57007;
	mov.u32 	%r57600, %r57007;
	mov.u32 	%r57601, %r57007;
	mov.u32 	%r57602, %r57007;
	mov.u32 	%r57603, %r57007;
	mov.u32 	%r57604, %r57007;
	mov.u32 	%r57605, %r57007;
	mov.u32 	%r57606, %r57007;
	mov.u32 	%r57607, %r57007;
	mov.u32 	%r57608, %r57007;
	mov.u32 	%r57609, %r57007;
	mov.u32 	%r57610, %r57007;
	mov.u32 	%r57611, %r57007;
	mov.u32 	%r57612, %r57007;
	mov.u32 	%r57613, %r57007;
	mov.u32 	%r57614, %r57007;
	mov.u32 	%r57615, %r57007;
	mov.u32 	%r57616, %r57007;
	mov.u32 	%r57617, %r57007;
	mov.u32 	%r57618, %r57007;
	mov.u32 	%r57619, %r57007;
	mov.u32 	%r57620, %r57007;
	mov.u32 	%r57621, %r57007;
	mov.u32 	%r57622, %r57007;
	mov.u32 	%r57623, %r57007;
	mov.u32 	%r57624, %r57007;
	mov.u32 	%r57625, %r57007;
	mov.u32 	%r57626, %r57007;
	mov.u32 	%r57627, %r57007;
	mov.u32 	%r57628, %r57007;
	mov.u32 	%r57629, %r57007;
	mov.u32 	%r57630, %r57007;
	mov.u32 	%r57631, %r57007;
	mov.u32 	%r57632, %r57007;
	mov.u32 	%r57633, %r57007;
	mov.u32 	%r57634, %r57007;
	mov.u32 	%r57635, %r57007;
	mov.u32 	%r57636, %r57007;
	mov.u32 	%r57637, %r57007;
	mov.u32 	%r57638, %r57007;
	mov.u32 	%r57639, %r57007;
	mov.u32 	%r57640, %r57007;
	mov.u32 	%r57641, %r57007;
	mov.u32 	%r57642, %r57007;
	mov.u32 	%r57643, %r57007;
	mov.u32 	%r57644, %r57007;
	mov.u32 	%r57645, %r57007;
	mov.u32 	%r57646, %r57007;
	mov.u32 	%r57647, %r57007;
	mov.u32 	%r57648, %r57007;
	mov.u32 	%r57649, %r57007;
	mov.u32 	%r57650, %r57007;
	mov.u32 	%r57651, %r57007;
	mov.u32 	%r57652, %r57007;
	mov.u32 	%r57653, %r57007;
	mov.u32 	%r57654, %r57007;
	mov.u32 	%r57655, %r57007;
	mov.u32 	%r57656, %r57007;
	mov.u32 	%r57657, %r57007;
	mov.u32 	%r57658, %r57007;
	mov.u32 	%r57659, %r57007;
	mov.u32 	%r57660, %r57007;
	mov.u32 	%r57661, %r57007;
	mov.u32 	%r57662, %r57007;
	mov.u32 	%r57663, %r57007;
	mov.u32 	%r57664, %r57007;
	mov.u32 	%r57665, %r57007;
	mov.u32 	%r57666, %r57007;
	mov.u32 	%r57667, %r57007;
	mov.u32 	%r57668, %r57007;
	mov.u32 	%r57669, %r57007;
	mov.u32 	%r57670, %r57007;
	mov.u32 	%r57671, %r57007;
	mov.u32 	%r57672, %r57007;
	mov.u32 	%r57673, %r57007;
	mov.u32 	%r57674, %r57007;
	mov.u32 	%r57675, %r57007;
	mov.u32 	%r57676, %r57007;
	mov.u32 	%r57677, %r57007;
	mov.u32 	%r57678, %r57007;
	mov.u32 	%r57679, %r57007;
	mov.u32 	%r57680, %r57007;
	mov.u32 	%r57681, %r57007;
	mov.u32 	%r57682, %r57007;
	mov.u32 	%r57683, %r57007;
	mov.u32 	%r57684, %r57007;
	mov.u32 	%r57685, %r57007;
	mov.u32 	%r57686, %r57007;
	mov.u32 	%r57687, %r57007;
	mov.u32 	%r57688, %r57007;
	mov.u32 	%r57689, %r57007;
	mov.u32 	%r57690, %r57007;
	mov.u32 	%r57691, %r57007;
	mov.u32 	%r57692, %r57007;
	mov.u32 	%r57693, %r57007;
	mov.u32 	%r57694, %r57007;
	mov.u32 	%r57695, %r57007;
	mov.u32 	%r57696, %r57007;
	mov.u32 	%r57697, %r57007;
	mov.u32 	%r57698, %r57007;
	mov.u32 	%r57699, %r57007;
	mov.u32 	%r57700, %r57007;
	mov.u32 	%r57701, %r57007;
	mov.u32 	%r57702, %r57007;
	mov.u32 	%r57703, %r57007;
	mov.u32 	%r57704, %r57007;
	mov.u32 	%r57705, %r57007;
	mov.u32 	%r57706, %r57007;
	mov.u32 	%r57707, %r57007;
	mov.u32 	%r57708, %r57007;
	mov.u32 	%r57709, %r57007;
	mov.u32 	%r57710, %r57007;
	mov.u32 	%r57711, %r57007;
	mov.u32 	%r57712, %r57007;
	mov.u32 	%r57713, %r57007;
	mov.u32 	%r57714, %r57007;
	mov.u32 	%r57715, %r57007;
	mov.u32 	%r57716, %r57007;
	mov.u32 	%r57717, %r57007;
	mov.u32 	%r57718, %r57007;
	mov.u32 	%r57719, %r57007;
	mov.u32 	%r57720, %r57007;
	mov.u32 	%r57721, %r57007;
	mov.u32 	%r57722, %r57007;
	mov.u32 	%r57723, %r57007;
	mov.u32 	%r57724, %r57007;
	mov.u32 	%r57725, %r57007;
	mov.u32 	%r57726, %r57007;
	mov.u32 	%r57727, %r57007;
	mov.u32 	%r57728, %r57007;
	mov.u32 	%r57729, %r57007;
	mov.u32 	%r57730, %r57007;
	mov.u32 	%r57731, %r57007;
	mov.u32 	%r57732, %r57007;
	mov.u32 	%r57733, %r57007;
	mov.u32 	%r57734, %r57007;
	mov.u32 	%r57735, %r57007;
	mov.u32 	%r57736, %r57007;
	mov.u32 	%r57737, %r57007;
	mov.u32 	%r57738, %r57007;
	mov.u32 	%r57739, %r57007;
	mov.u32 	%r57740, %r57007;
	mov.u32 	%r57741, %r57007;
	mov.u32 	%r57742, %r57007;
	mov.u32 	%r57743, %r57007;
	mov.u32 	%r57744, %r57007;
	mov.u32 	%r57745, %r57007;
	mov.u32 	%r57746, %r57007;
	mov.u32 	%r57747, %r57007;
	mov.u32 	%r57748, %r57007;
	mov.u32 	%r57749, %r57007;
	mov.u32 	%r57750, %r57007;
	mov.u32 	%r57751, %r57007;
	mov.u32 	%r57752, %r57007;
	mov.u32 	%r57753, %r57007;
	mov.u32 	%r57754, %r57007;
	mov.u32 	%r57755, %r57007;
	mov.u32 	%r57756, %r57007;
	mov.u32 	%r57757, %r57007;
	mov.u32 	%r57758, %r57007;
	mov.u32 	%r57759, %r57007;
	mov.u32 	%r57760, %r57007;
	mov.u32 	%r57761, %r57007;
	mov.u32 	%r57762, %r57007;
	mov.u32 	%r57763, %r57007;
	mov.u32 	%r57764, %r57007;
	mov.u32 	%r57765, %r57007;
	mov.u32 	%r57766, %r57007;
	mov.u32 	%r57767, %r57007;
	mov.u32 	%r57768, %r57007;
	mov.u32 	%r57769, %r57007;
	mov.u32 	%r57770, %r57007;
	mov.u32 	%r57771, %r57007;
	mov.u32 	%r57772, %r57007;
	mov.u32 	%r57773, %r57007;
	mov.u32 	%r57774, %r57007;
	mov.u32 	%r57775, %r57007;
	mov.u32 	%r57776, %r57007;
	mov.u32 	%r57777, %r57007;
	mov.u32 	%r57778, %r57007;
	mov.u32 	%r57779, %r57007;
	mov.u32 	%r57780, %r57007;
	mov.u32 	%r57781, %r57007;
	mov.u32 	%r57782, %r57007;
	mov.u32 	%r57783, %r57007;
	mov.u32 	%r57784, %r57007;
	mov.u32 	%r57785, %r57007;
	mov.u32 	%r57786, %r57007;
	mov.u32 	%r57787, %r57007;
	mov.u32 	%r57788, %r57007;
	mov.u32 	%r57789, %r57007;
	mov.u32 	%r57790, %r57007;
	mov.u32 	%r57791, %r57007;
	mov.u32 	%r57792, %r57007;
	mov.u32 	%r57793, %r57007;
	mov.u32 	%r57794, %r57007;
	mov.u32 	%r57795, %r57007;
	mov.u32 	%r57796, %r57007;
	mov.u32 	%r57797, %r57007;
	mov.u32 	%r57798, %r57007;
	mov.u32 	%r57799, %r57007;
	mov.u32 	%r57800, %r57007;
	mov.u32 	%r57801, %r57007;
	mov.u32 	%r57802, %r57007;
	mov.u32 	%r57803, %r57007;
	mov.u32 	%r57804, %r57007;
	mov.u32 	%r57805, %r57007;
	mov.u32 	%r57806, %r57007;
	mov.u32 	%r57807, %r57007;
	mov.u32 	%r57808, %r57007;
	mov.u32 	%r57809, %r57007;
	mov.u32 	%r57810, %r57007;
	mov.u32 	%r57811, %r57007;
	mov.u32 	%r57812, %r57007;
	mov.u32 	%r57813, %r57007;
	mov.u32 	%r57814, %r57007;
	mov.u32 	%r57815, %r57007;
	mov.u32 	%r57816, %r57007;
	mov.u32 	%r57817, %r57007;
	mov.u32 	%r57818, %r57007;
	mov.u32 	%r57819, %r57007;
	mov.u32 	%r57820, %r57007;
	mov.u32 	%r57821, %r57007;
	mov.u32 	%r57822, %r57007;
	mov.u32 	%r57823, %r57007;
	mov.u32 	%r57824, %r57007;
	mov.u32 	%r57825, %r57007;
	mov.u32 	%r57826, %r57007;
	mov.u32 	%r57827, %r57007;
	mov.u32 	%r57828, %r57007;
	mov.u32 	%r57829, %r57007;
	mov.u32 	%r57830, %r57007;
	mov.u32 	%r57831, %r57007;
	mov.u32 	%r57832, %r57007;
	mov.u32 	%r57833, %r57007;
	mov.u32 	%r57834, %r57007;
	mov.u32 	%r57835, %r57007;
	mov.u32 	%r57836, %r57007;
	mov.u32 	%r57837, %r57007;
	mov.u32 	%r57838, %r57007;
	mov.u32 	%r57839, %r57007;
	mov.u32 	%r57840, %r57007;
	mov.u32 	%r57841, %r57007;
	mov.u32 	%r57842, %r57007;
	mov.u32 	%r57843, %r57007;
	mov.u32 	%r57844, %r57007;
	mov.u32 	%r57845, %r57007;
	mov.u32 	%r57846, %r57007;
	mov.u32 	%r57847, %r57007;
	mov.u32 	%r57848, %r57007;
	mov.u32 	%r57849, %r57007;
	mov.u32 	%r57850, %r57007;
	mov.u32 	%r57851, %r57007;
	mov.u32 	%r57852, %r57007;
	mov.u32 	%r57853, %r57007;
	mov.u32 	%r57854, %r57007;
	mov.u32 	%r57855, %r57007;
	mov.u32 	%r57856, %r57007;
	mov.u32 	%r57857, %r57007;
	mov.u32 	%r57858, %r57007;
	mov.u32 	%r57859, %r57007;
	mov.u32 	%r57860, %r57007;
	mov.u32 	%r57861, %r57007;
	mov.u32 	%r57862, %r57007;
	mov.u32 	%r57863, %r57007;
	mov.u32 	%r57864, %r57007;
	mov.u32 	%r57865, %r57007;
	mov.u32 	%r57866, %r57007;
	mov.u32 	%r57867, %r57007;
	mov.u32 	%r57868, %r57007;
	mov.u32 	%r57869, %r57007;
	mov.u32 	%r57870, %r57007;
	mov.u32 	%r57871, %r57007;
	mov.u32 	%r57872, %r57007;
	mov.u32 	%r57873, %r57007;
	mov.u32 	%r57874, %r57007;
	mov.u32 	%r57875, %r57007;
	mov.u32 	%r57876, %r57007;
	mov.u32 	%r57877, %r57007;
	mov.u32 	%r57878, %r57007;
	mov.u32 	%r57879, %r57007;
	mov.u32 	%r57880, %r57007;
	mov.u32 	%r57881, %r57007;
	mov.u32 	%r57882, %r57007;
	mov.u32 	%r57883, %r57007;
	mov.u32 	%r57884, %r57007;
	mov.u32 	%r57885, %r57007;
	mov.u32 	%r57886, %r57007;
	mov.u32 	%r57887, %r57007;
	mov.u32 	%r57888, %r57007;
	mov.u32 	%r57889, %r57007;
	mov.u32 	%r57890, %r57007;
	mov.u32 	%r57891, %r57007;
	mov.u32 	%r57892, %r57007;
	mov.u32 	%r57893, %r57007;
	mov.u32 	%r57894, %r57007;
	mov.u32 	%r57895, %r57007;
	mov.u32 	%r57896, %r57007;
	mov.u32 	%r57897, %r57007;
	mov.u32 	%r57898, %r57007;
	mov.u32 	%r57899, %r57007;
	mov.u32 	%r57900, %r57007;
	mov.u32 	%r57901, %r57007;
	mov.u32 	%r57902, %r57007;
	mov.u32 	%r57903, %r57007;
	mov.u32 	%r57904, %r57007;
	mov.u32 	%r57905, %r57007;
	mov.u32 	%r57906, %r57007;
	mov.u32 	%r57907, %r57007;
	mov.u32 	%r57908, %r57007;
	mov.u32 	%r57909, %r57007;
	mov.u32 	%r57910, %r57007;
	mov.u32 	%r57911, %r57007;
	mov.u32 	%r57912, %r57007;
	mov.u32 	%r57913, %r57007;
	mov.u32 	%r57914, %r57007;
	mov.u32 	%r57915, %r57007;
	mov.u32 	%r57916, %r57007;
	mov.u32 	%r57917, %r57007;
	mov.u32 	%r57918, %r57007;
	mov.u32 	%r57919, %r57007;
	mov.u32 	%r57920, %r57007;
	mov.u32 	%r57921, %r57007;
	mov.u32 	%r57922, %r57007;
	mov.u32 	%r57923, %r57007;
	mov.u32 	%r57924, %r57007;
	mov.u32 	%r57925, %r57007;
	mov.u32 	%r57926, %r57007;
	mov.u32 	%r57927, %r57007;
	mov.u32 	%r57928, %r57007;
	mov.u32 	%r57929, %r57007;
	mov.u32 	%r57930, %r57007;
	mov.u32 	%r57931, %r57007;
	mov.u32 	%r57932, %r57007;
	mov.u32 	%r57933, %r57007;
	mov.u32 	%r57934, %r57007;
	mov.u32 	%r57935, %r57007;
	mov.u32 	%r57936, %r57007;
	mov.u32 	%r57937, %r57007;
	mov.u32 	%r57938, %r57007;
	mov.u32 	%r57939, %r57007;
	mov.u32 	%r57940, %r57007;
	mov.u32 	%r57941, %r57007;
	mov.u32 	%r57942, %r57007;
	mov.u32 	%r57943, %r57007;
	mov.u32 	%r57944, %r57007;
	mov.u32 	%r57945, %r57007;
	mov.u32 	%r57946, %r57007;
	mov.u32 	%r57947, %r57007;
	mov.u32 	%r57948, %r57007;
	mov.u32 	%r57949, %r57007;
	mov.u32 	%r57950, %r57007;
	mov.u32 	%r57951, %r57007;
	mov.u32 	%r57952, %r57007;
	mov.u32 	%r57953, %r57007;
	mov.u32 	%r57954, %r57007;
	mov.u32 	%r57955, %r57007;
	mov.u32 	%r57956, %r57007;
	mov.u32 	%r57957, %r57007;
	mov.u32 	%r57958, %r57007;
	mov.u32 	%r57959, %r57007;
	mov.u32 	%r57960, %r57007;
	mov.u32 	%r57961, %r57007;
	mov.u32 	%r57962, %r57007;
	mov.u32 	%r57963, %r57007;
	mov.u32 	%r57964, %r57007;
	mov.u32 	%r57965, %r57007;
	mov.u32 	%r57966, %r57007;
	mov.u32 	%r57967, %r57007;
	mov.u32 	%r57968, %r57007;
	mov.u32 	%r57969, %r57007;
	mov.u32 	%r57970, %r57007;
	mov.u32 	%r57971, %r57007;
	mov.u32 	%r57972, %r57007;
	mov.u32 	%r57973, %r57007;
	mov.u32 	%r57974, %r57007;
	mov.u32 	%r57975, %r57007;
	mov.u32 	%r57976, %r57007;
	mov.u32 	%r57977, %r57007;
	mov.u32 	%r57978, %r57007;
	mov.u32 	%r57979, %r57007;
	mov.u32 	%r57980, %r57007;
	mov.u32 	%r57981, %r57007;
	mov.u32 	%r57982, %r57007;
	mov.u32 	%r57983, %r57007;
	mov.u32 	%r57984, %r57007;
	mov.u32 	%r57985, %r57007;
	mov.u32 	%r57986, %r57007;
	mov.u32 	%r57987, %r57007;
	mov.u32 	%r57988, %r57007;
	mov.u32 	%r57989, %r57007;
	mov.u32 	%r57990, %r57007;
	mov.u32 	%r57991, %r57007;
	mov.u32 	%r57992, %r57007;
	mov.u32 	%r57993, %r57007;
	mov.u32 	%r57994, %r57007;
	mov.u32 	%r57995, %r57007;
	mov.u32 	%r57996, %r57007;
	mov.u32 	%r57997, %r57007;
	mov.u32 	%r57998, %r57007;
	mov.u32 	%r57999, %r57007;
	mov.u32 	%r58000, %r57007;
	mov.u32 	%r58001, %r57007;
	mov.u32 	%r58002, %r57007;
	mov.u32 	%r58003, %r57007;
	mov.u32 	%r58004, %r57007;
	mov.u32 	%r58005, %r57007;
	mov.u32 	%r58006, %r57007;
	mov.u32 	%r58007, %r57007;
	mov.u32 	%r58008, %r57007;
	mov.u32 	%r58009, %r57007;
	mov.u32 	%r58010, %r57007;
	mov.u32 	%r58011, %r57007;
	mov.u32 	%r58012, %r57007;
	mov.u32 	%r58013, %r57007;
	mov.u32 	%r58014, %r57007;
	mov.u32 	%r58015, %r57007;
	mov.u32 	%r58016, %r57007;
	mov.u32 	%r58017, %r57007;
	mov.u32 	%r58018, %r57007;
	mov.u32 	%r58019, %r57007;
	mov.u32 	%r58020, %r57007;
	mov.u32 	%r58021, %r57007;
	mov.u32 	%r58022, %r57007;
	mov.u32 	%r58023, %r57007;
	mov.u32 	%r58024, %r57007;
	mov.u32 	%r58025, %r57007;
	mov.u32 	%r58026, %r57007;
	mov.u32 	%r58027, %r57007;
	mov.u32 	%r58028, %r57007;
	mov.u32 	%r58029, %r57007;
	mov.u32 	%r58030, %r57007;
	mov.u32 	%r58031, %r57007;
	mov.u32 	%r58032, %r57007;
	mov.u32 	%r58033, %r57007;
	mov.u32 	%r58034, %r57007;
	mov.u32 	%r58035, %r57007;
	mov.u32 	%r58036, %r57007;
	mov.u32 	%r58037, %r57007;
	mov.u32 	%r58038, %r57007;
	mov.u32 	%r58039, %r57007;
	mov.u32 	%r58040, %r57007;
	mov.u32 	%r58041, %r57007;
	mov.u32 	%r58042, %r57007;
	mov.u32 	%r58043, %r57007;
	mov.u32 	%r58044, %r57007;
	mov.u32 	%r58045, %r57007;
	mov.u32 	%r58046, %r57007;
	mov.u32 	%r58047, %r57007;
	mov.u32 	%r58048, %r57007;
	mov.u32 	%r58049, %r57007;
	mov.u32 	%r58050, %r57007;
	mov.u32 	%r58051, %r57007;
	mov.u32 	%r58052, %r57007;
	mov.u32 	%r58053, %r57007;
	mov.u32 	%r58054, %r57007;
	mov.u32 	%r58055, %r57007;
	mov.u32 	%r58056, %r57007;
	mov.u32 	%r58057, %r57007;
	mov.u32 	%r58058, %r57007;
	mov.u32 	%r58059, %r57007;
	mov.u32 	%r58060, %r57007;
	mov.u32 	%r58061, %r57007;
	mov.u32 	%r58062, %r57007;
	mov.u32 	%r58063, %r57007;
	mov.u32 	%r58064, %r57007;
	mov.u32 	%r58065, %r57007;
	mov.u32 	%r58066, %r57007;
	mov.u32 	%r58067, %r57007;
	mov.u32 	%r58068, %r57007;
	mov.u32 	%r58069, %r57007;
	mov.u32 	%r58070, %r57007;
	mov.u32 	%r58071, %r57007;
	mov.u32 	%r58072, %r57007;
	mov.u32 	%r58073, %r57007;
	mov.u32 	%r58074, %r57007;
	mov.u32 	%r58075, %r57007;
	mov.u32 	%r58076, %r57007;
	mov.u32 	%r58077, %r57007;
	mov.u32 	%r58078, %r57007;
	mov.u32 	%r58079, %r57007;
	mov.u32 	%r58080, %r57007;
	mov.u32 	%r58081, %r57007;
	mov.u32 	%r58082, %r57007;
	mov.u32 	%r58083, %r57007;
	mov.u32 	%r58084, %r57007;
	mov.u32 	%r58085, %r57007;
	mov.u32 	%r58086, %r57007;
	mov.u32 	%r58087, %r57007;
	mov.u32 	%r58088, %r57007;
	mov.u32 	%r58089, %r57007;
	mov.u32 	%r58090, %r57007;
	mov.u32 	%r58091, %r57007;
	mov.u32 	%r58092, %r57007;
	mov.u32 	%r58093, %r57007;
	mov.u32 	%r58094, %r57007;
	mov.u32 	%r58095, %r57007;
	mov.u32 	%r58096, %r57007;
	mov.u32 	%r58097, %r57007;
	mov.u32 	%r58098, %r57007;
	mov.u32 	%r58099, %r57007;
	mov.u32 	%r58100, %r57007;
	mov.u32 	%r58101, %r57007;
	mov.u32 	%r58102, %r57007;
	mov.u32 	%r58103, %r57007;
	mov.u32 	%r58104, %r57007;
	mov.u32 	%r58105, %r57007;
	mov.u32 	%r58106, %r57007;
	mov.u32 	%r58107, %r57007;
	mov.u32 	%r58108, %r57007;
	mov.u32 	%r58109, %r57007;
	mov.u32 	%r58110, %r57007;
	mov.u32 	%r58111, %r57007;
	mov.u32 	%r58112, %r57007;
	mov.u32 	%r58113, %r57007;
	mov.u32 	%r58114, %r57007;
	mov.u32 	%r58115, %r57007;
	mov.u32 	%r58116, %r57007;
	mov.u32 	%r58117, %r57007;
	mov.u32 	%r58118, %r57007;
	mov.u32 	%r58119, %r57007;
	mov.u32 	%r58120, %r57007;
	mov.u32 	%r58121, %r57007;
	mov.u32 	%r58122, %r57007;
	mov.u32 	%r58123, %r57007;
	mov.u32 	%r58124, %r57007;
	mov.u32 	%r58125, %r57007;
	mov.u32 	%r58126, %r57007;
	mov.u32 	%r58127, %r57007;
	mov.u32 	%r58128, %r57007;
	mov.u32 	%r58129, %r57007;
	mov.u32 	%r58130, %r57007;
	mov.u32 	%r58131, %r57007;
	mov.u32 	%r58132, %r57007;
	mov.u32 	%r58133, %r57007;
	mov.u32 	%r58134, %r57007;
	mov.u32 	%r58135, %r57007;
	mov.u32 	%r58136, %r57007;
	mov.u32 	%r58137, %r57007;
	mov.u32 	%r58138, %r57007;
	mov.u32 	%r58139, %r57007;
	mov.u32 	%r58140, %r57007;
	mov.u32 	%r58141, %r57007;
	mov.u32 	%r58142, %r57007;
	mov.u32 	%r58143, %r57007;
	mov.u32 	%r58144, %r57007;
	mov.u32 	%r58145, %r57007;
	mov.u32 	%r58146, %r57007;
	mov.u32 	%r58147, %r57007;
	mov.u32 	%r58148, %r57007;
	mov.u32 	%r58149, %r57007;
	mov.u32 	%r58150, %r57007;
	mov.u32 	%r58151, %r57007;
	mov.u32 	%r58152, %r57007;
	mov.u32 	%r58153, %r57007;
	mov.u32 	%r58154, %r57007;
	mov.u32 	%r58155, %r57007;
	mov.u32 	%r58156, %r57007;
	mov.u32 	%r58157, %r57007;
	mov.u32 	%r58158, %r57007;
	mov.u32 	%r58159, %r57007;
	mov.u32 	%r58160, %r57007;
	mov.u32 	%r58161, %r57007;
	mov.u32 	%r58162, %r57007;
	mov.u32 	%r58163, %r57007;
	mov.u32 	%r58164, %r57007;
	mov.u32 	%r58165, %r57007;
	mov.u32 	%r58166, %r57007;
	mov.u32 	%r58167, %r57007;
	mov.u32 	%r58168, %r57007;
	mov.u32 	%r58169, %r57007;
	mov.u32 	%r58170, %r57007;
	mov.u32 	%r58171, %r57007;
	mov.u32 	%r58172, %r57007;
	mov.u32 	%r58173, %r57007;
	mov.u32 	%r58174, %r57007;
	mov.u32 	%r58175, %r57007;
	mov.u32 	%r58176, %r57007;
	mov.u32 	%r58177, %r57007;
	mov.u32 	%r58178, %r57007;
	mov.u32 	%r58179, %r57007;
	mov.u32 	%r58180, %r57007;
	mov.u32 	%r58181, %r57007;
	mov.u32 	%r58182, %r57007;
	mov.u32 	%r58183, %r57007;
	mov.u32 	%r58184, %r57007;
	mov.u32 	%r58185, %r57007;
	mov.u32 	%r58186, %r57007;
	mov.u32 	%r58187, %r57007;
	mov.u32 	%r58188, %r57007;
	mov.u32 	%r58189, %r57007;
	mov.u32 	%r58190, %r57007;
	mov.u32 	%r58191, %r57007;
	mov.u32 	%r58192, %r57007;
	mov.u32 	%r58193, %r57007;
	mov.u32 	%r58194, %r57007;
	mov.u32 	%r58195, %r57007;
	mov.u32 	%r58196, %r57007;
	mov.u32 	%r58197, %r57007;
	mov.u32 	%r58198, %r57007;
	mov.u32 	%r58199, %r57007;
	mov.u32 	%r58200, %r57007;
	mov.u32 	%r58201, %r57007;
	mov.u32 	%r58202, %r57007;
	mov.u32 	%r58203, %r57007;
	mov.u32 	%r58204, %r57007;
	mov.u32 	%r58205, %r57007;
	mov.u32 	%r58206, %r57007;
	mov.u32 	%r58207, %r57007;
	mov.u32 	%r58208, %r57007;
	mov.u32 	%r58209, %r57007;
	mov.u32 	%r58210, %r57007;
	mov.u32 	%r58211, %r57007;
	mov.u32 	%r58212, %r57007;
	mov.u32 	%r58213, %r57007;
	mov.u32 	%r58214, %r57007;
	mov.u32 	%r58215, %r57007;
	mov.u32 	%r58216, %r57007;
	mov.u32 	%r58217, %r57007;
	mov.u32 	%r58218, %r57007;
	mov.u32 	%r58219, %r57007;
	mov.u32 	%r58220, %r57007;
	mov.u32 	%r58221, %r57007;
	mov.u32 	%r58222, %r57007;
	mov.u32 	%r58223, %r57007;
	mov.u32 	%r58224, %r57007;
	mov.u32 	%r58225, %r57007;
	mov.u32 	%r58226, %r57007;
	mov.u32 	%r58227, %r57007;
	mov.u32 	%r58228, %r57007;
	mov.u32 	%r58229, %r57007;
	mov.u32 	%r58230, %r57007;
	mov.u32 	%r58231, %r57007;
	mov.u32 	%r58232, %r57007;
	mov.u32 	%r58233, %r57007;
	mov.u32 	%r58234, %r57007;
	mov.u32 	%r58235, %r57007;
	mov.u32 	%r58236, %r57007;
	mov.u32 	%r58237, %r57007;
	mov.u32 	%r58238, %r57007;
	mov.u32 	%r58239, %r57007;
	mov.u32 	%r58240, %r57007;
	mov.u32 	%r58241, %r57007;
	mov.u32 	%r58242, %r57007;
	mov.u32 	%r58243, %r57007;
	mov.u32 	%r58244, %r57007;
	mov.u32 	%r58245, %r57007;
	mov.u32 	%r58246, %r57007;
	mov.u32 	%r58247, %r57007;
	mov.u32 	%r58248, %r57007;
	mov.u32 	%r58249, %r57007;
	mov.u32 	%r58250, %r57007;
	mov.u32 	%r58251, %r57007;
	mov.u32 	%r58252, %r57007;
	mov.u32 	%r58253, %r57007;
	mov.u32 	%r58254, %r57007;
	mov.u32 	%r58255, %r57007;
	mov.u32 	%r58256, %r57007;
	mov.u32 	%r58257, %r57007;
	mov.u32 	%r58258, %r57007;
	mov.u32 	%r58259, %r57007;
	mov.u32 	%r58260, %r57007;
	mov.u32 	%r58261, %r57007;
	mov.u32 	%r58262, %r57007;
	mov.u32 	%r58263, %r57007;
	mov.u32 	%r58264, %r57007;
	mov.u32 	%r58265, %r57007;
	mov.u32 	%r58266, %r57007;
	mov.u32 	%r58267, %r57007;
	mov.u32 	%r58268, %r57007;
	mov.u32 	%r58269, %r57007;
	mov.u32 	%r58270, %r57007;
	mov.u32 	%r58271, %r57007;
	mov.u32 	%r58272, %r57007;
	mov.u32 	%r58273, %r57007;
	mov.u32 	%r58274, %r57007;
	mov.u32 	%r58275, %r57007;
	mov.u32 	%r58276, %r57007;
	mov.u32 	%r58277, %r57007;
	mov.u32 	%r58278, %r57007;
	mov.u32 	%r58279, %r57007;
	mov.u32 	%r58280, %r57007;
	mov.u32 	%r58281, %r57007;
	mov.u32 	%r58282, %r57007;
	mov.u32 	%r58283, %r57007;
	mov.u32 	%r58284, %r57007;
	mov.u32 	%r58285, %r57007;
	mov.u32 	%r58286, %r57007;
	mov.u32 	%r58287, %r57007;
	mov.u32 	%r58288, %r57007;
	mov.u32 	%r58289, %r57007;
	mov.u32 	%r58290, %r57007;
	mov.u32 	%r58291, %r57007;
	mov.u32 	%r58292, %r57007;
	mov.u32 	%r58293, %r57007;
	mov.u32 	%r58294, %r57007;
	mov.u32 	%r58295, %r57007;
	mov.u32 	%r58296, %r57007;
	mov.u32 	%r58297, %r57007;
	mov.u32 	%r58298, %r57007;
	mov.u32 	%r58299, %r57007;
	mov.u32 	%r58300, %r57007;
	mov.u32 	%r58301, %r57007;
	mov.u32 	%r58302, %r57007;
	mov.u32 	%r58303, %r57007;
	mov.u32 	%r58304, %r57007;
	mov.u32 	%r58305, %r57007;
	mov.u32 	%r58306, %r57007;
	mov.u32 	%r58307, %r57007;
	mov.u32 	%r58308, %r57007;
	mov.u32 	%r58309, %r57007;
	mov.u32 	%r58310, %r57007;
	mov.u32 	%r58311, %r57007;
	mov.u32 	%r58312, %r57007;
	mov.u32 	%r58313, %r57007;
	mov.u32 	%r58314, %r57007;
	mov.u32 	%r58315, %r57007;
	mov.u32 	%r58316, %r57007;
	mov.u32 	%r58317, %r57007;
	mov.u32 	%r58318, %r57007;
	mov.u32 	%r58319, %r57007;
	mov.u32 	%r58320, %r57007;
	mov.u32 	%r58321, %r57007;
	mov.u32 	%r58322, %r57007;
	mov.u32 	%r58323, %r57007;
	mov.u32 	%r58324, %r57007;
	mov.u32 	%r58325, %r57007;
	mov.u32 	%r58326, %r57007;
	mov.u32 	%r58327, %r57007;
	mov.u32 	%r58328, %r57007;
	mov.u32 	%r58329, %r57007;
	mov.u32 	%r58330, %r57007;
	mov.u32 	%r58331, %r57007;
	mov.u32 	%r58332, %r57007;
	mov.u32 	%r58333, %r57007;
	mov.u32 	%r58334, %r57007;
	mov.u32 	%r58335, %r57007;
	mov.u32 	%r58336, %r57007;
	mov.u32 	%r58337, %r57007;
	mov.u32 	%r58338, %r57007;
	mov.u32 	%r58339, %r57007;
	mov.u32 	%r58340, %r57007;
	mov.u32 	%r58341, %r57007;
	mov.u32 	%r58342, %r57007;
	mov.u32 	%r58343, %r57007;
	mov.u32 	%r58344, %r57007;
	mov.u32 	%r58345, %r57007;
	mov.u32 	%r58346, %r57007;
	mov.u32 	%r58347, %r57007;
	mov.u32 	%r58348, %r57007;
	mov.u32 	%r58349, %r57007;
	mov.u32 	%r58350, %r57007;
	mov.u32 	%r58351, %r57007;
	mov.u32 	%r58352, %r57007;
	mov.u32 	%r58353, %r57007;
	mov.u32 	%r58354, %r57007;
	mov.u32 	%r58355, %r57007;
	mov.u32 	%r58356, %r57007;
	mov.u32 	%r58357, %r57007;
	mov.u32 	%r58358, %r57007;
	mov.u32 	%r58359, %r57007;
	mov.u32 	%r58360, %r57007;
	mov.u32 	%r58361, %r57007;
	mov.u32 	%r58362, %r57007;
	mov.u32 	%r58363, %r57007;
	mov.u32 	%r58364, %r57007;
	mov.u32 	%r58365, %r57007;
	mov.u32 	%r58366, %r57007;
	mov.u32 	%r58367, %r57007;
	mov.u32 	%r58368, %r57007;
	mov.u32 	%r58369, %r57007;
	mov.u32 	%r58370, %r57007;
	mov.u32 	%r58371, %r57007;
	mov.u32 	%r58372, %r57007;
	mov.u32 	%r58373, %r57007;
	mov.u32 	%r58374, %r57007;
	mov.u32 	%r58375, %r57007;
	mov.u32 	%r58376, %r57007;
	mov.u32 	%r58377, %r57007;
	mov.u32 	%r58378, %r57007;
	mov.u32 	%r58379, %r57007;
	mov.u32 	%r58380, %r57007;
	mov.u32 	%r58381, %r57007;
	mov.u32 	%r58382, %r57007;
	mov.u32 	%r58383, %r57007;
	mov.u32 	%r58384, %r57007;
	mov.u32 	%r58385, %r57007;
	mov.u32 	%r58386, %r57007;
	mov.u32 	%r58387, %r57007;
	mov.u32 	%r58388, %r57007;
	mov.u32 	%r58389, %r57007;
	mov.u32 	%r58390, %r57007;
	mov.u32 	%r58391, %r57007;
	mov.u32 	%r58392, %r57007;
	mov.u32 	%r58393, %r57007;
	mov.u32 	%r58394, %r57007;
	mov.u32 	%r58395, %r57007;
	mov.u32 	%r58396, %r57007;
	mov.u32 	%r58397, %r57007;
	mov.u32 	%r58398, %r57007;
	mov.u32 	%r58399, %r57007;
	mov.u32 	%r58400, %r57007;
	mov.u32 	%r58401, %r57007;
	mov.u32 	%r58402, %r57007;
	mov.u32 	%r58403, %r57007;
	mov.u32 	%r58404, %r57007;
	mov.u32 	%r58405, %r57007;
	mov.u32 	%r58406, %r57007;
	mov.u32 	%r58407, %r57007;
	mov.u32 	%r58408, %r57007;
	mov.u32 	%r58409, %r57007;
	mov.u32 	%r58410, %r57007;
	mov.u32 	%r58411, %r57007;
	mov.u32 	%r58412, %r57007;
	mov.u32 	%r58413, %r57007;
	mov.u32 	%r58414, %r57007;
	mov.u32 	%r58415, %r57007;
	mov.u32 	%r58416, %r57007;
	mov.u32 	%r58417, %r57007;
	mov.u32 	%r58418, %r57007;
	mov.u32 	%r58419, %r57007;
	mov.u32 	%r58420, %r57007;
	mov.u32 	%r58421, %r57007;
	mov.u32 	%r58422, %r57007;
	mov.u32 	%r58423, %r57007;
	mov.u32 	%r58424, %r57007;
	mov.u32 	%r58425, %r57007;
	mov.u32 	%r58426, %r57007;
	mov.u32 	%r58427, %r57007;
	mov.u32 	%r58428, %r57007;
	mov.u32 	%r58429, %r57007;
	mov.u32 	%r58430, %r57007;
	mov.u32 	%r58431, %r57007;
	mov.u32 	%r58432, %r57007;
	mov.u32 	%r58433, %r57007;
	mov.u32 	%r58434, %r57007;
	mov.u32 	%r58435, %r57007;
	mov.u32 	%r58436, %r57007;
	mov.u32 	%r58437, %r57007;
	mov.u32 	%r58438, %r57007;
	mov.u32 	%r58439, %r57007;
	mov.u32 	%r58440, %r57007;
	mov.u32 	%r58441, %r57007;
	mov.u32 	%r58442, %r57007;
	mov.u32 	%r58443, %r57007;
	mov.u32 	%r58444, %r57007;
	mov.u32 	%r58445, %r57007;
	mov.u32 	%r58446, %r57007;
	mov.u32 	%r58447, %r57007;
	mov.u32 	%r58448, %r57007;
	mov.u32 	%r58449, %r57007;
	mov.u32 	%r58450, %r57007;
	mov.u32 	%r58451, %r57007;
	mov.u32 	%r58452, %r57007;
	mov.u32 	%r58453, %r57007;
	mov.u32 	%r58454, %r57007;
	mov.u32 	%r58455, %r57007;
	mov.u32 	%r58456, %r57007;
	mov.u32 	%r58457, %r57007;
	mov.u32 	%r58458, %r57007;
	mov.u32 	%r58459, %r57007;
	mov.u32 	%r58460, %r57007;
	mov.u32 	%r58461, %r57007;
	mov.u32 	%r58462, %r57007;
	mov.u32 	%r58463, %r57007;
	mov.u32 	%r58464, %r57007;
	mov.u32 	%r58465, %r57007;
	mov.u32 	%r58466, %r57007;
	mov.u32 	%r58467, %r57007;
	mov.u32 	%r58468, %r57007;
	mov.u32 	%r58469, %r57007;
	mov.u32 	%r58470, %r57007;
	mov.u32 	%r58471, %r57007;
	mov.u32 	%r58472, %r57007;
	mov.u32 	%r58473, %r57007;
	mov.u32 	%r58474, %r57007;
	mov.u32 	%r58475, %r57007;
	mov.u32 	%r58476, %r57007;
	mov.u32 	%r58477, %r57007;
	mov.u32 	%r58478, %r57007;
	mov.u32 	%r58479, %r57007;
	mov.u32 	%r58480, %r57007;
	mov.u32 	%r58481, %r57007;
	mov.u32 	%r58482, %r57007;
	mov.u32 	%r58483, %r57007;
	mov.u32 	%r58484, %r57007;
	mov.u32 	%r58485, %r57007;
	mov.u32 	%r58486, %r57007;
	mov.u32 	%r58487, %r57007;
	mov.u32 	%r58488, %r57007;
	mov.u32 	%r58489, %r57007;
	mov.u32 	%r58490, %r57007;
	mov.u32 	%r58491, %r57007;
	mov.u32 	%r58492, %r57007;
	mov.u32 	%r58493, %r57007;
	mov.u32 	%r58494, %r57007;
	mov.u32 	%r58495, %r57007;
	mov.u32 	%r58496, %r57007;
	mov.u32 	%r58497, %r57007;
	mov.u32 	%r58498, %r57007;
	mov.u32 	%r58499, %r57007;
	mov.u32 	%r58500, %r57007;
	mov.u32 	%r58501, %r57007;
	mov.u32 	%r58502, %r57007;
	mov.u32 	%r58503, %r57007;
	mov.u32 	%r58504, %r57007;
	mov.u32 	%r58505, %r57007;
	mov.u32 	%r58506, %r57007;
	mov.u32 	%r58507, %r57007;
	mov.u32 	%r58508, %r57007;
	mov.u32 	%r58509, %r57007;
	mov.u32 	%r58510, %r57007;
	mov.u32 	%r58511, %r57007;
	mov.u32 	%r58512, %r57007;
	mov.u32 	%r58513, %r57007;
	mov.u32 	%r58514, %r57007;
	mov.u32 	%r58515, %r57007;
	mov.u32 	%r58516, %r57007;
	mov.u32 	%r58517, %r57007;
	mov.u32 	%r58518, %r57007;
	mov.u32 	%r58519, %r57007;
	mov.u32 	%r58520, %r57007;
	mov.u32 	%r58521, %r57007;
	mov.u32 	%r58522, %r57007;
	mov.u32 	%r58523, %r57007;
	mov.u32 	%r58524, %r57007;
	mov.u32 	%r58525, %r57007;
	mov.u32 	%r58526, %r57007;
	mov.u32 	%r58527, %r57007;
	mov.u32 	%r58528, %r57007;
	mov.u32 	%r58529, %r57007;
	mov.u32 	%r58530, %r57007;
	mov.u32 	%r58531, %r57007;
	mov.u32 	%r58532, %r57007;
	mov.u32 	%r58533, %r57007;
	mov.u32 	%r58534, %r57007;
	mov.u32 	%r58535, %r57007;
	mov.u32 	%r58536, %r57007;
	mov.u32 	%r58537, %r57007;
	mov.u32 	%r58538, %r57007;
	mov.u32 	%r58539, %r57007;
	mov.u32 	%r58540, %r57007;
	mov.u32 	%r58541, %r57007;
	mov.u32 	%r58542, %r57007;
	mov.u32 	%r54317, %r57007;
$L__BB4_14:
	ld.param.u32 	%r52710, [fused_batch_pir_kernel_optimized_16_param_4];
	add.s32 	%r9583, %r54317, %r9582;
	add.s32 	%r9588, %r9587, %r9583;
	setp.ge.s32 	%p12, %r9588, %r52710;
	mov.b32 	%r54322, 0;
	mov.u32 	%r54323, %r54322;
	mov.u32 	%r54324, %r54322;
	mov.u32 	%r54325, %r54322;
	@%p12 bra 	$L__BB4_28;
	ld.param.u64 	%rd725, [fused_batch_pir_kernel_optimized_16_param_1];
	cvta.to.global.u64 	%rd12, %rd725;
	ld.global.u8 	%rs352, [%rd12+17];
	max.u16 	%rs9, %rs352, 11;
	cvt.u32.u16 	%r9589, %rs9;
	ld.shared.v4.u32 	{%r54325, %r54324, %r54323, %r54322}, [s_mem+197376];
	ld.shared.u8 	%rs739, [s_mem+197392];
	cvt.u32.u16 	%r1604, %rs352;
	sub.s32 	%r9590, %r1604, %r9589;
	add.s32 	%r9591, %r9590, 11;
	setp.lt.s32 	%p13, %r9591, 1;
	@%p13 bra 	$L__BB4_20;
	mov.b32 	%r54326, 0;
	cvt.u64.u16 	%rd14, %rs9;
	mov.u16 	%rs740, %rs739;
$L__BB4_17:
	.pragma "nounroll";
	ld.const.u32 	%r9593, [CHACHA_CONSTANTS];
	add.s32 	%r9594, %r9593, %r54325;
	shf.l.wrap.b32 	%r9595, %r9594, %r9594, 16;
	add.s32 	%r9596, %r54325, %r9595;
	xor.b32  	%r9597, %r54325, %r9596;
	shf.l.wrap.b32 	%r9598, %r9597, %r9597, 12;
	add.s32 	%r9599, %r9594, %r9598;
	xor.b32  	%r9600, %r9595, %r9599;
	shf.l.wrap.b32 	%r9601, %r9600, %r9600, 8;
	add.s32 	%r9602, %r9596, %r9601;
	xor.b32  	%r9603, %r9598, %r9602;
	shf.l.wrap.b32 	%r9604, %r9603, %r9603, 7;
	ld.const.u32 	%r9605, [CHACHA_CONSTANTS+4];
	add.s32 	%r9606, %r9605, %r54324;
	shf.l.wrap.b32 	%r9607, %r9606, %r9606, 16;
	add.s32 	%r9608, %r54324, %r9607;
	xor.b32  	%r9609, %r54324, %r9608;
	shf.l.wrap.b32 	%r9610, %r9609, %r9609, 12;
	add.s32 	%r9611, %r9606, %r9610;
	xor.b32  	%r9612, %r9607, %r9611;
	shf.l.wrap.b32 	%r9613, %r9612, %r9612, 8;
	add.s32 	%r9614, %r9608, %r9613;
	xor.b32  	%r9615, %r9610, %r9614;
	shf.l.wrap.b32 	%r9616, %r9615, %r9615, 7;
	ld.const.u32 	%r9617, [CHACHA_CONSTANTS+8];
	add.s32 	%r9618, %r9617, %r54323;
	shf.l.wrap.b32 	%r9619, %r9618, %r9618, 16;
	add.s32 	%r9620, %r54323, %r9619;
	xor.b32  	%r9621, %r54323, %r9620;
	shf.l.wrap.b32 	%r9622, %r9621, %r9621, 12;
	add.s32 	%r9623, %r9618, %r9622;
	xor.b32  	%r9624, %r9619, %r9623;
	shf.l.wrap.b32 	%r9625, %r9624, %r9624, 8;
	add.s32 	%r9626, %r9620, %r9625;
	xor.b32  	%r9627, %r9622, %r9626;
	shf.l.wrap.b32 	%r9628, %r9627, %r9627, 7;
	ld.const.u32 	%r9629, [CHACHA_CONSTANTS+12];
	add.s32 	%r9630, %r9629, %r54322;
	shf.l.wrap.b32 	%r9631, %r9630, %r9630, 16;
	add.s32 	%r9632, %r54322, %r9631;
	xor.b32  	%r9633, %r54322, %r9632;
	shf.l.wrap.b32 	%r9634, %r9633, %r9633, 12;
	add.s32 	%r9635, %r9630, %r9634;
	xor.b32  	%r9636, %r9631, %r9635;
	shf.l.wrap.b32 	%r9637, %r9636, %r9636, 8;
	add.s32 	%r9638, %r9632, %r9637;
	xor.b32  	%r9639, %r9634, %r9638;
	shf.l.wrap.b32 	%r9640, %r9639, %r9639, 7;
	add.s32 	%r9641, %r9599, %r9616;
	xor.b32  	%r9642, %r9637, %r9641;
	shf.l.wrap.b32 	%r9643, %r9642, %r9642, 16;
	add.s32 	%r9644, %r9626, %r9643;
	xor.b32  	%r9645, %r9616, %r9644;
	shf.l.wrap.b32 	%r9646, %r9645, %r9645, 12;
	add.s32 	%r9647, %r9641, %r9646;
	xor.b32  	%r9648, %r9643, %r9647;
	shf.l.wrap.b32 	%r9649, %r9648, %r9648, 8;
	add.s32 	%r9650, %r9644, %r9649;
	xor.b32  	%r9651, %r9646, %r9650;
	shf.l.wrap.b32 	%r9652, %r9651, %r9651, 7;
	add.s32 	%r9653, %r9611, %r9628;
	xor.b32  	%r9654, %r9601, %r9653;
	shf.l.wrap.b32 	%r9655, %r9654, %r9654, 16;
	add.s32 	%r9656, %r9638, %r9655;
	xor.b32  	%r9657, %r9628, %r9656;
	shf.l.wrap.b32 	%r9658, %r9657, %r9657, 12;
	add.s32 	%r9659, %r9653, %r9658;
	xor.b32  	%r9660, %r9655, %r9659;
	shf.l.wrap.b32 	%r9661, %r9660, %r9660, 8;
	add.s32 	%r9662, %r9656, %r9661;
	xor.b32  	%r9663, %r9658, %r9662;
	shf.l.wrap.b32 	%r9664, %r9663, %r9663, 7;
	add.s32 	%r9665, %r9623, %r9640;
	xor.b32  	%r9666, %r9613, %r9665;
	shf.l.wrap.b32 	%r9667, %r9666, %r9666, 16;
	add.s32 	%r9668, %r9602, %r9667;
	xor.b32  	%r9669, %r9640, %r9668;
	shf.l.wrap.b32 	%r9670, %r9669, %r9669, 12;
	add.s32 	%r9671, %r9665, %r9670;
	xor.b32  	%r9672, %r9667, %r9671;
	shf.l.wrap.b32 	%r9673, %r9672, %r9672, 8;
	add.s32 	%r9674, %r9668, %r9673;
	xor.b32  	%r9675, %r9670, %r9674;
	shf.l.wrap.b32 	%r9676, %r9675, %r9675, 7;
	add.s32 	%r9677, %r9635, %r9604;
	xor.b32  	%r9678, %r9625, %r9677;
	shf.l.wrap.b32 	%r9679, %r9678, %r9678, 16;
	add.s32 	%r9680, %r9614, %r9679;
	xor.b32  	%r9681, %r9604, %r9680;
	shf.l.wrap.b32 	%r9682, %r9681, %r9681, 12;
	add.s32 	%r9683, %r9677, %r9682;
	xor.b32  	%r9684, %r9679, %r9683;
	shf.l.wrap.b32 	%r9685, %r9684, %r9684, 8;
	add.s32 	%r9686, %r9680, %r9685;
	xor.b32  	%r9687, %r9682, %r9686;
	shf.l.wrap.b32 	%r9688, %r9687, %r9687, 7;
	add.s32 	%r9689, %r9647, %r9688;
	xor.b32  	%r9690, %r9661, %r9689;
	shf.l.wrap.b32 	%r9691, %r9690, %r9690, 16;
	add.s32 	%r9692, %r9674, %r9691;
	xor.b32  	%r9693, %r9688, %r9692;
	shf.l.wrap.b32 	%r9694, %r9693, %r9693, 12;
	add.s32 	%r9695, %r9689, %r9694;
	xor.b32  	%r9696, %r9691, %r9695;
	shf.l.wrap.b32 	%r9697, %r9696, %r9696, 8;
	add.s32 	%r9698, %r9692, %r9697;
	xor.b32  	%r9699, %r9694, %r9698;
	shf.l.wrap.b32 	%r9700, %r9699, %r9699, 7;
	add.s32 	%r9701, %r9659, %r9652;
	xor.b32  	%r9702, %r9673, %r9701;
	shf.l.wrap.b32 	%r9703, %r9702, %r9702, 16;
	add.s32 	%r9704, %r9686, %r9703;
	xor.b32  	%r9705, %r9652, %r9704;
	shf.l.wrap.b32 	%r9706, %r9705, %r9705, 12;
	add.s32 	%r9707, %r9701, %r9706;
	xor.b32  	%r9708, %r9703, %r9707;
	shf.l.wrap.b32 	%r9709, %r9708, %r9708, 8;
	add.s32 	%r9710, %r9704, %r9709;
	xor.b32  	%r9711, %r9706, %r9710;
	shf.l.wrap.b32 	%r9712, %r9711, %r9711, 7;
	add.s32 	%r9713, %r9671, %r9664;
	xor.b32  	%r9714, %r9685, %r9713;
	shf.l.wrap.b32 	%r9715, %r9714, %r9714, 16;
	add.s32 	%r9716, %r9650, %r9715;
	xor.b32  	%r9717, %r9664, %r9716;
	shf.l.wrap.b32 	%r9718, %r9717, %r9717, 12;
	add.s32 	%r9719, %r9713, %r9718;
	xor.b32  	%r9720, %r9715, %r9719;
	shf.l.wrap.b32 	%r9721, %r9720, %r9720, 8;
	add.s32 	%r9722, %r9716, %r9721;
	xor.b32  	%r9723, %r9718, %r9722;
	shf.l.wrap.b32 	%r9724, %r9723, %r9723, 7;
	add.s32 	%r9725, %r9683, %r9676;
	xor.b32  	%r9726, %r9649, %r9725;
	shf.l.wrap.b32 	%r9727, %r9726, %r9726, 16;
	add.s32 	%r9728, %r9662, %r9727;
	xor.b32  	%r9729, %r9676, %r9728;
	shf.l.wrap.b32 	%r9730, %r9729, %r9729, 12;
	add.s32 	%r9731, %r9725, %r9730;
	xor.b32  	%r9732, %r9727, %r9731;
	shf.l.wrap.b32 	%r9733, %r9732, %r9732, 8;
	add.s32 	%r9734, %r9728, %r9733;
	xor.b32  	%r9735, %r9730, %r9734;
	shf.l.wrap.b32 	%r9736, %r9735, %r9735, 7;
	add.s32 	%r9737, %r9695, %r9712;
	xor.b32  	%r9738, %r9733, %r9737;
	shf.l.wrap.b32 	%r9739, %r9738, %r9738, 16;
	add.s32 	%r9740, %r9722, %r9739;
	xor.b32  	%r9741, %r9712, %r9740;
	shf.l.wrap.b32 	%r9742, %r9741, %r9741, 12;
	add.s32 	%r9743, %r9737, %r9742;
	xor.b32  	%r9744, %r9739, %r9743;
	shf.l.wrap.b32 	%r9745, %r9744, %r9744, 8;
	add.s32 	%r9746, %r9740, %r9745;
	xor.b32  	%r9747, %r9742, %r9746;
	shf.l.wrap.b32 	%r9748, %r9747, %r9747, 7;
	add.s32 	%r9749, %r9707, %r9724;
	xor.b32  	%r9750, %r9697, %r9749;
	shf.l.wrap.b32 	%r9751, %r9750, %r9750, 16;
	add.s32 	%r9752, %r9734, %r9751;
	xor.b32  	%r9753, %r9724, %r9752;
	shf.l.wrap.b32 	%r9754, %r9753, %r9753, 12;
	add.s32 	%r9755, %r9749, %r9754;
	xor.b32  	%r9756, %r9751, %r9755;
	shf.l.wrap.b32 	%r9757, %r9756, %r9756, 8;
	add.s32 	%r9758, %r9752, %r9757;
	xor.b32  	%r9759, %r9754, %r9758;
	shf.l.wrap.b32 	%r9760, %r9759, %r9759, 7;
	add.s32 	%r9761, %r9719, %r9736;
	xor.b32  	%r9762, %r9709, %r9761;
	shf.l.wrap.b32 	%r9763, %r9762, %r9762, 16;
	add.s32 	%r9764, %r9698, %r9763;
	xor.b32  	%r9765, %r9736, %r9764;
	shf.l.wrap.b32 	%r9766, %r9765, %r9765, 12;
	add.s32 	%r9767, %r9761, %r9766;
	xor.b32  	%r9768, %r9763, %r9767;
	shf.l.wrap.b32 	%r9769, %r9768, %r9768, 8;
	add.s32 	%r9770, %r9764, %r9769;
	xor.b32  	%r9771, %r9766, %r9770;
	shf.l.wrap.b32 	%r9772, %r9771, %r9771, 7;
	add.s32 	%r9773, %r9731, %r9700;
	xor.b32  	%r9774, %r9721, %r9773;
	shf.l.wrap.b32 	%r9775, %r9774, %r9774, 16;
	add.s32 	%r9776, %r9710, %r9775;
	xor.b32  	%r9777, %r9700, %r9776;
	shf.l.wrap.b32 	%r9778, %r9777, %r9777, 12;
	add.s32 	%r9779, %r9773, %r9778;
	xor.b32  	%r9780, %r9775, %r9779;
	shf.l.wrap.b32 	%r9781, %r9780, %r9780, 8;
	add.s32 	%r9782, %r9776, %r9781;
	xor.b32  	%r9783, %r9778, %r9782;
	shf.l.wrap.b32 	%r9784, %r9783, %r9783, 7;
	add.s32 	%r9785, %r9743, %r9784;
	xor.b32  	%r9786, %r9757, %r9785;
	shf.l.wrap.b32 	%r9787, %r9786, %r9786, 16;
	add.s32 	%r9788, %r9770, %r9787;
	xor.b32  	%r9789, %r9784, %r9788;
	shf.l.wrap.b32 	%r9790, %r9789, %r9789, 12;
	add.s32 	%r9791, %r9785, %r9790;
	xor.b32  	%r9792, %r9787, %r9791;
	shf.l.wrap.b32 	%r9793, %r9792, %r9792, 8;
	add.s32 	%r9794, %r9788, %r9793;
	xor.b32  	%r9795, %r9790, %r9794;
	shf.l.wrap.b32 	%r9796, %r9795, %r9795, 7;
	add.s32 	%r9797, %r9755, %r9748;
	xor.b32  	%r9798, %r9769, %r9797;
	shf.l.wrap.b32 	%r9799, %r9798, %r9798, 16;
	add.s32 	%r9800, %r9782, %r9799;
	xor.b32  	%r9801, %r9748, %r9800;
	shf.l.wrap.b32 	%r9802, %r9801, %r9801, 12;
	add.s32 	%r9803, %r9797, %r9802;
	xor.b32  	%r9804, %r9799, %r9803;
	shf.l.wrap.b32 	%r9805, %r9804, %r9804, 8;
	add.s32 	%r9806, %r9800, %r9805;
	xor.b32  	%r9807, %r9802, %r9806;
	shf.l.wrap.b32 	%r9808, %r9807, %r9807, 7;
	add.s32 	%r9809, %r9767, %r9760;
	xor.b32  	%r9810, %r9781, %r9809;
	shf.l.wrap.b32 	%r9811, %r9810, %r9810, 16;
	add.s32 	%r9812, %r9746, %r9811;
	xor.b32  	%r9813, %r9760, %r9812;
	shf.l.wrap.b32 	%r9814, %r9813, %r9813, 12;
	add.s32 	%r9815, %r9809, %r9814;
	xor.b32  	%r9816, %r9811, %r9815;
	shf.l.wrap.b32 	%r9817, %r9816, %r9816, 8;
	add.s32 	%r9818, %r9812, %r9817;
	xor.b32  	%r9819, %r9814, %r9818;
	shf.l.wrap.b32 	%r9820, %r9819, %r9819, 7;
	add.s32 	%r9821, %r9779, %r9772;
	xor.b32  	%r9822, %r9745, %r9821;
	shf.l.wrap.b32 	%r9823, %r9822, %r9822, 16;
	add.s32 	%r9824, %r9758, %r9823;
	xor.b32  	%r9825, %r9772, %r9824;
	shf.l.wrap.b32 	%r9826, %r9825, %r9825, 12;
	add.s32 	%r9827, %r9821, %r9826;
	xor.b32  	%r9828, %r9823, %r9827;
	shf.l.wrap.b32 	%r9829, %r9828, %r9828, 8;
	add.s32 	%r9830, %r9824, %r9829;
	xor.b32  	%r9831, %r9826, %r9830;
	shf.l.wrap.b32 	%r9832, %r9831, %r9831, 7;
	add.s32 	%r9833, %r9791, %r9808;
	xor.b32  	%r9834, %r9829, %r9833;
	shf.l.wrap.b32 	%r9835, %r9834, %r9834, 16;
	add.s32 	%r9836, %r9818, %r9835;
	xor.b32  	%r9837, %r9808, %r9836;
	shf.l.wrap.b32 	%r9838, %r9837, %r9837, 12;
	add.s32 	%r9839, %r9833, %r9838;
	xor.b32  	%r9840, %r9835, %r9839;
	shf.l.wrap.b32 	%r9841, %r9840, %r9840, 8;
	add.s32 	%r9842, %r9836, %r9841;
	xor.b32  	%r9843, %r9838, %r9842;
	shf.l.wrap.b32 	%r9844, %r9843, %r9843, 7;
	add.s32 	%r9845, %r9803, %r9820;
	xor.b32  	%r9846, %r9793, %r9845;
	shf.l.wrap.b32 	%r9847, %r9846, %r9846, 16;
	add.s32 	%r9848, %r9830, %r9847;
	xor.b32  	%r9849, %r9820, %r9848;
	shf.l.wrap.b32 	%r9850, %r9849, %r9849, 12;
	add.s32 	%r9851, %r9845, %r9850;
	xor.b32  	%r9852, %r9847, %r9851;
	shf.l.wrap.b32 	%r9853, %r9852, %r9852, 8;
	add.s32 	%r9854, %r9848, %r9853;
	xor.b32  	%r9855, %r9850, %r9854;
	shf.l.wrap.b32 	%r9856, %r9855, %r9855, 7;
	add.s32 	%r9857, %r9815, %r9832;
	xor.b32  	%r9858, %r9805, %r9857;
	shf.l.wrap.b32 	%r9859, %r9858, %r9858, 16;
	add.s32 	%r9860, %r9794, %r9859;
	xor.b32  	%r9861, %r9832, %r9860;
	shf.l.wrap.b32 	%r9862, %r9861, %r9861, 12;
	add.s32 	%r9863, %r9857, %r9862;
	xor.b32  	%r9864, %r9859, %r9863;
	shf.l.wrap.b32 	%r9865, %r9864, %r9864, 8;
	add.s32 	%r9866, %r9860, %r9865;
	xor.b32  	%r9867, %r9862, %r9866;
	shf.l.wrap.b32 	%r9868, %r9867, %r9867, 7;
	add.s32 	%r9869, %r9827, %r9796;
	xor.b32  	%r9870, %r9817, %r9869;
	shf.l.wrap.b32 	%r9871, %r9870, %r9870, 16;
	add.s32 	%r9872, %r9806, %r9871;
	xor.b32  	%r9873, %r9796, %r9872;
	shf.l.wrap.b32 	%r9874, %r9873, %r9873, 12;
	add.s32 	%r9875, %r9869, %r9874;
	xor.b32  	%r9876, %r9871, %r9875;
	shf.l.wrap.b32 	%r9877, %r9876, %r9876, 8;
	add.s32 	%r9878, %r9872, %r9877;
	xor.b32  	%r9879, %r9874, %r9878;
	shf.l.wrap.b32 	%r9880, %r9879, %r9879, 7;
	add.s32 	%r9881, %r9839, %r9880;
	xor.b32  	%r9882, %r9853, %r9881;
	shf.l.wrap.b32 	%r9883, %r9882, %r9882, 16;
	add.s32 	%r9884, %r9866, %r9883;
	xor.b32  	%r9885, %r9880, %r9884;
	shf.l.wrap.b32 	%r9886, %r9885, %r9885, 12;
	add.s32 	%r9887, %r9881, %r9886;
	xor.b32  	%r9888, %r9883, %r9887;
	shf.l.wrap.b32 	%r9889, %r9888, %r9888, 8;
	add.s32 	%r9890, %r9884, %r9889;
	xor.b32  	%r9891, %r9886, %r9890;
	shf.l.wrap.b32 	%r9892, %r9891, %r9891, 7;
	add.s32 	%r9893, %r9851, %r9844;
	xor.b32  	%r9894, %r9865, %r9893;
	shf.l.wrap.b32 	%r9895, %r9894, %r9894, 16;
	add.s32 	%r9896, %r9878, %r9895;
	xor.b32  	%r9897, %r9844, %r9896;
	shf.l.wrap.b32 	%r9898, %r9897, %r9897, 12;
	add.s32 	%r9899, %r9893, %r9898;
	xor.b32  	%r9900, %r9895, %r9899;
	shf.l.wrap.b32 	%r9901, %r9900, %r9900, 8;
	add.s32 	%r9902, %r9896, %r9901;
	xor.b32  	%r9903, %r9898, %r9902;
	shf.l.wrap.b32 	%r9904, %r9903, %r9903, 7;
	add.s32 	%r9905, %r9863, %r9856;
	xor.b32  	%r9906, %r9877, %r9905;
	shf.l.wrap.b32 	%r9907, %r9906, %r9906, 16;
	add.s32 	%r9908, %r9842, %r9907;
	xor.b32  	%r9909, %r9856, %r9908;
	shf.l.wrap.b32 	%r9910, %r9909, %r9909, 12;
	add.s32 	%r9911, %r9905, %r9910;
	xor.b32  	%r9912, %r9907, %r9911;
	shf.l.wrap.b32 	%r9913, %r9912, %r9912, 8;
	add.s32 	%r9914, %r9908, %r9913;
	xor.b32  	%r9915, %r9910, %r9914;
	shf.l.wrap.b32 	%r9916, %r9915, %r9915, 7;
	add.s32 	%r9917, %r9875, %r9868;
	xor.b32  	%r9918, %r9841, %r9917;
	shf.l.wrap.b32 	%r9919, %r9918, %r9918, 16;
	add.s32 	%r9920, %r9854, %r9919;
	xor.b32  	%r9921, %r9868, %r9920;
	shf.l.wrap.b32 	%r9922, %r9921, %r9921, 12;
	add.s32 	%r9923, %r9917, %r9922;
	xor.b32  	%r9924, %r9919, %r9923;
	shf.l.wrap.b32 	%r9925, %r9924, %r9924, 8;
	add.s32 	%r9926, %r9920, %r9925;
	xor.b32  	%r9927, %r9922, %r9926;
	shf.l.wrap.b32 	%r9928, %r9927, %r9927, 7;
	add.s32 	%r9929, %r9887, %r9904;
	xor.b32  	%r9930, %r9925, %r9929;
	shf.l.wrap.b32 	%r9931, %r9930, %r9930, 16;
	add.s32 	%r9932, %r9914, %r9931;
	xor.b32  	%r9933, %r9904, %r9932;
	shf.l.wrap.b32 	%r9934, %r9933, %r9933, 12;
	add.s32 	%r9935, %r9929, %r9934;
	xor.b32  	%r9936, %r9931, %r9935;
	shf.l.wrap.b32 	%r9937, %r9936, %r9936, 8;
	add.s32 	%r9938, %r9932, %r9937;
	xor.b32  	%r9939, %r9934, %r9938;
	shf.l.wrap.b32 	%r9940, %r9939, %r9939, 7;
	add.s32 	%r9941, %r9899, %r9916;
	xor.b32  	%r9942, %r9889, %r9941;
	shf.l.wrap.b32 	%r9943, %r9942, %r9942, 16;
	add.s32 	%r9944, %r9926, %r9943;
	xor.b32  	%r9945, %r9916, %r9944;
	shf.l.wrap.b32 	%r9946, %r9945, %r9945, 12;
	add.s32 	%r9947, %r9941, %r9946;
	xor.b32  	%r9948, %r9943, %r9947;
	shf.l.wrap.b32 	%r9949, %r9948, %r9948, 8;
	add.s32 	%r9950, %r9944, %r9949;
	xor.b32  	%r9951, %r9946, %r9950;
	shf.l.wrap.b32 	%r9952, %r9951, %r9951, 7;
	add.s32 	%r9953, %r9911, %r9928;
	xor.b32  	%r9954, %r9901, %r9953;
	shf.l.wrap.b32 	%r9955, %r9954, %r9954, 16;
	add.s32 	%r9956, %r9890, %r9955;
	xor.b32  	%r9957, %r9928, %r9956;
	shf.l.wrap.b32 	%r9958, %r9957, %r9957, 12;
	add.s32 	%r9959, %r9953, %r9958;
	xor.b32  	%r9960, %r9955, %r9959;
	shf.l.wrap.b32 	%r9961, %r9960, %r9960, 8;
	add.s32 	%r9962, %r9956, %r9961;
	xor.b32  	%r9963, %r9958, %r9962;
	shf.l.wrap.b32 	%r9964, %r9963, %r9963, 7;
	add.s32 	%r9965, %r9923, %r9892;
	xor.b32  	%r9966, %r9913, %r9965;
	shf.l.wrap.b32 	%r9967, %r9966, %r9966, 16;
	add.s32 	%r9968, %r9902, %r9967;
	xor.b32  	%r9969, %r9892, %r9968;
	shf.l.wrap.b32 	%r9970, %r9969, %r9969, 12;
	add.s32 	%r9971, %r9965, %r9970;
	xor.b32  	%r9972, %r9967, %r9971;
	shf.l.wrap.b32 	%r9973, %r9972, %r9972, 8;
	add.s32 	%r9974, %r9968, %r9973;
	xor.b32  	%r9975, %r9970, %r9974;
	shf.l.wrap.b32 	%r9976, %r9975, %r9975, 7;
	add.s32 	%r54330, %r9593, %r9935;
	add.s32 	%r54331, %r54325, %r9976;
	add.s32 	%r54329, %r9605, %r9947;
	add.s32 	%r54332, %r54324, %r9940;
	add.s32 	%r54328, %r9617, %r9959;
	add.s32 	%r54333, %r54323, %r9952;
	add.s32 	%r54327, %r9629, %r9971;
	add.s32 	%r54334, %r54322, %r9964;
	xor.b32  	%r9977, %r9594, 1;
	shf.l.wrap.b32 	%r9978, %r9594, %r9977, 16;
	add.s32 	%r9979, %r54325, %r9978;
	xor.b32  	%r9980, %r54325, %r9979;
	shf.l.wrap.b32 	%r9981, %r9980, %r9980, 12;
	add.s32 	%r9982, %r9594, %r9981;
	xor.b32  	%r9983, %r9978, %r9982;
	shf.l.wrap.b32 	%r9984, %r9983, %r9983, 8;
	add.s32 	%r9985, %r9979, %r9984;
	xor.b32  	%r9986, %r9981, %r9985;
	shf.l.wrap.b32 	%r9987, %r9986, %r9986, 7;
	add.s32 	%r9988, %r9982, %r9616;
	xor.b32  	%r9989, %r9637, %r9988;
	shf.l.wrap.b32 	%r9990, %r9989, %r9989, 16;
	add.s32 	%r9991, %r9626, %r9990;
	xor.b32  	%r9992, %r9616, %r9991;
	shf.l.wrap.b32 	%r9993, %r9992, %r9992, 12;
	add.s32 	%r9994, %r9988, %r9993;
	xor.b32  	%r9995, %r9990, %r9994;
	shf.l.wrap.b32 	%r9996, %r9995, %r9995, 8;
	add.s32 	%r9997, %r9991, %r9996;
	xor.b32  	%r9998, %r9993, %r9997;
	shf.l.wrap.b32 	%r9999, %r9998, %r9998, 7;
	xor.b32  	%r10000, %r9984, %r9653;
	shf.l.wrap.b32 	%r10001, %r10000, %r10000, 16;
	add.s32 	%r10002, %r9638, %r10001;
	xor.b32  	%r10003, %r9628, %r10002;
	shf.l.wrap.b32 	%r10004, %r10003, %r10003, 12;
	add.s32 	%r10005, %r9653, %r10004;
	xor.b32  	%r10006, %r10001, %r10005;
	shf.l.wrap.b32 	%r10007, %r10006, %r10006, 8;
	add.s32 	%r10008, %r10002, %r10007;
	xor.b32  	%r10009, %r10004, %r10008;
	shf.l.wrap.b32 	%r10010, %r10009, %r10009, 7;
	add.s32 	%r10011, %r9985, %r9667;
	xor.b32  	%r10012, %r9640, %r10011;
	shf.l.wrap.b32 	%r10013, %r10012, %r10012, 12;
	add.s32 	%r10014, %r9665, %r10013;
	xor.b32  	%r10015, %r9667, %r10014;
	shf.l.wrap.b32 	%r10016, %r10015, %r10015, 8;
	add.s32 	%r10017, %r10011, %r10016;
	xor.b32  	%r10018, %r10013, %r10017;
	shf.l.wrap.b32 	%r10019, %r10018, %r10018, 7;
	add.s32 	%r10020, %r9635, %r9987;
	xor.b32  	%r10021, %r9625, %r10020;
	shf.l.wrap.b32 	%r10022, %r10021, %r10021, 16;
	add.s32 	%r10023, %r9614, %r10022;
	xor.b32  	%r10024, %r9987, %r10023;
	shf.l.wrap.b32 	%r10025, %r10024, %r10024, 12;
	add.s32 	%r10026, %r10020, %r10025;
	xor.b32  	%r10027, %r10022, %r10026;
	shf.l.wrap.b32 	%r10028, %r10027, %r10027, 8;
	add.s32 	%r10029, %r10023, %r10028;
	xor.b32  	%r10030, %r10025, %r10029;
	shf.l.wrap.b32 	%r10031, %r10030, %r10030, 7;
	add.s32 	%r10032, %r9994, %r10031;
	xor.b32  	%r10033, %r10007, %r10032;
	shf.l.wrap.b32 	%r10034, %r10033, %r10033, 16;
	add.s32 	%r10035, %r10017, %r10034;
	xor.b32  	%r10036, %r10031, %r10035;
	shf.l.wrap.b32 	%r10037, %r10036, %r10036, 12;
	add.s32 	%r10038, %r10032, %r10037;
	xor.b32  	%r10039, %r10034, %r10038;
	shf.l.wrap.b32 	%r10040, %r10039, %r10039, 8;
	add.s32 	%r10041, %r10035, %r10040;
	xor.b32  	%r10042, %r10037, %r10041;
	shf.l.wrap.b32 	%r10043, %r10042, %r10042, 7;
	add.s32 	%r10044, %r10005, %r9999;
	xor.b32  	%r10045, %r10016, %r10044;
	shf.l.wrap.b32 	%r10046, %r10045, %r10045, 16;
	add.s32 	%r10047, %r10029, %r10046;
	xor.b32  	%r10048, %r9999, %r10047;
	shf.l.wrap.b32 	%r10049, %r10048, %r10048, 12;
	add.s32 	%r10050, %r10044, %r10049;
	xor.b32  	%r10051, %r10046, %r10050;
	shf.l.wrap.b32 	%r10052, %r10051, %r10051, 8;
	add.s32 	%r10053, %r10047, %r10052;
	xor.b32  	%r10054, %r10049, %r10053;
	shf.l.wrap.b32 	%r10055, %r10054, %r10054, 7;
	add.s32 	%r10056, %r10014, %r10010;
	xor.b32  	%r10057, %r10028, %r10056;
	shf.l.wrap.b32 	%r10058, %r10057, %r10057, 16;
	add.s32 	%r10059, %r9997, %r10058;
	xor.b32  	%r10060, %r10010, %r10059;
	shf.l.wrap.b32 	%r10061, %r10060, %r10060, 12;
	add.s32 	%r10062, %r10056, %r10061;
	xor.b32  	%r10063, %r10058, %r10062;
	shf.l.wrap.b32 	%r10064, %r10063, %r10063, 8;
	add.s32 	%r10065, %r10059, %r10064;
	xor.b32  	%r10066, %r10061, %r10065;
	shf.l.wrap.b32 	%r10067, %r10066, %r10066, 7;
	add.s32 	%r10068, %r10026, %r10019;
	xor.b32  	%r10069, %r9996, %r10068;
	shf.l.wrap.b32 	%r10070, %r10069, %r10069, 16;
	add.s32 	%r10071, %r10008, %r10070;
	xor.b32  	%r10072, %r10019, %r10071;
	shf.l.wrap.b32 	%r10073, %r10072, %r10072, 12;
	add.s32 	%r10074, %r10068, %r10073;
	xor.b32  	%r10075, %r10070, %r10074;
	shf.l.wrap.b32 	%r10076, %r10075, %r10075, 8;
	add.s32 	%r10077, %r10071, %r10076;
	xor.b32  	%r10078, %r10073, %r10077;
	shf.l.wrap.b32 	%r10079, %r10078, %r10078, 7;
	add.s32 	%r10080, %r10038, %r10055;
	xor.b32  	%r10081, %r10076, %r10080;
	shf.l.wrap.b32 	%r10082, %r10081, %r10081, 16;
	add.s32 	%r10083, %r10065, %r10082;
	xor.b32  	%r10084, %r10055, %r10083;
	shf.l.wrap.b32 	%r10085, %r10084, %r10084, 12;
	add.s32 	%r10086, %r10080, %r10085;
	xor.b32  	%r10087, %r10082, %r10086;
	shf.l.wrap.b32 	%r10088, %r10087, %r10087, 8;
	add.s32 	%r10089, %r10083, %r10088;
	xor.b32  	%r10090, %r10085, %r10089;
	shf.l.wrap.b32 	%r10091, %r10090, %r10090, 7;
	add.s32 	%r10092, %r10050, %r10067;
	xor.b32  	%r10093, %r10040, %r10092;
	shf.l.wrap.b32 	%r10094, %r10093, %r10093, 16;
	add.s32 	%r10095, %r10077, %r10094;
	xor.b32  	%r10096, %r10067, %r10095;
	shf.l.wrap.b32 	%r10097, %r10096, %r10096, 12;
	add.s32 	%r10098, %r10092, %r10097;
	xor.b32  	%r10099, %r10094, %r10098;
	shf.l.wrap.b32 	%r10100, %r10099, %r10099, 8;
	add.s32 	%r10101, %r10095, %r10100;
	xor.b32  	%r10102, %r10097, %r10101;
	shf.l.wrap.b32 	%r10103, %r10102, %r10102, 7;
	add.s32 	%r10104, %r10062, %r10079;
	xor.b32  	%r10105, %r10052, %r10104;
	shf.l.wrap.b32 	%r10106, %r10105, %r10105, 16;
	add.s32 	%r10107, %r10041, %r10106;
	xor.b32  	%r10108, %r10079, %r10107;
	shf.l.wrap.b32 	%r10109, %r10108, %r10108, 12;
	add.s32 	%r10110, %r10104, %r10109;
	xor.b32  	%r10111, %r10106, %r10110;
	shf.l.wrap.b32 	%r10112, %r10111, %r10111, 8;
	add.s32 	%r10113, %r10107, %r10112;
	xor.b32  	%r10114, %r10109, %r10113;
	shf.l.wrap.b32 	%r10115, %r10114, %r10114, 7;
	add.s32 	%r10116, %r10074, %r10043;
	xor.b32  	%r10117, %r10064, %r10116;
	shf.l.wrap.b32 	%r10118, %r10117, %r10117, 16;
	add.s32 	%r10119, %r10053, %r10118;
	xor.b32  	%r10120, %r10043, %r10119;
	shf.l.wrap.b32 	%r10121, %r10120, %r10120, 12;
	add.s32 	%r10122, %r10116, %r10121;
	xor.b32  	%r10123, %r10118, %r10122;
	shf.l.wrap.b32 	%r10124, %r10123, %r10123, 8;
	add.s32 	%r10125, %r10119, %r10124;
	xor.b32  	%r10126, %r10121, %r10125;
	shf.l.wrap.b32 	%r10127, %r10126, %r10126, 7;
	add.s32 	%r10128, %r10086, %r10127;
	xor.b32  	%r10129, %r10100, %r10128;
	shf.l.wrap.b32 	%r10130, %r10129, %r10129, 16;
	add.s32 	%r10131, %r10113, %r10130;
	xor.b32  	%r10132, %r10127, %r10131;
	shf.l.wrap.b32 	%r10133, %r10132, %r10132, 12;
	add.s32 	%r10134, %r10128, %r10133;
	xor.b32  	%r10135, %r10130, %r10134;
	shf.l.wrap.b32 	%r10136, %r10135, %r10135, 8;
	add.s32 	%r10137, %r10131, %r10136;
	xor.b32  	%r10138, %r10133, %r10137;
	shf.l.wrap.b32 	%r10139, %r10138, %r10138, 7;
	add.s32 	%r10140, %r10098, %r10091;
	xor.b32  	%r10141, %r10112, %r10140;
	shf.l.wrap.b32 	%r10142, %r10141, %r10141, 16;
	add.s32 	%r10143, %r10125, %r10142;
	xor.b32  	%r10144, %r10091, %r10143;
	shf.l.wrap.b32 	%r10145, %r10144, %r10144, 12;
	add.s32 	%r10146, %r10140, %r10145;
	xor.b32  	%r10147, %r10142, %r10146;
	shf.l.wrap.b32 	%r10148, %r10147, %r10147, 8;
	add.s32 	%r10149, %r10143, %r10148;
	xor.b32  	%r10150, %r10145, %r10149;
	shf.l.wrap.b32 	%r10151, %r10150, %r10150, 7;
	add.s32 	%r10152, %r10110, %r10103;
	xor.b32  	%r10153, %r10124, %r10152;
	shf.l.wrap.b32 	%r10154, %r10153, %r10153, 16;
	add.s32 	%r10155, %r10089, %r10154;
	xor.b32  	%r10156, %r10103, %r10155;
	shf.l.wrap.b32 	%r10157, %r10156, %r10156, 12;
	add.s32 	%r10158, %r10152, %r10157;
	xor.b32  	%r10159, %r10154, %r10158;
	shf.l.wrap.b32 	%r10160, %r10159, %r10159, 8;
	add.s32 	%r10161, %r10155, %r10160;
	xor.b32  	%r10162, %r10157, %r10161;
	shf.l.wrap.b32 	%r10163, %r10162, %r10162, 7;
	add.s32 	%r10164, %r10122, %r10115;
	xor.b32  	%r10165, %r10088, %r10164;
	shf.l.wrap.b32 	%r10166, %r10165, %r10165, 16;
	add.s32 	%r10167, %r10101, %r10166;
	xor.b32  	%r10168, %r10115, %r10167;
	shf.l.wrap.b32 	%r10169, %r10168, %r10168, 12;
	add.s32 	%r10170, %r10164, %r10169;
	xor.b32  	%r10171, %r10166, %r10170;
	shf.l.wrap.b32 	%r10172, %r10171, %r10171, 8;
	add.s32 	%r10173, %r10167, %r10172;
	xor.b32  	%r10174, %r10169, %r10173;
	shf.l.wrap.b32 	%r10175, %r10174, %r10174, 7;
	add.s32 	%r10176, %r10134, %r10151;
	xor.b32  	%r10177, %r10172, %r10176;
	shf.l.wrap.b32 	%r10178, %r10177, %r10177, 16;
	add.s32 	%r10179, %r10161, %r10178;
	xor.b32  	%r10180, %r10151, %r10179;
	shf.l.wrap.b32 	%r10181, %r10180, %r10180, 12;
	add.s32 	%r10182, %r10176, %r10181;
	xor.b32  	%r10183, %r10178, %r10182;
	shf.l.wrap.b32 	%r10184, %r10183, %r10183, 8;
	add.s32 	%r10185, %r10179, %r10184;
	xor.b32  	%r10186, %r10181, %r10185;
	shf.l.wrap.b32 	%r10187, %r10186, %r10186, 7;
	add.s32 	%r10188, %r10146, %r10163;
	xor.b32  	%r10189, %r10136, %r10188;
	shf.l.wrap.b32 	%r10190, %r10189, %r10189, 16;
	add.s32 	%r10191, %r10173, %r10190;
	xor.b32  	%r10192, %r10163, %r10191;
	shf.l.wrap.b32 	%r10193, %r10192, %r10192, 12;
	add.s32 	%r10194, %r10188, %r10193;
	xor.b32  	%r10195, %r10190, %r10194;
	shf.l.wrap.b32 	%r10196, %r10195, %r10195, 8;
	add.s32 	%r10197, %r10191, %r10196;
	xor.b32  	%r10198, %r10193, %r10197;
	shf.l.wrap.b32 	%r10199, %r10198, %r10198, 7;
	add.s32 	%r10200, %r10158, %r10175;
	xor.b32  	%r10201, %r10148, %r10200;
	shf.l.wrap.b32 	%r10202, %r10201, %r10201, 16;
	add.s32 	%r10203, %r10137, %r10202;
	xor.b32  	%r10204, %r10175, %r10203;
	shf.l.wrap.b32 	%r10205, %r10204, %r10204, 12;
	add.s32 	%r10206, %r10200, %r10205;
	xor.b32  	%r10207, %r10202, %r10206;
	shf.l.wrap.b32 	%r10208, %r10207, %r10207, 8;
	add.s32 	%r10209, %r10203, %r10208;
	xor.b32  	%r10210, %r10205, %r10209;
	shf.l.wrap.b32 	%r10211, %r10210, %r10210, 7;
	add.s32 	%r10212, %r10170, %r10139;
	xor.b32  	%r10213, %r10160, %r10212;
	shf.l.wrap.b32 	%r10214, %r10213, %r10213, 16;
	add.s32 	%r10215, %r10149, %r10214;
	xor.b32  	%r10216, %r10139, %r10215;
	shf.l.wrap.b32 	%r10217, %r10216, %r10216, 12;
	add.s32 	%r10218, %r10212, %r10217;
	xor.b32  	%r10219, %r10214, %r10218;
	shf.l.wrap.b32 	%r10220, %r10219, %r10219, 8;
	add.s32 	%r10221, %r10215, %r10220;
	xor.b32  	%r10222, %r10217, %r10221;
	shf.l.wrap.b32 	%r10223, %r10222, %r10222, 7;
	add.s32 	%r10224, %r10182, %r10223;
	xor.b32  	%r10225, %r10196, %r10224;
	shf.l.wrap.b32 	%r10226, %r10225, %r10225, 16;
	add.s32 	%r10227, %r10209, %r10226;
	xor.b32  	%r10228, %r10223, %r10227;
	shf.l.wrap.b32 	%r10229, %r10228, %r10228, 12;
	add.s32 	%r10230, %r10224, %r10229;
	xor.b32  	%r10231, %r10226, %r10230;
	shf.l.wrap.b32 	%r10232, %r10231, %r10231, 8;
	add.s32 	%r10233, %r10194, %r10187;
	xor.b32  	%r10234, %r10208, %r10233;
	shf.l.wrap.b32 	%r10235, %r10234, %r10234, 16;
	add.s32 	%r10236, %r10221, %r10235;
	xor.b32  	%r10237, %r10187, %r10236;
	shf.l.wrap.b32 	%r10238, %r10237, %r10237, 12;
	add.s32 	%r10239, %r10233, %r10238;
	xor.b32  	%r10240, %r10235, %r10239;
	shf.l.wrap.b32 	%r10241, %r10240, %r10240, 8;
	add.s32 	%r10242, %r10236, %r10241;
	xor.b32  	%r10243, %r10238, %r10242;
	shf.l.wrap.b32 	%r10244, %r10243, %r10243, 7;
	add.s32 	%r10245, %r10206, %r10199;
	xor.b32  	%r10246, %r10220, %r10245;
	shf.l.wrap.b32 	%r10247, %r10246, %r10246, 16;
	add.s32 	%r10248, %r10185, %r10247;
	xor.b32  	%r10249, %r10199, %r10248;
	shf.l.wrap.b32 	%r10250, %r10249, %r10249, 12;
	add.s32 	%r10251, %r10245, %r10250;
	xor.b32  	%r10252, %r10247, %r10251;
	shf.l.wrap.b32 	%r10253, %r10252, %r10252, 8;
	add.s32 	%r10254, %r10248, %r10253;
	xor.b32  	%r10255, %r10250, %r10254;
	shf.l.wrap.b32 	%r10256, %r10255, %r10255, 7;
	add.s32 	%r10257, %r10218, %r10211;
	xor.b32  	%r10258, %r10184, %r10257;
	shf.l.wrap.b32 	%r10259, %r10258, %r10258, 16;
	add.s32 	%r10260, %r10197, %r10259;
	xor.b32  	%r10261, %r10211, %r10260;
	shf.l.wrap.b32 	%r10262, %r10261, %r10261, 12;
	add.s32 	%r10263, %r10257, %r10262;
	xor.b32  	%r10264, %r10259, %r10263;
	shf.l.wrap.b32 	%r10265, %r10264, %r10264, 8;
	add.s32 	%r10266, %r10260, %r10265;
	add.s32 	%r10267, %r10230, %r10244;
	xor.b32  	%r10268, %r10265, %r10267;
	shf.l.wrap.b32 	%r10269, %r10268, %r10268, 16;
	add.s32 	%r10270, %r10254, %r10269;
	xor.b32  	%r10271, %r10244, %r10270;
	shr.u32 	%r10272, %r10271, 20;
	add.s32 	%r10273, %r10267, %r10272;
	add.s32 	%r10274, %r10239, %r10256;
	xor.b32  	%r10275, %r10232, %r10274;
	shf.l.wrap.b32 	%r10276, %r10275, %r10275, 16;
	add.s32 	%r10277, %r10266, %r10276;
	xor.b32  	%r10278, %r10256, %r10277;
	shr.u32 	%r10279, %r10278, 20;
	add.s32 	%r10280, %r10274, %r10279;
	add.s32 	%r10281, %r9593, %r10273;
	add.s32 	%r10282, %r9605, %r10280;
	cvt.u32.u16 	%r10283, %rs9;
	add.s32 	%r10284, %r10283, %r54326;
	add.s32 	%r10285, %r10284, -11;
	not.b32 	%r10286, %r10285;
	add.s32 	%r10287, %r10286, %r1604;
	mov.u32 	%r10288, %ctaid.x;
	shl.b32 	%r10289, %r10288, 11;
	mov.u32 	%r10290, %tid.x;
	and.b32  	%r10291, %r10290, 31;
	or.b32  	%r10292, %r10289, %r10291;
	shl.b32 	%r10293, %r10290, 3;
	and.b32  	%r10294, %r10293, 7936;
	add.s32 	%r10295, %r54317, %r10294;
	add.s32 	%r10296, %r10292, %r10295;
	shr.u32 	%r10297, %r10296, %r10287;
	and.b32  	%r10298, %r10297, 1;
	setp.eq.b32 	%p14, %r10298, 1;
	selp.b32 	%r10299, %r10282, %r10281, %p14;
	cvt.u16.u32 	%rs353, %r10299;
	and.b16  	%rs739, %rs353, 1;
	and.b16  	%rs354, %rs740, 255;
	setp.ne.s16 	%p15, %rs354, 1;
	@%p15 bra 	$L__BB4_19;
	ld.param.u64 	%rd726, [fused_batch_pir_kernel_optimized_16_param_1];
	cvt.u32.u16 	%r10300, %rs9;
	add.s32 	%r10301, %r10300, %r54326;
	add.s32 	%r10302, %r10301, -11;
	not.b32 	%r10303, %r10302;
	add.s32 	%r10304, %r10303, %r1604;
	mov.u32 	%r10305, %ctaid.x;
	shl.b32 	%r10306, %r10305, 11;
	mov.u32 	%r10307, %tid.x;
	and.b32  	%r10308, %r10307, 31;
	or.b32  	%r10309, %r10306, %r10308;
	shl.b32 	%r10310, %r10307, 3;
	and.b32  	%r10311, %r10310, 7936;
	add.s32 	%r10312, %r54317, %r10311;
	add.s32 	%r10313, %r10309, %r10312;
	shr.u32 	%r10314, %r10313, %r10304;
	and.b32  	%r10315, %r10314, 1;
	setp.eq.b32 	%p16, %r10315, 1;
	cvt.u64.u32 	%rd13, %r54326;
	add.s64 	%rd15, %rd13, %rd14;
	cvta.to.global.u64 	%rd16, %rd726;
	shl.b64 	%rd17, %rd15, 4;
	add.s64 	%rd18, %rd16, %rd17;
	ld.global.u32 	%r10316, [%rd18+-156];
	selp.b32 	%r10317, %r54331, %r54330, %p16;
	xor.b32  	%r10318, %r10317, %r10316;
	selp.b32 	%r10319, %r54332, %r54329, %p16;
	selp.b32 	%r54330, %r54330, %r10318, %p16;
	selp.b32 	%r54331, %r10318, %r54331, %p16;
	ld.global.u32 	%r10320, [%rd18+-152];
	xor.b32  	%r10321, %r10319, %r10320;
	selp.b32 	%r10322, %r54333, %r54328, %p16;
	selp.b32 	%r54329, %r54329, %r10321, %p16;
	selp.b32 	%r54332, %r10321, %r54332, %p16;
	ld.global.u32 	%r10323, [%rd18+-148];
	xor.b32  	%r10324, %r10322, %r10323;
	selp.b32 	%r10325, %r54334, %r54327, %p16;
	selp.b32 	%r54328, %r54328, %r10324, %p16;
	selp.b32 	%r54333, %r10324, %r54333, %p16;
	ld.global.u32 	%r10326, [%rd18+-144];
	xor.b32  	%r10327, %r10325, %r10326;
	selp.b64 	%rd19, 445, 420, %p16;
	selp.b32 	%r54327, %r54327, %r10327, %p16;
	selp.b32 	%r54334, %r10327, %r54334, %p16;
	add.s64 	%rd20, %rd19, %rd15;
	add.s64 	%rd21, %rd16, %rd20;
	ld.global.u8 	%rs355, [%rd21+-11];
	xor.b16  	%rs739, %rs355, %rs739;
$L__BB4_19:
	cvt.u32.u16 	%r10328, %rs9;
	add.s32 	%r10329, %r10328, -11;
	add.s32 	%r10330, %r54326, %r10329;
	not.b32 	%r10331, %r10330;
	add.s32 	%r10332, %r10331, %r1604;
	mov.u32 	%r10333, %ctaid.x;
	shl.b32 	%r10334, %r10333, 11;
	mov.u32 	%r10335, %tid.x;
	and.b32  	%r10336, %r10335, 31;
	or.b32  	%r10337, %r10334, %r10336;
	shl.b32 	%r10338, %r10335, 3;
	and.b32  	%r10339, %r10338, 7936;
	add.s32 	%r10340, %r54317, %r10339;
	add.s32 	%r10341, %r10337, %r10340;
	shr.u32 	%r10342, %r10341, %r10332;
	and.b32  	%r10343, %r10342, 1;
	setp.eq.b32 	%p17, %r10343, 1;
	selp.b32 	%r54325, %r54331, %r54330, %p17;
	selp.b32 	%r54324, %r54332, %r54329, %p17;
	selp.b32 	%r54323, %r54333, %r54328, %p17;
	selp.b32 	%r54322, %r54334, %r54327, %p17;
	add.s32 	%r54326, %r54326, 1;
	sub.s32 	%r10344, %r1604, %r10329;
	setp.eq.s32 	%p18, %r54326, %r10344;
	mov.u16 	%rs740, %rs739;
	@%p18 bra 	$L__BB4_20;
	bra.uni 	$L__BB4_17;
$L__BB4_20:
	and.b16  	%rs356, %rs739, 255;
	setp.eq.s16 	%p19, %rs356, 1;
	@%p19 bra 	$L__BB4_21;
	bra.uni 	$L__BB4_22;
$L__BB4_21:
	ld.param.u64 	%rd727, [fused_batch_pir_kernel_optimized_16_param_1];
	cvta.to.global.u64 	%rd22, %rd727;
	ld.global.u32 	%r10345, [%rd22+472];
	xor.b32  	%r54325, %r54325, %r10345;
$L__BB4_22:
	setp.ne.s16 	%p20, %rs356, 1;
	@%p20 bra 	$L__BB4_24;
	ld.param.u64 	%rd728, [fused_batch_pir_kernel_optimized_16_param_1];
	cvta.to.global.u64 	%rd23, %rd728;
	ld.global.u32 	%r10346, [%rd23+476];
	xor.b32  	%r54324, %r54324, %r10346;
$L__BB4_24:
	@%p20 bra 	$L__BB4_26;
	ld.param.u64 	%rd729, [fused_batch_pir_kernel_optimized_16_param_1];
	cvta.to.global.u64 	%rd24, %rd729;
	ld.global.u32 	%r10347, [%rd24+480];
	xor.b32  	%r54323, %r54323, %r10347;
$L__BB4_26:
	@%p20 bra 	$L__BB4_28;
	ld.param.u64 	%rd730, [fused_batch_pir_kernel_optimized_16_param_1];
	cvta.to.global.u64 	%rd25, %rd730;
	ld.global.u32 	%r10348, [%rd25+484];
	xor.b32  	%r54322, %r54322, %r10348;
$L__BB4_28:
	ld.param.u32 	%r52711, [fused_batch_pir_kernel_optimized_16_param_4];
	mov.u32 	%r10350, %ctaid.x;
	shl.b32 	%r10351, %r10350, 11;
	mov.u32 	%r10352, %tid.x;
	and.b32  	%r10353, %r10352, 31;
	or.b32  	%r10354, %r10351, %r10353;
	shl.b32 	%r10355, %r10352, 3;
	and.b32  	%r10356, %r10355, 7936;
	add.s32 	%r10357, %r54317, %r10356;
	add.s32 	%r10358, %r10354, %r10357;
	setp.ge.s32 	%p23, %r10358, %r52711;
	mov.b32 	%r54355, 0;
	mov.u32 	%r54356, %r54355;
	mov.u32 	%r54357, %r54355;
	mov.u32 	%r54358, %r54355;
	@%p23 bra 	$L__BB4_42;
	ld.param.u64 	%rd731, [fused_batch_pir_kernel_optimized_16_param_1];
	cvta.to.global.u64 	%rd26, %rd731;
	ld.global.u8 	%rs360, [%rd26+505];
	max.u16 	%rs16, %rs360, 11;
	cvt.u32.u16 	%r10359, %rs16;
	ld.shared.u32 	%r54358, [s_mem+197396];
	ld.shared.v2.u32 	{%r54357, %r54356}, [s_mem+197400];
	ld.shared.u32 	%r54355, [s_mem+197408];
	ld.shared.u8 	%rs744, [s_mem+197412];
	cvt.u32.u16 	%r1658, %rs360;
	sub.s32 	%r10360, %r1658, %r10359;
	add.s32 	%r10361, %r10360, 11;
	setp.lt.s32 	%p24, %r10361, 1;
	@%p24 bra 	$L__BB4_34;
	mov.b32 	%r54346, 0;
	cvt.u64.u16 	%rd28, %rs16;
	mov.u16 	%rs742, %rs744;
$L__BB4_31:
	.pragma "nounroll";
	ld.const.u32 	%r10363, [CHACHA_CONSTANTS];
	add.s32 	%r10364, %r10363, %r54358;
	shf.l.wrap.b32 	%r10365, %r10364, %r10364, 16;
	add.s32 	%r10366, %r54358, %r10365;
	xor.b32  	%r10367, %r54358, %r10366;
	shf.l.wrap.b32 	%r10368, %r10367, %r10367, 12;
	add.s32 	%r10369, %r10364, %r10368;
	xor.b32  	%r10370, %r10365, %r10369;
	shf.l.wrap.b32 	%r10371, %r10370, %r10370, 8;
	add.s32 	%r10372, %r10366, %r10371;
	xor.b32  	%r10373, %r10368, %r10372;
	shf.l.wrap.b32 	%r10374, %r10373, %r10373, 7;
	ld.const.u32 	%r10375, [CHACHA_CONSTANTS+4];
	add.s32 	%r10376, %r10375, %r54357;
	shf.l.wrap.b32 	%r10377, %r10376, %r10376, 16;
	add.s32 	%r10378, %r54357, %r10377;
	xor.b32  	%r10379, %r54357, %r10378;
	shf.l.wrap.b32 	%r10380, %r10379, %r10379, 12;
	add.s32 	%r10381, %r10376, %r10380;
	xor.b32  	%r10382, %r10377, %r10381;
	shf.l.wrap.b32 	%r10383, %r10382, %r10382, 8;
	add.s32 	%r10384, %r10378, %r10383;
	xor.b32  	%r10385, %r10380, %r10384;
	shf.l.wrap.b32 	%r10386, %r10385, %r10385, 7;
	ld.const.u32 	%r10387, [CHACHA_CONSTANTS+8];
	add.s32 	%r10388, %r10387, %r54356;
	shf.l.wrap.b32 	%r10389, %r10388, %r10388, 16;
	add.s32 	%r10390, %r54356, %r10389;
	xor.b32  	%r10391, %r54356, %r10390;
	shf.l.wrap.b32 	%r10392, %r10391, %r10391, 12;
	add.s32 	%r10393, %r10388, %r10392;
	xor.b32  	%r10394, %r10389, %r10393;
	shf.l.wrap.b32 	%r10395, %r10394, %r10394, 8;
	add.s32 	%r10396, %r10390, %r10395;
	xor.b32  	%r10397, %r10392, %r10396;
	shf.l.wrap.b32 	%r10398, %r10397, %r10397, 7;
	ld.const.u32 	%r10399, [CHACHA_CONSTANTS+12];
	add.s32 	%r10400, %r10399, %r54355;
	shf.l.wrap.b32 	%r10401, %r10400, %r10400, 16;
	add.s32 	%r10402, %r54355, %r10401;
	xor.b32  	%r10403, %r54355, %r10402;
	shf.l.wrap.b32 	%r10404, %r10403, %r10403, 12;
	add.s32 	%r10405, %r10400, %r10404;
	xor.b32  	%r10406, %r10401, %r10405;
	shf.l.wrap.b32 	%r10407, %r10406, %r10406, 8;
	add.s32 	%r10408, %r10402, %r10407;
	xor.b32  	%r10409, %r10404, %r10408;
	shf.l.wrap.b32 	%r10410, %r10409, %r10409, 7;
	add.s32 	%r10411, %r10369, %r10386;
	xor.b32  	%r10412, %r10407, %r10411;
	shf.l.wrap.b32 	%r10413, %r10412, %r10412, 16;
	add.s32 	%r10414, %r10396, %r10413;
	xor.b32  	%r10415, %r10386, %r10414;
	shf.l.wrap.b32 	%r10416, %r10415, %r10415, 12;
	add.s32 	%r10417, %r10411, %r10416;
	xor.b32  	%r10418, %r10413, %r10417;
	shf.l.wrap.b32 	%r10419, %r10418, %r10418, 8;
	add.s32 	%r10420, %r10414, %r10419;
	xor.b32  	%r10421, %r10416, %r10420;
	shf.l.wrap.b32 	%r10422, %r10421, %r10421, 7;
	add.s32 	%r10423, %r10381, %r10398;
	xor.b32  	%r10424, %r10371, %r10423;
	shf.l.wrap.b32 	%r10425, %r10424, %r10424, 16;
	add.s32 	%r10426, %r10408, %r10425;
	xor.b32  	%r10427, %r10398, %r10426;
	shf.l.wrap.b32 	%r10428, %r10427, %r10427, 12;
	add.s32 	%r10429, %r10423, %r10428;
	xor.b32  	%r10430, %r10425, %r10429;
	shf.l.wrap.b32 	%r10431, %r10430, %r10430, 8;
	add.s32 	%r10432, %r10426, %r10431;
	xor.b32  	%r10433, %r10428, %r10432;
	shf.l.wrap.b32 	%r10434, %r10433, %r10433, 7;
	add.s32 	%r10435, %r10393, %r10410;
	xor.b32  	%r10436, %r10383, %r10435;
	shf.l.wrap.b32 	%r10437, %r10436, %r10436, 16;
	add.s32 	%r10438, %r10372, %r10437;
	xor.b32  	%r10439, %r10410, %r10438;
	shf.l.wrap.b32 	%r10440, %r10439, %r10439, 12;
	add.s32 	%r10441, %r10435, %r10440;
	xor.b32  	%r10442, %r10437, %r10441;
	shf.l.wrap.b32 	%r10443, %r10442, %r10442, 8;
	add.s32 	%r10444, %r10438, %r10443;
	xor.b32  	%r10445, %r10440, %r10444;
	shf.l.wrap.b32 	%r10446, %r10445, %r10445, 7;
	add.s32 	%r10447, %r10405, %r10374;
	xor.b32  	%r10448, %r10395, %r10447;
	shf.l.wrap.b32 	%r10449, %r10448, %r10448, 16;
	add.s32 	%r10450, %r10384, %r10449;
	xor.b32  	%r10451, %r10374, %r10450;
	shf.l.wrap.b32 	%r10452, %r10451, %r10451, 12;
	add.s32 	%r10453, %r10447, %r10452;
	xor.b32  	%r10454, %r10449, %r10453;
	shf.l.wrap.b32 	%r10455, %r10454, %r10454, 8;
	add.s32 	%r10456, %r10450, %r10455;
	xor.b32  	%r10457, %r10452, %r10456;
	shf.l.wrap.b32 	%r10458, %r10457, %r10457, 7;
	add.s32 	%r10459, %r10417, %r10458;
	xor.b32  	%r10460, %r10431, %r10459;
	shf.l.wrap.b32 	%r10461, %r10460, %r10460, 16;
	add.s32 	%r10462, %r10444, %r10461;
	xor.b32  	%r10463, %r10458, %r10462;
	shf.l.wrap.b32 	%r10464, %r10463, %r10463, 12;
	add.s32 	%r10465, %r10459, %r10464;
	xor.b32  	%r10466, %r10461, %r10465;
	shf.l.wrap.b32 	%r10467, %r10466, %r10466, 8;
	add.s32 	%r10468, %r10462, %r10467;
	xor.b32  	%r10469, %r10464, %r10468;
	shf.l.wrap.b32 	%r10470, %r10469, %r10469, 7;
	add.s32 	%r10471, %r10429, %r10422;
	xor.b32  	%r10472, %r10443, %r10471;
	shf.l.wrap.b32 	%r10473, %r10472, %r10472, 16;
	add.s32 	%r10474, %r10456, %r10473;
	xor.b32  	%r10475, %r10422, %r10474;
	shf.l.wrap.b32 	%r10476, %r10475, %r10475, 12;
	add.s32 	%r10477, %r10471, %r10476;
	xor.b32  	%r10478, %r10473, %r10477;
	shf.l.wrap.b32 	%r10479, %r10478, %r10478, 8;
	add.s32 	%r10480, %r10474, %r10479;
	xor.b32  	%r10481, %r10476, %r10480;
	shf.l.wrap.b32 	%r10482, %r10481, %r10481, 7;
	add.s32 	%r10483, %r10441, %r10434;
	xor.b32  	%r10484, %r10455, %r10483;
	shf.l.wrap.b32 	%r10485, %r10484, %r10484, 16;
	add.s32 	%r10486, %r10420, %r10485;
	xor.b32  	%r10487, %r10434, %r10486;
	shf.l.wrap.b32 	%r10488, %r10487, %r10487, 12;
	add.s32 	%r10489, %r10483, %r10488;
	xor.b32  	%r10490, %r10485, %r10489;
	shf.l.wrap.b32 	%r10491, %r10490, %r10490, 8;
	add.s32 	%r10492, %r10486, %r10491;
	xor.b32  	%r10493, %r10488, %r10492;
	shf.l.wrap.b32 	%r10494, %r10493, %r10493, 7;
	add.s32 	%r10495, %r10453, %r10446;
	xor.b32  	%r10496, %r10419, %r10495;
	shf.l.wrap.b32 	%r10497, %r10496, %r10496, 16;
	add.s32 	%r10498, %r10432, %r10497;
	xor.b32  	%r10499, %r10446, %r10498;
	shf.l.wrap.b32 	%r10500, %r10499, %r10499, 12;
	add.s32 	%r10501, %r10495, %r10500;
	xor.b32  	%r10502, %r10497, %r10501;
	shf.l.wrap.b32 	%r10503, %r10502, %r10502, 8;
	add.s32 	%r10504, %r10498, %r10503;
	xor.b32  	%r10505, %r10500, %r10504;
	shf.l.wrap.b32 	%r10506, %r10505, %r10505, 7;
	add.s32 	%r10507, %r10465, %r10482;
	xor.b32  	%r10508, %r10503, %r10507;
	shf.l.wrap.b32 	%r10509, %r10508, %r10508, 16;
	add.s32 	%r10510, %r10492, %r10509;
	xor.b32  	%r10511, %r10482, %r10510;
	shf.l.wrap.b32 	%r10512, %r10511, %r10511, 12;
	add.s32 	%r10513, %r10507, %r10512;
	xor.b32  	%r10514, %r10509, %r10513;
	shf.l.wrap.b32 	%r10515, %r10514, %r10514, 8;
	add.s32 	%r10516, %r10510, %r10515;
	xor.b32  	%r10517, %r10512, %r10516;
	shf.l.wrap.b32 	%r10518, %r10517, %r10517, 7;
	add.s32 	%r10519, %r10477, %r10494;
	xor.b32  	%r10520, %r10467, %r10519;
	shf.l.wrap.b32 	%r10521, %r10520, %r10520, 16;
	add.s32 	%r10522, %r10504, %r10521;
	xor.b32  	%r10523, %r10494, %r10522;
	shf.l.wrap.b32 	%r10524, %r10523, %r10523, 12;
	add.s32 	%r10525, %r10519, %r10524;
	xor.b32  	%r10526, %r10521, %r10525;
	shf.l.wrap.b32 	%r10527, %r10526, %r10526, 8;
	add.s32 	%r10528, %r10522, %r10527;
	xor.b32  	%r10529, %r10524, %r10528;
	shf.l.wrap.b32 	%r10530, %r10529, %r10529, 7;
	add.s32 	%r10531, %r10489, %r10506;
	xor.b32  	%r10532, %r10479, %r10531;
	shf.l.wrap.b32 	%r10533, %r10532, %r10532, 16;
	add.s32 	%r10534, %r10468, %r10533;
	xor.b32  	%r10535, %r10506, %r10534;
	shf.l.wrap.b32 	%r10536, %r10535, %r10535, 12;
	add.s32 	%r10537, %r10531, %r10536;
	xor.b32  	%r10538, %r10533, %r10537;
	shf.l.wrap.b32 	%r10539, %r10538, %r10538, 8;
	add.s32 	%r10540, %r10534, %r10539;
	xor.b32  	%r10541, %r10536, %r10540;
	shf.l.wrap.b32 	%r10542, %r10541, %r10541, 7;
	add.s32 	%r10543, %r10501, %r10470;
	xor.b32  	%r10544, %r10491, %r10543;
	shf.l.wrap.b32 	%r10545, %r10544, %r10544, 16;
	add.s32 	%r10546, %r10480, %r10545;
	xor.b32  	%r10547, %r10470, %r10546;
	shf.l.wrap.b32 	%r10548, %r10547, %r10547, 12;
	add.s32 	%r10549, %r10543, %r10548;
	xor.b32  	%r10550, %r10545, %r10549;
	shf.l.wrap.b32 	%r10551, %r10550, %r10550, 8;
	add.s32 	%r10552, %r10546, %r10551;
	xor.b32  	%r10553, %r10548, %r10552;
	shf.l.wrap.b32 	%r10554, %r10553, %r10553, 7;
	add.s32 	%r10555, %r10513, %r10554;
	xor.b32  	%r10556, %r10527, %r10555;
	shf.l.wrap.b32 	%r10557, %r10556, %r10556, 16;
	add.s32 	%r10558, %r10540, %r10557;
	xor.b32  	%r10559, %r10554, %r10558;
	shf.l.wrap.b32 	%r10560, %r10559, %r10559, 12;
	add.s32 	%r10561, %r10555, %r10560;
	xor.b32  	%r10562, %r10557, %r10561;
	shf.l.wrap.b32 	%r10563, %r10562, %r10562, 8;
	add.s32 	%r10564, %r10558, %r10563;
	xor.b32  	%r10565, %r10560, %r10564;
	shf.l.wrap.b32 	%r10566, %r10565, %r10565, 7;
	add.s32 	%r10567, %r10525, %r10518;
	xor.b32  	%r10568, %r10539, %r10567;
	shf.l.wrap.b32 	%r10569, %r10568, %r10568, 16;
	add.s32 	%r10570, %r10552, %r10569;
	xor.b32  	%r10571, %r10518, %r10570;
	shf.l.wrap.b32 	%r10572, %r10571, %r10571, 12;
	add.s32 	%r10573, %r10567, %r10572;
	xor.b32  	%r10574, %r10569, %r10573;
	shf.l.wrap.b32 	%r10575, %r10574, %r10574, 8;
	add.s32 	%r10576, %r10570, %r10575;
	xor.b32  	%r10577, %r10572, %r10576;
	shf.l.wrap.b32 	%r10578, %r10577, %r10577, 7;
	add.s32 	%r10579, %r10537, %r10530;
	xor.b32  	%r10580, %r10551, %r10579;
	shf.l.wrap.b32 	%r10581, %r10580, %r10580, 16;
	add.s32 	%r10582, %r10516, %r10581;
	xor.b32  	%r10583, %r10530, %r10582;
	shf.l.wrap.b32 	%r10584, %r10583, %r10583, 12;
	add.s32 	%r10585, %r10579, %r10584;
	xor.b32  	%r10586, %r10581, %r10585;
	shf.l.wrap.b32 	%r10587, %r10586, %r10586, 8;
	add.s32 	%r10588, %r10582, %r10587;
	xor.b32  	%r10589, %r10584, %r10588;
	shf.l.wrap.b32 	%r10590, %r10589, %r10589, 7;
	add.s32 	%r10591, %r10549, %r10542;
	xor.b32  	%r10592, %r10515, %r10591;
	shf.l.wrap.b32 	%r10593, %r10592, %r10592, 16;
	add.s32 	%r10594, %r10528, %r10593;
	xor.b32  	%r10595, %r10542, %r10594;
	shf.l.wrap.b32 	%r10596, %r10595, %r10595, 12;
	add.s32 	%r10597, %r10591, %r10596;
	xor.b32  	%r10598, %r10593, %r10597;
	shf.l.wrap.b32 	%r10599, %r10598, %r10598, 8;
	add.s32 	%r10600, %r10594, %r10599;
	xor.b32  	%r10601, %r10596, %r10600;
	shf.l.wrap.b32 	%r10602, %r10601, %r10601, 7;
	add.s32 	%r10603, %r10561, %r10578;
	xor.b32  	%r10604, %r10599, %r10603;
	shf.l.wrap.b32 	%r10605, %r10604, %r10604, 16;
	add.s32 	%r10606, %r10588, %r10605;
	xor.b32  	%r10607, %r10578, %r10606;
	shf.l.wrap.b32 	%r10608, %r10607, %r10607, 12;
	add.s32 	%r10609, %r10603, %r10608;
	xor.b32  	%r10610, %r10605, %r10609;
	shf.l.wrap.b32 	%r10611, %r10610, %r10610, 8;
	add.s32 	%r10612, %r10606, %r10611;
	xor.b32  	%r10613, %r10608, %r10612;
	shf.l.wrap.b32 	%r10614, %r10613, %r10613, 7;
	add.s32 	%r10615, %r10573, %r10590;
	xor.b32  	%r10616, %r10563, %r10615;
	shf.l.wrap.b32 	%r10617, %r10616, %r10616, 16;
	add.s32 	%r10618, %r10600, %r10617;
	xor.b32  	%r10619, %r10590, %r10618;
	shf.l.wrap.b32 	%r10620, %r10619, %r10619, 12;
	add.s32 	%r10621, %r10615, %r10620;
	xor.b32  	%r10622, %r10617, %r10621;
	shf.l.wrap.b32 	%r10623, %r10622, %r10622, 8;
	add.s32 	%r10624, %r10618, %r10623;
	xor.b32  	%r10625, %r10620, %r10624;
	shf.l.wrap.b32 	%r10626, %r10625, %r10625, 7;
	add.s32 	%r10627, %r10585, %r10602;
	xor.b32  	%r10628, %r10575, %r10627;
	shf.l.wrap.b32 	%r10629, %r10628, %r10628, 16;
	add.s32 	%r10630, %r10564, %r10629;
	xor.b32  	%r10631, %r10602, %r10630;
	shf.l.wrap.b32 	%r10632, %r10631, %r10631, 12;
	add.s32 	%r10633, %r10627, %r10632;
	xor.b32  	%r10634, %r10629, %r10633;
	shf.l.wrap.b32 	%r10635, %r10634, %r10634, 8;
	add.s32 	%r10636, %r10630, %r10635;
	xor.b32  	%r10637, %r10632, %r10636;
	shf.l.wrap.b32 	%r10638, %r10637, %r10637, 7;
	add.s32 	%r10639, %r10597, %r10566;
	xor.b32  	%r10640, %r10587, %r10639;
	shf.l.wrap.b32 	%r10641, %r10640, %r10640, 16;
	add.s32 	%r10642, %r10576, %r10641;
	xor.b32  	%r10643, %r10566, %r10642;
	shf.l.wrap.b32 	%r10644, %r10643, %r10643, 12;
	add.s32 	%r10645, %r10639, %r10644;
	xor.b32  	%r10646, %r10641, %r10645;
	shf.l.wrap.b32 	%r10647, %r10646, %r10646, 8;
	add.s32 	%r10648, %r10642, %r10647;
	xor.b32  	%r10649, %r10644, %r10648;
	shf.l.wrap.b32 	%r10650, %r10649, %r10649, 7;
	add.s32 	%r10651, %r10609, %r10650;
	xor.b32  	%r10652, %r10623, %r10651;
	shf.l.wrap.b32 	%r10653, %r10652, %r10652, 16;
	add.s32 	%r10654, %r10636, %r10653;
	xor.b32  	%r10655, %r10650, %r10654;
	shf.l.wrap.b32 	%r10656, %r10655, %r10655, 12;
	add.s32 	%r10657, %r10651, %r10656;
	xor.b32  	%r10658, %r10653, %r10657;
	shf.l.wrap.b32 	%r10659, %r10658, %r10658, 8;
	add.s32 	%r10660, %r10654, %r10659;
	xor.b32  	%r10661, %r10656, %r10660;
	shf.l.wrap.b32 	%r10662, %r10661, %r10661, 7;
	add.s32 	%r10663, %r10621, %r10614;
	xor.b32  	%r10664, %r10635, %r10663;
	shf.l.wrap.b32 	%r10665, %r10664, %r10664, 16;
	add.s32 	%r10666, %r10648, %r10665;
	xor.b32  	%r10667, %r10614, %r10666;
	shf.l.wrap.b32 	%r10668, %r10667, %r10667, 12;
	add.s32 	%r10669, %r10663, %r10668;
	xor.b32  	%r10670, %r10665, %r10669;
	shf.l.wrap.b32 	%r10671, %r10670, %r10670, 8;
	add.s32 	%r10672, %r10666, %r10671;
	xor.b32  	%r10673, %r10668, %r10672;
	shf.l.wrap.b32 	%r10674, %r10673, %r10673, 7;
	add.s32 	%r10675, %r10633, %r10626;
	xor.b32  	%r10676, %r10647, %r10675;
	shf.l.wrap.b32 	%r10677, %r10676, %r10676, 16;
	add.s32 	%r10678, %r10612, %r10677;
	xor.b32  	%r10679, %r10626, %r10678;
	shf.l.wrap.b32 	%r10680, %r10679, %r10679, 12;
	add.s32 	%r10681, %r10675, %r10680;
	xor.b32  	%r10682, %r10677, %r10681;
	shf.l.wrap.b32 	%r10683, %r10682, %r10682, 8;
	add.s32 	%r10684, %r10678, %r10683;
	xor.b32  	%r10685, %r10680, %r10684;
	shf.l.wrap.b32 	%r10686, %r10685, %r10685, 7;
	add.s32 	%r10687, %r10645, %r10638;
	xor.b32  	%r10688, %r10611, %r10687;
	shf.l.wrap.b32 	%r10689, %r10688, %r10688, 16;
	add.s32 	%r10690, %r10624, %r10689;
	xor.b32  	%r10691, %r10638, %r10690;
	shf.l.wrap.b32 	%r10692, %r10691, %r10691, 12;
	add.s32 	%r10693, %r10687, %r10692;
	xor.b32  	%r10694, %r10689, %r10693;
	shf.l.wrap.b32 	%r10695, %r10694, %r10694, 8;
	add.s32 	%r10696, %r10690, %r10695;
	xor.b32  	%r10697, %r10692, %r10696;
	shf.l.wrap.b32 	%r10698, %r10697, %r10697, 7;
	add.s32 	%r10699, %r10657, %r10674;
	xor.b32  	%r10700, %r10695, %r10699;
	shf.l.wrap.b32 	%r10701, %r10700, %r10700, 16;
	add.s32 	%r10702, %r10684, %r10701;
	xor.b32  	%r10703, %r10674, %r10702;
	shf.l.wrap.b32 	%r10704, %r10703, %r10703, 12;
	add.s32 	%r10705, %r10699, %r10704;
	xor.b32  	%r10706, %r10701, %r10705;
	shf.l.wrap.b32 	%r10707, %r10706, %r10706, 8;
	add.s32 	%r10708, %r10702, %r10707;
	xor.b32  	%r10709, %r10704, %r10708;
	shf.l.wrap.b32 	%r10710, %r10709, %r10709, 7;
	add.s32 	%r10711, %r10669, %r10686;
	xor.b32  	%r10712, %r10659, %r10711;
	shf.l.wrap.b32 	%r10713, %r10712, %r10712, 16;
	add.s32 	%r10714, %r10696, %r10713;
	xor.b32  	%r10715, %r10686, %r10714;
	shf.l.wrap.b32 	%r10716, %r10715, %r10715, 12;
	add.s32 	%r10717, %r10711, %r10716;
	xor.b32  	%r10718, %r10713, %r10717;
	shf.l.wrap.b32 	%r10719, %r10718, %r10718, 8;
	add.s32 	%r10720, %r10714, %r10719;
	xor.b32  	%r10721, %r10716, %r10720;
	shf.l.wrap.b32 	%r10722, %r10721, %r10721, 7;
	add.s32 	%r10723, %r10681, %r10698;
	xor.b32  	%r10724, %r10671, %r10723;
	shf.l.wrap.b32 	%r10725, %r10724, %r10724, 16;
	add.s32 	%r10726, %r10660, %r10725;
	xor.b32  	%r10727, %r10698, %r10726;
	shf.l.wrap.b32 	%r10728, %r10727, %r10727, 12;
	add.s32 	%r10729, %r10723, %r10728;
	xor.b32  	%r10730, %r10725, %r10729;
	shf.l.wrap.b32 	%r10731, %r10730, %r10730, 8;
	add.s32 	%r10732, %r10726, %r10731;
	xor.b32  	%r10733, %r10728, %r10732;
	shf.l.wrap.b32 	%r10734, %r10733, %r10733, 7;
	add.s32 	%r10735, %r10693, %r10662;
	xor.b32  	%r10736, %r10683, %r10735;
	shf.l.wrap.b32 	%r10737, %r10736, %r10736, 16;
	add.s32 	%r10738, %r10672, %r10737;
	xor.b32  	%r10739, %r10662, %r10738;
	shf.l.wrap.b32 	%r10740, %r10739, %r10739, 12;
	add.s32 	%r10741, %r10735, %r10740;
	xor.b32  	%r10742, %r10737, %r10741;
	shf.l.wrap.b32 	%r10743, %r10742, %r10742, 8;
	add.s32 	%r10744, %r10738, %r10743;
	xor.b32  	%r10745, %r10740, %r10744;
	shf.l.wrap.b32 	%r10746, %r10745, %r10745, 7;
	add.s32 	%r54350, %r10363, %r10705;
	add.s32 	%r54351, %r54358, %r10746;
	add.s32 	%r54349, %r10375, %r10717;
	add.s32 	%r54352, %r54357, %r10710;
	add.s32 	%r54348, %r10387, %r10729;
	add.s32 	%r54353, %r54356, %r10722;
	add.s32 	%r54347, %r10399, %r10741;
	add.s32 	%r54354, %r54355, %r10734;
	xor.b32  	%r10747, %r10364, 1;
	shf.l.wrap.b32 	%r10748, %r10364, %r10747, 16;
	add.s32 	%r10749, %r54358, %r10748;
	xor.b32  	%r10750, %r54358, %r10749;
	shf.l.wrap.b32 	%r10751, %r10750, %r10750, 12;
	add.s32 	%r10752, %r10364, %r10751;
	xor.b32  	%r10753, %r10748, %r10752;
	shf.l.wrap.b32 	%r10754, %r10753, %r10753, 8;
	add.s32 	%r10755, %r10749, %r10754;
	xor.b32  	%r10756, %r10751, %r10755;
	shf.l.wrap.b32 	%r10757, %r10756, %r10756, 7;
	add.s32 	%r10758, %r10752, %r10386;
	xor.b32  	%r10759, %r10407, %r10758;
	shf.l.wrap.b32 	%r10760, %r10759, %r10759, 16;
	add.s32 	%r10761, %r10396, %r10760;
	xor.b32  	%r10762, %r10386, %r10761;
	shf.l.wrap.b32 	%r10763, %r10762, %r10762, 12;
	add.s32 	%r10764, %r10758, %r10763;
	xor.b32  	%r10765, %r10760, %r10764;
	shf.l.wrap.b32 	%r10766, %r10765, %r10765, 8;
	add.s32 	%r10767, %r10761, %r10766;
	xor.b32  	%r10768, %r10763, %r10767;
	shf.l.wrap.b32 	%r10769, %r10768, %r10768, 7;
	xor.b32  	%r10770, %r10754, %r10423;
	shf.l.wrap.b32 	%r10771, %r10770, %r10770, 16;
	add.s32 	%r10772, %r10408, %r10771;
	xor.b32  	%r10773, %r10398, %r10772;
	shf.l.wrap.b32 	%r10774, %r10773, %r10773, 12;
	add.s32 	%r10775, %r10423, %r10774;
	xor.b32  	%r10776, %r10771, %r10775;
	shf.l.wrap.b32 	%r10777, %r10776, %r10776, 8;
	add.s32 	%r10778, %r10772, %r10777;
	xor.b32  	%r10779, %r10774, %r10778;
	shf.l.wrap.b32 	%r10780, %r10779, %r10779, 7;
	add.s32 	%r10781, %r10755, %r10437;
	xor.b32  	%r10782, %r10410, %r10781;
	shf.l.wrap.b32 	%r10783, %r10782, %r10782, 12;
	add.s32 	%r10784, %r10435, %r10783;
	xor.b32  	%r10785, %r10437, %r10784;
	shf.l.wrap.b32 	%r10786, %r10785, %r10785, 8;
	add.s32 	%r10787, %r10781, %r10786;
	xor.b32  	%r10788, %r10783, %r10787;
	shf.l.wrap.b32 	%r10789, %r10788, %r10788, 7;
	add.s32 	%r10790, %r10405, %r10757;
	xor.b32  	%r10791, %r10395, %r10790;
	shf.l.wrap.b32 	%r10792, %r10791, %r10791, 16;
	add.s32 	%r10793, %r10384, %r10792;
	xor.b32  	%r10794, %r10757, %r10793;
	shf.l.wrap.b32 	%r10795, %r10794, %r10794, 12;
	add.s32 	%r10796, %r10790, %r10795;
	xor.b32  	%r10797, %r10792, %r10796;
	shf.l.wrap.b32 	%r10798, %r10797, %r10797, 8;
	add.s32 	%r10799, %r10793, %r10798;
	xor.b32  	%r10800, %r10795, %r10799;
	shf.l.wrap.b32 	%r10801, %r10800, %r10800, 7;
	add.s32 	%r10802, %r10764, %r10801;
	xor.b32  	%r10803, %r10777, %r10802;
	shf.l.wrap.b32 	%r10804, %r10803, %r10803, 16;
	add.s32 	%r10805, %r10787, %r10804;
	xor.b32  	%r10806, %r10801, %r10805;
	shf.l.wrap.b32 	%r10807, %r10806, %r10806, 12;
	add.s32 	%r10808, %r10802, %r10807;
	xor.b32  	%r10809, %r10804, %r10808;
	shf.l.wrap.b32 	%r10810, %r10809, %r10809, 8;
	add.s32 	%r10811, %r10805, %r10810;
	xor.b32  	%r10812, %r10807, %r10811;
	shf.l.wrap.b32 	%r10813, %r10812, %r10812, 7;
	add.s32 	%r10814, %r10775, %r10769;
	xor.b32  	%r10815, %r10786, %r10814;
	shf.l.wrap.b32 	%r10816, %r10815, %r10815, 16;
	add.s32 	%r10817, %r10799, %r10816;
	xor.b32  	%r10818, %r10769, %r10817;
	shf.l.wrap.b32 	%r10819, %r10818, %r10818, 12;
	add.s32 	%r10820, %r10814, %r10819;
	xor.b32  	%r10821, %r10816, %r10820;
	shf.l.wrap.b32 	%r10822, %r10821, %r10821, 8;
	add.s32 	%r10823, %r10817, %r10822;
	xor.b32  	%r10824, %r10819, %r10823;
	shf.l.wrap.b32 	%r10825, %r10824, %r10824, 7;
	add.s32 	%r10826, %r10784, %r10780;
	xor.b32  	%r10827, %r10798, %r10826;
	shf.l.wrap.b32 	%r10828, %r10827, %r10827, 16;
	add.s32 	%r10829, %r10767, %r10828;
	xor.b32  	%r10830, %r10780, %r10829;
	shf.l.wrap.b32 	%r10831, %r10830, %r10830, 12;
	add.s32 	%r10832, %r10826, %r10831;
	xor.b32  	%r10833, %r10828, %r10832;
	shf.l.wrap.b32 	%r10834, %r10833, %r10833, 8;
	add.s32 	%r10835, %r10829, %r10834;
	xor.b32  	%r10836, %r10831, %r10835;
	shf.l.wrap.b32 	%r10837, %r10836, %r10836, 7;
	add.s32 	%r10838, %r10796, %r10789;
	xor.b32  	%r10839, %r10766, %r10838;
	shf.l.wrap.b32 	%r10840, %r10839, %r10839, 16;
	add.s32 	%r10841, %r10778, %r10840;
	xor.b32  	%r10842, %r10789, %r10841;
	shf.l.wrap.b32 	%r10843, %r10842, %r10842, 12;
	add.s32 	%r10844, %r10838, %r10843;
	xor.b32  	%r10845, %r10840, %r10844;
	shf.l.wrap.b32 	%r10846, %r10845, %r10845, 8;
	add.s32 	%r10847, %r10841, %r10846;
	xor.b32  	%r10848, %r10843, %r10847;
	shf.l.wrap.b32 	%r10849, %r10848, %r10848, 7;
	add.s32 	%r10850, %r10808, %r10825;
	xor.b32  	%r10851, %r10846, %r10850;
	shf.l.wrap.b32 	%r10852, %r10851, %r10851, 16;
	add.s32 	%r10853, %r10835, %r10852;
	xor.b32  	%r10854, %r10825, %r10853;
	shf.l.wrap.b32 	%r10855, %r10854, %r10854, 12;
	add.s32 	%r10856, %r10850, %r10855;
	xor.b32  	%r10857, %r10852, %r10856;
	shf.l.wrap.b32 	%r10858, %r10857, %r10857, 8;
	add.s32 	%r10859, %r10853, %r10858;
	xor.b32  	%r10860, %r10855, %r10859;
	shf.l.wrap.b32 	%r10861, %r10860, %r10860, 7;
	add.s32 	%r10862, %r10820, %r10837;
	xor.b32  	%r10863, %r10810, %r10862;
	shf.l.wrap.b32 	%r10864, %r10863, %r10863, 16;
	add.s32 	%r10865, %r10847, %r10864;
	xor.b32  	%r10866, %r10837, %r10865;
	shf.l.wrap.b32 	%r10867, %r10866, %r10866, 12;
	add.s32 	%r10868, %r10862, %r10867;
	xor.b32  	%r10869, %r10864, %r10868;
	shf.l.wrap.b32 	%r10870, %r10869, %r10869, 8;
	add.s32 	%r10871, %r10865, %r10870;
	xor.b32  	%r10872, %r10867, %r10871;
	shf.l.wrap.b32 	%r10873, %r10872, %r10872, 7;
	add.s32 	%r10874, %r10832, %r10849;
	xor.b32  	%r10875, %r10822, %r10874;
	shf.l.wrap.b32 	%r10876, %r10875, %r10875, 16;
	add.s32 	%r10877, %r10811, %r10876;
	xor.b32  	%r10878, %r10849, %r10877;
	shf.l.wrap.b32 	%r10879, %r10878, %r10878, 12;
	add.s32 	%r10880, %r10874, %r10879;
	xor.b32  	%r10881, %r10876, %r10880;
	shf.l.wrap.b32 	%r10882, %r10881, %r10881, 8;
	add.s32 	%r10883, %r10877, %r10882;
	xor.b32  	%r10884, %r10879, %r10883;
	shf.l.wrap.b32 	%r10885, %r10884, %r10884, 7;
	add.s32 	%r10886, %r10844, %r10813;
	xor.b32  	%r10887, %r10834, %r10886;
	shf.l.wrap.b32 	%r10888, %r10887, %r10887, 16;
	add.s32 	%r10889, %r10823, %r10888;
	xor.b32  	%r10890, %r10813, %r10889;
	shf.l.wrap.b32 	%r10891, %r10890, %r10890, 12;
	add.s32 	%r10892, %r10886, %r10891;
	xor.b32  	%r10893, %r10888, %r10892;
	shf.l.wrap.b32 	%r10894, %r10893, %r10893, 8;
	add.s32 	%r10895, %r10889, %r10894;
	xor.b32  	%r10896, %r10891, %r10895;
	shf.l.wrap.b32 	%r10897, %r10896, %r10896, 7;
	add.s32 	%r10898, %r10856, %r10897;
	xor.b32  	%r10899, %r10870, %r10898;
	shf.l.wrap.b32 	%r10900, %r10899, %r10899, 16;
	add.s32 	%r10901, %r10883, %r10900;
	xor.b32  	%r10902, %r10897, %r10901;
	shf.l.wrap.b32 	%r10903, %r10902, %r10902, 12;
	add.s32 	%r10904, %r10898, %r10903;
	xor.b32  	%r10905, %r10900, %r10904;
	shf.l.wrap.b32 	%r10906, %r10905, %r10905, 8;
	add.s32 	%r10907, %r10901, %r10906;
	xor.b32  	%r10908, %r10903, %r10907;
	shf.l.wrap.b32 	%r10909, %r10908, %r10908, 7;
	add.s32 	%r10910, %r10868, %r10861;
	xor.b32  	%r10911, %r10882, %r10910;
	shf.l.wrap.b32 	%r10912, %r10911, %r10911, 16;
	add.s32 	%r10913, %r10895, %r10912;
	xor.b32  	%r10914, %r10861, %r10913;
	shf.l.wrap.b32 	%r10915, %r10914, %r10914, 12;
	add.s32 	%r10916, %r10910, %r10915;
	xor.b32  	%r10917, %r10912, %r10916;
	shf.l.wrap.b32 	%r10918, %r10917, %r10917, 8;
	add.s32 	%r10919, %r10913, %r10918;
	xor.b32  	%r10920, %r10915, %r10919;
	shf.l.wrap.b32 	%r10921, %r10920, %r10920, 7;
	add.s32 	%r10922, %r10880, %r10873;
	xor.b32  	%r10923, %r10894, %r10922;
	shf.l.wrap.b32 	%r10924, %r10923, %r10923, 16;
	add.s32 	%r10925, %r10859, %r10924;
	xor.b32  	%r10926, %r10873, %r10925;
	shf.l.wrap.b32 	%r10927, %r10926, %r10926, 12;
	add.s32 	%r10928, %r10922, %r10927;
	xor.b32  	%r10929, %r10924, %r10928;
	shf.l.wrap.b32 	%r10930, %r10929, %r10929, 8;
	add.s32 	%r10931, %r10925, %r10930;
	xor.b32  	%r10932, %r10927, %r10931;
	shf.l.wrap.b32 	%r10933, %r10932, %r10932, 7;
	add.s32 	%r10934, %r10892, %r10885;
	xor.b32  	%r10935, %r10858, %r10934;
	shf.l.wrap.b32 	%r10936, %r10935, %r10935, 16;
	add.s32 	%r10937, %r10871, %r10936;
	xor.b32  	%r10938, %r10885, %r10937;
	shf.l.wrap.b32 	%r10939, %r10938, %r10938, 12;
	add.s32 	%r10940, %r10934, %r10939;
	xor.b32  	%r10941, %r10936, %r10940;
	shf.l.wrap.b32 	%r10942, %r10941, %r10941, 8;
	add.s32 	%r10943, %r10937, %r10942;
	xor.b32  	%r10944, %r10939, %r10943;
	shf.l.wrap.b32 	%r10945, %r10944, %r10944, 7;
	add.s32 	%r10946, %r10904, %r10921;
	xor.b32  	%r10947, %r10942, %r10946;
	shf.l.wrap.b32 	%r10948, %r10947, %r10947, 16;
	add.s32 	%r10949, %r10931, %r10948;
	xor.b32  	%r10950, %r10921, %r10949;
	shf.l.wrap.b32 	%r10951, %r10950, %r10950, 12;
	add.s32 	%r10952, %r10946, %r10951;
	xor.b32  	%r10953, %r10948, %r10952;
	shf.l.wrap.b32 	%r10954, %r10953, %r10953, 8;
	add.s32 	%r10955, %r10949, %r10954;
	xor.b32  	%r10956, %r10951, %r10955;
	shf.l.wrap.b32 	%r10957, %r10956, %r10956, 7;
	add.s32 	%r10958, %r10916, %r10933;
	xor.b32  	%r10959, %r10906, %r10958;
	shf.l.wrap.b32 	%r10960, %r10959, %r10959, 16;
	add.s32 	%r10961, %r10943, %r10960;
	xor.b32  	%r10962, %r10933, %r10961;
	shf.l.wrap.b32 	%r10963, %r10962, %r10962, 12;
	add.s32 	%r10964, %r10958, %r10963;
	xor.b32  	%r10965, %r10960, %r10964;
	shf.l.wrap.b32 	%r10966, %r10965, %r10965, 8;
	add.s32 	%r10967, %r10961, %r10966;
	xor.b32  	%r10968, %r10963, %r10967;
	shf.l.wrap.b32 	%r10969, %r10968, %r10968, 7;
	add.s32 	%r10970, %r10928, %r10945;
	xor.b32  	%r10971, %r10918, %r10970;
	shf.l.wrap.b32 	%r10972, %r10971, %r10971, 16;
	add.s32 	%r10973, %r10907, %r10972;
	xor.b32  	%r10974, %r10945, %r10973;
	shf.l.wrap.b32 	%r10975, %r10974, %r10974, 12;
	add.s32 	%r10976, %r10970, %r10975;
	xor.b32  	%r10977, %r10972, %r10976;
	shf.l.wrap.b32 	%r10978, %r10977, %r10977, 8;
	add.s32 	%r10979, %r10973, %r10978;
	xor.b32  	%r10980, %r10975, %r10979;
	shf.l.wrap.b32 	%r10981, %r10980, %r10980, 7;
	add.s32 	%r10982, %r10940, %r10909;
	xor.b32  	%r10983, %r10930, %r10982;
	shf.l.wrap.b32 	%r10984, %r10983, %r10983, 16;
	add.s32 	%r10985, %r10919, %r10984;
	xor.b32  	%r10986, %r10909, %r10985;
	shf.l.wrap.b32 	%r10987, %r10986, %r10986, 12;
	add.s32 	%r10988, %r10982, %r10987;
	xor.b32  	%r10989, %r10984, %r10988;
	shf.l.wrap.b32 	%r10990, %r10989, %r10989, 8;
	add.s32 	%r10991, %r10985, %r10990;
	xor.b32  	%r10992, %r10987, %r10991;
	shf.l.wrap.b32 	%r10993, %r10992, %r10992, 7;
	add.s32 	%r10994, %r10952, %r10993;
	xor.b32  	%r10995, %r10966, %r10994;
	shf.l.wrap.b32 	%r10996, %r10995, %r10995, 16;
	add.s32 	%r10997, %r10979, %r10996;
	xor.b32  	%r10998, %r10993, %r10997;
	shf.l.wrap.b32 	%r10999, %r10998, %r10998, 12;
	add.s32 	%r11000, %r10994, %r10999;
	xor.b32  	%r11001, %r10996, %r11000;
	shf.l.wrap.b32 	%r11002, %r11001, %r11001, 8;
	add.s32 	%r11003, %r10964, %r10957;
	xor.b32  	%r11004, %r10978, %r11003;
	shf.l.wrap.b32 	%r11005, %r11004, %r11004, 16;
	add.s32 	%r11006, %r10991, %r11005;
	xor.b32  	%r11007, %r10957, %r11006;
	shf.l.wrap.b32 	%r11008, %r11007, %r11007, 12;
	add.s32 	%r11009, %r11003, %r11008;
	xor.b32  	%r11010, %r11005, %r11009;
	shf.l.wrap.b32 	%r11011, %r11010, %r11010, 8;
	add.s32 	%r11012, %r11006, %r11011;
	xor.b32  	%r11013, %r11008, %r11012;
	shf.l.wrap.b32 	%r11014, %r11013, %r11013, 7;
	add.s32 	%r11015, %r10976, %r10969;
	xor.b32  	%r11016, %r10990, %r11015;
	shf.l.wrap.b32 	%r11017, %r11016, %r11016, 16;
	add.s32 	%r11018, %r10955, %r11017;
	xor.b32  	%r11019, %r10969, %r11018;
	shf.l.wrap.b32 	%r11020, %r11019, %r11019, 12;
	add.s32 	%r11021, %r11015, %r11020;
	xor.b32  	%r11022, %r11017, %r11021;
	shf.l.wrap.b32 	%r11023, %r11022, %r11022, 8;
	add.s32 	%r11024, %r11018, %r11023;
	xor.b32  	%r11025, %r11020, %r11024;
	shf.l.wrap.b32 	%r11026, %r11025, %r11025, 7;
	add.s32 	%r11027, %r10988, %r10981;
	xor.b32  	%r11028, %r10954, %r11027;
	shf.l.wrap.b32 	%r11029, %r11028, %r11028, 16;
	add.s32 	%r11030, %r10967, %r11029;
	xor.b32  	%r11031, %r10981, %r11030;
	shf.l.wrap.b32 	%r11032, %r11031, %r11031, 12;
	add.s32 	%r11033, %r11027, %r11032;
	xor.b32  	%r11034, %r11029, %r11033;
	shf.l.wrap.b32 	%r11035, %r11034, %r11034, 8;
	add.s32 	%r11036, %r11030, %r11035;
	add.s32 	%r11037, %r11000, %r11014;
	xor.b32  	%r11038, %r11035, %r11037;
	shf.l.wrap.b32 	%r11039, %r11038, %r11038, 16;
	add.s32 	%r11040, %r11024, %r11039;
	xor.b32  	%r11041, %r11014, %r11040;
	shr.u32 	%r11042, %r11041, 20;
	add.s32 	%r11043, %r11037, %r11042;
	add.s32 	%r11044, %r11009, %r11026;
	xor.b32  	%r11045, %r11002, %r11044;
	shf.l.wrap.b32 	%r11046, %r11045, %r11045, 16;
	add.s32 	%r11047, %r11036, %r11046;
	xor.b32  	%r11048, %r11026, %r11047;
	shr.u32 	%r11049, %r11048, 20;
	add.s32 	%r11050, %r11044, %r11049;
	add.s32 	%r11051, %r10363, %r11043;
	add.s32 	%r11052, %r10375, %r11050;
	cvt.u32.u16 	%r11053, %rs16;
	add.s32 	%r11054, %r11053, %r54346;
	add.s32 	%r11055, %r11054, -11;
	not.b32 	%r11056, %r11055;
	add.s32 	%r11057, %r11056, %r1658;
	mov.u32 	%r11058, %ctaid.x;
	shl.b32 	%r11059, %r11058, 11;
	mov.u32 	%r11060, %tid.x;
	and.b32  	%r11061, %r11060, 31;
	or.b32  	%r11062, %r11059, %r11061;
	shl.b32 	%r11063, %r11060, 3;
	and.b32  	%r11064, %r11063, 7936;
	add.s32 	%r11065, %r54317, %r11064;
	add.s32 	%r11066, %r11062, %r11065;
	shr.u32 	%r11067, %r11066, %r11057;
	and.b32  	%r11068, %r11067, 1;
	setp.eq.b32 	%p25, %r11068, 1;
	selp.b32 	%r11069, %r11052, %r11051, %p25;
	cvt.u16.u32 	%rs361, %r11069;
	and.b16  	%rs744, %rs361, 1;
	and.b16  	%rs362, %rs742, 255;
	setp.ne.s16 	%p26, %rs362, 1;
	@%p26 bra 	$L__BB4_33;
	ld.param.u64 	%rd732, [fused_batch_pir_kernel_optimized_16_param_1];
	cvt.u32.u16 	%r11070, %rs16;
	add.s32 	%r11071, %r11070, %r54346;
	add.s32 	%r11072, %r11071, -11;
	not.b32 	%r11073, %r11072;
	add.s32 	%r11074, %r11073, %r1658;
	mov.u32 	%r11075, %ctaid.x;
	shl.b32 	%r11076, %r11075, 11;
	mov.u32 	%r11077, %tid.x;
	and.b32  	%r11078, %r11077, 31;
	or.b32  	%r11079, %r11076, %r11078;
	shl.b32 	%r11080, %r11077, 3;
	and.b32  	%r11081, %r11080, 7936;
	add.s32 	%r11082, %r54317, %r11081;
	add.s32 	%r11083, %r11079, %r11082;
	shr.u32 	%r11084, %r11083, %r11074;
	and.b32  	%r11085, %r11084, 1;
	setp.eq.b32 	%p27, %r11085, 1;
	cvt.u64.u32 	%rd27, %r54346;
	add.s64 	%rd29, %rd27, %rd28;
	cvta.to.global.u64 	%rd30, %rd732;
	shl.b64 	%rd31, %rd29, 4;
	add.s64 	%rd32, %rd30, %rd31;
	ld.global.u32 	%r11086, [%rd32+332];
	selp.b32 	%r11087, %r54351, %r54350, %p27;
	xor.b32  	%r11088, %r11087, %r11086;
	selp.b32 	%r11089, %r54352, %r54349, %p27;
	selp.b32 	%r54350, %r54350, %r11088, %p27;
	selp.b32 	%r54351, %r11088, %r54351, %p27;
	ld.global.u32 	%r11090, [%rd32+336];
	xor.b32  	%r11091, %r11089, %r11090;
	selp.b32 	%r11092, %r54353, %r54348, %p27;
	selp.b32 	%r54349, %r54349, %r11091, %p27;
	selp.b32 	%r54352, %r11091, %r54352, %p27;
	ld.global.u32 	%r11093, [%rd32+340];
	xor.b32  	%r11094, %r11092, %r11093;
	selp.b32 	%r11095, %r54354, %r54347, %p27;
	selp.b32 	%r54348, %r54348, %r11094, %p27;
	selp.b32 	%r54353, %r11094, %r54353, %p27;
	ld.global.u32 	%r11096, [%rd32+344];
	xor.b32  	%r11097, %r11095, %r11096;
	selp.b64 	%rd33, 445, 420, %p27;
	selp.b32 	%r54347, %r54347, %r11097, %p27;
	selp.b32 	%r54354, %r11097, %r54354, %p27;
	add.s64 	%rd34, %rd33, %rd29;
	add.s64 	%rd35, %rd34, %rd30;
	ld.global.u8 	%rs363, [%rd35+477];
	xor.b16  	%rs744, %rs363, %rs744;
$L__BB4_33:
	cvt.u32.u16 	%r11098, %rs16;
	add.s32 	%r11099, %r11098, -11;
	add.s32 	%r11100, %r54346, %r11099;
	not.b32 	%r11101, %r11100;
	add.s32 	%r11102, %r11101, %r1658;
	mov.u32 	%r11103, %ctaid.x;
	shl.b32 	%r11104, %r11103, 11;
	mov.u32 	%r11105, %tid.x;
	and.b32  	%r11106, %r11105, 31;
	or.b32  	%r11107, %r11104, %r11106;
	shl.b32 	%r11108, %r11105, 3;
	and.b32  	%r11109, %r11108, 7936;
	add.s32 	%r11110, %r54317, %r11109;
	add.s32 	%r11111, %r11107, %r11110;
	shr.u32 	%r11112, %r11111, %r11102;
	and.b32  	%r11113, %r11112, 1;
	setp.eq.b32 	%p28, %r11113, 1;
	selp.b32 	%r54358, %r54351, %r54350, %p28;
	selp.b32 	%r54357, %r54352, %r54349, %p28;
	selp.b32 	%r54356, %r54353, %r54348, %p28;
	selp.b32 	%r54355, %r54354, %r54347, %p28;
	add.s32 	%r54346, %r54346, 1;
	sub.s32 	%r11114, %r1658, %r11099;
	setp.ne.s32 	%p29, %r54346, %r11114;
	mov.u16 	%rs742, %rs744;
	@%p29 bra 	$L__BB4_31;
$L__BB4_34:
	and.b16  	%rs364, %rs744, 255;
	setp.ne.s16 	%p30, %rs364, 1;
	@%p30 bra 	$L__BB4_36;
	ld.param.u64 	%rd733, [fused_batch_pir_kernel_optimized_16_param_1];
	cvta.to.global.u64 	%rd36, %rd733;
	ld.global.u32 	%r11115, [%rd36+960];
	xor.b32  	%r54358, %r54358, %r11115;
$L__BB4_36:
	@%p30 bra 	$L__BB4_38;
	ld.param.u64 	%rd734, [fused_batch_pir_kernel_optimized_16_param_1];
	cvta.to.global.u64 	%rd37, %rd734;
	ld.global.u32 	%r11116, [%rd37+964];
	xor.b32  	%r54357, %r54357, %r11116;
$L__BB4_38:
	@%p30 bra 	$L__BB4_40;
	ld.param.u64 	%rd735, [fused_batch_pir_kernel_optimized_16_param_1];
	cvta.to.global.u64 	%rd38, %rd735;
	ld.global.u32 	%r11117, [%rd38+968];
	xor.b32  	%r54356, %r54356, %r11117;
$L__BB4_40:
	@%p30 bra 	$L__BB4_42;
	ld.param.u64 	%rd736, [fused_batch_pir_kernel_optimized_16_param_1];
	cvta.to.global.u64 	%rd39, %rd736;
	ld.global.u32 	%r11118, [%rd39+972];
	xor.b32  	%r54355, %r54355, %r11118;
$L__BB4_42:
	ld.param.u32 	%r52712, [fused_batch_pir_kernel_optimized_16_param_4];
	mov.u32 	%r11120, %ctaid.x;
	shl.b32 	%r11121, %r11120, 11;
	mov.u32 	%r11122, %tid.x;
	and.b32  	%r11123, %r11122, 31;
	or.b32  	%r11124, %r11121, %r11123;
	shl.b32 	%r11125, %r11122, 3;
	and.b32  	%r11126, %r11125, 7936;
	add.s32 	%r11127, %r54317, %r11126;
	add.s32 	%r11128, %r11124, %r11127;
	setp.ge.s32 	%p34, %r11128, %r52712;
	mov.b32 	%r54379, 0;
	mov.u32 	%r54380, %r54379;
	mov.u32 	%r54381, %r54379;
	mov.u32 	%r54382, %r54379;
	@%p34 bra 	$L__BB4_56;
	ld.param.u64 	%rd737, [fused_batch_pir_kernel_optimized_16_param_1];
	cvta.to.global.u64 	%rd40, %rd737;
	ld.global.u8 	%rs368, [%rd40+993];
	max.u16 	%rs23, %rs368, 11;
	cvt.u32.u16 	%r11129, %rs23;
	ld.shared.v2.u32 	{%r54382, %r54381}, [s_mem+197416];
	ld.shared.v2.u32 	{%r54380, %r54379}, [s_mem+197424];
	ld.shared.u8 	%rs747, [s_mem+197432];
	cvt.u32.u16 	%r1712, %rs368;
	sub.s32 	%r11130, %r1712, %r11129;
	add.s32 	%r11131, %r11130, 11;
	setp.lt.s32 	%p35, %r11131, 1;
	@%p35 bra 	$L__BB4_48;
	mov.b32 	%r54370, 0;
	mov.u16 	%rs745, %rs747;
$L__BB4_45:
	.pragma "nounroll";
	ld.const.u32 	%r11133, [CHACHA_CONSTANTS];
	add.s32 	%r11134, %r11133, %r54382;
	shf.l.wrap.b32 	%r11135, %r11134, %r11134, 16;
	add.s32 	%r11136, %r54382, %r11135;
	xor.b32  	%r11137, %r54382, %r11136;
	shf.l.wrap.b32 	%r11138, %r11137, %r11137, 12;
	add.s32 	%r11139, %r11134, %r11138;
	xor.b32  	%r11140, %r11135, %r11139;
	shf.l.wrap.b32 	%r11141, %r11140, %r11140, 8;
	add.s32 	%r11142, %r11136, %r11141;
	xor.b32  	%r11143, %r11138, %r11142;
	shf.l.wrap.b32 	%r11144, %r11143, %r11143, 7;
	ld.const.u32 	%r11145, [CHACHA_CONSTANTS+4];
	add.s32 	%r11146, %r11145, %r54381;
	shf.l.wrap.b32 	%r11147, %r11146, %r11146, 16;
	add.s32 	%r11148, %r54381, %r11147;
	xor.b32  	%r11149, %r54381, %r11148;
	shf.l.wrap.b32 	%r11150, %r11149, %r11149, 12;
	add.s32 	%r11151, %r11146, %r11150;
	xor.b32  	%r11152, %r11147, %r11151;
	shf.l.wrap.b32 	%r11153, %r11152, %r11152, 8;
	add.s32 	%r11154, %r11148, %r11153;
	xor.b32  	%r11155, %r11150, %r11154;
	shf.l.wrap.b32 	%r11156, %r11155, %r11155, 7;
	ld.const.u32 	%r11157, [CHACHA_CONSTANTS+8];
	add.s32 	%r11158, %r11157, %r54380;
	shf.l.wrap.b32 	%r11159, %r11158, %r11158, 16;
	add.s32 	%r11160, %r54380, %r11159;
	xor.b32  	%r11161, %r54380, %r11160;
	shf.l.wrap.b32 	%r11162, %r11161, %r11161, 12;
	add.s32 	%r11163, %r11158, %r11162;
	xor.b32  	%r11164, %r11159, %r11163;
	shf.l.wrap.b32 	%r11165, %r11164, %r11164, 8;
	add.s32 	%r11166, %r11160, %r11165;
	xor.b32  	%r11167, %r11162, %r11166;
	shf.l.wrap.b32 	%r11168, %r11167, %r11167, 7;
	ld.const.u32 	%r11169, [CHACHA_CONSTANTS+12];
	add.s32 	%r11170, %r11169, %r54379;
	shf.l.wrap.b32 	%r11171, %r11170, %r11170, 16;
	add.s32 	%r11172, %r54379, %r11171;
	xor.b32  	%r11173, %r54379, %r11172;
	shf.l.wrap.b32 	%r11174, %r11173, %r11173, 12;
	add.s32 	%r11175, %r11170, %r11174;
	xor.b32  	%r11176, %r11171, %r11175;
	shf.l.wrap.b32 	%r11177, %r11176, %r11176, 8;
	add.s32 	%r11178, %r11172, %r11177;
	xor.b32  	%r11179, %r11174, %r11178;
	shf.l.wrap.b32 	%r11180, %r11179, %r11179, 7;
	add.s32 	%r11181, %r11139, %r11156;
	xor.b32  	%r11182, %r11177, %r11181;
	shf.l.wrap.b32 	%r11183, %r11182, %r11182, 16;
	add.s32 	%r11184, %r11166, %r11183;
	xor.b32  	%r11185, %r11156, %r11184;
	shf.l.wrap.b32 	%r11186, %r11185, %r11185, 12;
	add.s32 	%r11187, %r11181, %r11186;
	xor.b32  	%r11188, %r11183, %r11187;
	shf.l.wrap.b32 	%r11189, %r11188, %r11188, 8;
	add.s32 	%r11190, %r11184, %r11189;
	xor.b32  	%r11191, %r11186, %r11190;
	shf.l.wrap.b32 	%r11192, %r11191, %r11191, 7;
	add.s32 	%r11193, %r11151, %r11168;
	xor.b32  	%r11194, %r11141, %r11193;
	shf.l.wrap.b32 	%r11195, %r11194, %r11194, 16;
	add.s32 	%r11196, %r11178, %r11195;
	xor.b32  	%r11197, %r11168, %r11196;
	shf.l.wrap.b32 	%r11198, %r11197, %r11197, 12;
	add.s32 	%r11199, %r11193, %r11198;
	xor.b32  	%r11200, %r11195, %r11199;
	shf.l.wrap.b32 	%r11201, %r11200, %r11200, 8;
	add.s32 	%r11202, %r11196, %r11201;
	xor.b32  	%r11203, %r11198, %r11202;
	shf.l.wrap.b32 	%r11204, %r11203, %r11203, 7;
	add.s32 	%r11205, %r11163, %r11180;
	xor.b32  	%r11206, %r11153, %r11205;
	shf.l.wrap.b32 	%r11207, %r11206, %r11206, 16;
	add.s32 	%r11208, %r11142, %r11207;
	xor.b32  	%r11209, %r11180, %r11208;
	shf.l.wrap.b32 	%r11210, %r11209, %r11209, 12;
	add.s32 	%r11211, %r11205, %r11210;
	xor.b32  	%r11212, %r11207, %r11211;
	shf.l.wrap.b32 	%r11213, %r11212, %r11212, 8;
	add.s32 	%r11214, %r11208, %r11213;
	xor.b32  	%r11215, %r11210, %r11214;
	shf.l.wrap.b32 	%r11216, %r11215, %r11215, 7;
	add.s32 	%r11217, %r11175, %r11144;
	xor.b32  	%r11218, %r11165, %r11217;
	shf.l.wrap.b32 	%r11219, %r11218, %r11218, 16;
	add.s32 	%r11220, %r11154, %r11219;
	xor.b32  	%r11221, %r11144, %r11220;
	shf.l.wrap.b32 	%r11222, %r11221, %r11221, 12;
	add.s32 	%r11223, %r11217, %r11222;
	xor.b32  	%r11224, %r11219, %r11223;
	shf.l.wrap.b32 	%r11225, %r11224, %r11224, 8;
	add.s32 	%r11226, %r11220, %r11225;
	xor.b32  	%r11227, %r11222, %r11226;
	shf.l.wrap.b32 	%r11228, %r11227, %r11227, 7;
	add.s32 	%r11229, %r11187, %r11228;
	xor.b32  	%r11230, %r11201, %r11229;
	shf.l.wrap.b32 	%r11231, %r11230, %r11230, 16;
	add.s32 	%r11232, %r11214, %r11231;
	xor.b32  	%r11233, %r11228, %r11232;
	shf.l.wrap.b32 	%r11234, %r11233, %r11233, 12;
	add.s32 	%r11235, %r11229, %r11234;
	xor.b32  	%r11236, %r11231, %r11235;
	shf.l.wrap.b32 	%r11237, %r11236, %r11236, 8;
	add.s32 	%r11238, %r11232, %r11237;
	xor.b32  	%r11239, %r11234, %r11238;
	shf.l.wrap.b32 	%r11240, %r11239, %r11239, 7;
	add.s32 	%r11241, %r11199, %r11192;
	xor.b32  	%r11242, %r11213, %r11241;
	shf.l.wrap.b32 	%r11243, %r11242, %r11242, 16;
	add.s32 	%r11244, %r11226, %r11243;
	xor.b32  	%r11245, %r11192, %r11244;
	shf.l.wrap.b32 	%r11246, %r11245, %r11245, 12;
	add.s32 	%r11247, %r11241, %r11246;
	xor.b32  	%r11248, %r11243, %r11247;
	shf.l.wrap.b32 	%r11249, %r11248, %r11248, 8;
	add.s32 	%r11250, %r11244, %r11249;
	xor.b32  	%r11251, %r11246, %r11250;
	shf.l.wrap.b32 	%r11252, %r11251, %r11251, 7;
	add.s32 	%r11253, %r11211, %r11204;
	xor.b32  	%r11254, %r11225, %r11253;
	shf.l.wrap.b32 	%r11255, %r11254, %r11254, 16;
	add.s32 	%r11256, %r11190, %r11255;
	xor.b32  	%r11257, %r11204, %r11256;
	shf.l.wrap.b32 	%r11258, %r11257, %r11257, 12;
	add.s32 	%r11259, %r11253, %r11258;
	xor.b32  	%r11260, %r11255, %r11259;
	shf.l.wrap.b32 	%r11261, %r11260, %r11260, 8;
	add.s32 	%r11262, %r11256, %r11261;
	xor.b32  	%r11263, %r11258, %r11262;
	shf.l.wrap.b32 	%r11264, %r11263, %r11263, 7;
	add.s32 	%r11265, %r11223, %r11216;
	xor.b32  	%r11266, %r11189, %r11265;
	shf.l.wrap.b32 	%r11267, %r11266, %r11266, 16;
	add.s32 	%r11268, %r11202, %r11267;
	xor.b32  	%r11269, %r11216, %r11268;
	shf.l.wrap.b32 	%r11270, %r11269, %r11269, 12;
	add.s32 	%r11271, %r11265, %r11270;
	xor.b32  	%r11272, %r11267, %r11271;
	shf.l.wrap.b32 	%r11273, %r11272, %r11272, 8;
	add.s32 	%r11274, %r11268, %r11273;
	xor.b32  	%r11275, %r11270, %r11274;
	shf.l.wrap.b32 	%r11276, %r11275, %r11275, 7;
	add.s32 	%r11277, %r11235, %r11252;
	xor.b32  	%r11278, %r11273, %r11277;
	shf.l.wrap.b32 	%r11279, %r11278, %r11278, 16;
	add.s32 	%r11280, %r11262, %r11279;
	xor.b32  	%r11281, %r11252, %r11280;
	shf.l.wrap.b32 	%r11282, %r11281, %r11281, 12;
	add.s32 	%r11283, %r11277, %r11282;
	xor.b32  	%r11284, %r11279, %r11283;
	shf.l.wrap.b32 	%r11285, %r11284, %r11284, 8;
	add.s32 	%r11286, %r11280, %r11285;
	xor.b32  	%r11287, %r11282, %r11286;
	shf.l.wrap.b32 	%r11288, %r11287, %r11287, 7;
	add.s32 	%r11289, %r11247, %r11264;
	xor.b32  	%r11290, %r11237, %r11289;
	shf.l.wrap.b32 	%r11291, %r11290, %r11290, 16;
	add.s32 	%r11292, %r11274, %r11291;
	xor.b32  	%r11293, %r11264, %r11292;
	shf.l.wrap.b32 	%r11294, %r11293, %r11293, 12;
	add.s32 	%r11295, %r11289, %r11294;
	xor.b32  	%r11296, %r11291, %r11295;
	shf.l.wrap.b32 	%r11297, %r11296, %r11296, 8;
	add.s32 	%r11298, %r11292, %r11297;
	xor.b32  	%r11299, %r11294, %r11298;
	shf.l.wrap.b32 	%r11300, %r11299, %r11299, 7;
	add.s32 	%r11301, %r11259, %r11276;
	xor.b32  	%r11302, %r11249, %r11301;
	shf.l.wrap.b32 	%r11303, %r11302, %r11302, 16;
	add.s32 	%r11304, %r11238, %r11303;
	xor.b32  	%r11305, %r11276, %r11304;
	shf.l.wrap.b32 	%r11306, %r11305, %r11305, 12;
	add.s32 	%r11307, %r11301, %r11306;
	xor.b32  	%r11308, %r11303, %r11307;
	shf.l.wrap.b32 	%r11309, %r11308, %r11308, 8;
	add.s32 	%r11310, %r11304, %r11309;
	xor.b32  	%r11311, %r11306, %r11310;
	shf.l.wrap.b32 	%r11312, %r11311, %r11311, 7;
	add.s32 	%r11313, %r11271, %r11240;
	xor.b32  	%r11314, %r11261, %r11313;
	shf.l.wrap.b32 	%r11315, %r11314, %r11314, 16;
	add.s32 	%r11316, %r11250, %r11315;
	xor.b32  	%r11317, %r11240, %r11316;
	shf.l.wrap.b32 	%r11318, %r11317, %r11317, 12;
	add.s32 	%r11319, %r11313, %r11318;
	xor.b32  	%r11320, %r11315, %r11319;
	shf.l.wrap.b32 	%r11321, %r11320, %r11320, 8;
	add.s32 	%r11322, %r11316, %r11321;
	xor.b32  	%r11323, %r11318, %r11322;
	shf.l.wrap.b32 	%r11324, %r11323, %r11323, 7;
	add.s32 	%r11325, %r11283, %r11324;
	xor.b32  	%r11326, %r11297, %r11325;
	shf.l.wrap.b32 	%r11327, %r11326, %r11326, 16;
	add.s32 	%r11328, %r11310, %r11327;
	xor.b32  	%r11329, %r11324, %r11328;
	shf.l.wrap.b32 	%r11330, %r11329, %r11329, 12;
	add.s32 	%r11331, %r11325, %r11330;
	xor.b32  	%r11332, %r11327, %r11331;
	shf.l.wrap.b32 	%r11333, %r11332, %r11332, 8;
	add.s32 	%r11334, %r11328, %r11333;
	xor.b32  	%r11335, %r11330, %r11334;
	shf.l.wrap.b32 	%r11336, %r11335, %r11335, 7;
	add.s32 	%r11337, %r11295, %r11288;
	xor.b32  	%r11338, %r11309, %r11337;
	shf.l.wrap.b32 	%r11339, %r11338, %r11338, 16;
	add.s32 	%r11340, %r11322, %r11339;
	xor.b32  	%r11341, %r11288, %r11340;
	shf.l.wrap.b32 	%r11342, %r11341, %r11341, 12;
	add.s32 	%r11343, %r11337, %r11342;
	xor.b32  	%r11344, %r11339, %r11343;
	shf.l.wrap.b32 	%r11345, %r11344, %r11344, 8;
	add.s32 	%r11346, %r11340, %r11345;
	xor.b32  	%r11347, %r11342, %r11346;
	shf.l.wrap.b32 	%r11348, %r11347, %r11347, 7;
	add.s32 	%r11349, %r11307, %r11300;
	xor.b32  	%r11350, %r11321, %r11349;
	shf.l.wrap.b32 	%r11351, %r11350, %r11350, 16;
	add.s32 	%r11352, %r11286, %r11351;
	xor.b32  	%r11353, %r11300, %r11352;
	shf.l.wrap.b32 	%r11354, %r11353, %r11353, 12;
	add.s32 	%r11355, %r11349, %r11354;
	xor.b32  	%r11356, %r11351, %r11355;
	shf.l.wrap.b32 	%r11357, %r11356, %r11356, 8;
	add.s32 	%r11358, %r11352, %r11357;
	xor.b32  	%r11359, %r11354, %r11358;
	shf.l.wrap.b32 	%r11360, %r11359, %r11359, 7;
	add.s32 	%r11361, %r11319, %r11312;
	xor.b32  	%r11362, %r11285, %r11361;
	shf.l.wrap.b32 	%r11363, %r11362, %r11362, 16;
	add.s32 	%r11364, %r11298, %r11363;
	xor.b32  	%r11365, %r11312, %r11364;
	shf.l.wrap.b32 	%r11366, %r11365, %r11365, 12;
	add.s32 	%r11367, %r11361, %r11366;
	xor.b32  	%r11368, %r11363, %r11367;
	shf.l.wrap.b32 	%r11369, %r11368, %r11368, 8;
	add.s32 	%r11370, %r11364, %r11369;
	xor.b32  	%r11371, %r11366, %r11370;
	shf.l.wrap.b32 	%r11372, %r11371, %r11371, 7;
	add.s32 	%r11373, %r11331, %r11348;
	xor.b32  	%r11374, %r11369, %r11373;
	shf.l.wrap.b32 	%r11375, %r11374, %r11374, 16;
	add.s32 	%r11376, %r11358, %r11375;
	xor.b32  	%r11377, %r11348, %r11376;
	shf.l.wrap.b32 	%r11378, %r11377, %r11377, 12;
	add.s32 	%r11379, %r11373, %r11378;
	xor.b32  	%r11380, %r11375, %r11379;
	shf.l.wrap.b32 	%r11381, %r11380, %r11380, 8;
	add.s32 	%r11382, %r11376, %r11381;
	xor.b32  	%r11383, %r11378, %r11382;
	shf.l.wrap.b32 	%r11384, %r11383, %r11383, 7;
	add.s32 	%r11385, %r11343, %r11360;
	xor.b32  	%r11386, %r11333, %r11385;
	shf.l.wrap.b32 	%r11387, %r11386, %r11386, 16;
	add.s32 	%r11388, %r11370, %r11387;
	xor.b32  	%r11389, %r11360, %r11388;
	shf.l.wrap.b32 	%r11390, %r11389, %r11389, 12;
	add.s32 	%r11391, %r11385, %r11390;
	xor.b32  	%r11392, %r11387, %r11391;
	shf.l.wrap.b32 	%r11393, %r11392, %r11392, 8;
	add.s32 	%r11394, %r11388, %r11393;
	xor.b32  	%r11395, %r11390, %r11394;
	shf.l.wrap.b32 	%r11396, %r11395, %r11395, 7;
	add.s32 	%r11397, %r11355, %r11372;
	xor.b32  	%r11398, %r11345, %r11397;
	shf.l.wrap.b32 	%r11399, %r11398, %r11398, 16;
	add.s32 	%r11400, %r11334, %r11399;
	xor.b32  	%r11401, %r11372, %r11400;
	shf.l.wrap.b32 	%r11402, %r11401, %r11401, 12;
	add.s32 	%r11403, %r11397, %r11402;
	xor.b32  	%r11404, %r11399, %r11403;
	shf.l.wrap.b32 	%r11405, %r11404, %r11404, 8;
	add.s32 	%r11406, %r11400, %r11405;
	xor.b32  	%r11407, %r11402, %r11406;
	shf.l.wrap.b32 	%r11408, %r11407, %r11407, 7;
	add.s32 	%r11409, %r11367, %r11336;
	xor.b32  	%r11410, %r11357, %r11409;
	shf.l.wrap.b32 	%r11411, %r11410, %r11410, 16;
	add.s32 	%r11412, %r11346, %r11411;
	xor.b32  	%r11413, %r11336, %r11412;
	shf.l.wrap.b32 	%r11414, %r11413, %r11413, 12;
	add.s32 	%r11415, %r11409, %r11414;
	xor.b32  	%r11416, %r11411, %r11415;
	shf.l.wrap.b32 	%r11417, %r11416, %r11416, 8;
	add.s32 	%r11418, %r11412, %r11417;
	xor.b32  	%r11419, %r11414, %r11418;
	shf.l.wrap.b32 	%r11420, %r11419, %r11419, 7;
	add.s32 	%r11421, %r11379, %r11420;
	xor.b32  	%r11422, %r11393, %r11421;
	shf.l.wrap.b32 	%r11423, %r11422, %r11422, 16;
	add.s32 	%r11424, %r11406, %r11423;
	xor.b32  	%r11425, %r11420, %r11424;
	shf.l.wrap.b32 	%r11426, %r11425, %r11425, 12;
	add.s32 	%r11427, %r11421, %r11426;
	xor.b32  	%r11428, %r11423, %r11427;
	shf.l.wrap.b32 	%r11429, %r11428, %r11428, 8;
	add.s32 	%r11430, %r11424, %r11429;
	xor.b32  	%r11431, %r11426, %r11430;
	shf.l.wrap.b32 	%r11432, %r11431, %r11431, 7;
	add.s32 	%r11433, %r11391, %r11384;
	xor.b32  	%r11434, %r11405, %r11433;
	shf.l.wrap.b32 	%r11435, %r11434, %r11434, 16;
	add.s32 	%r11436, %r11418, %r11435;
	xor.b32  	%r11437, %r11384, %r11436;
	shf.l.wrap.b32 	%r11438, %r11437, %r11437, 12;
	add.s32 	%r11439, %r11433, %r11438;
	xor.b32  	%r11440, %r11435, %r11439;
	shf.l.wrap.b32 	%r11441, %r11440, %r11440, 8;
	add.s32 	%r11442, %r11436, %r11441;
	xor.b32  	%r11443, %r11438, %r11442;
	shf.l.wrap.b32 	%r11444, %r11443, %r11443, 7;
	add.s32 	%r11445, %r11403, %r11396;
	xor.b32  	%r11446, %r11417, %r11445;
	shf.l.wrap.b32 	%r11447, %r11446, %r11446, 16;
	add.s32 	%r11448, %r11382, %r11447;
	xor.b32  	%r11449, %r11396, %r11448;
	shf.l.wrap.b32 	%r11450, %r11449, %r11449, 12;
	add.s32 	%r11451, %r11445, %r11450;
	xor.b32  	%r11452, %r11447, %r11451;
	shf.l.wrap.b32 	%r11453, %r11452, %r11452, 8;
	add.s32 	%r11454, %r11448, %r11453;
	xor.b32  	%r11455, %r11450, %r11454;
	shf.l.wrap.b32 	%r11456, %r11455, %r11455, 7;
	add.s32 	%r11457, %r11415, %r11408;
	xor.b32  	%r11458, %r11381, %r11457;
	shf.l.wrap.b32 	%r11459, %r11458, %r11458, 16;
	add.s32 	%r11460, %r11394, %r11459;
	xor.b32  	%r11461, %r11408, %r11460;
	shf.l.wrap.b32 	%r11462, %r11461, %r11461, 12;
	add.s32 	%r11463, %r11457, %r11462;
	xor.b32  	%r11464, %r11459, %r11463;
	shf.l.wrap.b32 	%r11465, %r11464, %r11464, 8;
	add.s32 	%r11466, %r11460, %r11465;
	xor.b32  	%r11467, %r11462, %r11466;
	shf.l.wrap.b32 	%r11468, %r11467, %r11467, 7;
	add.s32 	%r11469, %r11427, %r11444;
	xor.b32  	%r11470, %r11465, %r11469;
	shf.l.wrap.b32 	%r11471, %r11470, %r11470, 16;
	add.s32 	%r11472, %r11454, %r11471;
	xor.b32  	%r11473, %r11444, %r11472;
	shf.l.wrap.b32 	%r11474, %r11473, %r11473, 12;
	add.s32 	%r11475, %r11469, %r11474;
	xor.b32  	%r11476, %r11471, %r11475;
	shf.l.wrap.b32 	%r11477, %r11476, %r11476, 8;
	add.s32 	%r11478, %r11472, %r11477;
	xor.b32  	%r11479, %r11474, %r11478;
	shf.l.wrap.b32 	%r11480, %r11479, %r11479, 7;
	add.s32 	%r11481, %r11439, %r11456;
	xor.b32  	%r11482, %r11429, %r11481;
	shf.l.wrap.b32 	%r11483, %r11482, %r11482, 16;
	add.s32 	%r11484, %r11466, %r11483;
	xor.b32  	%r11485, %r11456, %r11484;
	shf.l.wrap.b32 	%r11486, %r11485, %r11485, 12;
	add.s32 	%r11487, %r11481, %r11486;
	xor.b32  	%r11488, %r11483, %r11487;
	shf.l.wrap.b32 	%r11489, %r11488, %r11488, 8;
	add.s32 	%r11490, %r11484, %r11489;
	xor.b32  	%r11491, %r11486, %r11490;
	shf.l.wrap.b32 	%r11492, %r11491, %r11491, 7;
	add.s32 	%r11493, %r11451, %r11468;
	xor.b32  	%r11494, %r11441, %r11493;
	shf.l.wrap.b32 	%r11495, %r11494, %r11494, 16;
	add.s32 	%r11496, %r11430, %r11495;
	xor.b32  	%r11497, %r11468, %r11496;
	shf.l.wrap.b32 	%r11498, %r11497, %r11497, 12;
	add.s32 	%r11499, %r11493, %r11498;
	xor.b32  	%r11500, %r11495, %r11499;
	shf.l.wrap.b32 	%r11501, %r11500, %r11500, 8;
	add.s32 	%r11502, %r11496, %r11501;
	xor.b32  	%r11503, %r11498, %r11502;
	shf.l.wrap.b32 	%r11504, %r11503, %r11503, 7;
	add.s32 	%r11505, %r11463, %r11432;
	xor.b32  	%r11506, %r11453, %r11505;
	shf.l.wrap.b32 	%r11507, %r11506, %r11506, 16;
	add.s32 	%r11508, %r11442, %r11507;
	xor.b32  	%r11509, %r11432, %r11508;
	shf.l.wrap.b32 	%r11510, %r11509, %r11509, 12;
	add.s32 	%r11511, %r11505, %r11510;
	xor.b32  	%r11512, %r11507, %r11511;
	shf.l.wrap.b32 	%r11513, %r11512, %r11512, 8;
	add.s32 	%r11514, %r11508, %r11513;
	xor.b32  	%r11515, %r11510, %r11514;
	shf.l.wrap.b32 	%r11516, %r11515, %r11515, 7;
	add.s32 	%r54374, %r11133, %r11475;
	add.s32 	%r54375, %r54382, %r11516;
	add.s32 	%r54373, %r11145, %r11487;
	add.s32 	%r54376, %r54381, %r11480;
	add.s32 	%r54372, %r11157, %r11499;
	add.s32 	%r54377, %r54380, %r11492;
	add.s32 	%r54371, %r11169, %r11511;
	add.s32 	%r54378, %r54379, %r11504;
	xor.b32  	%r11517, %r11134, 1;
	shf.l.wrap.b32 	%r11518, %r11134, %r11517, 16;
	add.s32 	%r11519, %r54382, %r11518;
	xor.b32  	%r11520, %r54382, %r11519;
	shf.l.wrap.b32 	%r11521, %r11520, %r11520, 12;
	add.s32 	%r11522, %r11134, %r11521;
	xor.b32  	%r11523, %r11518, %r11522;
	shf.l.wrap.b32 	%r11524, %r11523, %r11523, 8;
	add.s32 	%r11525, %r11519, %r11524;
	xor.b32  	%r11526, %r11521, %r11525;
	shf.l.wrap.b32 	%r11527, %r11526, %r11526, 7;
	add.s32 	%r11528, %r11522, %r11156;
	xor.b32  	%r11529, %r11177, %r11528;
	shf.l.wrap.b32 	%r11530, %r11529, %r11529, 16;
	add.s32 	%r11531, %r11166, %r11530;
	xor.b32  	%r11532, %r11156, %r11531;
	shf.l.wrap.b32 	%r11533, %r11532, %r11532, 12;
	add.s32 	%r11534, %r11528, %r11533;
	xor.b32  	%r11535, %r11530, %r11534;
	shf.l.wrap.b32 	%r11536, %r11535, %r11535, 8;
	add.s32 	%r11537, %r11531, %r11536;
	xor.b32  	%r11538, %r11533, %r11537;
	shf.l.wrap.b32 	%r11539, %r11538, %r11538, 7;
	xor.b32  	%r11540, %r11524, %r11193;
	shf.l.wrap.b32 	%r11541, %r11540, %r11540, 16;
	add.s32 	%r11542, %r11178, %r11541;
	xor.b32  	%r11543, %r11168, %r11542;
	shf.l.wrap.b32 	%r11544, %r11543, %r11543, 12;
	add.s32 	%r11545, %r11193, %r11544;
	xor.b32  	%r11546, %r11541, %r11545;
	shf.l.wrap.b32 	%r11547, %r11546, %r11546, 8;
	add.s32 	%r11548, %r11542, %r11547;
	xor.b32  	%r11549, %r11544, %r11548;
	shf.l.wrap.b32 	%r11550, %r11549, %r11549, 7;
	add.s32 	%r11551, %r11525, %r11207;
	xor.b32  	%r11552, %r11180, %r11551;
	shf.l.wrap.b32 	%r11553, %r11552, %r11552, 12;
	add.s32 	%r11554, %r11205, %r11553;
	xor.b32  	%r11555, %r11207, %r11554;
	shf.l.wrap.b32 	%r11556, %r11555, %r11555, 8;
	add.s32 	%r11557, %r11551, %r11556;
	xor.b32  	%r11558, %r11553, %r11557;
	shf.l.wrap.b32 	%r11559, %r11558, %r11558, 7;
	add.s32 	%r11560, %r11175, %r11527;
	xor.b32  	%r11561, %r11165, %r11560;
	shf.l.wrap.b32 	%r11562, %r11561, %r11561, 16;
	add.s32 	%r11563, %r11154, %r11562;
	xor.b32  	%r11564, %r11527, %r11563;
	shf.l.wrap.b32 	%r11565, %r11564, %r11564, 12;
	add.s32 	%r11566, %r11560, %r11565;
	xor.b32  	%r11567, %r11562, %r11566;
	shf.l.wrap.b32 	%r11568, %r11567, %r11567, 8;
	add.s32 	%r11569, %r11563, %r11568;
	xor.b32  	%r11570, %r11565, %r11569;
	shf.l.wrap.b32 	%r11571, %r11570, %r11570, 7;
	add.s32 	%r11572, %r11534, %r11571;
	xor.b32  	%r11573, %r11547, %r11572;
	shf.l.wrap.b32 	%r11574, %r11573, %r11573, 16;
	add.s32 	%r11575, %r11557, %r11574;
	xor.b32  	%r11576, %r11571, %r11575;
	shf.l.wrap.b32 	%r11577, %r11576, %r11576, 12;
	add.s32 	%r11578, %r11572, %r11577;
	xor.b32  	%r11579, %r11574, %r11578;
	shf.l.wrap.b32 	%r11580, %r11579, %r11579, 8;
	add.s32 	%r11581, %r11575, %r11580;
	xor.b32  	%r11582, %r11577, %r11581;
	shf.l.wrap.b32 	%r11583, %r11582, %r11582, 7;
	add.s32 	%r11584, %r11545, %r11539;
	xor.b32  	%r11585, %r11556, %r11584;
	shf.l.wrap.b32 	%r11586, %r11585, %r11585, 16;
	add.s32 	%r11587, %r11569, %r11586;
	xor.b32  	%r11588, %r11539, %r11587;
	shf.l.wrap.b32 	%r11589, %r11588, %r11588, 12;
	add.s32 	%r11590, %r11584, %r11589;
	xor.b32  	%r11591, %r11586, %r11590;
	shf.l.wrap.b32 	%r11592, %r11591, %r11591, 8;
	add.s32 	%r11593, %r11587, %r11592;
	xor.b32  	%r11594, %r11589, %r11593;
	shf.l.wrap.b32 	%r11595, %r11594, %r11594, 7;
	add.s32 	%r11596, %r11554, %r11550;
	xor.b32  	%r11597, %r11568, %r11596;
	shf.l.wrap.b32 	%r11598, %r11597, %r11597, 16;
	add.s32 	%r11599, %r11537, %r11598;
	xor.b32  	%r11600, %r11550, %r11599;
	shf.l.wrap.b32 	%r11601, %r11600, %r11600, 12;
	add.s32 	%r11602, %r11596, %r11601;
	xor.b32  	%r11603, %r11598, %r11602;
	shf.l.wrap.b32 	%r11604, %r11603, %r11603, 8;
	add.s32 	%r11605, %r11599, %r11604;
	xor.b32  	%r11606, %r11601, %r11605;
	shf.l.wrap.b32 	%r11607, %r11606, %r11606, 7;
	add.s32 	%r11608, %r11566, %r11559;
	xor.b32  	%r11609, %r11536, %r11608;
	shf.l.wrap.b32 	%r11610, %r11609, %r11609, 16;
	add.s32 	%r11611, %r11548, %r11610;
	xor.b32  	%r11612, %r11559, %r11611;
	shf.l.wrap.b32 	%r11613, %r11612, %r11612, 12;
	add.s32 	%r11614, %r11608, %r11613;
	xor.b32  	%r11615, %r11610, %r11614;
	shf.l.wrap.b32 	%r11616, %r11615, %r11615, 8;
	add.s32 	%r11617, %r11611, %r11616;
	xor.b32  	%r11618, %r11613, %r11617;
	shf.l.wrap.b32 	%r11619, %r11618, %r11618, 7;
	add.s32 	%r11620, %r11578, %r11595;
	xor.b32  	%r11621, %r11616, %r11620;
	shf.l.wrap.b32 	%r11622, %r11621, %r11621, 16;
	add.s32 	%r11623, %r11605, %r11622;
	xor.b32  	%r11624, %r11595, %r11623;
	shf.l.wrap.b32 	%r11625, %r11624, %r11624, 12;
	add.s32 	%r11626, %r11620, %r11625;
	xor.b32  	%r11627, %r11622, %r11626;
	shf.l.wrap.b32 	%r11628, %r11627, %r11627, 8;
	add.s32 	%r11629, %r11623, %r11628;
	xor.b32  	%r11630, %r11625, %r11629;
	shf.l.wrap.b32 	%r11631, %r11630, %r11630, 7;
	add.s32 	%r11632, %r11590, %r11607;
	xor.b32  	%r11633, %r11580, %r11632;
	shf.l.wrap.b32 	%r11634, %r11633, %r11633, 16;
	add.s32 	%r11635, %r11617, %r11634;
	xor.b32  	%r11636, %r11607, %r11635;
	shf.l.wrap.b32 	%r11637, %r11636, %r11636, 12;
	add.s32 	%r11638, %r11632, %r11637;
	xor.b32  	%r11639, %r11634, %r11638;
	shf.l.wrap.b32 	%r11640, %r11639, %r11639, 8;
	add.s32 	%r11641, %r11635, %r11640;
	xor.b32  	%r11642, %r11637, %r11641;
	shf.l.wrap.b32 	%r11643, %r11642, %r11642, 7;
	add.s32 	%r11644, %r11602, %r11619;
	xor.b32  	%r11645, %r11592, %r11644;
	shf.l.wrap.b32 	%r11646, %r11645, %r11645, 16;
	add.s32 	%r11647, %r11581, %r11646;
	xor.b32  	%r11648, %r11619, %r11647;
	shf.l.wrap.b32 	%r11649, %r11648, %r11648, 12;
	add.s32 	%r11650, %r11644, %r11649;
	xor.b32  	%r11651, %r11646, %r11650;
	shf.l.wrap.b32 	%r11652, %r11651, %r11651, 8;
	add.s32 	%r11653, %r11647, %r11652;
	xor.b32  	%r11654, %r11649, %r11653;
	shf.l.wrap.b32 	%r11655, %r11654, %r11654, 7;
	add.s32 	%r11656, %r11614, %r11583;
	xor.b32  	%r11657, %r11604, %r11656;
	shf.l.wrap.b32 	%r11658, %r11657, %r11657, 16;
	add.s32 	%r11659, %r11593, %r11658;
	xor.b32  	%r11660, %r11583, %r11659;
	shf.l.wrap.b32 	%r11661, %r11660, %r11660, 12;
	add.s32 	%r11662, %r11656, %r11661;
	xor.b32  	%r11663, %r11658, %r11662;
	shf.l.wrap.b32 	%r11664, %r11663, %r11663, 8;
	add.s32 	%r11665, %r11659, %r11664;
	xor.b32  	%r11666, %r11661, %r11665;
	shf.l.wrap.b32 	%r11667, %r11666, %r11666, 7;
	add.s32 	%r11668, %r11626, %r11667;
	xor.b32  	%r11669, %r11640, %r11668;
	shf.l.wrap.b32 	%r11670, %r11669, %r11669, 16;
	add.s32 	%r11671, %r11653, %r11670;
	xor.b32  	%r11672, %r11667, %r11671;
	shf.l.wrap.b32 	%r11673, %r11672, %r11672, 12;
	add.s32 	%r11674, %r11668, %r11673;
	xor.b32  	%r11675, %r11670, %r11674;
	shf.l.wrap.b32 	%r11676, %r11675, %r11675, 8;
	add.s32 	%r11677, %r11671, %r11676;
	xor.b32  	%r11678, %r11673, %r11677;
	shf.l.wrap.b32 	%r11679, %r11678, %r11678, 7;
	add.s32 	%r11680, %r11638, %r11631;
	xor.b32  	%r11681, %r11652, %r11680;
	shf.l.wrap.b32 	%r11682, %r11681, %r11681, 16;
	add.s32 	%r11683, %r11665, %r11682;
	xor.b32  	%r11684, %r11631, %r11683;
	shf.l.wrap.b32 	%r11685, %r11684, %r11684, 12;
	add.s32 	%r11686, %r11680, %r11685;
	xor.b32  	%r11687, %r11682, %r11686;
	shf.l.wrap.b32 	%r11688, %r11687, %r11687, 8;
	add.s32 	%r11689, %r11683, %r11688;
	xor.b32  	%r11690, %r11685, %r11689;
	shf.l.wrap.b32 	%r11691, %r11690, %r11690, 7;
	add.s32 	%r11692, %r11650, %r11643;
	xor.b32  	%r11693, %r11664, %r11692;
	shf.l.wrap.b32 	%r11694, %r11693, %r11693, 16;
	add.s32 	%r11695, %r11629, %r11694;
	xor.b32  	%r11696, %r11643, %r11695;
	shf.l.wrap.b32 	%r11697, %r11696, %r11696, 12;
	add.s32 	%r11698, %r11692, %r11697;
	xor.b32  	%r11699, %r11694, %r11698;
	shf.l.wrap.b32 	%r11700, %r11699, %r11699, 8;
	add.s32 	%r11701, %r11695, %r11700;
	xor.b32  	%r11702, %r11697, %r11701;
	shf.l.wrap.b32 	%r11703, %r11702, %r11702, 7;
	add.s32 	%r11704, %r11662, %r11655;
	xor.b32  	%r11705, %r11628, %r11704;
	shf.l.wrap.b32 	%r11706, %r11705, %r11705, 16;
	add.s32 	%r11707, %r11641, %r11706;
	xor.b32  	%r11708, %r11655, %r11707;
	shf.l.wrap.b32 	%r11709, %r11708, %r11708, 12;
	add.s32 	%r11710, %r11704, %r11709;
	xor.b32  	%r11711, %r11706, %r11710;
	shf.l.wrap.b32 	%r11712, %r11711, %r11711, 8;
	add.s32 	%r11713, %r11707, %r11712;
	xor.b32  	%r11714, %r11709, %r11713;
	shf.l.wrap.b32 	%r11715, %r11714, %r11714, 7;
	add.s32 	%r11716, %r11674, %r11691;
	xor.b32  	%r11717, %r11712, %r11716;
	shf.l.wrap.b32 	%r11718, %r11717, %r11717, 16;
	add.s32 	%r11719, %r11701, %r11718;
	xor.b32  	%r11720, %r11691, %r11719;
	shf.l.wrap.b32 	%r11721, %r11720, %r11720, 12;
	add.s32 	%r11722, %r11716, %r11721;
	xor.b32  	%r11723, %r11718, %r11722;
	shf.l.wrap.b32 	%r11724, %r11723, %r11723, 8;
	add.s32 	%r11725, %r11719, %r11724;
	xor.b32  	%r11726, %r11721, %r11725;
	shf.l.wrap.b32 	%r11727, %r11726, %r11726, 7;
	add.s32 	%r11728, %r11686, %r11703;
	xor.b32  	%r11729, %r11676, %r11728;
	shf.l.wrap.b32 	%r11730, %r11729, %r11729, 16;
	add.s32 	%r11731, %r11713, %r11730;
	xor.b32  	%r11732, %r11703, %r11731;
	shf.l.wrap.b32 	%r11733, %r11732, %r11732, 12;
	add.s32 	%r11734, %r11728, %r11733;
	xor.b32  	%r11735, %r11730, %r11734;
	shf.l.wrap.b32 	%r11736, %r11735, %r11735, 8;
	add.s32 	%r11737, %r11731, %r11736;
	xor.b32  	%r11738, %r11733, %r11737;
	shf.l.wrap.b32 	%r11739, %r11738, %r11738, 7;
	add.s32 	%r11740, %r11698, %r11715;
	xor.b32  	%r11741, %r11688, %r11740;
	shf.l.wrap.b32 	%r11742, %r11741, %r11741, 16;
	add.s32 	%r11743, %r11677, %r11742;
	xor.b32  	%r11744, %r11715, %r11743;
	shf.l.wrap.b32 	%r11745, %r11744, %r11744, 12;
	add.s32 	%r11746, %r11740, %r11745;
	xor.b32  	%r11747, %r11742, %r11746;
	shf.l.wrap.b32 	%r11748, %r11747, %r11747, 8;
	add.s32 	%r11749, %r11743, %r11748;
	xor.b32  	%r11750, %r11745, %r11749;
	shf.l.wrap.b32 	%r11751, %r11750, %r11750, 7;
	add.s32 	%r11752, %r11710, %r11679;
	xor.b32  	%r11753, %r11700, %r11752;
	shf.l.wrap.b32 	%r11754, %r11753, %r11753, 16;
	add.s32 	%r11755, %r11689, %r11754;
	xor.b32  	%r11756, %r11679, %r11755;
	shf.l.wrap.b32 	%r11757, %r11756, %r11756, 12;
	add.s32 	%r11758, %r11752, %r11757;
	xor.b32  	%r11759, %r11754, %r11758;
	shf.l.wrap.b32 	%r11760, %r11759, %r11759, 8;
	add.s32 	%r11761, %r11755, %r11760;
	xor.b32  	%r11762, %r11757, %r11761;
	shf.l.wrap.b32 	%r11763, %r11762, %r11762, 7;
	add.s32 	%r11764, %r11722, %r11763;
	xor.b32  	%r11765, %r11736, %r11764;
	shf.l.wrap.b32 	%r11766, %r11765, %r11765, 16;
	add.s32 	%r11767, %r11749, %r11766;
	xor.b32  	%r11768, %r11763, %r11767;
	shf.l.wrap.b32 	%r11769, %r11768, %r11768, 12;
	add.s32 	%r11770, %r11764, %r11769;
	xor.b32  	%r11771, %r11766, %r11770;
	shf.l.wrap.b32 	%r11772, %r11771, %r11771, 8;
	add.s32 	%r11773, %r11734, %r11727;
	xor.b32  	%r11774, %r11748, %r11773;
	shf.l.wrap.b32 	%r11775, %r11774, %r11774, 16;
	add.s32 	%r11776, %r11761, %r11775;
	xor.b32  	%r11777, %r11727, %r11776;
	shf.l.wrap.b32 	%r11778, %r11777, %r11777, 12;
	add.s32 	%r11779, %r11773, %r11778;
	xor.b32  	%r11780, %r11775, %r11779;
	shf.l.wrap.b32 	%r11781, %r11780, %r11780, 8;
	add.s32 	%r11782, %r11776, %r11781;
	xor.b32  	%r11783, %r11778, %r11782;
	shf.l.wrap.b32 	%r11784, %r11783, %r11783, 7;
	add.s32 	%r11785, %r11746, %r11739;
	xor.b32  	%r11786, %r11760, %r11785;
	shf.l.wrap.b32 	%r11787, %r11786, %r11786, 16;
	add.s32 	%r11788, %r11725, %r11787;
	xor.b32  	%r11789, %r11739, %r11788;
	shf.l.wrap.b32 	%r11790, %r11789, %r11789, 12;
	add.s32 	%r11791, %r11785, %r11790;
	xor.b32  	%r11792, %r11787, %r11791;
	shf.l.wrap.b32 	%r11793, %r11792, %r11792, 8;
	add.s32 	%r11794, %r11788, %r11793;
	xor.b32  	%r11795, %r11790, %r11794;
	shf.l.wrap.b32 	%r11796, %r11795, %r11795, 7;
	add.s32 	%r11797, %r11758, %r11751;
	xor.b32  	%r11798, %r11724, %r11797;
	shf.l.wrap.b32 	%r11799, %r11798, %r11798, 16;
	add.s32 	%r11800, %r11737, %r11799;
	xor.b32  	%r11801, %r11751, %r11800;
	shf.l.wrap.b32 	%r11802, %r11801, %r11801, 12;
	add.s32 	%r11803, %r11797, %r11802;
	xor.b32  	%r11804, %r11799, %r11803;
	shf.l.wrap.b32 	%r11805, %r11804, %r11804, 8;
	add.s32 	%r11806, %r11800, %r11805;
	add.s32 	%r11807, %r11770, %r11784;
	xor.b32  	%r11808, %r11805, %r11807;
	shf.l.wrap.b32 	%r11809, %r11808, %r11808, 16;
	add.s32 	%r11810, %r11794, %r11809;
	xor.b32  	%r11811, %r11784, %r11810;
	shr.u32 	%r11812, %r11811, 20;
	add.s32 	%r11813, %r11807, %r11812;
	add.s32 	%r11814, %r11779, %r11796;
	xor.b32  	%r11815, %r11772, %r11814;
	shf.l.wrap.b32 	%r11816, %r11815, %r11815, 16;
	add.s32 	%r11817, %r11806, %r11816;
	xor.b32  	%r11818, %r11796, %r11817;
	shr.u32 	%r11819, %r11818, 20;
	add.s32 	%r11820, %r11814, %r11819;
	add.s32 	%r11821, %r11133, %r11813;
	add.s32 	%r11822, %r11145, %r11820;
	cvt.u32.u16 	%r11823, %rs23;
	add.s32 	%r11824, %r11823, %r54370;
	add.s32 	%r11825, %r11824, -11;
	not.b32 	%r11826, %r11825;
	add.s32 	%r11827, %r11826, %r1712;
	mov.u32 	%r11828, %ctaid.x;
	shl.b32 	%r11829, %r11828, 11;
	mov.u32 	%r11830, %tid.x;
	and.b32  	%r11831, %r11830, 31;
	or.b32  	%r11832, %r11829, %r11831;
	shl.b32 	%r11833, %r11830, 3;
	and.b32  	%r11834, %r11833, 7936;
	add.s32 	%r11835, %r54317, %r11834;
	add.s32 	%r11836, %r11832, %r11835;
	shr.u32 	%r11837, %r11836, %r11827;
	and.b32  	%r11838, %r11837, 1;
	setp.eq.b32 	%p36, %r11838, 1;
	selp.b32 	%r11839, %r11822, %r11821, %p36;
	cvt.u16.u32 	%rs369, %r11839;
	and.b16  	%rs747, %rs369, 1;
	and.b16  	%rs370, %rs745, 255;
	setp.ne.s16 	%p37, %rs370, 1;
	@%p37 bra 	$L__BB4_47;
	ld.param.u64 	%rd738, [fused_batch_pir_kernel_optimized_16_param_1];
	cvt.u32.u16 	%r11840, %rs23;
	add.s32 	%r11841, %r11840, %r54370;
	add.s32 	%r11842, %r11841, -11;
	not.b32 	%r11843, %r11842;
	add.s32 	%r11844, %r11843, %r1712;
	mov.u32 	%r11845, %ctaid.x;
	shl.b32 	%r11846, %r11845, 11;
	mov.u32 	%r11847, %tid.x;
	and.b32  	%r11848, %r11847, 31;
	or.b32  	%r11849, %r11846, %r11848;
	shl.b32 	%r11850, %r11847, 3;
	and.b32  	%r11851, %r11850, 7936;
	add.s32 	%r11852, %r54317, %r11851;
	add.s32 	%r11853, %r11849, %r11852;
	shr.u32 	%r11854, %r11853, %r11844;
	and.b32  	%r11855, %r11854, 1;
	setp.eq.b32 	%p38, %r11855, 1;
	cvt.u64.u32 	%rd41, %r54370;
	cvt.u64.u16 	%rd42, %rs23;
	add.s64 	%rd43, %rd41, %rd42;
	cvta.to.global.u64 	%rd44, %rd738;
	shl.b64 	%rd45, %rd43, 4;
	add.s64 	%rd46, %rd44, %rd45;
	ld.global.u32 	%r11856, [%rd46+820];
	selp.b32 	%r11857, %r54375, %r54374, %p38;
	xor.b32  	%r11858, %r11857, %r11856;
	selp.b32 	%r11859, %r54376, %r54373, %p38;
	selp.b32 	%r54374, %r54374, %r11858, %p38;
	selp.b32 	%r54375, %r11858, %r54375, %p38;
	ld.global.u32 	%r11860, [%rd46+824];
	xor.b32  	%r11861, %r11859, %r11860;
	selp.b32 	%r11862, %r54377, %r54372, %p38;
	selp.b32 	%r54373, %r54373, %r11861, %p38;
	selp.b32 	%r54376, %r11861, %r54376, %p38;
	ld.global.u32 	%r11863, [%rd46+828];
	xor.b32  	%r11864, %r11862, %r11863;
	selp.b32 	%r11865, %r54378, %r54371, %p38;
	selp.b32 	%r54372, %r54372, %r11864, %p38;
	selp.b32 	%r54377, %r11864, %r54377, %p38;
	ld.global.u32 	%r11866, [%rd46+832];
	xor.b32  	%r11867, %r11865, %r11866;
	selp.b64 	%rd47, 445, 420, %p38;
	selp.b32 	%r54371, %r54371, %r11867, %p38;
	selp.b32 	%r54378, %r11867, %r54378, %p38;
	add.s64 	%rd48, %rd47, %rd43;
	add.s64 	%rd49, %rd48, %rd44;
	ld.global.u8 	%rs371, [%rd49+965];
	xor.b16  	%rs747, %rs371, %rs747;
$L__BB4_47:
	cvt.u32.u16 	%r11868, %rs23;
	add.s32 	%r11869, %r11868, -11;
	add.s32 	%r11870, %r54370, %r11869;
	not.b32 	%r11871, %r11870;
	add.s32 	%r11872, %r11871, %r1712;
	mov.u32 	%r11873, %ctaid.x;
	shl.b32 	%r11874, %r11873, 11;
	mov.u32 	%r11875, %tid.x;
	and.b32  	%r11876, %r11875, 31;
	or.b32  	%r11877, %r11874, %r11876;
	shl.b32 	%r11878, %r11875, 3;
	and.b32  	%r11879, %r11878, 7936;
	add.s32 	%r11880, %r54317, %r11879;
	add.s32 	%r11881, %r11877, %r11880;
	shr.u32 	%r11882, %r11881, %r11872;
	and.b32  	%r11883, %r11882, 1;
	setp.eq.b32 	%p39, %r11883, 1;
	selp.b32 	%r54382, %r54375, %r54374, %p39;
	selp.b32 	%r54381, %r54376, %r54373, %p39;
	selp.b32 	%r54380, %r54377, %r54372, %p39;
	selp.b32 	%r54379, %r54378, %r54371, %p39;
	add.s32 	%r54370, %r54370, 1;
	sub.s32 	%r11884, %r1712, %r11869;
	setp.ne.s32 	%p40, %r54370, %r11884;
	mov.u16 	%rs745, %rs747;
	@%p40 bra 	$L__BB4_45;
$L__BB4_48:
	and.b16  	%rs372, %rs747, 255;
	setp.ne.s16 	%p41, %rs372, 1;
	@%p41 bra 	$L__BB4_50;
	ld.param.u64 	%rd739, [fused_batch_pir_kernel_optimized_16_param_1];
	cvta.to.global.u64 	%rd50, %rd739;
	ld.global.u32 	%r11885, [%rd50+1448];
	xor.b32  	%r54382, %r54382, %r11885;
$L__BB4_50:
	@%p41 bra 	$L__BB4_52;
	ld.param.u64 	%rd740, [fused_batch_pir_kernel_optimized_16_param_1];
	cvta.to.global.u64 	%rd51, %rd740;
	ld.global.u32 	%r11886, [%rd51+1452];
	xor.b32  	%r54381, %r54381, %r11886;
$L__BB4_52:
	@%p41 bra 	$L__BB4_54;
	ld.param.u64 	%rd741, [fused_batch_pir_kernel_optimized_16_param_1];
	cvta.to.global.u64 	%rd52, %rd741;
	ld.global.u32 	%r11887, [%rd52+1456];
	xor.b32  	%r54380, %r54380, %r11887;
$L__BB4_54:
	@%p41 bra 	$L__BB4_56;
	ld.param.u64 	%rd742, [fused_batch_pir_kernel_optimized_16_param_1];
	cvta.to.global.u64 	%rd53, %rd742;
	ld.global.u32 	%r11888, [%rd53+1460];
	xor.b32  	%r54379, %r54379, %r11888;
$L__BB4_56:
	ld.param.u32 	%r52713, [fused_batch_pir_kernel_optimized_16_param_4];
	mov.u32 	%r11890, %ctaid.x;
	shl.b32 	%r11891, %r11890, 11;
	mov.u32 	%r11892, %tid.x;
	and.b32  	%r11893, %r11892, 31;
	or.b32  	%r11894, %r11891, %r11893;
	shl.b32 	%r11895, %r11892, 3;
	and.b32  	%r11896, %r11895, 7936;
	add.s32 	%r11897, %r54317, %r11896;
	add.s32 	%r11898, %r11894, %r11897;
	setp.ge.s32 	%p45, %r11898, %r52713;
	mov.b32 	%r54403, 0;
	mov.u32 	%r54404, %r54403;
	mov.u32 	%r54405, %r54403;
	mov.u32 	%r54406, %r54403;
	@%p45 bra 	$L__BB4_70;
	ld.param.u64 	%rd743, [fused_batch_pir_kernel_optimized_16_param_1];
	cvta.to.global.u64 	%rd54, %rd743;
	ld.global.u8 	%rs376, [%rd54+1481];
	max.u16 	%rs30, %rs376, 11;
	cvt.u32.u16 	%r11899, %rs30;
	ld.shared.u32 	%r54406, [s_mem+197436];
	ld.shared.v4.u32 	{%r54405, %r54404, %r54403, %r11900}, [s_mem+197440];
	mov.b64 	%rd55, {%r54403, %r11900};
	shr.u64 	%rd56, %rd55, 32;
	cvt.u16.u64 	%rs750, %rd56;
	cvt.u32.u16 	%r1766, %rs376;
	sub.s32 	%r11901, %r1766, %r11899;
	add.s32 	%r11902, %r11901, 11;
	setp.lt.s32 	%p46, %r11902, 1;
	@%p46 bra 	$L__BB4_62;
	mov.b32 	%r54394, 0;
	mov.u16 	%rs748, %rs750;
$L__BB4_59:
	.pragma "nounroll";
	ld.const.u32 	%r11904, [CHACHA_CONSTANTS];
	add.s32 	%r11905, %r11904, %r54406;
	shf.l.wrap.b32 	%r11906, %r11905, %r11905, 16;
	add.s32 	%r11907, %r54406, %r11906;
	xor.b32  	%r11908, %r54406, %r11907;
	shf.l.wrap.b32 	%r11909, %r11908, %r11908, 12;
	add.s32 	%r11910, %r11905, %r11909;
	xor.b32  	%r11911, %r11906, %r11910;
	shf.l.wrap.b32 	%r11912, %r11911, %r11911, 8;
	add.s32 	%r11913, %r11907, %r11912;
	xor.b32  	%r11914, %r11909, %r11913;
	shf.l.wrap.b32 	%r11915, %r11914, %r11914, 7;
	ld.const.u32 	%r11916, [CHACHA_CONSTANTS+4];
	add.s32 	%r11917, %r11916, %r54405;
	shf.l.wrap.b32 	%r11918, %r11917, %r11917, 16;
	add.s32 	%r11919, %r54405, %r11918;
	xor.b32  	%r11920, %r54405, %r11919;
	shf.l.wrap.b32 	%r11921, %r11920, %r11920, 12;
	add.s32 	%r11922, %r11917, %r11921;
	xor.b32  	%r11923, %r11918, %r11922;
	shf.l.wrap.b32 	%r11924, %r11923, %r11923, 8;
	add.s32 	%r11925, %r11919, %r11924;
	xor.b32  	%r11926, %r11921, %r11925;
	shf.l.wrap.b32 	%r11927, %r11926, %r11926, 7;
	ld.const.u32 	%r11928, [CHACHA_CONSTANTS+8];
	add.s32 	%r11929, %r11928, %r54404;
	shf.l.wrap.b32 	%r11930, %r11929, %r11929, 16;
	add.s32 	%r11931, %r54404, %r11930;
	xor.b32  	%r11932, %r54404, %r11931;
	shf.l.wrap.b32 	%r11933, %r11932, %r11932, 12;
	add.s32 	%r11934, %r11929, %r11933;
	xor.b32  	%r11935, %r11930, %r11934;
	shf.l.wrap.b32 	%r11936, %r11935, %r11935, 8;
	add.s32 	%r11937, %r11931, %r11936;
	xor.b32  	%r11938, %r11933, %r11937;
	shf.l.wrap.b32 	%r11939, %r11938, %r11938, 7;
	ld.const.u32 	%r11940, [CHACHA_CONSTANTS+12];
	add.s32 	%r11941, %r11940, %r54403;
	shf.l.wrap.b32 	%r11942, %r11941, %r11941, 16;
	add.s32 	%r11943, %r54403, %r11942;
	xor.b32  	%r11944, %r54403, %r11943;
	shf.l.wrap.b32 	%r11945, %r11944, %r11944, 12;
	add.s32 	%r11946, %r11941, %r11945;
	xor.b32  	%r11947, %r11942, %r11946;
	shf.l.wrap.b32 	%r11948, %r11947, %r11947, 8;
	add.s32 	%r11949, %r11943, %r11948;
	xor.b32  	%r11950, %r11945, %r11949;
	shf.l.wrap.b32 	%r11951, %r11950, %r11950, 7;
	add.s32 	%r11952, %r11910, %r11927;
	xor.b32  	%r11953, %r11948, %r11952;
	shf.l.wrap.b32 	%r11954, %r11953, %r11953, 16;
	add.s32 	%r11955, %r11937, %r11954;
	xor.b32  	%r11956, %r11927, %r11955;
	shf.l.wrap.b32 	%r11957, %r11956, %r11956, 12;
	add.s32 	%r11958, %r11952, %r11957;
	xor.b32  	%r11959, %r11954, %r11958;
	shf.l.wrap.b32 	%r11960, %r11959, %r11959, 8;
	add.s32 	%r11961, %r11955, %r11960;
	xor.b32  	%r11962, %r11957, %r11961;
	shf.l.wrap.b32 	%r11963, %r11962, %r11962, 7;
	add.s32 	%r11964, %r11922, %r11939;
	xor.b32  	%r11965, %r11912, %r11964;
	shf.l.wrap.b32 	%r11966, %r11965, %r11965, 16;
	add.s32 	%r11967, %r11949, %r11966;
	xor.b32  	%r11968, %r11939, %r11967;
	shf.l.wrap.b32 	%r11969, %r11968, %r11968, 12;
	add.s32 	%r11970, %r11964, %r11969;
	xor.b32  	%r11971, %r11966, %r11970;
	shf.l.wrap.b32 	%r11972, %r11971, %r11971, 8;
	add.s32 	%r11973, %r11967, %r11972;
	xor.b32  	%r11974, %r11969, %r11973;
	shf.l.wrap.b32 	%r11975, %r11974, %r11974, 7;
	add.s32 	%r11976, %r11934, %r11951;
	xor.b32  	%r11977, %r11924, %r11976;
	shf.l.wrap.b32 	%r11978, %r11977, %r11977, 16;
	add.s32 	%r11979, %r11913, %r11978;
	xor.b32  	%r11980, %r11951, %r11979;
	shf.l.wrap.b32 	%r11981, %r11980, %r11980, 12;
	add.s32 	%r11982, %r11976, %r11981;
	xor.b32  	%r11983, %r11978, %r11982;
	shf.l.wrap.b32 	%r11984, %r11983, %r11983, 8;
	add.s32 	%r11985, %r11979, %r11984;
	xor.b32  	%r11986, %r11981, %r11985;
	shf.l.wrap.b32 	%r11987, %r11986, %r11986, 7;
	add.s32 	%r11988, %r11946, %r11915;
	xor.b32  	%r11989, %r11936, %r11988;
	shf.l.wrap.b32 	%r11990, %r11989, %r11989, 16;
	add.s32 	%r11991, %r11925, %r11990;
	xor.b32  	%r11992, %r11915, %r11991;
	shf.l.wrap.b32 	%r11993, %r11992, %r11992, 12;
	add.s32 	%r11994, %r11988, %r11993;
	xor.b32  	%r11995, %r11990, %r11994;
	shf.l.wrap.b32 	%r11996, %r11995, %r11995, 8;
	add.s32 	%r11997, %r11991, %r11996;
	xor.b32  	%r11998, %r11993, %r11997;
	shf.l.wrap.b32 	%r11999, %r11998, %r11998, 7;
	add.s32 	%r12000, %r11958, %r11999;
	xor.b32  	%r12001, %r11972, %r12000;
	shf.l.wrap.b32 	%r12002, %r12001, %r12001, 16;
	add.s32 	%r12003, %r11985, %r12002;
	xor.b32  	%r12004, %r11999, %r12003;
	shf.l.wrap.b32 	%r12005, %r12004, %r12004, 12;
	add.s32 	%r12006, %r12000, %r12005;
	xor.b32  	%r12007, %r12002, %r12006;
	shf.l.wrap.b32 	%r12008, %r12007, %r12007, 8;
	add.s32 	%r12009, %r12003, %r12008;
	xor.b32  	%r12010, %r12005, %r12009;
	shf.l.wrap.b32 	%r12011, %r12010, %r12010, 7;
	add.s32 	%r12012, %r11970, %r11963;
	xor.b32  	%r12013, %r11984, %r12012;
	shf.l.wrap.b32 	%r12014, %r12013, %r12013, 16;
	add.s32 	%r12015, %r11997, %r12014;
	xor.b32  	%r12016, %r11963, %r12015;
	shf.l.wrap.b32 	%r12017, %r12016, %r12016, 12;
	add.s32 	%r12018, %r12012, %r12017;
	xor.b32  	%r12019, %r12014, %r12018;
	shf.l.wrap.b32 	%r12020, %r12019, %r12019, 8;
	add.s32 	%r12021, %r12015, %r12020;
	xor.b32  	%r12022, %r12017, %r12021;
	shf.l.wrap.b32 	%r12023, %r12022, %r12022, 7;
	add.s32 	%r12024, %r11982, %r11975;
	xor.b32  	%r12025, %r11996, %r12024;
	shf.l.wrap.b32 	%r12026, %r12025, %r12025, 16;
	add.s32 	%r12027, %r11961, %r12026;
	xor.b32  	%r12028, %r11975, %r12027;
	shf.l.wrap.b32 	%r12029, %r12028, %r12028, 12;
	add.s32 	%r12030, %r12024, %r12029;
	xor.b32  	%r12031, %r12026, %r12030;
	shf.l.wrap.b32 	%r12032, %r12031, %r12031, 8;
	add.s32 	%r12033, %r12027, %r12032;
	xor.b32  	%r12034, %r12029, %r12033;
	shf.l.wrap.b32 	%r12035, %r12034, %r12034, 7;
	add.s32 	%r12036, %r11994, %r11987;
	xor.b32  	%r12037, %r11960, %r12036;
	shf.l.wrap.b32 	%r12038, %r12037, %r12037, 16;
	add.s32 	%r12039, %r11973, %r12038;
	xor.b32  	%r12040, %r11987, %r12039;
	shf.l.wrap.b32 	%r12041, %r12040, %r12040, 12;
	add.s32 	%r12042, %r12036, %r12041;
	xor.b32  	%r12043, %r12038, %r12042;
	shf.l.wrap.b32 	%r12044, %r12043, %r12043, 8;
	add.s32 	%r12045, %r12039, %r12044;
	xor.b32  	%r12046, %r12041, %r12045;
	shf.l.wrap.b32 	%r12047, %r12046, %r12046, 7;
	add.s32 	%r12048, %r12006, %r12023;
	xor.b32  	%r12049, %r12044, %r12048;
	shf.l.wrap.b32 	%r12050, %r12049, %r12049, 16;
	add.s32 	%r12051, %r12033, %r12050;
	xor.b32  	%r12052, %r12023, %r12051;
	shf.l.wrap.b32 	%r12053, %r12052, %r12052, 12;
	add.s32 	%r12054, %r12048, %r12053;
	xor.b32  	%r12055, %r12050, %r12054;
	shf.l.wrap.b32 	%r12056, %r12055, %r12055, 8;
	add.s32 	%r12057, %r12051, %r12056;
	xor.b32  	%r12058, %r12053, %r12057;
	shf.l.wrap.b32 	%r12059, %r12058, %r12058, 7;
	add.s32 	%r12060, %r12018, %r12035;
	xor.b32  	%r12061, %r12008, %r12060;
	shf.l.wrap.b32 	%r12062, %r12061, %r12061, 16;
	add.s32 	%r12063, %r12045, %r12062;
	xor.b32  	%r12064, %r12035, %r12063;
	shf.l.wrap.b32 	%r12065, %r12064, %r12064, 12;
	add.s32 	%r12066, %r12060, %r12065;
	xor.b32  	%r12067, %r12062, %r12066;
	shf.l.wrap.b32 	%r12068, %r12067, %r12067, 8;
	add.s32 	%r12069, %r12063, %r12068;
	xor.b32  	%r12070, %r12065, %r12069;
	shf.l.wrap.b32 	%r12071, %r12070, %r12070, 7;
	add.s32 	%r12072, %r12030, %r12047;
	xor.b32  	%r12073, %r12020, %r12072;
	shf.l.wrap.b32 	%r12074, %r12073, %r12073, 16;
	add.s32 	%r12075, %r12009, %r12074;
	xor.b32  	%r12076, %r12047, %r12075;
	shf.l.wrap.b32 	%r12077, %r12076, %r12076, 12;
	add.s32 	%r12078, %r12072, %r12077;
	xor.b32  	%r12079, %r12074, %r12078;
	shf.l.wrap.b32 	%r12080, %r12079, %r12079, 8;
	add.s32 	%r12081, %r12075, %r12080;
	xor.b32  	%r12082, %r12077, %r12081;
	shf.l.wrap.b32 	%r12083, %r12082, %r12082, 7;
	add.s32 	%r12084, %r12042, %r12011;
	xor.b32  	%r12085, %r12032, %r12084;
	shf.l.wrap.b32 	%r12086, %r12085, %r12085, 16;
	add.s32 	%r12087, %r12021, %r12086;
	xor.b32  	%r12088, %r12011, %r12087;
	shf.l.wrap.b32 	%r12089, %r12088, %r12088, 12;
	add.s32 	%r12090, %r12084, %r12089;
	xor.b32  	%r12091, %r12086, %r12090;
	shf.l.wrap.b32 	%r12092, %r12091, %r12091, 8;
	add.s32 	%r12093, %r12087, %r12092;
	xor.b32  	%r12094, %r12089, %r12093;
	shf.l.wrap.b32 	%r12095, %r12094, %r12094, 7;
	add.s32 	%r12096, %r12054, %r12095;
	xor.b32  	%r12097, %r12068, %r12096;
	shf.l.wrap.b32 	%r12098, %r12097, %r12097, 16;
	add.s32 	%r12099, %r12081, %r12098;
	xor.b32  	%r12100, %r12095, %r12099;
	shf.l.wrap.b32 	%r12101, %r12100, %r12100, 12;
	add.s32 	%r12102, %r12096, %r12101;
	xor.b32  	%r12103, %r12098, %r12102;
	shf.l.wrap.b32 	%r12104, %r12103, %r12103, 8;
	add.s32 	%r12105, %r12099, %r12104;
	xor.b32  	%r12106, %r12101, %r12105;
	shf.l.wrap.b32 	%r12107, %r12106, %r12106, 7;
	add.s32 	%r12108, %r12066, %r12059;
	xor.b32  	%r12109, %r12080, %r12108;
	shf.l.wrap.b32 	%r12110, %r12109, %r12109, 16;
	add.s32 	%r12111, %r12093, %r12110;
	xor.b32  	%r12112, %r12059, %r12111;
	shf.l.wrap.b32 	%r12113, %r12112, %r12112, 12;
	add.s32 	%r12114, %r12108, %r12113;
	xor.b32  	%r12115, %r12110, %r12114;
	shf.l.wrap.b32 	%r12116, %r12115, %r12115, 8;
	add.s32 	%r12117, %r12111, %r12116;
	xor.b32  	%r12118, %r12113, %r12117;
	shf.l.wrap.b32 	%r12119, %r12118, %r12118, 7;
	add.s32 	%r12120, %r12078, %r12071;
	xor.b32  	%r12121, %r12092, %r12120;
	shf.l.wrap.b32 	%r12122, %r12121, %r12121, 16;
	add.s32 	%r12123, %r12057, %r12122;
	xor.b32  	%r12124, %r12071, %r12123;
	shf.l.wrap.b32 	%r12125, %r12124, %r12124, 12;
	add.s32 	%r12126, %r12120, %r12125;
	xor.b32  	%r12127, %r12122, %r12126;
	shf.l.wrap.b32 	%r12128, %r12127, %r12127, 8;
	add.s32 	%r12129, %r12123, %r12128;
	xor.b32  	%r12130, %r12125, %r12129;
	shf.l.wrap.b32 	%r12131, %r12130, %r12130, 7;
	add.s32 	%r12132, %r12090, %r12083;
	xor.b32  	%r12133, %r12056, %r12132;
	shf.l.wrap.b32 	%r12134, %r12133, %r12133, 16;
	add.s32 	%r12135, %r12069, %r12134;
	xor.b32  	%r12136, %r12083, %r12135;
	shf.l.wrap.b32 	%r12137, %r12136, %r12136, 12;
	add.s32 	%r12138, %r12132, %r12137;
	xor.b32  	%r12139, %r12134, %r12138;
	shf.l.wrap.b32 	%r12140, %r12139, %r12139, 8;
	add.s32 	%r12141, %r12135, %r12140;
	xor.b32  	%r12142, %r12137, %r12141;
	shf.l.wrap.b32 	%r12143, %r12142, %r12142, 7;
	add.s32 	%r12144, %r12102, %r12119;
	xor.b32  	%r12145, %r12140, %r12144;
	shf.l.wrap.b32 	%r12146, %r12145, %r12145, 16;
	add.s32 	%r12147, %r12129, %r12146;
	xor.b32  	%r12148, %r12119, %r12147;
	shf.l.wrap.b32 	%r12149, %r12148, %r12148, 12;
	add.s32 	%r12150, %r12144, %r12149;
	xor.b32  	%r12151, %r12146, %r12150;
	shf.l.wrap.b32 	%r12152, %r12151, %r12151, 8;
	add.s32 	%r12153, %r12147, %r12152;
	xor.b32  	%r12154, %r12149, %r12153;
	shf.l.wrap.b32 	%r12155, %r12154, %r12154, 7;
	add.s32 	%r12156, %r12114, %r12131;
	xor.b32  	%r12157, %r12104, %r12156;
	shf.l.wrap.b32 	%r12158, %r12157, %r12157, 16;
	add.s32 	%r12159, %r12141, %r12158;
	xor.b32  	%r12160, %r12131, %r12159;
	shf.l.wrap.b32 	%r12161, %r12160, %r12160, 12;
	add.s32 	%r12162, %r12156, %r12161;
	xor.b32  	%r12163, %r12158, %r12162;
	shf.l.wrap.b32 	%r12164, %r12163, %r12163, 8;
	add.s32 	%r12165, %r12159, %r12164;
	xor.b32  	%r12166, %r12161, %r12165;
	shf.l.wrap.b32 	%r12167, %r12166, %r12166, 7;
	add.s32 	%r12168, %r12126, %r12143;
	xor.b32  	%r12169, %r12116, %r12168;
	shf.l.wrap.b32 	%r12170, %r12169, %r12169, 16;
	add.s32 	%r12171, %r12105, %r12170;
	xor.b32  	%r12172, %r12143, %r12171;
	shf.l.wrap.b32 	%r12173, %r12172, %r12172, 12;
	add.s32 	%r12174, %r12168, %r12173;
	xor.b32  	%r12175, %r12170, %r12174;
	shf.l.wrap.b32 	%r12176, %r12175, %r12175, 8;
	add.s32 	%r12177, %r12171, %r12176;
	xor.b32  	%r12178, %r12173, %r12177;
	shf.l.wrap.b32 	%r12179, %r12178, %r12178, 7;
	add.s32 	%r12180, %r12138, %r12107;
	xor.b32  	%r12181, %r12128, %r12180;
	shf.l.wrap.b32 	%r12182, %r12181, %r12181, 16;
	add.s32 	%r12183, %r12117, %r12182;
	xor.b32  	%r12184, %r12107, %r12183;
	shf.l.wrap.b32 	%r12185, %r12184, %r12184, 12;
	add.s32 	%r12186, %r12180, %r12185;
	xor.b32  	%r12187, %r12182, %r12186;
	shf.l.wrap.b32 	%r12188, %r12187, %r12187, 8;
	add.s32 	%r12189, %r12183, %r12188;
	xor.b32  	%r12190, %r12185, %r12189;
	shf.l.wrap.b32 	%r12191, %r12190, %r12190, 7;
	add.s32 	%r12192, %r12150, %r12191;
	xor.b32  	%r12193, %r12164, %r12192;
	shf.l.wrap.b32 	%r12194, %r12193, %r12193, 16;
	add.s32 	%r12195, %r12177, %r12194;
	xor.b32  	%r12196, %r12191, %r12195;
	shf.l.wrap.b32 	%r12197, %r12196, %r12196, 12;
	add.s32 	%r12198, %r12192, %r12197;
	xor.b32  	%r12199, %r12194, %r12198;
	shf.l.wrap.b32 	%r12200, %r12199, %r12199, 8;
	add.s32 	%r12201, %r12195, %r12200;
	xor.b32  	%r12202, %r12197, %r12201;
	shf.l.wrap.b32 	%r12203, %r12202, %r12202, 7;
	add.s32 	%r12204, %r12162, %r12155;
	xor.b32  	%r12205, %r12176, %r12204;
	shf.l.wrap.b32 	%r12206, %r12205, %r12205, 16;
	add.s32 	%r12207, %r12189, %r12206;
	xor.b32  	%r12208, %r12155, %r12207;
	shf.l.wrap.b32 	%r12209, %r12208, %r12208, 12;
	add.s32 	%r12210, %r12204, %r12209;
	xor.b32  	%r12211, %r12206, %r12210;
	shf.l.wrap.b32 	%r12212, %r12211, %r12211, 8;
	add.s32 	%r12213, %r12207, %r12212;
	xor.b32  	%r12214, %r12209, %r12213;
	shf.l.wrap.b32 	%r12215, %r12214, %r12214, 7;
	add.s32 	%r12216, %r12174, %r12167;
	xor.b32  	%r12217, %r12188, %r12216;
	shf.l.wrap.b32 	%r12218, %r12217, %r12217, 16;
	add.s32 	%r12219, %r12153, %r12218;
	xor.b32  	%r12220, %r12167, %r12219;
	shf.l.wrap.b32 	%r12221, %r12220, %r12220, 12;
	add.s32 	%r12222, %r12216, %r12221;
	xor.b32  	%r12223, %r12218, %r12222;
	shf.l.wrap.b32 	%r12224, %r12223, %r12223, 8;
	add.s32 	%r12225, %r12219, %r12224;
	xor.b32  	%r12226, %r12221, %r12225;
	shf.l.wrap.b32 	%r12227, %r12226, %r12226, 7;
	add.s32 	%r12228, %r12186, %r12179;
	xor.b32  	%r12229, %r12152, %r12228;
	shf.l.wrap.b32 	%r12230, %r12229, %r12229, 16;
	add.s32 	%r12231, %r12165, %r12230;
	xor.b32  	%r12232, %r12179, %r12231;
	shf.l.wrap.b32 	%r12233, %r12232, %r12232, 12;
	add.s32 	%r12234, %r12228, %r12233;
	xor.b32  	%r12235, %r12230, %r12234;
	shf.l.wrap.b32 	%r12236, %r12235, %r12235, 8;
	add.s32 	%r12237, %r12231, %r12236;
	xor.b32  	%r12238, %r12233, %r12237;
	shf.l.wrap.b32 	%r12239, %r12238, %r12238, 7;
	add.s32 	%r12240, %r12198, %r12215;
	xor.b32  	%r12241, %r12236, %r12240;
	shf.l.wrap.b32 	%r12242, %r12241, %r12241, 16;
	add.s32 	%r12243, %r12225, %r12242;
	xor.b32  	%r12244, %r12215, %r12243;
	shf.l.wrap.b32 	%r12245, %r12244, %r12244, 12;
	add.s32 	%r12246, %r12240, %r12245;
	xor.b32  	%r12247, %r12242, %r12246;
	shf.l.wrap.b32 	%r12248, %r12247, %r12247, 8;
	add.s32 	%r12249, %r12243, %r12248;
	xor.b32  	%r12250, %r12245, %r12249;
	shf.l.wrap.b32 	%r12251, %r12250, %r12250, 7;
	add.s32 	%r12252, %r12210, %r12227;
	xor.b32  	%r12253, %r12200, %r12252;
	shf.l.wrap.b32 	%r12254, %r12253, %r12253, 16;
	add.s32 	%r12255, %r12237, %r12254;
	xor.b32  	%r12256, %r12227, %r12255;
	shf.l.wrap.b32 	%r12257, %r12256, %r12256, 12;
	add.s32 	%r12258, %r12252, %r12257;
	xor.b32  	%r12259, %r12254, %r12258;
	shf.l.wrap.b32 	%r12260, %r12259, %r12259, 8;
	add.s32 	%r12261, %r12255, %r12260;
	xor.b32  	%r12262, %r12257, %r12261;
	shf.l.wrap.b32 	%r12263, %r12262, %r12262, 7;
	add.s32 	%r12264, %r12222, %r12239;
	xor.b32  	%r12265, %r12212, %r12264;
	shf.l.wrap.b32 	%r12266, %r12265, %r12265, 16;
	add.s32 	%r12267, %r12201, %r12266;
	xor.b32  	%r12268, %r12239, %r12267;
	shf.l.wrap.b32 	%r12269, %r12268, %r12268, 12;
	add.s32 	%r12270, %r12264, %r12269;
	xor.b32  	%r12271, %r12266, %r12270;
	shf.l.wrap.b32 	%r12272, %r12271, %r12271, 8;
	add.s32 	%r12273, %r12267, %r12272;
	xor.b32  	%r12274, %r12269, %r12273;
	shf.l.wrap.b32 	%r12275, %r12274, %r12274, 7;
	add.s32 	%r12276, %r12234, %r12203;
	xor.b32  	%r12277, %r12224, %r12276;
	shf.l.wrap.b32 	%r12278, %r12277, %r12277, 16;
	add.s32 	%r12279, %r12213, %r12278;
	xor.b32  	%r12280, %r12203, %r12279;
	shf.l.wrap.b32 	%r12281, %r12280, %r12280, 12;
	add.s32 	%r12282, %r12276, %r12281;
	xor.b32  	%r12283, %r12278, %r12282;
	shf.l.wrap.b32 	%r12284, %r12283, %r12283, 8;
	add.s32 	%r12285, %r12279, %r12284;
	xor.b32  	%r12286, %r12281, %r12285;
	shf.l.wrap.b32 	%r12287, %r12286, %r12286, 7;
	add.s32 	%r54398, %r11904, %r12246;
	add.s32 	%r54399, %r54406, %r12287;
	add.s32 	%r54397, %r11916, %r12258;
	add.s32 	%r54400, %r54405, %r12251;
	add.s32 	%r54396, %r11928, %r12270;
	add.s32 	%r54401, %r54404, %r12263;
	add.s32 	%r54395, %r11940, %r12282;
	add.s32 	%r54402, %r54403, %r12275;
	xor.b32  	%r12288, %r11905, 1;
	shf.l.wrap.b32 	%r12289, %r11905, %r12288, 16;
	add.s32 	%r12290, %r54406, %r12289;
	xor.b32  	%r12291, %r54406, %r12290;
	shf.l.wrap.b32 	%r12292, %r12291, %r12291, 12;
	add.s32 	%r12293, %r11905, %r12292;
	xor.b32  	%r12294, %r12289, %r12293;
	shf.l.wrap.b32 	%r12295, %r12294, %r12294, 8;
	add.s32 	%r12296, %r12290, %r12295;
	xor.b32  	%r12297, %r12292, %r12296;
	shf.l.wrap.b32 	%r12298, %r12297, %r12297, 7;
	add.s32 	%r12299, %r12293, %r11927;
	xor.b32  	%r12300, %r11948, %r12299;
	shf.l.wrap.b32 	%r12301, %r12300, %r12300, 16;
	add.s32 	%r12302, %r11937, %r12301;
	xor.b32  	%r12303, %r11927, %r12302;
	shf.l.wrap.b32 	%r12304, %r12303, %r12303, 12;
	add.s32 	%r12305, %r12299, %r12304;
	xor.b32  	%r12306, %r12301, %r12305;
	shf.l.wrap.b32 	%r12307, %r12306, %r12306, 8;
	add.s32 	%r12308, %r12302, %r12307;
	xor.b32  	%r12309, %r12304, %r12308;
	shf.l.wrap.b32 	%r12310, %r12309, %r12309, 7;
	xor.b32  	%r12311, %r12295, %r11964;
	shf.l.wrap.b32 	%r12312, %r12311, %r12311, 16;
	add.s32 	%r12313, %r11949, %r12312;
	xor.b32  	%r12314, %r11939, %r12313;
	shf.l.wrap.b32 	%r12315, %r12314, %r12314, 12;
	add.s32 	%r12316, %r11964, %r12315;
	xor.b32  	%r12317, %r12312, %r12316;
	shf.l.wrap.b32 	%r12318, %r12317, %r12317, 8;
	add.s32 	%r12319, %r12313, %r12318;
	xor.b32  	%r12320, %r12315, %r12319;
	shf.l.wrap.b32 	%r12321, %r12320, %r12320, 7;
	add.s32 	%r12322, %r12296, %r11978;
	xor.b32  	%r12323, %r11951, %r12322;
	shf.l.wrap.b32 	%r12324, %r12323, %r12323, 12;
	add.s32 	%r12325, %r11976, %r12324;
	xor.b32  	%r12326, %r11978, %r12325;
	shf.l.wrap.b32 	%r12327, %r12326, %r12326, 8;
	add.s32 	%r12328, %r12322, %r12327;
	xor.b32  	%r12329, %r12324, %r12328;
	shf.l.wrap.b32 	%r12330, %r12329, %r12329, 7;
	add.s32 	%r12331, %r11946, %r12298;
	xor.b32  	%r12332, %r11936, %r12331;
	shf.l.wrap.b32 	%r12333, %r12332, %r12332, 16;
	add.s32 	%r12334, %r11925, %r12333;
	xor.b32  	%r12335, %r12298, %r12334;
	shf.l.wrap.b32 	%r12336, %r12335, %r12335, 12;
	add.s32 	%r12337, %r12331, %r12336;
	xor.b32  	%r12338, %r12333, %r12337;
	shf.l.wrap.b32 	%r12339, %r12338, %r12338, 8;
	add.s32 	%r12340, %r12334, %r12339;
	xor.b32  	%r12341, %r12336, %r12340;
	shf.l.wrap.b32 	%r12342, %r12341, %r12341, 7;
	add.s32 	%r12343, %r12305, %r12342;
	xor.b32  	%r12344, %r12318, %r12343;
	shf.l.wrap.b32 	%r12345, %r12344, %r12344, 16;
	add.s32 	%r12346, %r12328, %r12345;
	xor.b32  	%r12347, %r12342, %r12346;
	shf.l.wrap.b32 	%r12348, %r12347, %r12347, 12;
	add.s32 	%r12349, %r12343, %r12348;
	xor.b32  	%r12350, %r12345, %r12349;
	shf.l.wrap.b32 	%r12351, %r12350, %r12350, 8;
	add.s32 	%r12352, %r12346, %r12351;
	xor.b32  	%r12353, %r12348, %r12352;
	shf.l.wrap.b32 	%r12354, %r12353, %r12353, 7;
	add.s32 	%r12355, %r12316, %r12310;
	xor.b32  	%r12356, %r12327, %r12355;
	shf.l.wrap.b32 	%r12357, %r12356, %r12356, 16;
	add.s32 	%r12358, %r12340, %r12357;
	xor.b32  	%r12359, %r12310, %r12358;
	shf.l.wrap.b32 	%r12360, %r12359, %r12359, 12;
	add.s32 	%r12361, %r12355, %r12360;
	xor.b32  	%r12362, %r12357, %r12361;
	shf.l.wrap.b32 	%r12363, %r12362, %r12362, 8;
	add.s32 	%r12364, %r12358, %r12363;
	xor.b32  	%r12365, %r12360, %r12364;
	shf.l.wrap.b32 	%r12366, %r12365, %r12365, 7;
	add.s32 	%r12367, %r12325, %r12321;
	xor.b32  	%r12368, %r12339, %r12367;
	shf.l.wrap.b32 	%r12369, %r12368, %r12368, 16;
	add.s32 	%r12370, %r12308, %r12369;
	xor.b32  	%r12371, %r12321, %r12370;
	shf.l.wrap.b32 	%r12372, %r12371, %r12371, 12;
	add.s32 	%r12373, %r12367, %r12372;
	xor.b32  	%r12374, %r12369, %r12373;
	shf.l.wrap.b32 	%r12375, %r12374, %r12374, 8;
	add.s32 	%r12376, %r12370, %r12375;
	xor.b32  	%r12377, %r12372, %r12376;
	shf.l.wrap.b32 	%r12378, %r12377, %r12377, 7;
	add.s32 	%r12379, %r12337, %r12330;
	xor.b32  	%r12380, %r12307, %r12379;
	shf.l.wrap.b32 	%r12381, %r12380, %r12380, 16;
	add.s32 	%r12382, %r12319, %r12381;
	xor.b32  	%r12383, %r12330, %r12382;
	shf.l.wrap.b32 	%r12384, %r12383, %r12383, 12;
	add.s32 	%r12385, %r12379, %r12384;
	xor.b32  	%r12386, %r12381, %r12385;
	shf.l.wrap.b32 	%r12387, %r12386, %r12386, 8;
	add.s32 	%r12388, %r12382, %r12387;
	xor.b32  	%r12389, %r12384, %r12388;
	shf.l.wrap.b32 	%r12390, %r12389, %r12389, 7;
	add.s32 	%r12391, %r12349, %r12366;
	xor.b32  	%r12392, %r12387, %r12391;
	shf.l.wrap.b32 	%r12393, %r12392, %r12392, 16;
	add.s32 	%r12394, %r12376, %r12393;
	xor.b32  	%r12395, %r12366, %r12394;
	shf.l.wrap.b32 	%r12396, %r12395, %r12395, 12;
	add.s32 	%r12397, %r12391, %r12396;
	xor.b32  	%r12398, %r12393, %r12397;
	shf.l.wrap.b32 	%r12399, %r12398, %r12398, 8;
	add.s32 	%r12400, %r12394, %r12399;
	xor.b32  	%r12401, %r12396, %r12400;
	shf.l.wrap.b32 	%r12402, %r12401, %r12401, 7;
	add.s32 	%r12403, %r12361, %r12378;
	xor.b32  	%r12404, %r12351, %r12403;
	shf.l.wrap.b32 	%r12405, %r12404, %r12404, 16;
	add.s32 	%r12406, %r12388, %r12405;
	xor.b32  	%r12407, %r12378, %r12406;
	shf.l.wrap.b32 	%r12408, %r12407, %r12407, 12;
	add.s32 	%r12409, %r12403, %r12408;
	xor.b32  	%r12410, %r12405, %r12409;
	shf.l.wrap.b32 	%r12411, %r12410, %r12410, 8;
	add.s32 	%r12412, %r12406, %r12411;
	xor.b32  	%r12413, %r12408, %r12412;
	shf.l.wrap.b32 	%r12414, %r12413, %r12413, 7;
	add.s32 	%r12415, %r12373, %r12390;
	xor.b32  	%r12416, %r12363, %r12415;
	shf.l.wrap.b32 	%r12417, %r12416, %r12416, 16;
	add.s32 	%r12418, %r12352, %r12417;
	xor.b32  	%r12419, %r12390, %r12418;
	shf.l.wrap.b32 	%r12420, %r12419, %r12419, 12;
	add.s32 	%r12421, %r12415, %r12420;
	xor.b32  	%r12422, %r12417, %r12421;
	shf.l.wrap.b32 	%r12423, %r12422, %r12422, 8;
	add.s32 	%r12424, %r12418, %r12423;
	xor.b32  	%r12425, %r12420, %r12424;
	shf.l.wrap.b32 	%r12426, %r12425, %r12425, 7;
	add.s32 	%r12427, %r12385, %r12354;
	xor.b32  	%r12428, %r12375, %r12427;
	shf.l.wrap.b32 	%r12429, %r12428, %r12428, 16;
	add.s32 	%r12430, %r12364, %r12429;
	xor.b32  	%r12431, %r12354, %r12430;
	shf.l.wrap.b32 	%r12432, %r12431, %r12431, 12;
	add.s32 	%r12433, %r12427, %r12432;
	xor.b32  	%r12434, %r12429, %r12433;
	shf.l.wrap.b32 	%r12435, %r12434, %r12434, 8;
	add.s32 	%r12436, %r12430, %r12435;
	xor.b32  	%r12437, %r12432, %r12436;
	shf.l.wrap.b32 	%r12438, %r12437, %r12437, 7;
	add.s32 	%r12439, %r12397, %r12438;
	xor.b32  	%r12440, %r12411, %r12439;
	shf.l.wrap.b32 	%r12441, %r12440, %r12440, 16;
	add.s32 	%r12442, %r12424, %r12441;
	xor.b32  	%r12443, %r12438, %r12442;
	shf.l.wrap.b32 	%r12444, %r12443, %r12443, 12;
	add.s32 	%r12445, %r12439, %r12444;
	xor.b32  	%r12446, %r12441, %r12445;
	shf.l.wrap.b32 	%r12447, %r12446, %r12446, 8;
	add.s32 	%r12448, %r12442, %r12447;
	xor.b32  	%r12449, %r12444, %r12448;
	shf.l.wrap.b32 	%r12450, %r12449, %r12449, 7;
	add.s32 	%r12451, %r12409, %r12402;
	xor.b32  	%r12452, %r12423, %r12451;
	shf.l.wrap.b32 	%r12453, %r12452, %r12452, 16;
	add.s32 	%r12454, %r12436, %r12453;
	xor.b32  	%r12455, %r12402, %r12454;
	shf.l.wrap.b32 	%r12456, %r12455, %r12455, 12;
	add.s32 	%r12457, %r12451, %r12456;
	xor.b32  	%r12458, %r12453, %r12457;
	shf.l.wrap.b32 	%r12459, %r12458, %r12458, 8;
	add.s32 	%r12460, %r12454, %r12459;
	xor.b32  	%r12461, %r12456, %r12460;
	shf.l.wrap.b32 	%r12462, %r12461, %r12461, 7;
	add.s32 	%r12463, %r12421, %r12414;
	xor.b32  	%r12464, %r12435, %r12463;
	shf.l.wrap.b32 	%r12465, %r12464, %r12464, 16;
	add.s32 	%r12466, %r12400, %r12465;
	xor.b32  	%r12467, %r12414, %r12466;
	shf.l.wrap.b32 	%r12468, %r12467, %r12467, 12;
	add.s32 	%r12469, %r12463, %r12468;
	xor.b32  	%r12470, %r12465, %r12469;
	shf.l.wrap.b32 	%r12471, %r12470, %r12470, 8;
	add.s32 	%r12472, %r12466, %r12471;
	xor.b32  	%r12473, %r12468, %r12472;
	shf.l.wrap.b32 	%r12474, %r12473, %r12473, 7;
	add.s32 	%r12475, %r12433, %r12426;
	xor.b32  	%r12476, %r12399, %r12475;
	shf.l.wrap.b32 	%r12477, %r12476, %r12476, 16;
	add.s32 	%r12478, %r12412, %r12477;
	xor.b32  	%r12479, %r12426, %r12478;
	shf.l.wrap.b32 	%r12480, %r12479, %r12479, 12;
	add.s32 	%r12481, %r12475, %r12480;
	xor.b32  	%r12482, %r12477, %r12481;
	shf.l.wrap.b32 	%r12483, %r12482, %r12482, 8;
	add.s32 	%r12484, %r12478, %r12483;
	xor.b32  	%r12485, %r12480, %r12484;
	shf.l.wrap.b32 	%r12486, %r12485, %r12485, 7;
	add.s32 	%r12487, %r12445, %r12462;
	xor.b32  	%r12488, %r12483, %r12487;
	shf.l.wrap.b32 	%r12489, %r12488, %r12488, 16;
	add.s32 	%r12490, %r12472, %r12489;
	xor.b32  	%r12491, %r12462, %r12490;
	shf.l.wrap.b32 	%r12492, %r12491, %r12491, 12;
	add.s32 	%r12493, %r12487, %r12492;
	xor.b32  	%r12494, %r12489, %r12493;
	shf.l.wrap.b32 	%r12495, %r12494, %r12494, 8;
	add.s32 	%r12496, %r12490, %r12495;
	xor.b32  	%r12497, %r12492, %r12496;
	shf.l.wrap.b32 	%r12498, %r12497, %r12497, 7;
	add.s32 	%r12499, %r12457, %r12474;
	xor.b32  	%r12500, %r12447, %r12499;
	shf.l.wrap.b32 	%r12501, %r12500, %r12500, 16;
	add.s32 	%r12502, %r12484, %r12501;
	xor.b32  	%r12503, %r12474, %r12502;
	shf.l.wrap.b32 	%r12504, %r12503, %r12503, 12;
	add.s32 	%r12505, %r12499, %r12504;
	xor.b32  	%r12506, %r12501, %r12505;
	shf.l.wrap.b32 	%r12507, %r12506, %r12506, 8;
	add.s32 	%r12508, %r12502, %r12507;
	xor.b32  	%r12509, %r12504, %r12508;
	shf.l.wrap.b32 	%r12510, %r12509, %r12509, 7;
	add.s32 	%r12511, %r12469, %r12486;
	xor.b32  	%r12512, %r12459, %r12511;
	shf.l.wrap.b32 	%r12513, %r12512, %r12512, 16;
	add.s32 	%r12514, %r12448, %r12513;
	xor.b32  	%r12515, %r12486, %r12514;
	shf.l.wrap.b32 	%r12516, %r12515, %r12515, 12;
	add.s32 	%r12517, %r12511, %r12516;
	xor.b32  	%r12518, %r12513, %r12517;
	shf.l.wrap.b32 	%r12519, %r12518, %r12518, 8;
	add.s32 	%r12520, %r12514, %r12519;
	xor.b32  	%r12521, %r12516, %r12520;
	shf.l.wrap.b32 	%r12522, %r12521, %r12521, 7;
	add.s32 	%r12523, %r12481, %r12450;
	xor.b32  	%r12524, %r12471, %r12523;
	shf.l.wrap.b32 	%r12525, %r12524, %r12524, 16;
	add.s32 	%r12526, %r12460, %r12525;
	xor.b32  	%r12527, %r12450, %r12526;
	shf.l.wrap.b32 	%r12528, %r12527, %r12527, 12;
	add.s32 	%r12529, %r12523, %r12528;
	xor.b32  	%r12530, %r12525, %r12529;
	shf.l.wrap.b32 	%r12531, %r12530, %r12530, 8;
	add.s32 	%r12532, %r12526, %r12531;
	xor.b32  	%r12533, %r12528, %r12532;
	shf.l.wrap.b32 	%r12534, %r12533, %r12533, 7;
	add.s32 	%r12535, %r12493, %r12534;
	xor.b32  	%r12536, %r12507, %r12535;
	shf.l.wrap.b32 	%r12537, %r12536, %r12536, 16;
	add.s32 	%r12538, %r12520, %r12537;
	xor.b32  	%r12539, %r12534, %r12538;
	shf.l.wrap.b32 	%r12540, %r12539, %r12539, 12;
	add.s32 	%r12541, %r12535, %r12540;
	xor.b32  	%r12542, %r12537, %r12541;
	shf.l.wrap.b32 	%r12543, %r12542, %r12542, 8;
	add.s32 	%r12544, %r12505, %r12498;
	xor.b32  	%r12545, %r12519, %r12544;
	shf.l.wrap.b32 	%r12546, %r12545, %r12545, 16;
	add.s32 	%r12547, %r12532, %r12546;
	xor.b32  	%r12548, %r12498, %r12547;
	shf.l.wrap.b32 	%r12549, %r12548, %r12548, 12;
	add.s32 	%r12550, %r12544, %r12549;
	xor.b32  	%r12551, %r12546, %r12550;
	shf.l.wrap.b32 	%r12552, %r12551, %r12551, 8;
	add.s32 	%r12553, %r12547, %r12552;
	xor.b32  	%r12554, %r12549, %r12553;
	shf.l.wrap.b32 	%r12555, %r12554, %r12554, 7;
	add.s32 	%r12556, %r12517, %r12510;
	xor.b32  	%r12557, %r12531, %r12556;
	shf.l.wrap.b32 	%r12558, %r12557, %r12557, 16;
	add.s32 	%r12559, %r12496, %r12558;
	xor.b32  	%r12560, %r12510, %r12559;
	shf.l.wrap.b32 	%r12561, %r12560, %r12560, 12;
	add.s32 	%r12562, %r12556, %r12561;
	xor.b32  	%r12563, %r12558, %r12562;
	shf.l.wrap.b32 	%r12564, %r12563, %r12563, 8;
	add.s32 	%r12565, %r12559, %r12564;
	xor.b32  	%r12566, %r12561, %r12565;
	shf.l.wrap.b32 	%r12567, %r12566, %r12566, 7;
	add.s32 	%r12568, %r12529, %r12522;
	xor.b32  	%r12569, %r12495, %r12568;
	shf.l.wrap.b32 	%r12570, %r12569, %r12569, 16;
	add.s32 	%r12571, %r12508, %r12570;
	xor.b32  	%r12572, %r12522, %r12571;
	shf.l.wrap.b32 	%r12573, %r12572, %r12572, 12;
	add.s32 	%r12574, %r12568, %r12573;
	xor.b32  	%r12575, %r12570, %r12574;
	shf.l.wrap.b32 	%r12576, %r12575, %r12575, 8;
	add.s32 	%r12577, %r12571, %r12576;
	add.s32 	%r12578, %r12541, %r12555;
	xor.b32  	%r12579, %r12576, %r12578;
	shf.l.wrap.b32 	%r12580, %r12579, %r12579, 16;
	add.s32 	%r12581, %r12565, %r12580;
	xor.b32  	%r12582, %r12555, %r12581;
	shr.u32 	%r12583, %r12582, 20;
	add.s32 	%r12584, %r12578, %r12583;
	add.s32 	%r12585, %r12550, %r12567;
	xor.b32  	%r12586, %r12543, %r12585;
	shf.l.wrap.b32 	%r12587, %r12586, %r12586, 16;
	add.s32 	%r12588, %r12577, %r12587;
	xor.b32  	%r12589, %r12567, %r12588;
	shr.u32 	%r12590, %r12589, 20;
	add.s32 	%r12591, %r12585, %r12590;
	add.s32 	%r12592, %r11904, %r12584;
	add.s32 	%r12593, %r11916, %r12591;
	cvt.u32.u16 	%r12594, %rs30;
	add.s32 	%r12595, %r12594, %r54394;
	add.s32 	%r12596, %r12595, -11;
	not.b32 	%r12597, %r12596;
	add.s32 	%r12598, %r12597, %r1766;
	mov.u32 	%r12599, %ctaid.x;
	shl.b32 	%r12600, %r12599, 11;
	mov.u32 	%r12601, %tid.x;
	and.b32  	%r12602, %r12601, 31;
	or.b32  	%r12603, %r12600, %r12602;
	shl.b32 	%r12604, %r12601, 3;
	and.b32  	%r12605, %r12604, 7936;
	add.s32 	%r12606, %r54317, %r12605;
	add.s32 	%r12607, %r12603, %r12606;
	shr.u32 	%r12608, %r12607, %r12598;
	and.b32  	%r12609, %r12608, 1;
	setp.eq.b32 	%p47, %r12609, 1;
	selp.b32 	%r12610, %r12593, %r12592, %p47;
	cvt.u16.u32 	%rs377, %r12610;
	and.b16  	%rs750, %rs377, 1;
	and.b16  	%rs378, %rs748, 255;
	setp.ne.s16 	%p48, %rs378, 1;
	@%p48 bra 	$L__BB4_61;
	ld.param.u64 	%rd744, [fused_batch_pir_kernel_optimized_16_param_1];
	cvt.u32.u16 	%r12611, %rs30;
	add.s32 	%r12612, %r12611, %r54394;
	add.s32 	%r12613, %r12612, -11;
	not.b32 	%r12614, %r12613;
	add.s32 	%r12615, %r12614, %r1766;
	mov.u32 	%r12616, %ctaid.x;
	shl.b32 	%r12617, %r12616, 11;
	mov.u32 	%r12618, %tid.x;
	and.b32  	%r12619, %r12618, 31;
	or.b32  	%r12620, %r12617, %r12619;
	shl.b32 	%r12621, %r12618, 3;
	and.b32  	%r12622, %r12621, 7936;
	add.s32 	%r12623, %r54317, %r12622;
	add.s32 	%r12624, %r12620, %r12623;
	shr.u32 	%r12625, %r12624, %r12615;
	and.b32  	%r12626, %r12625, 1;
	setp.eq.b32 	%p49, %r12626, 1;
	cvt.u64.u32 	%rd57, %r54394;
	cvt.u64.u16 	%rd58, %rs30;
	add.s64 	%rd59, %rd57, %rd58;
	cvta.to.global.u64 	%rd60, %rd744;
	shl.b64 	%rd61, %rd59, 4;
	add.s64 	%rd62, %rd60, %rd61;
	ld.global.u32 	%r12627, [%rd62+1308];
	selp.b32 	%r12628, %r54399, %r54398, %p49;
	xor.b32  	%r12629, %r12628, %r12627;
	selp.b32 	%r12630, %r54400, %r54397, %p49;
	selp.b32 	%r54398, %r54398, %r12629, %p49;
	selp.b32 	%r54399, %r12629, %r54399, %p49;
	ld.global.u32 	%r12631, [%rd62+1312];
	xor.b32  	%r12632, %r12630, %r12631;
	selp.b32 	%r12633, %r54401, %r54396, %p49;
	selp.b32 	%r54397, %r54397, %r12632, %p49;
	selp.b32 	%r54400, %r12632, %r54400, %p49;
	ld.global.u32 	%r12634, [%rd62+1316];
	xor.b32  	%r12635, %r12633, %r12634;
	selp.b32 	%r12636, %r54402, %r54395, %p49;
	selp.b32 	%r54396, %r54396, %r12635, %p49;
	selp.b32 	%r54401, %r12635, %r54401, %p49;
	ld.global.u32 	%r12637, [%rd62+1320];
	xor.b32  	%r12638, %r12636, %r12637;
	selp.b64 	%rd63, 445, 420, %p49;
	selp.b32 	%r54395, %r54395, %r12638, %p49;
	selp.b32 	%r54402, %r12638, %r54402, %p49;
	add.s64 	%rd64, %rd63, %rd59;
	add.s64 	%rd65, %rd64, %rd60;
	ld.global.u8 	%rs379, [%rd65+1453];
	xor.b16  	%rs750, %rs379, %rs750;
$L__BB4_61:
	cvt.u32.u16 	%r12639, %rs30;
	add.s32 	%r12640, %r12639, -11;
	add.s32 	%r12641, %r54394, %r12640;
	not.b32 	%r12642, %r12641;
	add.s32 	%r12643, %r12642, %r1766;
	mov.u32 	%r12644, %ctaid.x;
	shl.b32 	%r12645, %r12644, 11;
	mov.u32 	%r12646, %tid.x;
	and.b32  	%r12647, %r12646, 31;
	or.b32  	%r12648, %r12645, %r12647;
	shl.b32 	%r12649, %r12646, 3;
	and.b32  	%r12650, %r12649, 7936;
	add.s32 	%r12651, %r54317, %r12650;
	add.s32 	%r12652, %r12648, %r12651;
	shr.u32 	%r12653, %r12652, %r12643;
	and.b32  	%r12654, %r12653, 1;
	setp.eq.b32 	%p50, %r12654, 1;
	selp.b32 	%r54406, %r54399, %r54398, %p50;
	selp.b32 	%r54405, %r54400, %r54397, %p50;
	selp.b32 	%r54404, %r54401, %r54396, %p50;
	selp.b32 	%r54403, %r54402, %r54395, %p50;
	add.s32 	%r54394, %r54394, 1;
	sub.s32 	%r12655, %r1766, %r12640;
	setp.ne.s32 	%p51, %r54394, %r12655;
	mov.u16 	%rs748, %rs750;
	@%p51 bra 	$L__BB4_59;
$L__BB4_62:
	and.b16  	%rs380, %rs750, 255;
	setp.ne.s16 	%p52, %rs380, 1;
	@%p52 bra 	$L__BB4_64;
	ld.param.u64 	%rd745, [fused_batch_pir_kernel_optimized_16_param_1];
	cvta.to.global.u64 	%rd66, %rd745;
	ld.global.u32 	%r12656, [%rd66+1936];
	xor.b32  	%r54406, %r54406, %r12656;
$L__BB4_64:
	@%p52 bra 	$L__BB4_66;
	ld.param.u64 	%rd746, [fused_batch_pir_kernel_optimized_16_param_1];
	cvta.to.global.u64 	%rd67, %rd746;
	ld.global.u32 	%r12657, [%rd67+1940];
	xor.b32  	%r54405, %r54405, %r12657;
$L__BB4_66:
	@%p52 bra 	$L__BB4_68;
	ld.param.u64 	%rd747, [fused_batch_pir_kernel_optimized_16_param_1];
	cvta.to.global.u64 	%rd68, %rd747;
	ld.global.u32 	%r12658, [%rd68+1944];
	xor.b32  	%r54404, %r54404, %r12658;
$L__BB4_68:
	@%p52 bra 	$L__BB4_70;
	ld.param.u64 	%rd748, [fused_batch_pir_kernel_optimized_16_param_1];
	cvta.to.global.u64 	%rd69, %rd748;
	ld.global.u32 	%r12659, [%rd69+1948];
	xor.b32  	%r54403, %r54403, %r12659;
$L__BB4_70:
	ld.param.u32 	%r52714, [fused_batch_pir_kernel_optimized_16_param_4];
	mov.u32 	%r12661, %ctaid.x;
	shl.b32 	%r12662, %r12661, 11;
	mov.u32 	%r12663, %tid.x;
	and.b32  	%r12664, %r12663, 31;
	or.b32  	%r12665, %r12662, %r12664;
	shl.b32 	%r12666, %r12663, 3;
	and.b32  	%r12667, %r12666, 7936;
	add.s32 	%r12668, %r54317, %r12667;
	add.s32 	%r12669, %r12665, %r12668;
	setp.ge.s32 	%p56, %r12669, %r52714;
	mov.b32 	%r54427, 0;
	mov.u32 	%r54428, %r54427;
	mov.u32 	%r54429, %r54427;
	mov.u32 	%r54430, %r54427;
	@%p56 bra 	$L__BB4_84;
	ld.param.u64 	%rd749, [fused_batch_pir_kernel_optimized_16_param_1];
	cvta.to.global.u64 	%rd70, %rd749;
	ld.global.u8 	%rs384, [%rd70+1969];
	max.u16 	%rs37, %rs384, 11;
	cvt.u32.u16 	%r12670, %rs37;
	ld.shared.v4.u32 	{%r54430, %r54429, %r54428, %r54427}, [s_mem+197456];
	ld.shared.u8 	%rs753, [s_mem+197472];
	cvt.u32.u16 	%r1820, %rs384;
	sub.s32 	%r12671, %r1820, %r12670;
	add.s32 	%r12672, %r12671, 11;
	setp.lt.s32 	%p57, %r12672, 1;
	@%p57 bra 	$L__BB4_76;
	mov.b32 	%r54418, 0;
	mov.u16 	%rs751, %rs753;
$L__BB4_73:
	.pragma "nounroll";
	ld.const.u32 	%r12674, [CHACHA_CONSTANTS];
	add.s32 	%r12675, %r12674, %r54430;
	shf.l.wrap.b32 	%r12676, %r12675, %r12675, 16;
	add.s32 	%r12677, %r54430, %r12676;
	xor.b32  	%r12678, %r54430, %r12677;
	shf.l.wrap.b32 	%r12679, %r12678, %r12678, 12;
	add.s32 	%r12680, %r12675, %r12679;
	xor.b32  	%r12681, %r12676, %r12680;
	shf.l.wrap.b32 	%r12682, %r12681, %r12681, 8;
	add.s32 	%r12683, %r12677, %r12682;
	xor.b32  	%r12684, %r12679, %r12683;
	shf.l.wrap.b32 	%r12685, %r12684, %r12684, 7;
	ld.const.u32 	%r12686, [CHACHA_CONSTANTS+4];
	add.s32 	%r12687, %r12686, %r54429;
	shf.l.wrap.b32 	%r12688, %r12687, %r12687, 16;
	add.s32 	%r12689, %r54429, %r12688;
	xor.b32  	%r12690, %r54429, %r12689;
	shf.l.wrap.b32 	%r12691, %r12690, %r12690, 12;
	add.s32 	%r12692, %r12687, %r12691;
	xor.b32  	%r12693, %r12688, %r12692;
	shf.l.wrap.b32 	%r12694, %r12693, %r12693, 8;
	add.s32 	%r12695, %r12689, %r12694;
	xor.b32  	%r12696, %r12691, %r12695;
	shf.l.wrap.b32 	%r12697, %r12696, %r12696, 7;
	ld.const.u32 	%r12698, [CHACHA_CONSTANTS+8];
	add.s32 	%r12699, %r12698, %r54428;
	shf.l.wrap.b32 	%r12700, %r12699, %r12699, 16;
	add.s32 	%r12701, %r54428, %r12700;
	xor.b32  	%r12702, %r54428, %r12701;
	shf.l.wrap.b32 	%r12703, %r12702, %r12702, 12;
	add.s32 	%r12704, %r12699, %r12703;
	xor.b32  	%r12705, %r12700, %r12704;
	shf.l.wrap.b32 	%r12706, %r12705, %r12705, 8;
	add.s32 	%r12707, %r12701, %r12706;
	xor.b32  	%r12708, %r12703, %r12707;
	shf.l.wrap.b32 	%r12709, %r12708, %r12708, 7;
	ld.const.u32 	%r12710, [CHACHA_CONSTANTS+12];
	add.s32 	%r12711, %r12710, %r54427;
	shf.l.wrap.b32 	%r12712, %r12711, %r12711, 16;
	add.s32 	%r12713, %r54427, %r12712;
	xor.b32  	%r12714, %r54427, %r12713;
	shf.l.wrap.b32 	%r12715, %r12714, %r12714, 12;
	add.s32 	%r12716, %r12711, %r12715;
	xor.b32  	%r12717, %r12712, %r12716;
	shf.l.wrap.b32 	%r12718, %r12717, %r12717, 8;
	add.s32 	%r12719, %r12713, %r12718;
	xor.b32  	%r12720, %r12715, %r12719;
	shf.l.wrap.b32 	%r12721, %r12720, %r12720, 7;
	add.s32 	%r12722, %r12680, %r12697;
	xor.b32  	%r12723, %r12718, %r12722;
	shf.l.wrap.b32 	%r12724, %r12723, %r12723, 16;
	add.s32 	%r12725, %r12707, %r12724;
	xor.b32  	%r12726, %r12697, %r12725;
	shf.l.wrap.b32 	%r12727, %r12726, %r12726, 12;
	add.s32 	%r12728, %r12722, %r12727;
	xor.b32  	%r12729, %r12724, %r12728;
	shf.l.wrap.b32 	%r12730, %r12729, %r12729, 8;
	add.s32 	%r12731, %r12725, %r12730;
	xor.b32  	%r12732, %r12727, %r12731;
	shf.l.wrap.b32 	%r12733, %r12732, %r12732, 7;
	add.s32 	%r12734, %r12692, %r12709;
	xor.b32  	%r12735, %r12682, %r12734;
	shf.l.wrap.b32 	%r12736, %r12735, %r12735, 16;
	add.s32 	%r12737, %r12719, %r12736;
	xor.b32  	%r12738, %r12709, %r12737;
	shf.l.wrap.b32 	%r12739, %r12738, %r12738, 12;
	add.s32 	%r12740, %r12734, %r12739;
	xor.b32  	%r12741, %r12736, %r12740;
	shf.l.wrap.b32 	%r12742, %r12741, %r12741, 8;
	add.s32 	%r12743, %r12737, %r12742;
	xor.b32  	%r12744, %r12739, %r12743;
	shf.l.wrap.b32 	%r12745, %r12744, %r12744, 7;
	add.s32 	%r12746, %r12704, %r12721;
	xor.b32  	%r12747, %r12694, %r12746;
	shf.l.wrap.b32 	%r12748, %r12747, %r12747, 16;
	add.s32 	%r12749, %r12683, %r12748;
	xor.b32  	%r12750, %r12721, %r12749;
	shf.l.wrap.b32 	%r12751, %r12750, %r12750, 12;
	add.s32 	%r12752, %r12746, %r12751;
	xor.b32  	%r12753, %r12748, %r12752;
	shf.l.wrap.b32 	%r12754, %r12753, %r12753, 8;
	add.s32 	%r12755, %r12749, %r12754;
	xor.b32  	%r12756, %r12751, %r12755;
	shf.l.wrap.b32 	%r12757, %r12756, %r12756, 7;
	add.s32 	%r12758, %r12716, %r12685;
	xor.b32  	%r12759, %r12706, %r12758;
	shf.l.wrap.b32 	%r12760, %r12759, %r12759, 16;
	add.s32 	%r12761, %r12695, %r12760;
	xor.b32  	%r12762, %r12685, %r12761;
	shf.l.wrap.b32 	%r12763, %r12762, %r12762, 12;
	add.s32 	%r12764, %r12758, %r12763;
	xor.b32  	%r12765, %r12760, %r12764;
	shf.l.wrap.b32 	%r12766, %r12765, %r12765, 8;
	add.s32 	%r12767, %r12761, %r12766;
	xor.b32  	%r12768, %r12763, %r12767;
	shf.l.wrap.b32 	%r12769, %r12768, %r12768, 7;
	add.s32 	%r12770, %r12728, %r12769;
	xor.b32  	%r12771, %r12742, %r12770;
	shf.l.wrap.b32 	%r12772, %r12771, %r12771, 16;
	add.s32 	%r12773, %r12755, %r12772;
	xor.b32  	%r12774, %r12769, %r12773;
	shf.l.wrap.b32 	%r12775, %r12774, %r12774, 12;
	add.s32 	%r12776, %r12770, %r12775;
	xor.b32  	%r12777, %r12772, %r12776;
	shf.l.wrap.b32 	%r12778, %r12777, %r12777, 8;
	add.s32 	%r12779, %r12773, %r12778;
	xor.b32  	%r12780, %r12775, %r12779;
	shf.l.wrap.b32 	%r12781, %r12780, %r12780, 7;
	add.s32 	%r12782, %r12740, %r12733;
	xor.b32  	%r12783, %r12754, %r12782;
	shf.l.wrap.b32 	%r12784, %r12783, %r12783, 16;
	add.s32 	%r12785, %r12767, %r12784;
	xor.b32  	%r12786, %r12733, %r12785;
	shf.l.wrap.b32 	%r12787, %r12786, %r12786, 12;
	add.s32 	%r12788, %r12782, %r12787;
	xor.b32  	%r12789, %r12784, %r12788;
	shf.l.wrap.b32 	%r12790, %r12789, %r12789, 8;
	add.s32 	%r12791, %r12785, %r12790;
	xor.b32  	%r12792, %r12787, %r12791;
	shf.l.wrap.b32 	%r12793, %r12792, %r12792, 7;
	add.s32 	%r12794, %r12752, %r12745;
	xor.b32  	%r12795, %r12766, %r12794;
	shf.l.wrap.b32 	%r12796, %r12795, %r12795, 16;
	add.s32 	%r12797, %r12731, %r12796;
	xor.b32  	%r12798, %r12745, %r12797;
	shf.l.wrap.b32 	%r12799, %r12798, %r12798, 12;
	add.s32 	%r12800, %r12794, %r12799;
	xor.b32  	%r12801, %r12796, %r12800;
	shf.l.wrap.b32 	%r12802, %r12801, %r12801, 8;
	add.s32 	%r12803, %r12797, %r12802;
	xor.b32  	%r12804, %r12799, %r12803;
	shf.l.wrap.b32 	%r12805, %r12804, %r12804, 7;
	add.s32 	%r12806, %r12764, %r12757;
	xor.b32  	%r12807, %r12730, %r12806;
	shf.l.wrap.b32 	%r12808, %r12807, %r12807, 16;
	add.s32 	%r12809, %r12743, %r12808;
	xor.b32  	%r12810, %r12757, %r12809;
	shf.l.wrap.b32 	%r12811, %r12810, %r12810, 12;
	add.s32 	%r12812, %r12806, %r12811;
	xor.b32  	%r12813, %r12808, %r12812;
	shf.l.wrap.b32 	%r12814, %r12813, %r12813, 8;
	add.s32 	%r12815, %r12809, %r12814;
	xor.b32  	%r12816, %r12811, %r12815;
	shf.l.wrap.b32 	%r12817, %r12816, %r12816, 7;
	add.s32 	%r12818, %r12776, %r12793;
	xor.b32  	%r12819, %r12814, %r12818;
	shf.l.wrap.b32 	%r12820, %r12819, %r12819, 16;
	add.s32 	%r12821, %r12803, %r12820;
	xor.b32  	%r12822, %r12793, %r12821;
	shf.l.wrap.b32 	%r12823, %r12822, %r12822, 12;
	add.s32 	%r12824, %r12818, %r12823;
	xor.b32  	%r12825, %r12820, %r12824;
	shf.l.wrap.b32 	%r12826, %r12825, %r12825, 8;
	add.s32 	%r12827, %r12821, %r12826;
	xor.b32  	%r12828, %r12823, %r12827;
	shf.l.wrap.b32 	%r12829, %r12828, %r12828, 7;
	add.s32 	%r12830, %r12788, %r12805;
	xor.b32  	%r12831, %r12778, %r12830;
	shf.l.wrap.b32 	%r12832, %r12831, %r12831, 16;
	add.s32 	%r12833, %r12815, %r12832;
	xor.b32  	%r12834, %r12805, %r12833;
	shf.l.wrap.b32 	%r12835, %r12834, %r12834, 12;
	add.s32 	%r12836, %r12830, %r12835;
	xor.b32  	%r12837, %r12832, %r12836;
	shf.l.wrap.b32 	%r12838, %r12837, %r12837, 8;
	add.s32 	%r12839, %r12833, %r12838;
	xor.b32  	%r12840, %r12835, %r12839;
	shf.l.wrap.b32 	%r12841, %r12840, %r12840, 7;
	add.s32 	%r12842, %r12800, %r12817;
	xor.b32  	%r12843, %r12790, %r12842;
	shf.l.wrap.b32 	%r12844, %r12843, %r12843, 16;
	add.s32 	%r12845, %r12779, %r12844;
	xor.b32  	%r12846, %r12817, %r12845;
	shf.l.wrap.b32 	%r12847, %r12846, %r12846, 12;
	add.s32 	%r12848, %r12842, %r12847;
	xor.b32  	%r12849, %r12844, %r12848;
	shf.l.wrap.b32 	%r12850, %r12849, %r12849, 8;
	add.s32 	%r12851, %r12845, %r12850;
	xor.b32  	%r12852, %r12847, %r12851;
	shf.l.wrap.b32 	%r12853, %r12852, %r12852, 7;
	add.s32 	%r12854, %r12812, %r12781;
	xor.b32  	%r12855, %r12802, %r12854;
	shf.l.wrap.b32 	%r12856, %r12855, %r12855, 16;
	add.s32 	%r12857, %r12791, %r12856;
	xor.b32  	%r12858, %r12781, %r12857;
	shf.l.wrap.b32 	%r12859, %r12858, %r12858, 12;
	add.s32 	%r12860, %r12854, %r12859;
	xor.b32  	%r12861, %r12856, %r12860;
	shf.l.wrap.b32 	%r12862, %r12861, %r12861, 8;
	add.s32 	%r12863, %r12857, %r12862;
	xor.b32  	%r12864, %r12859, %r12863;
	shf.l.wrap.b32 	%r12865, %r12864, %r12864, 7;
	add.s32 	%r12866, %r12824, %r12865;
	xor.b32  	%r12867, %r12838, %r12866;
	shf.l.wrap.b32 	%r12868, %r12867, %r12867, 16;
	add.s32 	%r12869, %r12851, %r12868;
	xor.b32  	%r12870, %r12865, %r12869;
	shf.l.wrap.b32 	%r12871, %r12870, %r12870, 12;
	add.s32 	%r12872, %r12866, %r12871;
	xor.b32  	%r12873, %r12868, %r12872;
	shf.l.wrap.b32 	%r12874, %r12873, %r12873, 8;
	add.s32 	%r12875, %r12869, %r12874;
	xor.b32  	%r12876, %r12871, %r12875;
	shf.l.wrap.b32 	%r12877, %r12876, %r12876, 7;
	add.s32 	%r12878, %r12836, %r12829;
	xor.b32  	%r12879, %r12850, %r12878;
	shf.l.wrap.b32 	%r12880, %r12879, %r12879, 16;
	add.s32 	%r12881, %r12863, %r12880;
	xor.b32  	%r12882, %r12829, %r12881;
	shf.l.wrap.b32 	%r12883, %r12882, %r12882, 12;
	add.s32 	%r12884, %r12878, %r12883;
	xor.b32  	%r12885, %r12880, %r12884;
	shf.l.wrap.b32 	%r12886, %r12885, %r12885, 8;
	add.s32 	%r12887, %r12881, %r12886;
	xor.b32  	%r12888, %r12883, %r12887;
	shf.l.wrap.b32 	%r12889, %r12888, %r12888, 7;
	add.s32 	%r12890, %r12848, %r12841;
	xor.b32  	%r12891, %r12862, %r12890;
	shf.l.wrap.b32 	%r12892, %r12891, %r12891, 16;
	add.s32 	%r12893, %r12827, %r12892;
	xor.b32  	%r12894, %r12841, %r12893;
	shf.l.wrap.b32 	%r12895, %r12894, %r12894, 12;
	add.s32 	%r12896, %r12890, %r12895;
	xor.b32  	%r12897, %r12892, %r12896;
	shf.l.wrap.b32 	%r12898, %r12897, %r12897, 8;
	add.s32 	%r12899, %r12893, %r12898;
	xor.b32  	%r12900, %r12895, %r12899;
	shf.l.wrap.b32 	%r12901, %r12900, %r12900, 7;
	add.s32 	%r12902, %r12860, %r12853;
	xor.b32  	%r12903, %r12826, %r12902;
	shf.l.wrap.b32 	%r12904, %r12903, %r12903, 16;
	add.s32 	%r12905, %r12839, %r12904;
	xor.b32  	%r12906, %r12853, %r12905;
	shf.l.wrap.b32 	%r12907, %r12906, %r12906, 12;
	add.s32 	%r12908, %r12902, %r12907;
	xor.b32  	%r12909, %r12904, %r12908;
	shf.l.wrap.b32 	%r12910, %r12909, %r12909, 8;
	add.s32 	%r12911, %r12905, %r12910;
	xor.b32  	%r12912, %r12907, %r12911;
	shf.l.wrap.b32 	%r12913, %r12912, %r12912, 7;
	add.s32 	%r12914, %r12872, %r12889;
	xor.b32  	%r12915, %r12910, %r12914;
	shf.l.wrap.b32 	%r12916, %r12915, %r12915, 16;
	add.s32 	%r12917, %r12899, %r12916;
	xor.b32  	%r12918, %r12889, %r12917;
	shf.l.wrap.b32 	%r12919, %r12918, %r12918, 12;
	add.s32 	%r12920, %r12914, %r12919;
	xor.b32  	%r12921, %r12916, %r12920;
	shf.l.wrap.b32 	%r12922, %r12921, %r12921, 8;
	add.s32 	%r12923, %r12917, %r12922;
	xor.b32  	%r12924, %r12919, %r12923;
	shf.l.wrap.b32 	%r12925, %r12924, %r12924, 7;
	add.s32 	%r12926, %r12884, %r12901;
	xor.b32  	%r12927, %r12874, %r12926;
	shf.l.wrap.b32 	%r12928, %r12927, %r12927, 16;
	add.s32 	%r12929, %r12911, %r12928;
	xor.b32  	%r12930, %r12901, %r12929;
	shf.l.wrap.b32 	%r12931, %r12930, %r12930, 12;
	add.s32 	%r12932, %r12926, %r12931;
	xor.b32  	%r12933, %r12928, %r12932;
	shf.l.wrap.b32 	%r12934, %r12933, %r12933, 8;
	add.s32 	%r12935, %r12929, %r12934;
	xor.b32  	%r12936, %r12931, %r12935;
	shf.l.wrap.b32 	%r12937, %r12936, %r12936, 7;
	add.s32 	%r12938, %r12896, %r12913;
	xor.b32  	%r12939, %r12886, %r12938;
	shf.l.wrap.b32 	%r12940, %r12939, %r12939, 16;
	add.s32 	%r12941, %r12875, %r12940;
	xor.b32  	%r12942, %r12913, %r12941;
	shf.l.wrap.b32 	%r12943, %r12942, %r12942, 12;
	add.s32 	%r12944, %r12938, %r12943;
	xor.b32  	%r12945, %r12940, %r12944;
	shf.l.wrap.b32 	%r12946, %r12945, %r12945, 8;
	add.s32 	%r12947, %r12941, %r12946;
	xor.b32  	%r12948, %r12943, %r12947;
	shf.l.wrap.b32 	%r12949, %r12948, %r12948, 7;
	add.s32 	%r12950, %r12908, %r12877;
	xor.b32  	%r12951, %r12898, %r12950;
	shf.l.wrap.b32 	%r12952, %r12951, %r12951, 16;
	add.s32 	%r12953, %r12887, %r12952;
	xor.b32  	%r12954, %r12877, %r12953;
	shf.l.wrap.b32 	%r12955, %r12954, %r12954, 12;
	add.s32 	%r12956, %r12950, %r12955;
	xor.b32  	%r12957, %r12952, %r12956;
	shf.l.wrap.b32 	%r12958, %r12957, %r12957, 8;
	add.s32 	%r12959, %r12953, %r12958;
	xor.b32  	%r12960, %r12955, %r12959;
	shf.l.wrap.b32 	%r12961, %r12960, %r12960, 7;
	add.s32 	%r12962, %r12920, %r12961;
	xor.b32  	%r12963, %r12934, %r12962;
	shf.l.wrap.b32 	%r12964, %r12963, %r12963, 16;
	add.s32 	%r12965, %r12947, %r12964;
	xor.b32  	%r12966, %r12961, %r12965;
	shf.l.wrap.b32 	%r12967, %r12966, %r12966, 12;
	add.s32 	%r12968, %r12962, %r12967;
	xor.b32  	%r12969, %r12964, %r12968;
	shf.l.wrap.b32 	%r12970, %r12969, %r12969, 8;
	add.s32 	%r12971, %r12965, %r12970;
	xor.b32  	%r12972, %r12967, %r12971;
	shf.l.wrap.b32 	%r12973, %r12972, %r12972, 7;
	add.s32 	%r12974, %r12932, %r12925;
	xor.b32  	%r12975, %r12946, %r12974;
	shf.l.wrap.b32 	%r12976, %r12975, %r12975, 16;
	add.s32 	%r12977, %r12959, %r12976;
	xor.b32  	%r12978, %r12925, %r12977;
	shf.l.wrap.b32 	%r12979, %r12978, %r12978, 12;
	add.s32 	%r12980, %r12974, %r12979;
	xor.b32  	%r12981, %r12976, %r12980;
	shf.l.wrap.b32 	%r12982, %r12981, %r12981, 8;
	add.s32 	%r12983, %r12977, %r12982;
	xor.b32  	%r12984, %r12979, %r12983;
	shf.l.wrap.b32 	%r12985, %r12984, %r12984, 7;
	add.s32 	%r12986, %r12944, %r12937;
	xor.b32  	%r12987, %r12958, %r12986;
	shf.l.wrap.b32 	%r12988, %r12987, %r12987, 16;
	add.s32 	%r12989, %r12923, %r12988;
	xor.b32  	%r12990, %r12937, %r12989;
	shf.l.wrap.b32 	%r12991, %r12990, %r12990, 12;
	add.s32 	%r12992, %r12986, %r12991;
	xor.b32  	%r12993, %r12988, %r12992;
	shf.l.wrap.b32 	%r12994, %r12993, %r12993, 8;
	add.s32 	%r12995, %r12989, %r12994;
	xor.b32  	%r12996, %r12991, %r12995;
	shf.l.wrap.b32 	%r12997, %r12996, %r12996, 7;
	add.s32 	%r12998, %r12956, %r12949;
	xor.b32  	%r12999, %r12922, %r12998;
	shf.l.wrap.b32 	%r13000, %r12999, %r12999, 16;
	add.s32 	%r13001, %r12935, %r13000;
	xor.b32  	%r13002, %r12949, %r13001;
	shf.l.wrap.b32 	%r13003, %r13002, %r13002, 12;
	add.s32 	%r13004, %r12998, %r13003;
	xor.b32  	%r13005, %r13000, %r13004;
	shf.l.wrap.b32 	%r13006, %r13005, %r13005, 8;
	add.s32 	%r13007, %r13001, %r13006;
	xor.b32  	%r13008, %r13003, %r13007;
	shf.l.wrap.b32 	%r13009, %r13008, %r13008, 7;
	add.s32 	%r13010, %r12968, %r12985;
	xor.b32  	%r13011, %r13006, %r13010;
	shf.l.wrap.b32 	%r13012, %r13011, %r13011, 16;
	add.s32 	%r13013, %r12995, %r13012;
	xor.b32  	%r13014, %r12985, %r13013;
	shf.l.wrap.b32 	%r13015, %r13014, %r13014, 12;
	add.s32 	%r13016, %r13010, %r13015;
	xor.b32  	%r13017, %r13012, %r13016;
	shf.l.wrap.b32 	%r13018, %r13017, %r13017, 8;
	add.s32 	%r13019, %r13013, %r13018;
	xor.b32  	%r13020, %r13015, %r13019;
	shf.l.wrap.b32 	%r13021, %r13020, %r13020, 7;
	add.s32 	%r13022, %r12980, %r12997;
	xor.b32  	%r13023, %r12970, %r13022;
	shf.l.wrap.b32 	%r13024, %r13023, %r13023, 16;
	add.s32 	%r13025, %r13007, %r13024;
	xor.b32  	%r13026, %r12997, %r13025;
	shf.l.wrap.b32 	%r13027, %r13026, %r13026, 12;
	add.s32 	%r13028, %r13022, %r13027;
	xor.b32  	%r13029, %r13024, %r13028;
	shf.l.wrap.b32 	%r13030, %r13029, %r13029, 8;
	add.s32 	%r13031, %r13025, %r13030;
	xor.b32  	%r13032, %r13027, %r13031;
	shf.l.wrap.b32 	%r13033, %r13032, %r13032, 7;
	add.s32 	%r13034, %r12992, %r13009;
	xor.b32  	%r13035, %r12982, %r13034;
	shf.l.wrap.b32 	%r13036, %r13035, %r13035, 16;
	add.s32 	%r13037, %r12971, %r13036;
	xor.b32  	%r13038, %r13009, %r13037;
	shf.l.wrap.b32 	%r13039, %r13038, %r13038, 12;
	add.s32 	%r13040, %r13034, %r13039;
	xor.b32  	%r13041, %r13036, %r13040;
	shf.l.wrap.b32 	%r13042, %r13041, %r13041, 8;
	add.s32 	%r13043, %r13037, %r13042;
	xor.b32  	%r13044, %r13039, %r13043;
	shf.l.wrap.b32 	%r13045, %r13044, %r13044, 7;
	add.s32 	%r13046, %r13004, %r12973;
	xor.b32  	%r13047, %r12994, %r13046;
	shf.l.wrap.b32 	%r13048, %r13047, %r13047, 16;
	add.s32 	%r13049, %r12983, %r13048;
	xor.b32  	%r13050, %r12973, %r13049;
	shf.l.wrap.b32 	%r13051, %r13050, %r13050, 12;
	add.s32 	%r13052, %r13046, %r13051;
	xor.b32  	%r13053, %r13048, %r13052;
	shf.l.wrap.b32 	%r13054, %r13053, %r13053, 8;
	add.s32 	%r13055, %r13049, %r13054;
	xor.b32  	%r13056, %r13051, %r13055;
	shf.l.wrap.b32 	%r13057, %r13056, %r13056, 7;
	add.s32 	%r54422, %r12674, %r13016;
	add.s32 	%r54423, %r54430, %r13057;
	add.s32 	%r54421, %r12686, %r13028;
	add.s32 	%r54424, %r54429, %r13021;
	add.s32 	%r54420, %r12698, %r13040;
	add.s32 	%r54425, %r54428, %r13033;
	add.s32 	%r54419, %r12710, %r13052;
	add.s32 	%r54426, %r54427, %r13045;
	xor.b32  	%r13058, %r12675, 1;
	shf.l.wrap.b32 	%r13059, %r12675, %r13058, 16;
	add.s32 	%r13060, %r54430, %r13059;
	xor.b32  	%r13061, %r54430, %r13060;
	shf.l.wrap.b32 	%r13062, %r13061, %r13061, 12;
	add.s32 	%r13063, %r12675, %r13062;
	xor.b32  	%r13064, %r13059, %r13063;
	shf.l.wrap.b32 	%r13065, %r13064, %r13064, 8;
	add.s32 	%r13066, %r13060, %r13065;
	xor.b32  	%r13067, %r13062, %r13066;
	shf.l.wrap.b32 	%r13068, %r13067, %r13067, 7;
	add.s32 	%r13069, %r13063, %r12697;
	xor.b32  	%r13070, %r12718, %r13069;
	shf.l.wrap.b32 	%r13071, %r13070, %r13070, 16;
	add.s32 	%r13072, %r12707, %r13071;
	xor.b32  	%r13073, %r12697, %r13072;
	shf.l.wrap.b32 	%r13074, %r13073, %r13073, 12;
	add.s32 	%r13075, %r13069, %r13074;
	xor.b32  	%r13076, %r13071, %r13075;
	shf.l.wrap.b32 	%r13077, %r13076, %r13076, 8;
	add.s32 	%r13078, %r13072, %r13077;
	xor.b32  	%r13079, %r13074, %r13078;
	shf.l.wrap.b32 	%r13080, %r13079, %r13079, 7;
	xor.b32  	%r13081, %r13065, %r12734;
	shf.l.wrap.b32 	%r13082, %r13081, %r13081, 16;
	add.s32 	%r13083, %r12719, %r13082;
	xor.b32  	%r13084, %r12709, %r13083;
	shf.l.wrap.b32 	%r13085, %r13084, %r13084, 12;
	add.s32 	%r13086, %r12734, %r13085;
	xor.b32  	%r13087, %r13082, %r13086;
	shf.l.wrap.b32 	%r13088, %r13087, %r13087, 8;
	add.s32 	%r13089, %r13083, %r13088;
	xor.b32  	%r13090, %r13085, %r13089;
	shf.l.wrap.b32 	%r13091, %r13090, %r13090, 7;
	add.s32 	%r13092, %r13066, %r12748;
	xor.b32  	%r13093, %r12721, %r13092;
	shf.l.wrap.b32 	%r13094, %r13093, %r13093, 12;
	add.s32 	%r13095, %r12746, %r13094;
	xor.b32  	%r13096, %r12748, %r13095;
	shf.l.wrap.b32 	%r13097, %r13096, %r13096, 8;
	add.s32 	%r13098, %r13092, %r13097;
	xor.b32  	%r13099, %r13094, %r13098;
	shf.l.wrap.b32 	%r13100, %r13099, %r13099, 7;
	add.s32 	%r13101, %r12716, %r13068;
	xor.b32  	%r13102, %r12706, %r13101;
	shf.l.wrap.b32 	%r13103, %r13102, %r13102, 16;
	add.s32 	%r13104, %r12695, %r13103;
	xor.b32  	%r13105, %r13068, %r13104;
	shf.l.wrap.b32 	%r13106, %r13105, %r13105, 12;
	add.s32 	%r13107, %r13101, %r13106;
	xor.b32  	%r13108, %r13103, %r13107;
	shf.l.wrap.b32 	%r13109, %r13108, %r13108, 8;
	add.s32 	%r13110, %r13104, %r13109;
	xor.b32  	%r13111, %r13106, %r13110;
	shf.l.wrap.b32 	%r13112, %r13111, %r13111, 7;
	add.s32 	%r13113, %r13075, %r13112;
	xor.b32  	%r13114, %r13088, %r13113;
	shf.l.wrap.b32 	%r13115, %r13114, %r13114, 16;
	add.s32 	%r13116, %r13098, %r13115;
	xor.b32  	%r13117, %r13112, %r13116;
	shf.l.wrap.b32 	%r13118, %r13117, %r13117, 12;
	add.s32 	%r13119, %r13113, %r13118;
	xor.b32  	%r13120, %r13115, %r13119;
	shf.l.wrap.b32 	%r13121, %r13120, %r13120, 8;
	add.s32 	%r13122, %r13116, %r13121;
	xor.b32  	%r13123, %r13118, %r13122;
	shf.l.wrap.b32 	%r13124, %r13123, %r13123, 7;
	add.s32 	%r13125, %r13086, %r13080;
	xor.b32  	%r13126, %r13097, %r13125;
	shf.l.wrap.b32 	%r13127, %r13126, %r13126, 16;
	add.s32 	%r13128, %r13110, %r13127;
	xor.b32  	%r13129, %r13080, %r13128;
	shf.l.wrap.b32 	%r13130, %r13129, %r13129, 12;
	add.s32 	%r13131, %r13125, %r13130;
	xor.b32  	%r13132, %r13127, %r13131;
	shf.l.wrap.b32 	%r13133, %r13132, %r13132, 8;
	add.s32 	%r13134, %r13128, %r13133;
	xor.b32  	%r13135, %r13130, %r13134;
	shf.l.wrap.b32 	%r13136, %r13135, %r13135, 7;
	add.s32 	%r13137, %r13095, %r13091;
	xor.b32  	%r13138, %r13109, %r13137;
	shf.l.wrap.b32 	%r13139, %r13138, %r13138, 16;
	add.s32 	%r13140, %r13078, %r13139;
	xor.b32  	%r13141, %r13091, %r13140;
	shf.l.wrap.b32 	%r13142, %r13141, %r13141, 12;
	add.s32 	%r13143, %r13137, %r13142;
	xor.b32  	%r13144, %r13139, %r13143;
	shf.l.wrap.b32 	%r13145, %r13144, %r13144, 8;
	add.s32 	%r13146, %r13140, %r13145;
	xor.b32  	%r13147, %r13142, %r13146;
	shf.l.wrap.b32 	%r13148, %r13147, %r13147, 7;
	add.s32 	%r13149, %r13107, %r13100;
	xor.b32  	%r13150, %r13077, %r13149;
	shf.l.wrap.b32 	%r13151, %r13150, %r13150, 16;
	add.s32 	%r13152, %r13089, %r13151;
	xor.b32  	%r13153, %r13100, %r13152;
	shf.l.wrap.b32 	%r13154, %r13153, %r13153, 12;
	add.s32 	%r13155, %r13149, %r13154;
	xor.b32  	%r13156, %r13151, %r13155;
	shf.l.wrap.b32 	%r13157, %r13156, %r13156, 8;
	add.s32 	%r13158, %r13152, %r13157;
	xor.b32  	%r13159, %r13154, %r13158;
	shf.l.wrap.b32 	%r13160, %r13159, %r13159, 7;
	add.s32 	%r13161, %r13119, %r13136;
	xor.b32  	%r13162, %r13157, %r13161;
	shf.l.wrap.b32 	%r13163, %r13162, %r13162, 16;
	add.s32 	%r13164, %r13146, %r13163;
	xor.b32  	%r13165, %r13136, %r13164;
	shf.l.wrap.b32 	%r13166, %r13165, %r13165, 12;
	add.s32 	%r13167, %r13161, %r13166;
	xor.b32  	%r13168, %r13163, %r13167;
	shf.l.wrap.b32 	%r13169, %r13168, %r13168, 8;
	add.s32 	%r13170, %r13164, %r13169;
	xor.b32  	%r13171, %r13166, %r13170;
	shf.l.wrap.b32 	%r13172, %r13171, %r13171, 7;
	add.s32 	%r13173, %r13131, %r13148;
	xor.b32  	%r13174, %r13121, %r13173;
	shf.l.wrap.b32 	%r13175, %r13174, %r13174, 16;
	add.s32 	%r13176, %r13158, %r13175;
	xor.b32  	%r13177, %r13148, %r13176;
	shf.l.wrap.b32 	%r13178, %r13177, %r13177, 12;
	add.s32 	%r13179, %r13173, %r13178;
	xor.b32  	%r13180, %r13175, %r13179;
	shf.l.wrap.b32 	%r13181, %r13180, %r13180, 8;
	add.s32 	%r13182, %r13176, %r13181;
	xor.b32  	%r13183, %r13178, %r13182;
	shf.l.wrap.b32 	%r13184, %r13183, %r13183, 7;
	add.s32 	%r13185, %r13143, %r13160;
	xor.b32  	%r13186, %r13133, %r13185;
	shf.l.wrap.b32 	%r13187, %r13186, %r13186, 16;
	add.s32 	%r13188, %r13122, %r13187;
	xor.b32  	%r13189, %r13160, %r13188;
	shf.l.wrap.b32 	%r13190, %r13189, %r13189, 12;
	add.s32 	%r13191, %r13185, %r13190;
	xor.b32  	%r13192, %r13187, %r13191;
	shf.l.wrap.b32 	%r13193, %r13192, %r13192, 8;
	add.s32 	%r13194, %r13188, %r13193;
	xor.b32  	%r13195, %r13190, %r13194;
	shf.l.wrap.b32 	%r13196, %r13195, %r13195, 7;
	add.s32 	%r13197, %r13155, %r13124;
	xor.b32  	%r13198, %r13145, %r13197;
	shf.l.wrap.b32 	%r13199, %r13198, %r13198, 16;
	add.s32 	%r13200, %r13134, %r13199;
	xor.b32  	%r13201, %r13124, %r13200;
	shf.l.wrap.b32 	%r13202, %r13201, %r13201, 12;
	add.s32 	%r13203, %r13197, %r13202;
	xor.b32  	%r13204, %r13199, %r13203;
	shf.l.wrap.b32 	%r13205, %r13204, %r13204, 8;
	add.s32 	%r13206, %r13200, %r13205;
	xor.b32  	%r13207, %r13202, %r13206;
	shf.l.wrap.b32 	%r13208, %r13207, %r13207, 7;
	add.s32 	%r13209, %r13167, %r13208;
	xor.b32  	%r13210, %r13181, %r13209;
	shf.l.wrap.b32 	%r13211, %r13210, %r13210, 16;
	add.s32 	%r13212, %r13194, %r13211;
	xor.b32  	%r13213, %r13208, %r13212;
	shf.l.wrap.b32 	%r13214, %r13213, %r13213, 12;
	add.s32 	%r13215, %r13209, %r13214;
	xor.b32  	%r13216, %r13211, %r13215;
	shf.l.wrap.b32 	%r13217, %r13216, %r13216, 8;
	add.s32 	%r13218, %r13212, %r13217;
	xor.b32  	%r13219, %r13214, %r13218;
	shf.l.wrap.b32 	%r13220, %r13219, %r13219, 7;
	add.s32 	%r13221, %r13179, %r13172;
	xor.b32  	%r13222, %r13193, %r13221;
	shf.l.wrap.b32 	%r13223, %r13222, %r13222, 16;
	add.s32 	%r13224, %r13206, %r13223;
	xor.b32  	%r13225, %r13172, %r13224;
	shf.l.wrap.b32 	%r13226, %r13225, %r13225, 12;
	add.s32 	%r13227, %r13221, %r13226;
	xor.b32  	%r13228, %r13223, %r13227;
	shf.l.wrap.b32 	%r13229, %r13228, %r13228, 8;
	add.s32 	%r13230, %r13224, %r13229;
	xor.b32  	%r13231, %r13226, %r13230;
	shf.l.wrap.b32 	%r13232, %r13231, %r13231, 7;
	add.s32 	%r13233, %r13191, %r13184;
	xor.b32  	%r13234, %r13205, %r13233;
	shf.l.wrap.b32 	%r13235, %r13234, %r13234, 16;
	add.s32 	%r13236, %r13170, %r13235;
	xor.b32  	%r13237, %r13184, %r13236;
	shf.l.wrap.b32 	%r13238, %r13237, %r13237, 12;
	add.s32 	%r13239, %r13233, %r13238;
	xor.b32  	%r13240, %r13235, %r13239;
	shf.l.wrap.b32 	%r13241, %r13240, %r13240, 8;
	add.s32 	%r13242, %r13236, %r13241;
	xor.b32  	%r13243, %r13238, %r13242;
	shf.l.wrap.b32 	%r13244, %r13243, %r13243, 7;
	add.s32 	%r13245, %r13203, %r13196;
	xor.b32  	%r13246, %r13169, %r13245;
	shf.l.wrap.b32 	%r13247, %r13246, %r13246, 16;
	add.s32 	%r13248, %r13182, %r13247;
	xor.b32  	%r13249, %r13196, %r13248;
	shf.l.wrap.b32 	%r13250, %r13249, %r13249, 12;
	add.s32 	%r13251, %r13245, %r13250;
	xor.b32  	%r13252, %r13247, %r13251;
	shf.l.wrap.b32 	%r13253, %r13252, %r13252, 8;
	add.s32 	%r13254, %r13248, %r13253;
	xor.b32  	%r13255, %r13250, %r13254;
	shf.l.wrap.b32 	%r13256, %r13255, %r13255, 7;
	add.s32 	%r13257, %r13215, %r13232;
	xor.b32  	%r13258, %r13253, %r13257;
	shf.l.wrap.b32 	%r13259, %r13258, %r13258, 16;
	add.s32 	%r13260, %r13242, %r13259;
	xor.b32  	%r13261, %r13232, %r13260;
	shf.l.wrap.b32 	%r13262, %r13261, %r13261, 12;
	add.s32 	%r13263, %r13257, %r13262;
	xor.b32  	%r13264, %r13259, %r13263;
	shf.l.wrap.b32 	%r13265, %r13264, %r13264, 8;
	add.s32 	%r13266, %r13260, %r13265;
	xor.b32  	%r13267, %r13262, %r13266;
	shf.l.wrap.b32 	%r13268, %r13267, %r13267, 7;
	add.s32 	%r13269, %r13227, %r13244;
	xor.b32  	%r13270, %r13217, %r13269;
	shf.l.wrap.b32 	%r13271, %r13270, %r13270, 16;
	add.s32 	%r13272, %r13254, %r13271;
	xor.b32  	%r13273, %r13244, %r13272;
	shf.l.wrap.b32 	%r13274, %r13273, %r13273, 12;
	add.s32 	%r13275, %r13269, %r13274;
	xor.b32  	%r13276, %r13271, %r13275;
	shf.l.wrap.b32 	%r13277, %r13276, %r13276, 8;
	add.s32 	%r13278, %r13272, %r13277;
	xor.b32  	%r13279, %r13274, %r13278;
	shf.l.wrap.b32 	%r13280, %r13279, %r13279, 7;
	add.s32 	%r13281, %r13239, %r13256;
	xor.b32  	%r13282, %r13229, %r13281;
	shf.l.wrap.b32 	%r13283, %r13282, %r13282, 16;
	add.s32 	%r13284, %r13218, %r13283;
	xor.b32  	%r13285, %r13256, %r13284;
	shf.l.wrap.b32 	%r13286, %r13285, %r13285, 12;
	add.s32 	%r13287, %r13281, %r13286;
	xor.b32  	%r13288, %r13283, %r13287;
	shf.l.wrap.b32 	%r13289, %r13288, %r13288, 8;
	add.s32 	%r13290, %r13284, %r13289;
	xor.b32  	%r13291, %r13286, %r13290;
	shf.l.wrap.b32 	%r13292, %r13291, %r13291, 7;
	add.s32 	%r13293, %r13251, %r13220;
	xor.b32  	%r13294, %r13241, %r13293;
	shf.l.wrap.b32 	%r13295, %r13294, %r13294, 16;
	add.s32 	%r13296, %r13230, %r13295;
	xor.b32  	%r13297, %r13220, %r13296;
	shf.l.wrap.b32 	%r13298, %r13297, %r13297, 12;
	add.s32 	%r13299, %r13293, %r13298;
	xor.b32  	%r13300, %r13295, %r13299;
	shf.l.wrap.b32 	%r13301, %r13300, %r13300, 8;
	add.s32 	%r13302, %r13296, %r13301;
	xor.b32  	%r13303, %r13298, %r13302;
	shf.l.wrap.b32 	%r13304, %r13303, %r13303, 7;
	add.s32 	%r13305, %r13263, %r13304;
	xor.b32  	%r13306, %r13277, %r13305;
	shf.l.wrap.b32 	%r13307, %r13306, %r13306, 16;
	add.s32 	%r13308, %r13290, %r13307;
	xor.b32  	%r13309, %r13304, %r13308;
	shf.l.wrap.b32 	%r13310, %r13309, %r13309, 12;
	add.s32 	%r13311, %r13305, %r13310;
	xor.b32  	%r13312, %r13307, %r13311;
	shf.l.wrap.b32 	%r13313, %r13312, %r13312, 8;
	add.s32 	%r13314, %r13275, %r13268;
	xor.b32  	%r13315, %r13289, %r13314;
	shf.l.wrap.b32 	%r13316, %r13315, %r13315, 16;
	add.s32 	%r13317, %r13302, %r13316;
	xor.b32  	%r13318, %r13268, %r13317;
	shf.l.wrap.b32 	%r13319, %r13318, %r13318, 12;
	add.s32 	%r13320, %r13314, %r13319;
	xor.b32  	%r13321, %r13316, %r13320;
	shf.l.wrap.b32 	%r13322, %r13321, %r13321, 8;
	add.s32 	%r13323, %r13317, %r13322;
	xor.b32  	%r13324, %r13319, %r13323;
	shf.l.wrap.b32 	%r13325, %r13324, %r13324, 7;
	add.s32 	%r13326, %r13287, %r13280;
	xor.b32  	%r13327, %r13301, %r13326;
	shf.l.wrap.b32 	%r13328, %r13327, %r13327, 16;
	add.s32 	%r13329, %r13266, %r13328;
	xor.b32  	%r13330, %r13280, %r13329;
	shf.l.wrap.b32 	%r13331, %r13330, %r13330, 12;
	add.s32 	%r13332, %r13326, %r13331;
	xor.b32  	%r13333, %r13328, %r13332;
	shf.l.wrap.b32 	%r13334, %r13333, %r13333, 8;
	add.s32 	%r13335, %r13329, %r13334;
	xor.b32  	%r13336, %r13331, %r13335;
	shf.l.wrap.b32 	%r13337, %r13336, %r13336, 7;
	add.s32 	%r13338, %r13299, %r13292;
	xor.b32  	%r13339, %r13265, %r13338;
	shf.l.wrap.b32 	%r13340, %r13339, %r13339, 16;
	add.s32 	%r13341, %r13278, %r13340;
	xor.b32  	%r13342, %r13292, %r13341;
	shf.l.wrap.b32 	%r13343, %r13342, %r13342, 12;
	add.s32 	%r13344, %r13338, %r13343;
	xor.b32  	%r13345, %r13340, %r13344;
	shf.l.wrap.b32 	%r13346, %r13345, %r13345, 8;
	add.s32 	%r13347, %r13341, %r13346;
	add.s32 	%r13348, %r13311, %r13325;
	xor.b32  	%r13349, %r13346, %r13348;
	shf.l.wrap.b32 	%r13350, %r13349, %r13349, 16;
	add.s32 	%r13351, %r13335, %r13350;
	xor.b32  	%r13352, %r13325, %r13351;
	shr.u32 	%r13353, %r13352, 20;
	add.s32 	%r13354, %r13348, %r13353;
	add.s32 	%r13355, %r13320, %r13337;
	xor.b32  	%r13356, %r13313, %r13355;
	shf.l.wrap.b32 	%r13357, %r13356, %r13356, 16;
	add.s32 	%r13358, %r13347, %r13357;
	xor.b32  	%r13359, %r13337, %r13358;
	shr.u32 	%r13360, %r13359, 20;
	add.s32 	%r13361, %r13355, %r13360;
	add.s32 	%r13362, %r12674, %r13354;
	add.s32 	%r13363, %r12686, %r13361;
	cvt.u32.u16 	%r13364, %rs37;
	add.s32 	%r13365, %r13364, %r54418;
	add.s32 	%r13366, %r13365, -11;
	not.b32 	%r13367, %r13366;
	add.s32 	%r13368, %r13367, %r1820;
	mov.u32 	%r13369, %ctaid.x;
	shl.b32 	%r13370, %r13369, 11;
	mov.u32 	%r13371, %tid.x;
	and.b32  	%r13372, %r13371, 31;
	or.b32  	%r13373, %r13370, %r13372;
	shl.b32 	%r13374, %r13371, 3;
	and.b32  	%r13375, %r13374, 7936;
	add.s32 	%r13376, %r54317, %r13375;
	add.s32 	%r13377, %r13373, %r13376;
	shr.u32 	%r13378, %r13377, %r13368;
	and.b32  	%r13379, %r13378, 1;
	setp.eq.b32 	%p58, %r13379, 1;
	selp.b32 	%r13380, %r13363, %r13362, %p58;
	cvt.u16.u32 	%rs385, %r13380;
	and.b16  	%rs753, %rs385, 1;
	and.b16  	%rs386, %rs751, 255;
	setp.ne.s16 	%p59, %rs386, 1;
	@%p59 bra 	$L__BB4_75;
	ld.param.u64 	%rd750, [fused_batch_pir_kernel_optimized_16_param_1];
	cvt.u32.u16 	%r13381, %rs37;
	add.s32 	%r13382, %r13381, %r54418;
	add.s32 	%r13383, %r13382, -11;
	not.b32 	%r13384, %r13383;
	add.s32 	%r13385, %r13384, %r1820;
	mov.u32 	%r13386, %ctaid.x;
	shl.b32 	%r13387, %r13386, 11;
	mov.u32 	%r13388, %tid.x;
	and.b32  	%r13389, %r13388, 31;
	or.b32  	%r13390, %r13387, %r13389;
	shl.b32 	%r13391, %r13388, 3;
	and.b32  	%r13392, %r13391, 7936;
	add.s32 	%r13393, %r54317, %r13392;
	add.s32 	%r13394, %r13390, %r13393;
	shr.u32 	%r13395, %r13394, %r13385;
	and.b32  	%r13396, %r13395, 1;
	setp.eq.b32 	%p60, %r13396, 1;
	cvt.u64.u32 	%rd71, %r54418;
	cvt.u64.u16 	%rd72, %rs37;
	add.s64 	%rd73, %rd71, %rd72;
	cvta.to.global.u64 	%rd74, %rd750;
	shl.b64 	%rd75, %rd73, 4;
	add.s64 	%rd76, %rd74, %rd75;
	ld.global.u32 	%r13397, [%rd76+1796];
	selp.b32 	%r13398, %r54423, %r54422, %p60;
	xor.b32  	%r13399, %r13398, %r13397;
	selp.b32 	%r13400, %r54424, %r54421, %p60;
	selp.b32 	%r54422, %r54422, %r13399, %p60;
	selp.b32 	%r54423, %r13399, %r54423, %p60;
	ld.global.u32 	%r13401, [%rd76+1800];
	xor.b32  	%r13402, %r13400, %r13401;
	selp.b32 	%r13403, %r54425, %r54420, %p60;
	selp.b32 	%r54421, %r54421, %r13402, %p60;
	selp.b32 	%r54424, %r13402, %r54424, %p60;
	ld.global.u32 	%r13404, [%rd76+1804];
	xor.b32  	%r13405, %r13403, %r13404;
	selp.b32 	%r13406, %r54426, %r54419, %p60;
	selp.b32 	%r54420, %r54420, %r13405, %p60;
	selp.b32 	%r54425, %r13405, %r54425, %p60;
	ld.global.u32 	%r13407, [%rd76+1808];
	xor.b32  	%r13408, %r13406, %r13407;
	selp.b64 	%rd77, 445, 420, %p60;
	selp.b32 	%r54419, %r54419, %r13408, %p60;
	selp.b32 	%r54426, %r13408, %r54426, %p60;
	add.s64 	%rd78, %rd77, %rd73;
	add.s64 	%rd79, %rd78, %rd74;
	ld.global.u8 	%rs387, [%rd79+1941];
	xor.b16  	%rs753, %rs387, %rs753;
$L__BB4_75:
	cvt.u32.u16 	%r13409, %rs37;
	add.s32 	%r13410, %r13409, -11;
	add.s32 	%r13411, %r54418, %r13410;
	not.b32 	%r13412, %r13411;
	add.s32 	%r13413, %r13412, %r1820;
	mov.u32 	%r13414, %ctaid.x;
	shl.b32 	%r13415, %r13414, 11;
	mov.u32 	%r13416, %tid.x;
	and.b32  	%r13417, %r13416, 31;
	or.b32  	%r13418, %r13415, %r13417;
	shl.b32 	%r13419, %r13416, 3;
	and.b32  	%r13420, %r13419, 7936;
	add.s32 	%r13421, %r54317, %r13420;
	add.s32 	%r13422, %r13418, %r13421;
	shr.u32 	%r13423, %r13422, %r13413;
	and.b32  	%r13424, %r13423, 1;
	setp.eq.b32 	%p61, %r13424, 1;
	selp.b32 	%r54430, %r54423, %r54422, %p61;
	selp.b32 	%r54429, %r54424, %r54421, %p61;
	selp.b32 	%r54428, %r54425, %r54420, %p61;
	selp.b32 	%r54427, %r54426, %r54419, %p61;
	add.s32 	%r54418, %r54418, 1;
	sub.s32 	%r13425, %r1820, %r13410;
	setp.ne.s32 	%p62, %r54418, %r13425;
	mov.u16 	%rs751, %rs753;
	@%p62 bra 	$L__BB4_73;
$L__BB4_76:
	and.b16  	%rs388, %rs753, 255;
	setp.ne.s16 	%p63, %rs388, 1;
	@%p63 bra 	$L__BB4_78;
	ld.param.u64 	%rd751, [fused_batch_pir_kernel_optimized_16_param_1];
	cvta.to.global.u64 	%rd80, %rd751;
	ld.global.u32 	%r13426, [%rd80+2424];
	xor.b32  	%r54430, %r54430, %r13426;
$L__BB4_78:
	@%p63 bra 	$L__BB4_80;
	ld.param.u64 	%rd752, [fused_batch_pir_kernel_optimized_16_param_1];
	cvta.to.global.u64 	%rd81, %rd752;
	ld.global.u32 	%r13427, [%rd81+2428];
	xor.b32  	%r54429, %r54429, %r13427;
$L__BB4_80:
	@%p63 bra 	$L__BB4_82;
	ld.param.u64 	%rd753, [fused_batch_pir_kernel_optimized_16_param_1];
	cvta.to.global.u64 	%rd82, %rd753;
	ld.global.u32 	%r13428, [%rd82+2432];
	xor.b32  	%r54428, %r54428, %r13428;
$L__BB4_82:
	@%p63 bra 	$L__BB4_84;
	ld.param.u64 	%rd754, [fused_batch_pir_kernel_optimized_16_param_1];
	cvta.to.global.u64 	%rd83, %rd754;
	ld.global.u32 	%r13429, [%rd83+2436];
	xor.b32  	%r54427, %r54427, %r13429;
$L__BB4_84:
	ld.param.u32 	%r52715, [fused_batch_pir_kernel_optimized_16_param_4];
	mov.u32 	%r13431, %ctaid.x;
	shl.b32 	%r13432, %r13431, 11;
	mov.u32 	%r13433, %tid.x;
	and.b32  	%r13434, %r13433, 31;
	or.b32  	%r13435, %r13432, %r13434;
	shl.b32 	%r13436, %r13433, 3;
	and.b32  	%r13437, %r13436, 7936;
	add.s32 	%r13438, %r54317, %r13437;
	add.s32 	%r13439, %r13435, %r13438;
	setp.ge.s32 	%p67, %r13439, %r52715;
	mov.b32 	%r54451, 0;
	mov.u32 	%r54452, %r54451;
	mov.u32 	%r54453, %r54451;
	mov.u32 	%r54454, %r54451;
	@%p67 bra 	$L__BB4_98;
	ld.param.u64 	%rd755, [fused_batch_pir_kernel_optimized_16_param_1];
	cvta.to.global.u64 	%rd84, %rd755;
	ld.global.u8 	%rs392, [%rd84+2457];
	max.u16 	%rs44, %rs392, 11;
	cvt.u32.u16 	%r13440, %rs44;
	ld.shared.u32 	%r54454, [s_mem+197476];
	ld.shared.v2.u32 	{%r54453, %r54452}, [s_mem+197480];
	ld.shared.u32 	%r54451, [s_mem+197488];
	ld.shared.u8 	%rs756, [s_mem+197492];
	cvt.u32.u16 	%r1874, %rs392;
	sub.s32 	%r13441, %r1874, %r13440;
	add.s32 	%r13442, %r13441, 11;
	setp.lt.s32 	%p68, %r13442, 1;
	@%p68 bra 	$L__BB4_90;
	mov.b32 	%r54442, 0;
	mov.u16 	%rs754, %rs756;
$L__BB4_87:
	.pragma "nounroll";
	ld.const.u32 	%r13444, [CHACHA_CONSTANTS];
	add.s32 	%r13445, %r13444, %r54454;
	shf.l.wrap.b32 	%r13446, %r13445, %r13445, 16;
	add.s32 	%r13447, %r54454, %r13446;
	xor.b32  	%r13448, %r54454, %r13447;
	shf.l.wrap.b32 	%r13449, %r13448, %r13448, 12;
	add.s32 	%r13450, %r13445, %r13449;
	xor.b32  	%r13451, %r13446, %r13450;
	shf.l.wrap.b32 	%r13452, %r13451, %r13451, 8;
	add.s32 	%r13453, %r13447, %r13452;
	xor.b32  	%r13454, %r13449, %r13453;
	shf.l.wrap.b32 	%r13455, %r13454, %r13454, 7;
	ld.const.u32 	%r13456, [CHACHA_CONSTANTS+4];
	add.s32 	%r13457, %r13456, %r54453;
	shf.l.wrap.b32 	%r13458, %r13457, %r13457, 16;
	add.s32 	%r13459, %r54453, %r13458;
	xor.b32  	%r13460, %r54453, %r13459;
	shf.l.wrap.b32 	%r13461, %r13460, %r13460, 12;
	add.s32 	%r13462, %r13457, %r13461;
	xor.b32  	%r13463, %r13458, %r13462;
	shf.l.wrap.b32 	%r13464, %r13463, %r13463, 8;
	add.s32 	%r13465, %r13459, %r13464;
	xor.b32  	%r13466, %r13461, %r13465;
	shf.l.wrap.b32 	%r13467, %r13466, %r13466, 7;
	ld.const.u32 	%r13468, [CHACHA_CONSTANTS+8];
	add.s32 	%r13469, %r13468, %r54452;
	shf.l.wrap.b32 	%r13470, %r13469, %r13469, 16;
	add.s32 	%r13471, %r54452, %r13470;
	xor.b32  	%r13472, %r54452, %r13471;
	shf.l.wrap.b32 	%r13473, %r13472, %r13472, 12;
	add.s32 	%r13474, %r13469, %r13473;
	xor.b32  	%r13475, %r13470, %r13474;
	shf.l.wrap.b32 	%r13476, %r13475, %r13475, 8;
	add.s32 	%r13477, %r13471, %r13476;
	xor.b32  	%r13478, %r13473, %r13477;
	shf.l.wrap.b32 	%r13479, %r13478, %r13478, 7;
	ld.const.u32 	%r13480, [CHACHA_CONSTANTS+12];
	add.s32 	%r13481, %r13480, %r54451;
	shf.l.wrap.b32 	%r13482, %r13481, %r13481, 16;
	add.s32 	%r13483, %r54451, %r13482;
	xor.b32  	%r13484, %r54451, %r13483;
	shf.l.wrap.b32 	%r13485, %r13484, %r13484, 12;
	add.s32 	%r13486, %r13481, %r13485;
	xor.b32  	%r13487, %r13482, %r13486;
	shf.l.wrap.b32 	%r13488, %r13487, %r13487, 8;
	add.s32 	%r13489, %r13483, %r13488;
	xor.b32  	%r13490, %r13485, %r13489;
	shf.l.wrap.b32 	%r13491, %r13490, %r13490, 7;
	add.s32 	%r13492, %r13450, %r13467;
	xor.b32  	%r13493, %r13488, %r13492;
	shf.l.wrap.b32 	%r13494, %r13493, %r13493, 16;
	add.s32 	%r13495, %r13477, %r13494;
	xor.b32  	%r13496, %r13467, %r13495;
	shf.l.wrap.b32 	%r13497, %r13496, %r13496, 12;
	add.s32 	%r13498, %r13492, %r13497;
	xor.b32  	%r13499, %r13494, %r13498;
	shf.l.wrap.b32 	%r13500, %r13499, %r13499, 8;
	add.s32 	%r13501, %r13495, %r13500;
	xor.b32  	%r13502, %r13497, %r13501;
	shf.l.wrap.b32 	%r13503, %r13502, %r13502, 7;
	add.s32 	%r13504, %r13462, %r13479;
	xor.b32  	%r13505, %r13452, %r13504;
	shf.l.wrap.b32 	%r13506, %r13505, %r13505, 16;
	add.s32 	%r13507, %r13489, %r13506;
	xor.b32  	%r13508, %r13479, %r13507;
	shf.l.wrap.b32 	%r13509, %r13508, %r13508, 12;
	add.s32 	%r13510, %r13504, %r13509;
	xor.b32  	%r13511, %r13506, %r13510;
	shf.l.wrap.b32 	%r13512, %r13511, %r13511, 8;
	add.s32 	%r13513, %r13507, %r13512;
	xor.b32  	%r13514, %r13509, %r13513;
	shf.l.wrap.b32 	%r13515, %r13514, %r13514, 7;
	add.s32 	%r13516, %r13474, %r13491;
	xor.b32  	%r13517, %r13464, %r13516;
	shf.l.wrap.b32 	%r13518, %r13517, %r13517, 16;
	add.s32 	%r13519, %r13453, %r13518;
	xor.b32  	%r13520, %r13491, %r13519;
	shf.l.wrap.b32 	%r13521, %r13520, %r13520, 12;
	add.s32 	%r13522, %r13516, %r13521;
	xor.b32  	%r13523, %r13518, %r13522;
	shf.l.wrap.b32 	%r13524, %r13523, %r13523, 8;
	add.s32 	%r13525, %r13519, %r13524;
	xor.b32  	%r13526, %r13521, %r13525;
	shf.l.wrap.b32 	%r13527, %r13526, %r13526, 7;
	add.s32 	%r13528, %r13486, %r13455;
	xor.b32  	%r13529, %r13476, %r13528;
	shf.l.wrap.b32 	%r13530, %r13529, %r13529, 16;
	add.s32 	%r13531, %r13465, %r13530;
	xor.b32  	%r13532, %r13455, %r13531;
	shf.l.wrap.b32 	%r13533, %r13532, %r13532, 12;
	add.s32 	%r13534, %r13528, %r13533;
	xor.b32  	%r13535, %r13530, %r13534;
	shf.l.wrap.b32 	%r13536, %r13535, %r13535, 8;
	add.s32 	%r13537, %r13531, %r13536;
	xor.b32  	%r13538, %r13533, %r13537;
	shf.l.wrap.b32 	%r13539, %r13538, %r13538, 7;
	add.s32 	%r13540, %r13498, %r13539;
	xor.b32  	%r13541, %r13512, %r13540;
	shf.l.wrap.b32 	%r13542, %r13541, %r13541, 16;
	add.s32 	%r13543, %r13525, %r13542;
	xor.b32  	%r13544, %r13539, %r13543;
	shf.l.wrap.b32 	%r13545, %r13544, %r13544, 12;
	add.s32 	%r13546, %r13540, %r13545;
	xor.b32  	%r13547, %r13542, %r13546;
	shf.l.wrap.b32 	%r13548, %r13547, %r13547, 8;
	add.s32 	%r13549, %r13543, %r13548;
	xor.b32  	%r13550, %r13545, %r13549;
	shf.l.wrap.b32 	%r13551, %r13550, %r13550, 7;
	add.s32 	%r13552, %r13510, %r13503;
	xor.b32  	%r13553, %r13524, %r13552;
	shf.l.wrap.b32 	%r13554, %r13553, %r13553, 16;
	add.s32 	%r13555, %r13537, %r13554;
	xor.b32  	%r13556, %r13503, %r13555;
	shf.l.wrap.b32 	%r13557, %r13556, %r13556, 12;
	add.s32 	%r13558, %r13552, %r13557;
	xor.b32  	%r13559, %r13554, %r13558;
	shf.l.wrap.b32 	%r13560, %r13559, %r13559, 8;
	add.s32 	%r13561, %r13555, %r13560;
	xor.b32  	%r13562, %r13557, %r13561;
	shf.l.wrap.b32 	%r13563, %r13562, %r13562, 7;
	add.s32 	%r13564, %r13522, %r13515;
	xor.b32  	%r13565, %r13536, %r13564;
	shf.l.wrap.b32 	%r13566, %r13565, %r13565, 16;
	add.s32 	%r13567, %r13501, %r13566;
	xor.b32  	%r13568, %r13515, %r13567;
	shf.l.wrap.b32 	%r13569, %r13568, %r13568, 12;
	add.s32 	%r13570, %r13564, %r13569;
	xor.b32  	%r13571, %r13566, %r13570;
	shf.l.wrap.b32 	%r13572, %r13571, %r13571, 8;
	add.s32 	%r13573, %r13567, %r13572;
	xor.b32  	%r13574, %r13569, %r13573;
	shf.l.wrap.b32 	%r13575, %r13574, %r13574, 7;
	add.s32 	%r13576, %r13534, %r13527;
	xor.b32  	%r13577, %r13500, %r13576;
	shf.l.wrap.b32 	%r13578, %r13577, %r13577, 16;
	add.s32 	%r13579, %r13513, %r13578;
	xor.b32  	%r13580, %r13527, %r13579;
	shf.l.wrap.b32 	%r13581, %r13580, %r13580, 12;
	add.s32 	%r13582, %r13576, %r13581;
	xor.b32  	%r13583, %r13578, %r13582;
	shf.l.wrap.b32 	%r13584, %r13583, %r13583, 8;
	add.s32 	%r13585, %r13579, %r13584;
	xor.b32  	%r13586, %r13581, %r13585;
	shf.l.wrap.b32 	%r13587, %r13586, %r13586, 7;
	add.s32 	%r13588, %r13546, %r13563;
	xor.b32  	%r13589, %r13584, %r13588;
	shf.l.wrap.b32 	%r13590, %r13589, %r13589, 16;
	add.s32 	%r13591, %r13573, %r13590;
	xor.b32  	%r13592, %r13563, %r13591;
	shf.l.wrap.b32 	%r13593, %r13592, %r13592, 12;
	add.s32 	%r13594, %r13588, %r13593;
	xor.b32  	%r13595, %r13590, %r13594;
	shf.l.wrap.b32 	%r13596, %r13595, %r13595, 8;
	add.s32 	%r13597, %r13591, %r13596;
	xor.b32  	%r13598, %r13593, %r13597;
	shf.l.wrap.b32 	%r13599, %r13598, %r13598, 7;
	add.s32 	%r13600, %r13558, %r13575;
	xor.b32  	%r13601, %r13548, %r13600;
	shf.l.wrap.b32 	%r13602, %r13601, %r13601, 16;
	add.s32 	%r13603, %r13585, %r13602;
	xor.b32  	%r13604, %r13575, %r13603;
	shf.l.wrap.b32 	%r13605, %r13604, %r13604, 12;
	add.s32 	%r13606, %r13600, %r13605;
	xor.b32  	%r13607, %r13602, %r13606;
	shf.l.wrap.b32 	%r13608, %r13607, %r13607, 8;
	add.s32 	%r13609, %r13603, %r13608;
	xor.b32  	%r13610, %r13605, %r13609;
	shf.l.wrap.b32 	%r13611, %r13610, %r13610, 7;
	add.s32 	%r13612, %r13570, %r13587;
	xor.b32  	%r13613, %r13560, %r13612;
	shf.l.wrap.b32 	%r13614, %r13613, %r13613, 16;
	add.s32 	%r13615, %r13549, %r13614;
	xor.b32  	%r13616, %r13587, %r13615;
	shf.l.wrap.b32 	%r13617, %r13616, %r13616, 12;
	add.s32 	%r13618, %r13612, %r13617;
	xor.b32  	%r13619, %r13614, %r13618;
	shf.l.wrap.b32 	%r13620, %r13619, %r13619, 8;
	add.s32 	%r13621, %r13615, %r13620;
	xor.b32  	%r13622, %r13617, %r13621;
	shf.l.wrap.b32 	%r13623, %r13622, %r13622, 7;
	add.s32 	%r13624, %r13582, %r13551;
	xor.b32  	%r13625, %r13572, %r13624;
	shf.l.wrap.b32 	%r13626, %r13625, %r13625, 16;
	add.s32 	%r13627, %r13561, %r13626;
	xor.b32  	%r13628, %r13551, %r13627;
	shf.l.wrap.b32 	%r13629, %r13628, %r13628, 12;
	add.s32 	%r13630, %r13624, %r13629;
	xor.b32  	%r13631, %r13626, %r13630;
	shf.l.wrap.b32 	%r13632, %r13631, %r13631, 8;
	add.s32 	%r13633, %r13627, %r13632;
	xor.b32  	%r13634, %r13629, %r13633;
	shf.l.wrap.b32 	%r13635, %r13634, %r13634, 7;
	add.s32 	%r13636, %r13594, %r13635;
	xor.b32  	%r13637, %r13608, %r13636;
	shf.l.wrap.b32 	%r13638, %r13637, %r13637, 16;
	add.s32 	%r13639, %r13621, %r13638;
	xor.b32  	%r13640, %r13635, %r13639;
	shf.l.wrap.b32 	%r13641, %r13640, %r13640, 12;
	add.s32 	%r13642, %r13636, %r13641;
	xor.b32  	%r13643, %r13638, %r13642;
	shf.l.wrap.b32 	%r13644, %r13643, %r13643, 8;
	add.s32 	%r13645, %r13639, %r13644;
	xor.b32  	%r13646, %r13641, %r13645;
	shf.l.wrap.b32 	%r13647, %r13646, %r13646, 7;
	add.s32 	%r13648, %r13606, %r13599;
	xor.b32  	%r13649, %r13620, %r13648;
	shf.l.wrap.b32 	%r13650, %r13649, %r13649, 16;
	add.s32 	%r13651, %r13633, %r13650;
	xor.b32  	%r13652, %r13599, %r13651;
	shf.l.wrap.b32 	%r13653, %r13652, %r13652, 12;
	add.s32 	%r13654, %r13648, %r13653;
	xor.b32  	%r13655, %r13650, %r13654;
	shf.l.wrap.b32 	%r13656, %r13655, %r13655, 8;
	add.s32 	%r13657, %r13651, %r13656;
	xor.b32  	%r13658, %r13653, %r13657;
	shf.l.wrap.b32 	%r13659, %r13658, %r13658, 7;
	add.s32 	%r13660, %r13618, %r13611;
	xor.b32  	%r13661, %r13632, %r13660;
	shf.l.wrap.b32 	%r13662, %r13661, %r13661, 16;
	add.s32 	%r13663, %r13597, %r13662;
	xor.b32  	%r13664, %r13611, %r13663;
	shf.l.wrap.b32 	%r13665, %r13664, %r13664, 12;
	add.s32 	%r13666, %r13660, %r13665;
	xor.b32  	%r13667, %r13662, %r13666;
	shf.l.wrap.b32 	%r13668, %r13667, %r13667, 8;
	add.s32 	%r13669, %r13663, %r13668;
	xor.b32  	%r13670, %r13665, %r13669;
	shf.l.wrap.b32 	%r13671, %r13670, %r13670, 7;
	add.s32 	%r13672, %r13630, %r13623;
	xor.b32  	%r13673, %r13596, %r13672;
	shf.l.wrap.b32 	%r13674, %r13673, %r13673, 16;
	add.s32 	%r13675, %r13609, %r13674;
	xor.b32  	%r13676, %r13623, %r13675;
	shf.l.wrap.b32 	%r13677, %r13676, %r13676, 12;
	add.s32 	%r13678, %r13672, %r13677;
	xor.b32  	%r13679, %r13674, %r13678;
	shf.l.wrap.b32 	%r13680, %r13679, %r13679, 8;
	add.s32 	%r13681, %r13675, %r13680;
	xor.b32  	%r13682, %r13677, %r13681;
	shf.l.wrap.b32 	%r13683, %r13682, %r13682, 7;
	add.s32 	%r13684, %r13642, %r13659;
	xor.b32  	%r13685, %r13680, %r13684;
	shf.l.wrap.b32 	%r13686, %r13685, %r13685, 16;
	add.s32 	%r13687, %r13669, %r13686;
	xor.b32  	%r13688, %r13659, %r13687;
	shf.l.wrap.b32 	%r13689, %r13688, %r13688, 12;
	add.s32 	%r13690, %r13684, %r13689;
	xor.b32  	%r13691, %r13686, %r13690;
	shf.l.wrap.b32 	%r13692, %r13691, %r13691, 8;
	add.s32 	%r13693, %r13687, %r13692;
	xor.b32  	%r13694, %r13689, %r13693;
	shf.l.wrap.b32 	%r13695, %r13694, %r13694, 7;
	add.s32 	%r13696, %r13654, %r13671;
	xor.b32  	%r13697, %r13644, %r13696;
	shf.l.wrap.b32 	%r13698, %r13697, %r13697, 16;
	add.s32 	%r13699, %r13681, %r13698;
	xor.b32  	%r13700, %r13671, %r13699;
	shf.l.wrap.b32 	%r13701, %r13700, %r13700, 12;
	add.s32 	%r13702, %r13696, %r13701;
	xor.b32  	%r13703, %r13698, %r13702;
	shf.l.wrap.b32 	%r13704, %r13703, %r13703, 8;
	add.s32 	%r13705, %r13699, %r13704;
	xor.b32  	%r13706, %r13701, %r13705;
	shf.l.wrap.b32 	%r13707, %r13706, %r13706, 7;
	add.s32 	%r13708, %r13666, %r13683;
	xor.b32  	%r13709, %r13656, %r13708;
	shf.l.wrap.b32 	%r13710, %r13709, %r13709, 16;
	add.s32 	%r13711, %r13645, %r13710;
	xor.b32  	%r13712, %r13683, %r13711;
	shf.l.wrap.b32 	%r13713, %r13712, %r13712, 12;
	add.s32 	%r13714, %r13708, %r13713;
	xor.b32  	%r13715, %r13710, %r13714;
	shf.l.wrap.b32 	%r13716, %r13715, %r13715, 8;
	add.s32 	%r13717, %r13711, %r13716;
	xor.b32  	%r13718, %r13713, %r13717;
	shf.l.wrap.b32 	%r13719, %r13718, %r13718, 7;
	add.s32 	%r13720, %r13678, %r13647;
	xor.b32  	%r13721, %r13668, %r13720;
	shf.l.wrap.b32 	%r13722, %r13721, %r13721, 16;
	add.s32 	%r13723, %r13657, %r13722;
	xor.b32  	%r13724, %r13647, %r13723;
	shf.l.wrap.b32 	%r13725, %r13724, %r13724, 12;
	add.s32 	%r13726, %r13720, %r13725;
	xor.b32  	%r13727, %r13722, %r13726;
	shf.l.wrap.b32 	%r13728, %r13727, %r13727, 8;
	add.s32 	%r13729, %r13723, %r13728;
	xor.b32  	%r13730, %r13725, %r13729;
	shf.l.wrap.b32 	%r13731, %r13730, %r13730, 7;
	add.s32 	%r13732, %r13690, %r13731;
	xor.b32  	%r13733, %r13704, %r13732;
	shf.l.wrap.b32 	%r13734, %r13733, %r13733, 16;
	add.s32 	%r13735, %r13717, %r13734;
	xor.b32  	%r13736, %r13731, %r13735;
	shf.l.wrap.b32 	%r13737, %r13736, %r13736, 12;
	add.s32 	%r13738, %r13732, %r13737;
	xor.b32  	%r13739, %r13734, %r13738;
	shf.l.wrap.b32 	%r13740, %r13739, %r13739, 8;
	add.s32 	%r13741, %r13735, %r13740;
	xor.b32  	%r13742, %r13737, %r13741;
	shf.l.wrap.b32 	%r13743, %r13742, %r13742, 7;
	add.s32 	%r13744, %r13702, %r13695;
	xor.b32  	%r13745, %r13716, %r13744;
	shf.l.wrap.b32 	%r13746, %r13745, %r13745, 16;
	add.s32 	%r13747, %r13729, %r13746;
	xor.b32  	%r13748, %r13695, %r13747;
	shf.l.wrap.b32 	%r13749, %r13748, %r13748, 12;
	add.s32 	%r13750, %r13744, %r13749;
	xor.b32  	%r13751, %r13746, %r13750;
	shf.l.wrap.b32 	%r13752, %r13751, %r13751, 8;
	add.s32 	%r13753, %r13747, %r13752;
	xor.b32  	%r13754, %r13749, %r13753;
	shf.l.wrap.b32 	%r13755, %r13754, %r13754, 7;
	add.s32 	%r13756, %r13714, %r13707;
	xor.b32  	%r13757, %r13728, %r13756;
	shf.l.wrap.b32 	%r13758, %r13757, %r13757, 16;
	add.s32 	%r13759, %r13693, %r13758;
	xor.b32  	%r13760, %r13707, %r13759;
	shf.l.wrap.b32 	%r13761, %r13760, %r13760, 12;
	add.s32 	%r13762, %r13756, %r13761;
	xor.b32  	%r13763, %r13758, %r13762;
	shf.l.wrap.b32 	%r13764, %r13763, %r13763, 8;
	add.s32 	%r13765, %r13759, %r13764;
	xor.b32  	%r13766, %r13761, %r13765;
	shf.l.wrap.b32 	%r13767, %r13766, %r13766, 7;
	add.s32 	%r13768, %r13726, %r13719;
	xor.b32  	%r13769, %r13692, %r13768;
	shf.l.wrap.b32 	%r13770, %r13769, %r13769, 16;
	add.s32 	%r13771, %r13705, %r13770;
	xor.b32  	%r13772, %r13719, %r13771;
	shf.l.wrap.b32 	%r13773, %r13772, %r13772, 12;
	add.s32 	%r13774, %r13768, %r13773;
	xor.b32  	%r13775, %r13770, %r13774;
	shf.l.wrap.b32 	%r13776, %r13775, %r13775, 8;
	add.s32 	%r13777, %r13771, %r13776;
	xor.b32  	%r13778, %r13773, %r13777;
	shf.l.wrap.b32 	%r13779, %r13778, %r13778, 7;
	add.s32 	%r13780, %r13738, %r13755;
	xor.b32  	%r13781, %r13776, %r13780;
	shf.l.wrap.b32 	%r13782, %r13781, %r13781, 16;
	add.s32 	%r13783, %r13765, %r13782;
	xor.b32  	%r13784, %r13755, %r13783;
	shf.l.wrap.b32 	%r13785, %r13784, %r13784, 12;
	add.s32 	%r13786, %r13780, %r13785;
	xor.b32  	%r13787, %r13782, %r13786;
	shf.l.wrap.b32 	%r13788, %r13787, %r13787, 8;
	add.s32 	%r13789, %r13783, %r13788;
	xor.b32  	%r13790, %r13785, %r13789;
	shf.l.wrap.b32 	%r13791, %r13790, %r13790, 7;
	add.s32 	%r13792, %r13750, %r13767;
	xor.b32  	%r13793, %r13740, %r13792;
	shf.l.wrap.b32 	%r13794, %r13793, %r13793, 16;
	add.s32 	%r13795, %r13777, %r13794;
	xor.b32  	%r13796, %r13767, %r13795;
	shf.l.wrap.b32 	%r13797, %r13796, %r13796, 12;
	add.s32 	%r13798, %r13792, %r13797;
	xor.b32  	%r13799, %r13794, %r13798;
	shf.l.wrap.b32 	%r13800, %r13799, %r13799, 8;
	add.s32 	%r13801, %r13795, %r13800;
	xor.b32  	%r13802, %r13797, %r13801;
	shf.l.wrap.b32 	%r13803, %r13802, %r13802, 7;
	add.s32 	%r13804, %r13762, %r13779;
	xor.b32  	%r13805, %r13752, %r13804;
	shf.l.wrap.b32 	%r13806, %r13805, %r13805, 16;
	add.s32 	%r13807, %r13741, %r13806;
	xor.b32  	%r13808, %r13779, %r13807;
	shf.l.wrap.b32 	%r13809, %r13808, %r13808, 12;
	add.s32 	%r13810, %r13804, %r13809;
	xor.b32  	%r13811, %r13806, %r13810;
	shf.l.wrap.b32 	%r13812, %r13811, %r13811, 8;
	add.s32 	%r13813, %r13807, %r13812;
	xor.b32  	%r13814, %r13809, %r13813;
	shf.l.wrap.b32 	%r13815, %r13814, %r13814, 7;
	add.s32 	%r13816, %r13774, %r13743;
	xor.b32  	%r13817, %r13764, %r13816;
	shf.l.wrap.b32 	%r13818, %r13817, %r13817, 16;
	add.s32 	%r13819, %r13753, %r13818;
	xor.b32  	%r13820, %r13743, %r13819;
	shf.l.wrap.b32 	%r13821, %r13820, %r13820, 12;
	add.s32 	%r13822, %r13816, %r13821;
	xor.b32  	%r13823, %r13818, %r13822;
	shf.l.wrap.b32 	%r13824, %r13823, %r13823, 8;
	add.s32 	%r13825, %r13819, %r13824;
	xor.b32  	%r13826, %r13821, %r13825;
	shf.l.wrap.b32 	%r13827, %r13826, %r13826, 7;
	add.s32 	%r54446, %r13444, %r13786;
	add.s32 	%r54447, %r54454, %r13827;
	add.s32 	%r54445, %r13456, %r13798;
	add.s32 	%r54448, %r54453, %r13791;
	add.s32 	%r54444, %r13468, %r13810;
	add.s32 	%r54449, %r54452, %r13803;
	add.s32 	%r54443, %r13480, %r13822;
	add.s32 	%r54450, %r54451, %r13815;
	xor.b32  	%r13828, %r13445, 1;
	shf.l.wrap.b32 	%r13829, %r13445, %r13828, 16;
	add.s32 	%r13830, %r54454, %r13829;
	xor.b32  	%r13831, %r54454, %r13830;
	shf.l.wrap.b32 	%r13832, %r13831, %r13831, 12;
	add.s32 	%r13833, %r13445, %r13832;
	xor.b32  	%r13834, %r13829, %r13833;
	shf.l.wrap.b32 	%r13835, %r13834, %r13834, 8;
	add.s32 	%r13836, %r13830, %r13835;
	xor.b32  	%r13837, %r13832, %r13836;
	shf.l.wrap.b32 	%r13838, %r13837, %r13837, 7;
	add.s32 	%r13839, %r13833, %r13467;
	xor.b32  	%r13840, %r13488, %r13839;
	shf.l.wrap.b32 	%r13841, %r13840, %r13840, 16;
	add.s32 	%r13842, %r13477, %r13841;
	xor.b32  	%r13843, %r13467, %r13842;
	shf.l.wrap.b32 	%r13844, %r13843, %r13843, 12;
	add.s32 	%r13845, %r13839, %r13844;
	xor.b32  	%r13846, %r13841, %r13845;
	shf.l.wrap.b32 	%r13847, %r13846, %r13846, 8;
	add.s32 	%r13848, %r13842, %r13847;
	xor.b32  	%r13849, %r13844, %r13848;
	shf.l.wrap.b32 	%r13850, %r13849, %r13849, 7;
	xor.b32  	%r13851, %r13835, %r13504;
	shf.l.wrap.b32 	%r13852, %r13851, %r13851, 16;
	add.s32 	%r13853, %r13489, %r13852;
	xor.b32  	%r13854, %r13479, %r13853;
	shf.l.wrap.b32 	%r13855, %r13854, %r13854, 12;
	add.s32 	%r13856, %r13504, %r13855;
	xor.b32  	%r13857, %r13852, %r13856;
	shf.l.wrap.b32 	%r13858, %r13857, %r13857, 8;
	add.s32 	%r13859, %r13853, %r13858;
	xor.b32  	%r13860, %r13855, %r13859;
	shf.l.wrap.b32 	%r13861, %r13860, %r13860, 7;
	add.s32 	%r13862, %r13836, %r13518;
	xor.b32  	%r13863, %r13491, %r13862;
	shf.l.wrap.b32 	%r13864, %r13863, %r13863, 12;
	add.s32 	%r13865, %r13516, %r13864;
	xor.b32  	%r13866, %r13518, %r13865;
	shf.l.wrap.b32 	%r13867, %r13866, %r13866, 8;
	add.s32 	%r13868, %r13862, %r13867;
	xor.b32  	%r13869, %r13864, %r13868;
	shf.l.wrap.b32 	%r13870, %r13869, %r13869, 7;
	add.s32 	%r13871, %r13486, %r13838;
	xor.b32  	%r13872, %r13476, %r13871;
	shf.l.wrap.b32 	%r13873, %r13872, %r13872, 16;
	add.s32 	%r13874, %r13465, %r13873;
	xor.b32  	%r13875, %r13838, %r13874;
	shf.l.wrap.b32 	%r13876, %r13875, %r13875, 12;
	add.s32 	%r13877, %r13871, %r13876;
	xor.b32  	%r13878, %r13873, %r13877;
	shf.l.wrap.b32 	%r13879, %r13878, %r13878, 8;
	add.s32 	%r13880, %r13874, %r13879;
	xor.b32  	%r13881, %r13876, %r13880;
	shf.l.wrap.b32 	%r13882, %r13881, %r13881, 7;
	add.s32 	%r13883, %r13845, %r13882;
	xor.b32  	%r13884, %r13858, %r13883;
	shf.l.wrap.b32 	%r13885, %r13884, %r13884, 16;
	add.s32 	%r13886, %r13868, %r13885;
	xor.b32  	%r13887, %r13882, %r13886;
	shf.l.wrap.b32 	%r13888, %r13887, %r13887, 12;
	add.s32 	%r13889, %r13883, %r13888;
	xor.b32  	%r13890, %r13885, %r13889;
	shf.l.wrap.b32 	%r13891, %r13890, %r13890, 8;
	add.s32 	%r13892, %r13886, %r13891;
	xor.b32  	%r13893, %r13888, %r13892;
	shf.l.wrap.b32 	%r13894, %r13893, %r13893, 7;
	add.s32 	%r13895, %r13856, %r13850;
	xor.b32  	%r13896, %r13867, %r13895;
	shf.l.wrap.b32 	%r13897, %r13896, %r13896, 16;
	add.s32 	%r13898, %r13880, %r13897;
	xor.b32  	%r13899, %r13850, %r13898;
	shf.l.wrap.b32 	%r13900, %r13899, %r13899, 12;
	add.s32 	%r13901, %r13895, %r13900;
	xor.b32  	%r13902, %r13897, %r13901;
	shf.l.wrap.b32 	%r13903, %r13902, %r13902, 8;
	add.s32 	%r13904, %r13898, %r13903;
	xor.b32  	%r13905, %r13900, %r13904;
	shf.l.wrap.b32 	%r13906, %r13905, %r13905, 7;
	add.s32 	%r13907, %r13865, %r13861;
	xor.b32  	%r13908, %r13879, %r13907;
	shf.l.wrap.b32 	%r13909, %r13908, %r13908, 16;
	add.s32 	%r13910, %r13848, %r13909;
	xor.b32  	%r13911, %r13861, %r13910;
	shf.l.wrap.b32 	%r13912, %r13911, %r13911, 12;
	add.s32 	%r13913, %r13907, %r13912;
	xor.b32  	%r13914, %r13909, %r13913;
	shf.l.wrap.b32 	%r13915, %r13914, %r13914, 8;
	add.s32 	%r13916, %r13910, %r13915;
	xor.b32  	%r13917, %r13912, %r13916;
	shf.l.wrap.b32 	%r13918, %r13917, %r13917, 7;
	add.s32 	%r13919, %r13877, %r13870;
	xor.b32  	%r13920, %r13847, %r13919;
	shf.l.wrap.b32 	%r13921, %r13920, %r13920, 16;
	add.s32 	%r13922, %r13859, %r13921;
	xor.b32  	%r13923, %r13870, %r13922;
	shf.l.wrap.b32 	%r13924, %r13923, %r13923, 12;
	add.s32 	%r13925, %r13919, %r13924;
	xor.b32  	%r13926, %r13921, %r13925;
	shf.l.wrap.b32 	%r13927, %r13926, %r13926, 8;
	add.s32 	%r13928, %r13922, %r13927;
	xor.b32  	%r13929, %r13924, %r13928;
	shf.l.wrap.b32 	%r13930, %r13929, %r13929, 7;
	add.s32 	%r13931, %r13889, %r13906;
	xor.b32  	%r13932, %r13927, %r13931;
	shf.l.wrap.b32 	%r13933, %r13932, %r13932, 16;
	add.s32 	%r13934, %r13916, %r13933;
	xor.b32  	%r13935, %r13906, %r13934;
	shf.l.wrap.b32 	%r13936, %r13935, %r13935, 12;
	add.s32 	%r13937, %r13931, %r13936;
	xor.b32  	%r13938, %r13933, %r13937;
	shf.l.wrap.b32 	%r13939, %r13938, %r13938, 8;
	add.s32 	%r13940, %r13934, %r13939;
	xor.b32  	%r13941, %r13936, %r13940;
	shf.l.wrap.b32 	%r13942, %r13941, %r13941, 7;
	add.s32 	%r13943, %r13901, %r13918;
	xor.b32  	%r13944, %r13891, %r13943;
	shf.l.wrap.b32 	%r13945, %r13944, %r13944, 16;
	add.s32 	%r13946, %r13928, %r13945;
	xor.b32  	%r13947, %r13918, %r13946;
	shf.l.wrap.b32 	%r13948, %r13947, %r13947, 12;
	add.s32 	%r13949, %r13943, %r13948;
	xor.b32  	%r13950, %r13945, %r13949;
	shf.l.wrap.b32 	%r13951, %r13950, %r13950, 8;
	add.s32 	%r13952, %r13946, %r13951;
	xor.b32  	%r13953, %r13948, %r13952;
	shf.l.wrap.b32 	%r13954, %r13953, %r13953, 7;
	add.s32 	%r13955, %r13913, %r13930;
	xor.b32  	%r13956, %r13903, %r13955;
	shf.l.wrap.b32 	%r13957, %r13956, %r13956, 16;
	add.s32 	%r13958, %r13892, %r13957;
	xor.b32  	%r13959, %r13930, %r13958;
	shf.l.wrap.b32 	%r13960, %r13959, %r13959, 12;
	add.s32 	%r13961, %r13955, %r13960;
	xor.b32  	%r13962, %r13957, %r13961;
	shf.l.wrap.b32 	%r13963, %r13962, %r13962, 8;
	add.s32 	%r13964, %r13958, %r13963;
	xor.b32  	%r13965, %r13960, %r13964;
	shf.l.wrap.b32 	%r13966, %r13965, %r13965, 7;
	add.s32 	%r13967, %r13925, %r13894;
	xor.b32  	%r13968, %r13915, %r13967;
	shf.l.wrap.b32 	%r13969, %r13968, %r13968, 16;
	add.s32 	%r13970, %r13904, %r13969;
	xor.b32  	%r13971, %r13894, %r13970;
	shf.l.wrap.b32 	%r13972, %r13971, %r13971, 12;
	add.s32 	%r13973, %r13967, %r13972;
	xor.b32  	%r13974, %r13969, %r13973;
	shf.l.wrap.b32 	%r13975, %r13974, %r13974, 8;
	add.s32 	%r13976, %r13970, %r13975;
	xor.b32  	%r13977, %r13972, %r13976;
	shf.l.wrap.b32 	%r13978, %r13977, %r13977, 7;
	add.s32 	%r13979, %r13937, %r13978;
	xor.b32  	%r13980, %r13951, %r13979;
	shf.l.wrap.b32 	%r13981, %r13980, %r13980, 16;
	add.s32 	%r13982, %r13964, %r13981;
	xor.b32  	%r13983, %r13978, %r13982;
	shf.l.wrap.b32 	%r13984, %r13983, %r13983, 12;
	add.s32 	%r13985, %r13979, %r13984;
	xor.b32  	%r13986, %r13981, %r13985;
	shf.l.wrap.b32 	%r13987, %r13986, %r13986, 8;
	add.s32 	%r13988, %r13982, %r13987;
	xor.b32  	%r13989, %r13984, %r13988;
	shf.l.wrap.b32 	%r13990, %r13989, %r13989, 7;
	add.s32 	%r13991, %r13949, %r13942;
	xor.b32  	%r13992, %r13963, %r13991;
	shf.l.wrap.b32 	%r13993, %r13992, %r13992, 16;
	add.s32 	%r13994, %r13976, %r13993;
	xor.b32  	%r13995, %r13942, %r13994;
	shf.l.wrap.b32 	%r13996, %r13995, %r13995, 12;
	add.s32 	%r13997, %r13991, %r13996;
	xor.b32  	%r13998, %r13993, %r13997;
	shf.l.wrap.b32 	%r13999, %r13998, %r13998, 8;
	add.s32 	%r14000, %r13994, %r13999;
	xor.b32  	%r14001, %r13996, %r14000;
	shf.l.wrap.b32 	%r14002, %r14001, %r14001, 7;
	add.s32 	%r14003, %r13961, %r13954;
	xor.b32  	%r14004, %r13975, %r14003;
	shf.l.wrap.b32 	%r14005, %r14004, %r14004, 16;
	add.s32 	%r14006, %r13940, %r14005;
	xor.b32  	%r14007, %r13954, %r14006;
	shf.l.wrap.b32 	%r14008, %r14007, %r14007, 12;
	add.s32 	%r14009, %r14003, %r14008;
	xor.b32  	%r14010, %r14005, %r14009;
	shf.l.wrap.b32 	%r14011, %r14010, %r14010, 8;
	add.s32 	%r14012, %r14006, %r14011;
	xor.b32  	%r14013, %r14008, %r14012;
	shf.l.wrap.b32 	%r14014, %r14013, %r14013, 7;
	add.s32 	%r14015, %r13973, %r13966;
	xor.b32  	%r14016, %r13939, %r14015;
	shf.l.wrap.b32 	%r14017, %r14016, %r14016, 16;
	add.s32 	%r14018, %r13952, %r14017;
	xor.b32  	%r14019, %r13966, %r14018;
	shf.l.wrap.b32 	%r14020, %r14019, %r14019, 12;
	add.s32 	%r14021, %r14015, %r14020;
	xor.b32  	%r14022, %r14017, %r14021;
	shf.l.wrap.b32 	%r14023, %r14022, %r14022, 8;
	add.s32 	%r14024, %r14018, %r14023;
	xor.b32  	%r14025, %r14020, %r14024;
	shf.l.wrap.b32 	%r14026, %r14025, %r14025, 7;
	add.s32 	%r14027, %r13985, %r14002;
	xor.b32  	%r14028, %r14023, %r14027;
	shf.l.wrap.b32 	%r14029, %r14028, %r14028, 16;
	add.s32 	%r14030, %r14012, %r14029;
	xor.b32  	%r14031, %r14002, %r14030;
	shf.l.wrap.b32 	%r14032, %r14031, %r14031, 12;
	add.s32 	%r14033, %r14027, %r14032;
	xor.b32  	%r14034, %r14029, %r14033;
	shf.l.wrap.b32 	%r14035, %r14034, %r14034, 8;
	add.s32 	%r14036, %r14030, %r14035;
	xor.b32  	%r14037, %r14032, %r14036;
	shf.l.wrap.b32 	%r14038, %r14037, %r14037, 7;
	add.s32 	%r14039, %r13997, %r14014;
	xor.b32  	%r14040, %r13987, %r14039;
	shf.l.wrap.b32 	%r14041, %r14040, %r14040, 16;
	add.s32 	%r14042, %r14024, %r14041;
	xor.b32  	%r14043, %r14014, %r14042;
	shf.l.wrap.b32 	%r14044, %r14043, %r14043, 12;
	add.s32 	%r14045, %r14039, %r14044;
	xor.b32  	%r14046, %r14041, %r14045;
	shf.l.wrap.b32 	%r14047, %r14046, %r14046, 8;
	add.s32 	%r14048, %r14042, %r14047;
	xor.b32  	%r14049, %r14044, %r14048;
	shf.l.wrap.b32 	%r14050, %r14049, %r14049, 7;
	add.s32 	%r14051, %r14009, %r14026;
	xor.b32  	%r14052, %r13999, %r14051;
	shf.l.wrap.b32 	%r14053, %r14052, %r14052, 16;
	add.s32 	%r14054, %r13988, %r14053;
	xor.b32  	%r14055, %r14026, %r14054;
	shf.l.wrap.b32 	%r14056, %r14055, %r14055, 12;
	add.s32 	%r14057, %r14051, %r14056;
	xor.b32  	%r14058, %r14053, %r14057;
	shf.l.wrap.b32 	%r14059, %r14058, %r14058, 8;
	add.s32 	%r14060, %r14054, %r14059;
	xor.b32  	%r14061, %r14056, %r14060;
	shf.l.wrap.b32 	%r14062, %r14061, %r14061, 7;
	add.s32 	%r14063, %r14021, %r13990;
	xor.b32  	%r14064, %r14011, %r14063;
	shf.l.wrap.b32 	%r14065, %r14064, %r14064, 16;
	add.s32 	%r14066, %r14000, %r14065;
	xor.b32  	%r14067, %r13990, %r14066;
	shf.l.wrap.b32 	%r14068, %r14067, %r14067, 12;
	add.s32 	%r14069, %r14063, %r14068;
	xor.b32  	%r14070, %r14065, %r14069;
	shf.l.wrap.b32 	%r14071, %r14070, %r14070, 8;
	add.s32 	%r14072, %r14066, %r14071;
	xor.b32  	%r14073, %r14068, %r14072;
	shf.l.wrap.b32 	%r14074, %r14073, %r14073, 7;
	add.s32 	%r14075, %r14033, %r14074;
	xor.b32  	%r14076, %r14047, %r14075;
	shf.l.wrap.b32 	%r14077, %r14076, %r14076, 16;
	add.s32 	%r14078, %r14060, %r14077;
	xor.b32  	%r14079, %r14074, %r14078;
	shf.l.wrap.b32 	%r14080, %r14079, %r14079, 12;
	add.s32 	%r14081, %r14075, %r14080;
	xor.b32  	%r14082, %r14077, %r14081;
	shf.l.wrap.b32 	%r14083, %r14082, %r14082, 8;
	add.s32 	%r14084, %r14045, %r14038;
	xor.b32  	%r14085, %r14059, %r14084;
	shf.l.wrap.b32 	%r14086, %r14085, %r14085, 16;
	add.s32 	%r14087, %r14072, %r14086;
	xor.b32  	%r14088, %r14038, %r14087;
	shf.l.wrap.b32 	%r14089, %r14088, %r14088, 12;
	add.s32 	%r14090, %r14084, %r14089;
	xor.b32  	%r14091, %r14086, %r14090;
	shf.l.wrap.b32 	%r14092, %r14091, %r14091, 8;
	add.s32 	%r14093, %r14087, %r14092;
	xor.b32  	%r14094, %r14089, %r14093;
	shf.l.wrap.b32 	%r14095, %r14094, %r14094, 7;
	add.s32 	%r14096, %r14057, %r14050;
	xor.b32  	%r14097, %r14071, %r14096;
	shf.l.wrap.b32 	%r14098, %r14097, %r14097, 16;
	add.s32 	%r14099, %r14036, %r14098;
	xor.b32  	%r14100, %r14050, %r14099;
	shf.l.wrap.b32 	%r14101, %r14100, %r14100, 12;
	add.s32 	%r14102, %r14096, %r14101;
	xor.b32  	%r14103, %r14098, %r14102;
	shf.l.wrap.b32 	%r14104, %r14103, %r14103, 8;
	add.s32 	%r14105, %r14099, %r14104;
	xor.b32  	%r14106, %r14101, %r14105;
	shf.l.wrap.b32 	%r14107, %r14106, %r14106, 7;
	add.s32 	%r14108, %r14069, %r14062;
	xor.b32  	%r14109, %r14035, %r14108;
	shf.l.wrap.b32 	%r14110, %r14109, %r14109, 16;
	add.s32 	%r14111, %r14048, %r14110;
	xor.b32  	%r14112, %r14062, %r14111;
	shf.l.wrap.b32 	%r14113, %r14112, %r14112, 12;
	add.s32 	%r14114, %r14108, %r14113;
	xor.b32  	%r14115, %r14110, %r14114;
	shf.l.wrap.b32 	%r14116, %r14115, %r14115, 8;
	add.s32 	%r14117, %r14111, %r14116;
	add.s32 	%r14118, %r14081, %r14095;
	xor.b32  	%r14119, %r14116, %r14118;
	shf.l.wrap.b32 	%r14120, %r14119, %r14119, 16;
	add.s32 	%r14121, %r14105, %r14120;
	xor.b32  	%r14122, %r14095, %r14121;
	shr.u32 	%r14123, %r14122, 20;
	add.s32 	%r14124, %r14118, %r14123;
	add.s32 	%r14125, %r14090, %r14107;
	xor.b32  	%r14126, %r14083, %r14125;
	shf.l.wrap.b32 	%r14127, %r14126, %r14126, 16;
	add.s32 	%r14128, %r14117, %r14127;
	xor.b32  	%r14129, %r14107, %r14128;
	shr.u32 	%r14130, %r14129, 20;
	add.s32 	%r14131, %r14125, %r14130;
	add.s32 	%r14132, %r13444, %r14124;
	add.s32 	%r14133, %r13456, %r14131;
	cvt.u32.u16 	%r14134, %rs44;
	add.s32 	%r14135, %r14134, %r54442;
	add.s32 	%r14136, %r14135, -11;
	not.b32 	%r14137, %r14136;
	add.s32 	%r14138, %r14137, %r1874;
	mov.u32 	%r14139, %ctaid.x;
	shl.b32 	%r14140, %r14139, 11;
	mov.u32 	%r14141, %tid.x;
	and.b32  	%r14142, %r14141, 31;
	or.b32  	%r14143, %r14140, %r14142;
	shl.b32 	%r14144, %r14141, 3;
	and.b32  	%r14145, %r14144, 7936;
	add.s32 	%r14146, %r54317, %r14145;
	add.s32 	%r14147, %r14143, %r14146;
	shr.u32 	%r14148, %r14147, %r14138;
	and.b32  	%r14149, %r14148, 1;
	setp.eq.b32 	%p69, %r14149, 1;
	selp.b32 	%r14150, %r14133, %r14132, %p69;
	cvt.u16.u32 	%rs393, %r14150;
	and.b16  	%rs756, %rs393, 1;
	and.b16  	%rs394, %rs754, 255;
	setp.ne.s16 	%p70, %rs394, 1;
	@%p70 bra 	$L__BB4_89;
	ld.param.u64 	%rd756, [fused_batch_pir_kernel_optimized_16_param_1];
	cvt.u32.u16 	%r14151, %rs44;
	add.s32 	%r14152, %r14151, %r54442;
	add.s32 	%r14153, %r14152, -11;
	not.b32 	%r14154, %r14153;
	add.s32 	%r14155, %r14154, %r1874;
	mov.u32 	%r14156, %ctaid.x;
	shl.b32 	%r14157, %r14156, 11;
	mov.u32 	%r14158, %tid.x;
	and.b32  	%r14159, %r14158, 31;
	or.b32  	%r14160, %r14157, %r14159;
	shl.b32 	%r14161, %r14158, 3;
	and.b32  	%r14162, %r14161, 7936;
	add.s32 	%r14163, %r54317, %r14162;
	add.s32 	%r14164, %r14160, %r14163;
	shr.u32 	%r14165, %r14164, %r14155;
	and.b32  	%r14166, %r14165, 1;
	setp.eq.b32 	%p71, %r14166, 1;
	cvt.u64.u32 	%rd85, %r54442;
	cvt.u64.u16 	%rd86, %rs44;
	add.s64 	%rd87, %rd85, %rd86;
	cvta.to.global.u64 	%rd88, %rd756;
	shl.b64 	%rd89, %rd87, 4;
	add.s64 	%rd90, %rd88, %rd89;
	ld.global.u32 	%r14167, [%rd90+2284];
	selp.b32 	%r14168, %r54447, %r54446, %p71;
	xor.b32  	%r14169, %r14168, %r14167;
	selp.b32 	%r14170, %r54448, %r54445, %p71;
	selp.b32 	%r54446, %r54446, %r14169, %p71;
	selp.b32 	%r54447, %r14169, %r54447, %p71;
	ld.global.u32 	%r14171, [%rd90+2288];
	xor.b32  	%r14172, %r14170, %r14171;
	selp.b32 	%r14173, %r54449, %r54444, %p71;
	selp.b32 	%r54445, %r54445, %r14172, %p71;
	selp.b32 	%r54448, %r14172, %r54448, %p71;
	ld.global.u32 	%r14174, [%rd90+2292];
	xor.b32  	%r14175, %r14173, %r14174;
	selp.b32 	%r14176, %r54450, %r54443, %p71;
	selp.b32 	%r54444, %r54444, %r14175, %p71;
	selp.b32 	%r54449, %r14175, %r54449, %p71;
	ld.global.u32 	%r14177, [%rd90+2296];
	xor.b32  	%r14178, %r14176, %r14177;
	selp.b64 	%rd91, 445, 420, %p71;
	selp.b32 	%r54443, %r54443, %r14178, %p71;
	selp.b32 	%r54450, %r14178, %r54450, %p71;
	add.s64 	%rd92, %rd91, %rd87;
	add.s64 	%rd93, %rd92, %rd88;
	ld.global.u8 	%rs395, [%rd93+2429];
	xor.b16  	%rs756, %rs395, %rs756;
$L__BB4_89:
	cvt.u32.u16 	%r14179, %rs44;
	add.s32 	%r14180, %r14179, -11;
	add.s32 	%r14181, %r54442, %r14180;
	not.b32 	%r14182, %r14181;
	add.s32 	%r14183, %r14182, %r1874;
	mov.u32 	%r14184, %ctaid.x;
	shl.b32 	%r14185, %r14184, 11;
	mov.u32 	%r14186, %tid.x;
	and.b32  	%r14187, %r14186, 31;
	or.b32  	%r14188, %r14185, %r14187;
	shl.b32 	%r14189, %r14186, 3;
	and.b32  	%r14190, %r14189, 7936;
	add.s32 	%r14191, %r54317, %r14190;
	add.s32 	%r14192, %r14188, %r14191;
	shr.u32 	%r14193, %r14192, %r14183;
	and.b32  	%r14194, %r14193, 1;
	setp.eq.b32 	%p72, %r14194, 1;
	selp.b32 	%r54454, %r54447, %r54446, %p72;
	selp.b32 	%r54453, %r54448, %r54445, %p72;
	selp.b32 	%r54452, %r54449, %r54444, %p72;
	selp.b32 	%r54451, %r54450, %r54443, %p72;
	add.s32 	%r54442, %r54442, 1;
	sub.s32 	%r14195, %r1874, %r14180;
	setp.ne.s32 	%p73, %r54442, %r14195;
	mov.u16 	%rs754, %rs756;
	@%p73 bra 	$L__BB4_87;
$L__BB4_90:
	and.b16  	%rs396, %rs756, 255;
	setp.ne.s16 	%p74, %rs396, 1;
	@%p74 bra 	$L__BB4_92;
	ld.param.u64 	%rd757, [fused_batch_pir_kernel_optimized_16_param_1];
	cvta.to.global.u64 	%rd94, %rd757;
	ld.global.u32 	%r14196, [%rd94+2912];
	xor.b32  	%r54454, %r54454, %r14196;
$L__BB4_92:
	@%p74 bra 	$L__BB4_94;
	ld.param.u64 	%rd758, [fused_batch_pir_kernel_optimized_16_param_1];
	cvta.to.global.u64 	%rd95, %rd758;
	ld.global.u32 	%r14197, [%rd95+2916];
	xor.b32  	%r54453, %r54453, %r14197;
$L__BB4_94:
	@%p74 bra 	$L__BB4_96;
	ld.param.u64 	%rd759, [fused_batch_pir_kernel_optimized_16_param_1];
	cvta.to.global.u64 	%rd96, %rd759;
	ld.global.u32 	%r14198, [%rd96+2920];
	xor.b32  	%r54452, %r54452, %r14198;
$L__BB4_96:
	@%p74 bra 	$L__BB4_98;
	ld.param.u64 	%rd760, [fused_batch_pir_kernel_optimized_16_param_1];
	cvta.to.global.u64 	%rd97, %rd760;
	ld.global.u32 	%r14199, [%rd97+2924];
	xor.b32  	%r54451, %r54451, %r14199;
$L__BB4_98:
	ld.param.u32 	%r52716, [fused_batch_pir_kernel_optimized_16_param_4];
	mov.u32 	%r14201, %ctaid.x;
	shl.b32 	%r14202, %r14201, 11;
	mov.u32 	%r14203, %tid.x;
	and.b32  	%r14204, %r14203, 31;
	or.b32  	%r14205, %r14202, %r14204;
	shl.b32 	%r14206, %r14203, 3;
	and.b32  	%r14207, %r14206, 7936;
	add.s32 	%r14208, %r54317, %r14207;
	add.s32 	%r14209, %r14205, %r14208;
	setp.ge.s32 	%p78, %r14209, %r52716;
	mov.b32 	%r54475, 0;
	mov.u32 	%r54476, %r54475;
	mov.u32 	%r54477, %r54475;
	mov.u32 	%r54478, %r54475;
	@%p78 bra 	$L__BB4_112;
	ld.param.u64 	%rd761, [fused_batch_pir_kernel_optimized_16_param_1];
	cvta.to.global.u64 	%rd98, %rd761;
	ld.global.u8 	%rs400, [%rd98+2945];
	max.u16 	%rs51, %rs400, 11;
	cvt.u32.u16 	%r14210, %rs51;
	ld.shared.v2.u32 	{%r54478, %r54477}, [s_mem+197496];
	ld.shared.v2.u32 	{%r54476, %r54475}, [s_mem+197504];
	ld.shared.u8 	%rs759, [s_mem+197512];
	cvt.u32.u16 	%r1928, %rs400;
	sub.s32 	%r14211, %r1928, %r14210;
	add.s32 	%r14212, %r14211, 11;
	setp.lt.s32 	%p79, %r14212, 1;
	@%p79 bra 	$L__BB4_104;
	mov.b32 	%r54466, 0;
	mov.u16 	%rs757, %rs759;
$L__BB4_101:
	.pragma "nounroll";
	ld.const.u32 	%r14214, [CHACHA_CONSTANTS];
	add.s32 	%r14215, %r14214, %r54478;
	shf.l.wrap.b32 	%r14216, %r14215, %r14215, 16;
	add.s32 	%r14217, %r54478, %r14216;
	xor.b32  	%r14218, %r54478, %r14217;
	shf.l.wrap.b32 	%r14219, %r14218, %r14218, 12;
	add.s32 	%r14220, %r14215, %r14219;
	xor.b32  	%r14221, %r14216, %r14220;
	shf.l.wrap.b32 	%r14222, %r14221, %r14221, 8;
	add.s32 	%r14223, %r14217, %r14222;
	xor.b32  	%r14224, %r14219, %r14223;
	shf.l.wrap.b32 	%r14225, %r14224, %r14224, 7;
	ld.const.u32 	%r14226, [CHACHA_CONSTANTS+4];
	add.s32 	%r14227, %r14226, %r54477;
	shf.l.wrap.b32 	%r14228, %r14227, %r14227, 16;
	add.s32 	%r14229, %r54477, %r14228;
	xor.b32  	%r14230, %r54477, %r14229;
	shf.l.wrap.b32 	%r14231, %r14230, %r14230, 12;
	add.s32 	%r14232, %r14227, %r14231;
	xor.b32  	%r14233, %r14228, %r14232;
	shf.l.wrap.b32 	%r14234, %r14233, %r14233, 8;
	add.s32 	%r14235, %r14229, %r14234;
	xor.b32  	%r14236, %r14231, %r14235;
	shf.l.wrap.b32 	%r14237, %r14236, %r14236, 7;
	ld.const.u32 	%r14238, [CHACHA_CONSTANTS+8];
	add.s32 	%r14239, %r14238, %r54476;
	shf.l.wrap.b32 	%r14240, %r14239, %r14239, 16;
	add.s32 	%r14241, %r54476, %r14240;
	xor.b32  	%r14242, %r54476, %r14241;
	shf.l.wrap.b32 	%r14243, %r14242, %r14242, 12;
	add.s32 	%r14244, %r14239, %r14243;
	xor.b32  	%r14245, %r14240, %r14244;
	shf.l.wrap.b32 	%r14246, %r14245, %r14245, 8;
	add.s32 	%r14247, %r14241, %r14246;
	xor.b32  	%r14248, %r14243, %r14247;
	shf.l.wrap.b32 	%r14249, %r14248, %r14248, 7;
	ld.const.u32 	%r14250, [CHACHA_CONSTANTS+12];
	add.s32 	%r14251, %r14250, %r54475;
	shf.l.wrap.b32 	%r14252, %r14251, %r14251, 16;
	add.s32 	%r14253, %r54475, %r14252;
	xor.b32  	%r14254, %r54475, %r14253;
	shf.l.wrap.b32 	%r14255, %r14254, %r14254, 12;
	add.s32 	%r14256, %r14251, %r14255;
	xor.b32  	%r14257, %r14252, %r14256;
	shf.l.wrap.b32 	%r14258, %r14257, %r14257, 8;
	add.s32 	%r14259, %r14253, %r14258;
	xor.b32  	%r14260, %r14255, %r14259;
	shf.l.wrap.b32 	%r14261, %r14260, %r14260, 7;
	add.s32 	%r14262, %r14220, %r14237;
	xor.b32  	%r14263, %r14258, %r14262;
	shf.l.wrap.b32 	%r14264, %r14263, %r14263, 16;
	add.s32 	%r14265, %r14247, %r14264;
	xor.b32  	%r14266, %r14237, %r14265;
	shf.l.wrap.b32 	%r14267, %r14266, %r14266, 12;
	add.s32 	%r14268, %r14262, %r14267;
	xor.b32  	%r14269, %r14264, %r14268;
	shf.l.wrap.b32 	%r14270, %r14269, %r14269, 8;
	add.s32 	%r14271, %r14265, %r14270;
	xor.b32  	%r14272, %r14267, %r14271;
	shf.l.wrap.b32 	%r14273, %r14272, %r14272, 7;
	add.s32 	%r14274, %r14232, %r14249;
	xor.b32  	%r14275, %r14222, %r14274;
	shf.l.wrap.b32 	%r14276, %r14275, %r14275, 16;
	add.s32 	%r14277, %r14259, %r14276;
	xor.b32  	%r14278, %r14249, %r14277;
	shf.l.wrap.b32 	%r14279, %r14278, %r14278, 12;
	add.s32 	%r14280, %r14274, %r14279;
	xor.b32  	%r14281, %r14276, %r14280;
	shf.l.wrap.b32 	%r14282, %r14281, %r14281, 8;
	add.s32 	%r14283, %r14277, %r14282;
	xor.b32  	%r14284, %r14279, %r14283;
	shf.l.wrap.b32 	%r14285, %r14284, %r14284, 7;
	add.s32 	%r14286, %r14244, %r14261;
	xor.b32  	%r14287, %r14234, %r14286;
	shf.l.wrap.b32 	%r14288, %r14287, %r14287, 16;
	add.s32 	%r14289, %r14223, %r14288;
	xor.b32  	%r14290, %r14261, %r14289;
	shf.l.wrap.b32 	%r14291, %r14290, %r14290, 12;
	add.s32 	%r14292, %r14286, %r14291;
	xor.b32  	%r14293, %r14288, %r14292;
	shf.l.wrap.b32 	%r14294, %r14293, %r14293, 8;
	add.s32 	%r14295, %r14289, %r14294;
	xor.b32  	%r14296, %r14291, %r14295;
	shf.l.wrap.b32 	%r14297, %r14296, %r14296, 7;
	add.s32 	%r14298, %r14256, %r14225;
	xor.b32  	%r14299, %r14246, %r14298;
	shf.l.wrap.b32 	%r14300, %r14299, %r14299, 16;
	add.s32 	%r14301, %r14235, %r14300;
	xor.b32  	%r14302, %r14225, %r14301;
	shf.l.wrap.b32 	%r14303, %r14302, %r14302, 12;
	add.s32 	%r14304, %r14298, %r14303;
	xor.b32  	%r14305, %r14300, %r14304;
	shf.l.wrap.b32 	%r14306, %r14305, %r14305, 8;
	add.s32 	%r14307, %r14301, %r14306;
	xor.b32  	%r14308, %r14303, %r14307;
	shf.l.wrap.b32 	%r14309, %r14308, %r14308, 7;
	add.s32 	%r14310, %r14268, %r14309;
	xor.b32  	%r14311, %r14282, %r14310;
	shf.l.wrap.b32 	%r14312, %r14311, %r14311, 16;
	add.s32 	%r14313, %r14295, %r14312;
	xor.b32  	%r14314, %r14309, %r14313;
	shf.l.wrap.b32 	%r14315, %r14314, %r14314, 12;
	add.s32 	%r14316, %r14310, %r14315;
	xor.b32  	%r14317, %r14312, %r14316;
	shf.l.wrap.b32 	%r14318, %r14317, %r14317, 8;
	add.s32 	%r14319, %r14313, %r14318;
	xor.b32  	%r14320, %r14315, %r14319;
	shf.l.wrap.b32 	%r14321, %r14320, %r14320, 7;
	add.s32 	%r14322, %r14280, %r14273;
	xor.b32  	%r14323, %r14294, %r14322;
	shf.l.wrap.b32 	%r14324, %r14323, %r14323, 16;
	add.s32 	%r14325, %r14307, %r14324;
	xor.b32  	%r14326, %r14273, %r14325;
	shf.l.wrap.b32 	%r14327, %r14326, %r14326, 12;
	add.s32 	%r14328, %r14322, %r14327;
	xor.b32  	%r14329, %r14324, %r14328;
	shf.l.wrap.b32 	%r14330, %r14329, %r14329, 8;
	add.s32 	%r14331, %r14325, %r14330;
	xor.b32  	%r14332, %r14327, %r14331;
	shf.l.wrap.b32 	%r14333, %r14332, %r14332, 7;
	add.s32 	%r14334, %r14292, %r14285;
	xor.b32  	%r14335, %r14306, %r14334;
	shf.l.wrap.b32 	%r14336, %r14335, %r14335, 16;
	add.s32 	%r14337, %r14271, %r14336;
	xor.b32  	%r14338, %r14285, %r14337;
	shf.l.wrap.b32 	%r14339, %r14338, %r14338, 12;
	add.s32 	%r14340, %r14334, %r14339;
	xor.b32  	%r14341, %r14336, %r14340;
	shf.l.wrap.b32 	%r14342, %r14341, %r14341, 8;
	add.s32 	%r14343, %r14337, %r14342;
	xor.b32  	%r14344, %r14339, %r14343;
	shf.l.wrap.b32 	%r14345, %r14344, %r14344, 7;
	add.s32 	%r14346, %r14304, %r14297;
	xor.b32  	%r14347, %r14270, %r14346;
	shf.l.wrap.b32 	%r14348, %r14347, %r14347, 16;
	add.s32 	%r14349, %r14283, %r14348;
	xor.b32  	%r14350, %r14297, %r14349;
	shf.l.wrap.b32 	%r14351, %r14350, %r14350, 12;
	add.s32 	%r14352, %r14346, %r14351;
	xor.b32  	%r14353, %r14348, %r14352;
	shf.l.wrap.b32 	%r14354, %r14353, %r14353, 8;
	add.s32 	%r14355, %r14349, %r14354;
	xor.b32  	%r14356, %r14351, %r14355;
	shf.l.wrap.b32 	%r14357, %r14356, %r14356, 7;
	add.s32 	%r14358, %r14316, %r14333;
	xor.b32  	%r14359, %r14354, %r14358;
	shf.l.wrap.b32 	%r14360, %r14359, %r14359, 16;
	add.s32 	%r14361, %r14343, %r14360;
	xor.b32  	%r14362, %r14333, %r14361;
	shf.l.wrap.b32 	%r14363, %r14362, %r14362, 12;
	add.s32 	%r14364, %r14358, %r14363;
	xor.b32  	%r14365, %r14360, %r14364;
	shf.l.wrap.b32 	%r14366, %r14365, %r14365, 8;
	add.s32 	%r14367, %r14361, %r14366;
	xor.b32  	%r14368, %r14363, %r14367;
	shf.l.wrap.b32 	%r14369, %r14368, %r14368, 7;
	add.s32 	%r14370, %r14328, %r14345;
	xor.b32  	%r14371, %r14318, %r14370;
	shf.l.wrap.b32 	%r14372, %r14371, %r14371, 16;
	add.s32 	%r14373, %r14355, %r14372;
	xor.b32  	%r14374, %r14345, %r14373;
	shf.l.wrap.b32 	%r14375, %r14374, %r14374, 12;
	add.s32 	%r14376, %r14370, %r14375;
	xor.b32  	%r14377, %r14372, %r14376;
	shf.l.wrap.b32 	%r14378, %r14377, %r14377, 8;
	add.s32 	%r14379, %r14373, %r14378;
	xor.b32  	%r14380, %r14375, %r14379;
	shf.l.wrap.b32 	%r14381, %r14380, %r14380, 7;
	add.s32 	%r14382, %r14340, %r14357;
	xor.b32  	%r14383, %r14330, %r14382;
	shf.l.wrap.b32 	%r14384, %r14383, %r14383, 16;
	add.s32 	%r14385, %r14319, %r14384;
	xor.b32  	%r14386, %r14357, %r14385;
	shf.l.wrap.b32 	%r14387, %r14386, %r14386, 12;
	add.s32 	%r14388, %r14382, %r14387;
	xor.b32  	%r14389, %r14384, %r14388;
	shf.l.wrap.b32 	%r14390, %r14389, %r14389, 8;
	add.s32 	%r14391, %r14385, %r14390;
	xor.b32  	%r14392, %r14387, %r14391;
	shf.l.wrap.b32 	%r14393, %r14392, %r14392, 7;
	add.s32 	%r14394, %r14352, %r14321;
	xor.b32  	%r14395, %r14342, %r14394;
	shf.l.wrap.b32 	%r14396, %r14395, %r14395, 16;
	add.s32 	%r14397, %r14331, %r14396;
	xor.b32  	%r14398, %r14321, %r14397;
	shf.l.wrap.b32 	%r14399, %r14398, %r14398, 12;
	add.s32 	%r14400, %r14394, %r14399;
	xor.b32  	%r14401, %r14396, %r14400;
	shf.l.wrap.b32 	%r14402, %r14401, %r14401, 8;
	add.s32 	%r14403, %r14397, %r14402;
	xor.b32  	%r14404, %r14399, %r14403;
	shf.l.wrap.b32 	%r14405, %r14404, %r14404, 7;
	add.s32 	%r14406, %r14364, %r14405;
	xor.b32  	%r14407, %r14378, %r14406;
	shf.l.wrap.b32 	%r14408, %r14407, %r14407, 16;
	add.s32 	%r14409, %r14391, %r14408;
	xor.b32  	%r14410, %r14405, %r14409;
	shf.l.wrap.b32 	%r14411, %r14410, %r14410, 12;
	add.s32 	%r14412, %r14406, %r14411;
	xor.b32  	%r14413, %r14408, %r14412;
	shf.l.wrap.b32 	%r14414, %r14413, %r14413, 8;
	add.s32 	%r14415, %r14409, %r14414;
	xor.b32  	%r14416, %r14411, %r14415;
	shf.l.wrap.b32 	%r14417, %r14416, %r14416, 7;
	add.s32 	%r14418, %r14376, %r14369;
	xor.b32  	%r14419, %r14390, %r14418;
	shf.l.wrap.b32 	%r14420, %r14419, %r14419, 16;
	add.s32 	%r14421, %r14403, %r14420;
	xor.b32  	%r14422, %r14369, %r14421;
	shf.l.wrap.b32 	%r14423, %r14422, %r14422, 12;
	add.s32 	%r14424, %r14418, %r14423;
	xor.b32  	%r14425, %r14420, %r14424;
	shf.l.wrap.b32 	%r14426, %r14425, %r14425, 8;
	add.s32 	%r14427, %r14421, %r14426;
	xor.b32  	%r14428, %r14423, %r14427;
	shf.l.wrap.b32 	%r14429, %r14428, %r14428, 7;
	add.s32 	%r14430, %r14388, %r14381;
	xor.b32  	%r14431, %r14402, %r14430;
	shf.l.wrap.b32 	%r14432, %r14431, %r14431, 16;
	add.s32 	%r14433, %r14367, %r14432;
	xor.b32  	%r14434, %r14381, %r14433;
	shf.l.wrap.b32 	%r14435, %r14434, %r14434, 12;
	add.s32 	%r14436, %r14430, %r14435;
	xor.b32  	%r14437, %r14432, %r14436;
	shf.l.wrap.b32 	%r14438, %r14437, %r14437, 8;
	add.s32 	%r14439, %r14433, %r14438;
	xor.b32  	%r14440, %r14435, %r14439;
	shf.l.wrap.b32 	%r14441, %r14440, %r14440, 7;
	add.s32 	%r14442, %r14400, %r14393;
	xor.b32  	%r14443, %r14366, %r14442;
	shf.l.wrap.b32 	%r14444, %r14443, %r14443, 16;
	add.s32 	%r14445, %r14379, %r14444;
	xor.b32  	%r14446, %r14393, %r14445;
	shf.l.wrap.b32 	%r14447, %r14446, %r14446, 12;
	add.s32 	%r14448, %r14442, %r14447;
	xor.b32  	%r14449, %r14444, %r14448;
	shf.l.wrap.b32 	%r14450, %r14449, %r14449, 8;
	add.s32 	%r14451, %r14445, %r14450;
	xor.b32  	%r14452, %r14447, %r14451;
	shf.l.wrap.b32 	%r14453, %r14452, %r14452, 7;
	add.s32 	%r14454, %r14412, %r14429;
	xor.b32  	%r14455, %r14450, %r14454;
	shf.l.wrap.b32 	%r14456, %r14455, %r14455, 16;
	add.s32 	%r14457, %r14439, %r14456;
	xor.b32  	%r14458, %r14429, %r14457;
	shf.l.wrap.b32 	%r14459, %r14458, %r14458, 12;
	add.s32 	%r14460, %r14454, %r14459;
	xor.b32  	%r14461, %r14456, %r14460;
	shf.l.wrap.b32 	%r14462, %r14461, %r14461, 8;
	add.s32 	%r14463, %r14457, %r14462;
	xor.b32  	%r14464, %r14459, %r14463;
	shf.l.wrap.b32 	%r14465, %r14464, %r14464, 7;
	add.s32 	%r14466, %r14424, %r14441;
	xor.b32  	%r14467, %r14414, %r14466;
	shf.l.wrap.b32 	%r14468, %r14467, %r14467, 16;
	add.s32 	%r14469, %r14451, %r14468;
	xor.b32  	%r14470, %r14441, %r14469;
	shf.l.wrap.b32 	%r14471, %r14470, %r14470, 12;
	add.s32 	%r14472, %r14466, %r14471;
	xor.b32  	%r14473, %r14468, %r14472;
	shf.l.wrap.b32 	%r14474, %r14473, %r14473, 8;
	add.s32 	%r14475, %r14469, %r14474;
	xor.b32  	%r14476, %r14471, %r14475;
	shf.l.wrap.b32 	%r14477, %r14476, %r14476, 7;
	add.s32 	%r14478, %r14436, %r14453;
	xor.b32  	%r14479, %r14426, %r14478;
	shf.l.wrap.b32 	%r14480, %r14479, %r14479, 16;
	add.s32 	%r14481, %r14415, %r14480;
	xor.b32  	%r14482, %r14453, %r14481;
	shf.l.wrap.b32 	%r14483, %r14482, %r14482, 12;
	add.s32 	%r14484, %r14478, %r14483;
	xor.b32  	%r14485, %r14480, %r14484;
	shf.l.wrap.b32 	%r14486, %r14485, %r14485, 8;
	add.s32 	%r14487, %r14481, %r14486;
	xor.b32  	%r14488, %r14483, %r14487;
	shf.l.wrap.b32 	%r14489, %r14488, %r14488, 7;
	add.s32 	%r14490, %r14448, %r14417;
	xor.b32  	%r14491, %r14438, %r14490;
	shf.l.wrap.b32 	%r14492, %r14491, %r14491, 16;
	add.s32 	%r14493, %r14427, %r14492;
	xor.b32  	%r14494, %r14417, %r14493;
	shf.l.wrap.b32 	%r14495, %r14494, %r14494, 12;
	add.s32 	%r14496, %r14490, %r14495;
	xor.b32  	%r14497, %r14492, %r14496;
	shf.l.wrap.b32 	%r14498, %r14497, %r14497, 8;
	add.s32 	%r14499, %r14493, %r14498;
	xor.b32  	%r14500, %r14495, %r14499;
	shf.l.wrap.b32 	%r14501, %r14500, %r14500, 7;
	add.s32 	%r14502, %r14460, %r14501;
	xor.b32  	%r14503, %r14474, %r14502;
	shf.l.wrap.b32 	%r14504, %r14503, %r14503, 16;
	add.s32 	%r14505, %r14487, %r14504;
	xor.b32  	%r14506, %r14501, %r14505;
	shf.l.wrap.b32 	%r14507, %r14506, %r14506, 12;
	add.s32 	%r14508, %r14502, %r14507;
	xor.b32  	%r14509, %r14504, %r14508;
	shf.l.wrap.b32 	%r14510, %r14509, %r14509, 8;
	add.s32 	%r14511, %r14505, %r14510;
	xor.b32  	%r14512, %r14507, %r14511;
	shf.l.wrap.b32 	%r14513, %r14512, %r14512, 7;
	add.s32 	%r14514, %r14472, %r14465;
	xor.b32  	%r14515, %r14486, %r14514;
	shf.l.wrap.b32 	%r14516, %r14515, %r14515, 16;
	add.s32 	%r14517, %r14499, %r14516;
	xor.b32  	%r14518, %r14465, %r14517;
	shf.l.wrap.b32 	%r14519, %r14518, %r14518, 12;
	add.s32 	%r14520, %r14514, %r14519;
	xor.b32  	%r14521, %r14516, %r14520;
	shf.l.wrap.b32 	%r14522, %r14521, %r14521, 8;
	add.s32 	%r14523, %r14517, %r14522;
	xor.b32  	%r14524, %r14519, %r14523;
	shf.l.wrap.b32 	%r14525, %r14524, %r14524, 7;
	add.s32 	%r14526, %r14484, %r14477;
	xor.b32  	%r14527, %r14498, %r14526;
	shf.l.wrap.b32 	%r14528, %r14527, %r14527, 16;
	add.s32 	%r14529, %r14463, %r14528;
	xor.b32  	%r14530, %r14477, %r14529;
	shf.l.wrap.b32 	%r14531, %r14530, %r14530, 12;
	add.s32 	%r14532, %r14526, %r14531;
	xor.b32  	%r14533, %r14528, %r14532;
	shf.l.wrap.b32 	%r14534, %r14533, %r14533, 8;
	add.s32 	%r14535, %r14529, %r14534;
	xor.b32  	%r14536, %r14531, %r14535;
	shf.l.wrap.b32 	%r14537, %r14536, %r14536, 7;
	add.s32 	%r14538, %r14496, %r14489;
	xor.b32  	%r14539, %r14462, %r14538;
	shf.l.wrap.b32 	%r14540, %r14539, %r14539, 16;
	add.s32 	%r14541, %r14475, %r14540;
	xor.b32  	%r14542, %r14489, %r14541;
	shf.l.wrap.b32 	%r14543, %r14542, %r14542, 12;
	add.s32 	%r14544, %r14538, %r14543;
	xor.b32  	%r14545, %r14540, %r14544;
	shf.l.wrap.b32 	%r14546, %r14545, %r14545, 8;
	add.s32 	%r14547, %r14541, %r14546;
	xor.b32  	%r14548, %r14543, %r14547;
	shf.l.wrap.b32 	%r14549, %r14548, %r14548, 7;
	add.s32 	%r14550, %r14508, %r14525;
	xor.b32  	%r14551, %r14546, %r14550;
	shf.l.wrap.b32 	%r14552, %r14551, %r14551, 16;
	add.s32 	%r14553, %r14535, %r14552;
	xor.b32  	%r14554, %r14525, %r14553;
	shf.l.wrap.b32 	%r14555, %r14554, %r14554, 12;
	add.s32 	%r14556, %r14550, %r14555;
	xor.b32  	%r14557, %r14552, %r14556;
	shf.l.wrap.b32 	%r14558, %r14557, %r14557, 8;
	add.s32 	%r14559, %r14553, %r14558;
	xor.b32  	%r14560, %r14555, %r14559;
	shf.l.wrap.b32 	%r14561, %r14560, %r14560, 7;
	add.s32 	%r14562, %r14520, %r14537;
	xor.b32  	%r14563, %r14510, %r14562;
	shf.l.wrap.b32 	%r14564, %r14563, %r14563, 16;
	add.s32 	%r14565, %r14547, %r14564;
	xor.b32  	%r14566, %r14537, %r14565;
	shf.l.wrap.b32 	%r14567, %r14566, %r14566, 12;
	add.s32 	%r14568, %r14562, %r14567;
	xor.b32  	%r14569, %r14564, %r14568;
	shf.l.wrap.b32 	%r14570, %r14569, %r14569, 8;
	add.s32 	%r14571, %r14565, %r14570;
	xor.b32  	%r14572, %r14567, %r14571;
	shf.l.wrap.b32 	%r14573, %r14572, %r14572, 7;
	add.s32 	%r14574, %r14532, %r14549;
	xor.b32  	%r14575, %r14522, %r14574;
	shf.l.wrap.b32 	%r14576, %r14575, %r14575, 16;
	add.s32 	%r14577, %r14511, %r14576;
	xor.b32  	%r14578, %r14549, %r14577;
	shf.l.wrap.b32 	%r14579, %r14578, %r14578, 12;
	add.s32 	%r14580, %r14574, %r14579;
	xor.b32  	%r14581, %r14576, %r14580;
	shf.l.wrap.b32 	%r14582, %r14581, %r14581, 8;
	add.s32 	%r14583, %r14577, %r14582;
	xor.b32  	%r14584, %r14579, %r14583;
	shf.l.wrap.b32 	%r14585, %r14584, %r14584, 7;
	add.s32 	%r14586, %r14544, %r14513;
	xor.b32  	%r14587, %r14534, %r14586;
	shf.l.wrap.b32 	%r14588, %r14587, %r14587, 16;
	add.s32 	%r14589, %r14523, %r14588;
	xor.b32  	%r14590, %r14513, %r14589;
	shf.l.wrap.b32 	%r14591, %r14590, %r14590, 12;
	add.s32 	%r14592, %r14586, %r14591;
	xor.b32  	%r14593, %r14588, %r14592;
	shf.l.wrap.b32 	%r14594, %r14593, %r14593, 8;
	add.s32 	%r14595, %r14589, %r14594;
	xor.b32  	%r14596, %r14591, %r14595;
	shf.l.wrap.b32 	%r14597, %r14596, %r14596, 7;
	add.s32 	%r54470, %r14214, %r14556;
	add.s32 	%r54471, %r54478, %r14597;
	add.s32 	%r54469, %r14226, %r14568;
	add.s32 	%r54472, %r54477, %r14561;
	add.s32 	%r54468, %r14238, %r14580;
	add.s32 	%r54473, %r54476, %r14573;
	add.s32 	%r54467, %r14250, %r14592;
	add.s32 	%r54474, %r54475, %r14585;
	xor.b32  	%r14598, %r14215, 1;
	shf.l.wrap.b32 	%r14599, %r14215, %r14598, 16;
	add.s32 	%r14600, %r54478, %r14599;
	xor.b32  	%r14601, %r54478, %r14600;
	shf.l.wrap.b32 	%r14602, %r14601, %r14601, 12;
	add.s32 	%r14603, %r14215, %r14602;
	xor.b32  	%r14604, %r14599, %r14603;
	shf.l.wrap.b32 	%r14605, %r14604, %r14604, 8;
	add.s32 	%r14606, %r14600, %r14605;
	xor.b32  	%r14607, %r14602, %r14606;
	shf.l.wrap.b32 	%r14608, %r14607, %r14607, 7;
	add.s32 	%r14609, %r14603, %r14237;
	xor.b32  	%r14610, %r14258, %r14609;
	shf.l.wrap.b32 	%r14611, %r14610, %r14610, 16;
	add.s32 	%r14612, %r14247, %r14611;
	xor.b32  	%r14613, %r14237, %r14612;
	shf.l.wrap.b32 	%r14614, %r14613, %r14613, 12;
	add.s32 	%r14615, %r14609, %r14614;
	xor.b32  	%r14616, %r14611, %r14615;
	shf.l.wrap.b32 	%r14617, %r14616, %r14616, 8;
	add.s32 	%r14618, %r14612, %r14617;
	xor.b32  	%r14619, %r14614, %r14618;
	shf.l.wrap.b32 	%r14620, %r14619, %r14619, 7;
	xor.b32  	%r14621, %r14605, %r14274;
	shf.l.wrap.b32 	%r14622, %r14621, %r14621, 16;
	add.s32 	%r14623, %r14259, %r14622;
	xor.b32  	%r14624, %r14249, %r14623;
	shf.l.wrap.b32 	%r14625, %r14624, %r14624, 12;
	add.s32 	%r14626, %r14274, %r14625;
	xor.b32  	%r14627, %r14622, %r14626;
	shf.l.wrap.b32 	%r14628, %r14627, %r14627, 8;
	add.s32 	%r14629, %r14623, %r14628;
	xor.b32  	%r14630, %r14625, %r14629;
	shf.l.wrap.b32 	%r14631, %r14630, %r14630, 7;
	add.s32 	%r14632, %r14606, %r14288;
	xor.b32  	%r14633, %r14261, %r14632;
	shf.l.wrap.b32 	%r14634, %r14633, %r14633, 12;
	add.s32 	%r14635, %r14286, %r14634;
	xor.b32  	%r14636, %r14288, %r14635;
	shf.l.wrap.b32 	%r14637, %r14636, %r14636, 8;
	add.s32 	%r14638, %r14632, %r14637;
	xor.b32  	%r14639, %r14634, %r14638;
	shf.l.wrap.b32 	%r14640, %r14639, %r14639, 7;
	add.s32 	%r14641, %r14256, %r14608;
	xor.b32  	%r14642, %r14246, %r14641;
	shf.l.wrap.b32 	%r14643, %r14642, %r14642, 16;
	add.s32 	%r14644, %r14235, %r14643;
	xor.b32  	%r14645, %r14608, %r14644;
	shf.l.wrap.b32 	%r14646, %r14645, %r14645, 12;
	add.s32 	%r14647, %r14641, %r14646;
	xor.b32  	%r14648, %r14643, %r14647;
	shf.l.wrap.b32 	%r14649, %r14648, %r14648, 8;
	add.s32 	%r14650, %r14644, %r14649;
	xor.b32  	%r14651, %r14646, %r14650;
	shf.l.wrap.b32 	%r14652, %r14651, %r14651, 7;
	add.s32 	%r14653, %r14615, %r14652;
	xor.b32  	%r14654, %r14628, %r14653;
	shf.l.wrap.b32 	%r14655, %r14654, %r14654, 16;
	add.s32 	%r14656, %r14638, %r14655;
	xor.b32  	%r14657, %r14652, %r14656;
	shf.l.wrap.b32 	%r14658, %r14657, %r14657, 12;
	add.s32 	%r14659, %r14653, %r14658;
	xor.b32  	%r14660, %r14655, %r14659;
	shf.l.wrap.b32 	%r14661, %r14660, %r14660, 8;
	add.s32 	%r14662, %r14656, %r14661;
	xor.b32  	%r14663, %r14658, %r14662;
	shf.l.wrap.b32 	%r14664, %r14663, %r14663, 7;
	add.s32 	%r14665, %r14626, %r14620;
	xor.b32  	%r14666, %r14637, %r14665;
	shf.l.wrap.b32 	%r14667, %r14666, %r14666, 16;
	add.s32 	%r14668, %r14650, %r14667;
	xor.b32  	%r14669, %r14620, %r14668;
	shf.l.wrap.b32 	%r14670, %r14669, %r14669, 12;
	add.s32 	%r14671, %r14665, %r14670;
	xor.b32  	%r14672, %r14667, %r14671;
	shf.l.wrap.b32 	%r14673, %r14672, %r14672, 8;
	add.s32 	%r14674, %r14668, %r14673;
	xor.b32  	%r14675, %r14670, %r14674;
	shf.l.wrap.b32 	%r14676, %r14675, %r14675, 7;
	add.s32 	%r14677, %r14635, %r14631;
	xor.b32  	%r14678, %r14649, %r14677;
	shf.l.wrap.b32 	%r14679, %r14678, %r14678, 16;
	add.s32 	%r14680, %r14618, %r14679;
	xor.b32  	%r14681, %r14631, %r14680;
	shf.l.wrap.b32 	%r14682, %r14681, %r14681, 12;
	add.s32 	%r14683, %r14677, %r14682;
	xor.b32  	%r14684, %r14679, %r14683;
	shf.l.wrap.b32 	%r14685, %r14684, %r14684, 8;
	add.s32 	%r14686, %r14680, %r14685;
	xor.b32  	%r14687, %r14682, %r14686;
	shf.l.wrap.b32 	%r14688, %r14687, %r14687, 7;
	add.s32 	%r14689, %r14647, %r14640;
	xor.b32  	%r14690, %r14617, %r14689;
	shf.l.wrap.b32 	%r14691, %r14690, %r14690, 16;
	add.s32 	%r14692, %r14629, %r14691;
	xor.b32  	%r14693, %r14640, %r14692;
	shf.l.wrap.b32 	%r14694, %r14693, %r14693, 12;
	add.s32 	%r14695, %r14689, %r14694;
	xor.b32  	%r14696, %r14691, %r14695;
	shf.l.wrap.b32 	%r14697, %r14696, %r14696, 8;
	add.s32 	%r14698, %r14692, %r14697;
	xor.b32  	%r14699, %r14694, %r14698;
	shf.l.wrap.b32 	%r14700, %r14699, %r14699, 7;
	add.s32 	%r14701, %r14659, %r14676;
	xor.b32  	%r14702, %r14697, %r14701;
	shf.l.wrap.b32 	%r14703, %r14702, %r14702, 16;
	add.s32 	%r14704, %r14686, %r14703;
	xor.b32  	%r14705, %r14676, %r14704;
	shf.l.wrap.b32 	%r14706, %r14705, %r14705, 12;
	add.s32 	%r14707, %r14701, %r14706;
	xor.b32  	%r14708, %r14703, %r14707;
	shf.l.wrap.b32 	%r14709, %r14708, %r14708, 8;
	add.s32 	%r14710, %r14704, %r14709;
	xor.b32  	%r14711, %r14706, %r14710;
	shf.l.wrap.b32 	%r14712, %r14711, %r14711, 7;
	add.s32 	%r14713, %r14671, %r14688;
	xor.b32  	%r14714, %r14661, %r14713;
	shf.l.wrap.b32 	%r14715, %r14714, %r14714, 16;
	add.s32 	%r14716, %r14698, %r14715;
	xor.b32  	%r14717, %r14688, %r14716;
	shf.l.wrap.b32 	%r14718, %r14717, %r14717, 12;
	add.s32 	%r14719, %r14713, %r14718;
	xor.b32  	%r14720, %r14715, %r14719;
	shf.l.wrap.b32 	%r14721, %r14720, %r14720, 8;
	add.s32 	%r14722, %r14716, %r14721;
	xor.b32  	%r14723, %r14718, %r14722;
	shf.l.wrap.b32 	%r14724, %r14723, %r14723, 7;
	add.s32 	%r14725, %r14683, %r14700;
	xor.b32  	%r14726, %r14673, %r14725;
	shf.l.wrap.b32 	%r14727, %r14726, %r14726, 16;
	add.s32 	%r14728, %r14662, %r14727;
	xor.b32  	%r14729, %r14700, %r14728;
	shf.l.wrap.b32 	%r14730, %r14729, %r14729, 12;
	add.s32 	%r14731, %r14725, %r14730;
	xor.b32  	%r14732, %r14727, %r14731;
	shf.l.wrap.b32 	%r14733, %r14732, %r14732, 8;
	add.s32 	%r14734, %r14728, %r14733;
	xor.b32  	%r14735, %r14730, %r14734;
	shf.l.wrap.b32 	%r14736, %r14735, %r14735, 7;
	add.s32 	%r14737, %r14695, %r14664;
	xor.b32  	%r14738, %r14685, %r14737;
	shf.l.wrap.b32 	%r14739, %r14738, %r14738, 16;
	add.s32 	%r14740, %r14674, %r14739;
	xor.b32  	%r14741, %r14664, %r14740;
	shf.l.wrap.b32 	%r14742, %r14741, %r14741, 12;
	add.s32 	%r14743, %r14737, %r14742;
	xor.b32  	%r14744, %r14739, %r14743;
	shf.l.wrap.b32 	%r14745, %r14744, %r14744, 8;
	add.s32 	%r14746, %r14740, %r14745;
	xor.b32  	%r14747, %r14742, %r14746;
	shf.l.wrap.b32 	%r14748, %r14747, %r14747, 7;
	add.s32 	%r14749, %r14707, %r14748;
	xor.b32  	%r14750, %r14721, %r14749;
	shf.l.wrap.b32 	%r14751, %r14750, %r14750, 16;
	add.s32 	%r14752, %r14734, %r14751;
	xor.b32  	%r14753, %r14748, %r14752;
	shf.l.wrap.b32 	%r14754, %r14753, %r14753, 12;
	add.s32 	%r14755, %r14749, %r14754;
	xor.b32  	%r14756, %r14751, %r14755;
	shf.l.wrap.b32 	%r14757, %r14756, %r14756, 8;
	add.s32 	%r14758, %r14752, %r14757;
	xor.b32  	%r14759, %r14754, %r14758;
	shf.l.wrap.b32 	%r14760, %r14759, %r14759, 7;
	add.s32 	%r14761, %r14719, %r14712;
	xor.b32  	%r14762, %r14733, %r14761;
	shf.l.wrap.b32 	%r14763, %r14762, %r14762, 16;
	add.s32 	%r14764, %r14746, %r14763;
	xor.b32  	%r14765, %r14712, %r14764;
	shf.l.wrap.b32 	%r14766, %r14765, %r14765, 12;
	add.s32 	%r14767, %r14761, %r14766;
	xor.b32  	%r14768, %r14763, %r14767;
	shf.l.wrap.b32 	%r14769, %r14768, %r14768, 8;
	add.s32 	%r14770, %r14764, %r14769;
	xor.b32  	%r14771, %r14766, %r14770;
	shf.l.wrap.b32 	%r14772, %r14771, %r14771, 7;
	add.s32 	%r14773, %r14731, %r14724;
	xor.b32  	%r14774, %r14745, %r14773;
	shf.l.wrap.b32 	%r14775, %r14774, %r14774, 16;
	add.s32 	%r14776, %r14710, %r14775;
	xor.b32  	%r14777, %r14724, %r14776;
	shf.l.wrap.b32 	%r14778, %r14777, %r14777, 12;
	add.s32 	%r14779, %r14773, %r14778;
	xor.b32  	%r14780, %r14775, %r14779;
	shf.l.wrap.b32 	%r14781, %r14780, %r14780, 8;
	add.s32 	%r14782, %r14776, %r14781;
	xor.b32  	%r14783, %r14778, %r14782;
	shf.l.wrap.b32 	%r14784, %r14783, %r14783, 7;
	add.s32 	%r14785, %r14743, %r14736;
	xor.b32  	%r14786, %r14709, %r14785;
	shf.l.wrap.b32 	%r14787, %r14786, %r14786, 16;
	add.s32 	%r14788, %r14722, %r14787;
	xor.b32  	%r14789, %r14736, %r14788;
	shf.l.wrap.b32 	%r14790, %r14789, %r14789, 12;
	add.s32 	%r14791, %r14785, %r14790;
	xor.b32  	%r14792, %r14787, %r14791;
	shf.l.wrap.b32 	%r14793, %r14792, %r14792, 8;
	add.s32 	%r14794, %r14788, %r14793;
	xor.b32  	%r14795, %r14790, %r14794;
	shf.l.wrap.b32 	%r14796, %r14795, %r14795, 7;
	add.s32 	%r14797, %r14755, %r14772;
	xor.b32  	%r14798, %r14793, %r14797;
	shf.l.wrap.b32 	%r14799, %r14798, %r14798, 16;
	add.s32 	%r14800, %r14782, %r14799;
	xor.b32  	%r14801, %r14772, %r14800;
	shf.l.wrap.b32 	%r14802, %r14801, %r14801, 12;
	add.s32 	%r14803, %r14797, %r14802;
	xor.b32  	%r14804, %r14799, %r14803;
	shf.l.wrap.b32 	%r14805, %r14804, %r14804, 8;
	add.s32 	%r14806, %r14800, %r14805;
	xor.b32  	%r14807, %r14802, %r14806;
	shf.l.wrap.b32 	%r14808, %r14807, %r14807, 7;
	add.s32 	%r14809, %r14767, %r14784;
	xor.b32  	%r14810, %r14757, %r14809;
	shf.l.wrap.b32 	%r14811, %r14810, %r14810, 16;
	add.s32 	%r14812, %r14794, %r14811;
	xor.b32  	%r14813, %r14784, %r14812;
	shf.l.wrap.b32 	%r14814, %r14813, %r14813, 12;
	add.s32 	%r14815, %r14809, %r14814;
	xor.b32  	%r14816, %r14811, %r14815;
	shf.l.wrap.b32 	%r14817, %r14816, %r14816, 8;
	add.s32 	%r14818, %r14812, %r14817;
	xor.b32  	%r14819, %r14814, %r14818;
	shf.l.wrap.b32 	%r14820, %r14819, %r14819, 7;
	add.s32 	%r14821, %r14779, %r14796;
	xor.b32  	%r14822, %r14769, %r14821;
	shf.l.wrap.b32 	%r14823, %r14822, %r14822, 16;
	add.s32 	%r14824, %r14758, %r14823;
	xor.b32  	%r14825, %r14796, %r14824;
	shf.l.wrap.b32 	%r14826, %r14825, %r14825, 12;
	add.s32 	%r14827, %r14821, %r14826;
	xor.b32  	%r14828, %r14823, %r14827;
	shf.l.wrap.b32 	%r14829, %r14828, %r14828, 8;
	add.s32 	%r14830, %r14824, %r14829;
	xor.b32  	%r14831, %r14826, %r14830;
	shf.l.wrap.b32 	%r14832, %r14831, %r14831, 7;
	add.s32 	%r14833, %r14791, %r14760;
	xor.b32  	%r14834, %r14781, %r14833;
	shf.l.wrap.b32 	%r14835, %r14834, %r14834, 16;
	add.s32 	%r14836, %r14770, %r14835;
	xor.b32  	%r14837, %r14760, %r14836;
	shf.l.wrap.b32 	%r14838, %r14837, %r14837, 12;
	add.s32 	%r14839, %r14833, %r14838;
	xor.b32  	%r14840, %r14835, %r14839;
	shf.l.wrap.b32 	%r14841, %r14840, %r14840, 8;
	add.s32 	%r14842, %r14836, %r14841;
	xor.b32  	%r14843, %r14838, %r14842;
	shf.l.wrap.b32 	%r14844, %r14843, %r14843, 7;
	add.s32 	%r14845, %r14803, %r14844;
	xor.b32  	%r14846, %r14817, %r14845;
	shf.l.wrap.b32 	%r14847, %r14846, %r14846, 16;
	add.s32 	%r14848, %r14830, %r14847;
	xor.b32  	%r14849, %r14844, %r14848;
	shf.l.wrap.b32 	%r14850, %r14849, %r14849, 12;
	add.s32 	%r14851, %r14845, %r14850;
	xor.b32  	%r14852, %r14847, %r14851;
	shf.l.wrap.b32 	%r14853, %r14852, %r14852, 8;
	add.s32 	%r14854, %r14815, %r14808;
	xor.b32  	%r14855, %r14829, %r14854;
	shf.l.wrap.b32 	%r14856, %r14855, %r14855, 16;
	add.s32 	%r14857, %r14842, %r14856;
	xor.b32  	%r14858, %r14808, %r14857;
	shf.l.wrap.b32 	%r14859, %r14858, %r14858, 12;
	add.s32 	%r14860, %r14854, %r14859;
	xor.b32  	%r14861, %r14856, %r14860;
	shf.l.wrap.b32 	%r14862, %r14861, %r14861, 8;
	add.s32 	%r14863, %r14857, %r14862;
	xor.b32  	%r14864, %r14859, %r14863;
	shf.l.wrap.b32 	%r14865, %r14864, %r14864, 7;
	add.s32 	%r14866, %r14827, %r14820;
	xor.b32  	%r14867, %r14841, %r14866;
	shf.l.wrap.b32 	%r14868, %r14867, %r14867, 16;
	add.s32 	%r14869, %r14806, %r14868;
	xor.b32  	%r14870, %r14820, %r14869;
	shf.l.wrap.b32 	%r14871, %r14870, %r14870, 12;
	add.s32 	%r14872, %r14866, %r14871;
	xor.b32  	%r14873, %r14868, %r14872;
	shf.l.wrap.b32 	%r14874, %r14873, %r14873, 8;
	add.s32 	%r14875, %r14869, %r14874;
	xor.b32  	%r14876, %r14871, %r14875;
	shf.l.wrap.b32 	%r14877, %r14876, %r14876, 7;
	add.s32 	%r14878, %r14839, %r14832;
	xor.b32  	%r14879, %r14805, %r14878;
	shf.l.wrap.b32 	%r14880, %r14879, %r14879, 16;
	add.s32 	%r14881, %r14818, %r14880;
	xor.b32  	%r14882, %r14832, %r14881;
	shf.l.wrap.b32 	%r14883, %r14882, %r14882, 12;
	add.s32 	%r14884, %r14878, %r14883;
	xor.b32  	%r14885, %r14880, %r14884;
	shf.l.wrap.b32 	%r14886, %r14885, %r14885, 8;
	add.s32 	%r14887, %r14881, %r14886;
	add.s32 	%r14888, %r14851, %r14865;
	xor.b32  	%r14889, %r14886, %r14888;
	shf.l.wrap.b32 	%r14890, %r14889, %r14889, 16;
	add.s32 	%r14891, %r14875, %r14890;
	xor.b32  	%r14892, %r14865, %r14891;
	shr.u32 	%r14893, %r14892, 20;
	add.s32 	%r14894, %r14888, %r14893;
	add.s32 	%r14895, %r14860, %r14877;
	xor.b32  	%r14896, %r14853, %r14895;
	shf.l.wrap.b32 	%r14897, %r14896, %r14896, 16;
	add.s32 	%r14898, %r14887, %r14897;
	xor.b32  	%r14899, %r14877, %r14898;
	shr.u32 	%r14900, %r14899, 20;
	add.s32 	%r14901, %r14895, %r14900;
	add.s32 	%r14902, %r14214, %r14894;
	add.s32 	%r14903, %r14226, %r14901;
	cvt.u32.u16 	%r14904, %rs51;
	add.s32 	%r14905, %r14904, %r54466;
	add.s32 	%r14906, %r14905, -11;
	not.b32 	%r14907, %r14906;
	add.s32 	%r14908, %r14907, %r1928;
	mov.u32 	%r14909, %ctaid.x;
	shl.b32 	%r14910, %r14909, 11;
	mov.u32 	%r14911, %tid.x;
	and.b32  	%r14912, %r14911, 31;
	or.b32  	%r14913, %r14910, %r14912;
	shl.b32 	%r14914, %r14911, 3;
	and.b32  	%r14915, %r14914, 7936;
	add.s32 	%r14916, %r54317, %r14915;
	add.s32 	%r14917, %r14913, %r14916;
	shr.u32 	%r14918, %r14917, %r14908;
	and.b32  	%r14919, %r14918, 1;
	setp.eq.b32 	%p80, %r14919, 1;
	selp.b32 	%r14920, %r14903, %r14902, %p80;
	cvt.u16.u32 	%rs401, %r14920;
	and.b16  	%rs759, %rs401, 1;
	and.b16  	%rs402, %rs757, 255;
	setp.ne.s16 	%p81, %rs402, 1;
	@%p81 bra 	$L__BB4_103;
	ld.param.u64 	%rd762, [fused_batch_pir_kernel_optimized_16_param_1];
	cvt.u32.u16 	%r14921, %rs51;
	add.s32 	%r14922, %r14921, %r54466;
	add.s32 	%r14923, %r14922, -11;
	not.b32 	%r14924, %r14923;
	add.s32 	%r14925, %r14924, %r1928;
	mov.u32 	%r14926, %ctaid.x;
	shl.b32 	%r14927, %r14926, 11;
	mov.u32 	%r14928, %tid.x;
	and.b32  	%r14929, %r14928, 31;
	or.b32  	%r14930, %r14927, %r14929;
	shl.b32 	%r14931, %r14928, 3;
	and.b32  	%r14932, %r14931, 7936;
	add.s32 	%r14933, %r54317, %r14932;
	add.s32 	%r14934, %r14930, %r14933;
	shr.u32 	%r14935, %r14934, %r14925;
	and.b32  	%r14936, %r14935, 1;
	setp.eq.b32 	%p82, %r14936, 1;
	cvt.u64.u32 	%rd99, %r54466;
	cvt.u64.u16 	%rd100, %rs51;
	add.s64 	%rd101, %rd99, %rd100;
	cvta.to.global.u64 	%rd102, %rd762;
	shl.b64 	%rd103, %rd101, 4;
	add.s64 	%rd104, %rd102, %rd103;
	ld.global.u32 	%r14937, [%rd104+2772];
	selp.b32 	%r14938, %r54471, %r54470, %p82;
	xor.b32  	%r14939, %r14938, %r14937;
	selp.b32 	%r14940, %r54472, %r54469, %p82;
	selp.b32 	%r54470, %r54470, %r14939, %p82;
	selp.b32 	%r54471, %r14939, %r54471, %p82;
	ld.global.u32 	%r14941, [%rd104+2776];
	xor.b32  	%r14942, %r14940, %r14941;
	selp.b32 	%r14943, %r54473, %r54468, %p82;
	selp.b32 	%r54469, %r54469, %r14942, %p82;
	selp.b32 	%r54472, %r14942, %r54472, %p82;
	ld.global.u32 	%r14944, [%rd104+2780];
	xor.b32  	%r14945, %r14943, %r14944;
	selp.b32 	%r14946, %r54474, %r54467, %p82;
	selp.b32 	%r54468, %r54468, %r14945, %p82;
	selp.b32 	%r54473, %r14945, %r54473, %p82;
	ld.global.u32 	%r14947, [%rd104+2784];
	xor.b32  	%r14948, %r14946, %r14947;
	selp.b64 	%rd105, 445, 420, %p82;
	selp.b32 	%r54467, %r54467, %r14948, %p82;
	selp.b32 	%r54474, %r14948, %r54474, %p82;
	add.s64 	%rd106, %rd105, %rd101;
	add.s64 	%rd107, %rd106, %rd102;
	ld.global.u8 	%rs403, [%rd107+2917];
	xor.b16  	%rs759, %rs403, %rs759;
$L__BB4_103:
	cvt.u32.u16 	%r14949, %rs51;
	add.s32 	%r14950, %r14949, -11;
	add.s32 	%r14951, %r54466, %r14950;
	not.b32 	%r14952, %r14951;
	add.s32 	%r14953, %r14952, %r1928;
	mov.u32 	%r14954, %ctaid.x;
	shl.b32 	%r14955, %r14954, 11;
	mov.u32 	%r14956, %tid.x;
	and.b32  	%r14957, %r14956, 31;
	or.b32  	%r14958, %r14955, %r14957;
	shl.b32 	%r14959, %r14956, 3;
	and.b32  	%r14960, %r14959, 7936;
	add.s32 	%r14961, %r54317, %r14960;
	add.s32 	%r14962, %r14958, %r14961;
	shr.u32 	%r14963, %r14962, %r14953;
	and.b32  	%r14964, %r14963, 1;
	setp.eq.b32 	%p83, %r14964, 1;
	selp.b32 	%r54478, %r54471, %r54470, %p83;
	selp.b32 	%r54477, %r54472, %r54469, %p83;
	selp.b32 	%r54476, %r54473, %r54468, %p83;
	selp.b32 	%r54475, %r54474, %r54467, %p83;
	add.s32 	%r54466, %r54466, 1;
	sub.s32 	%r14965, %r1928, %r14950;
	setp.ne.s32 	%p84, %r54466, %r14965;
	mov.u16 	%rs757, %rs759;
	@%p84 bra 	$L__BB4_101;
$L__BB4_104:
	and.b16  	%rs404, %rs759, 255;
	setp.ne.s16 	%p85, %rs404, 1;
	@%p85 bra 	$L__BB4_106;
	ld.param.u64 	%rd763, [fused_batch_pir_kernel_optimized_16_param_1];
	cvta.to.global.u64 	%rd108, %rd763;
	ld.global.u32 	%r14966, [%rd108+3400];
	xor.b32  	%r54478, %r54478, %r14966;
$L__BB4_106:
	@%p85 bra 	$L__BB4_108;
	ld.param.u64 	%rd764, [fused_batch_pir_kernel_optimized_16_param_1];
	cvta.to.global.u64 	%rd109, %rd764;
	ld.global.u32 	%r14967, [%rd109+3404];
	xor.b32  	%r54477, %r54477, %r14967;
$L__BB4_108:
	@%p85 bra 	$L__BB4_110;
	ld.param.u64 	%rd765, [fused_batch_pir_kernel_optimized_16_param_1];
	cvta.to.global.u64 	%rd110, %rd765;
	ld.global.u32 	%r14968, [%rd110+3408];
	xor.b32  	%r54476, %r54476, %r14968;
$L__BB4_110:
	@%p85 bra 	$L__BB4_112;
	ld.param.u64 	%rd766, [fused_batch_pir_kernel_optimized_16_param_1];
	cvta.to.global.u64 	%rd111, %rd766;
	ld.global.u32 	%r14969, [%rd111+3412];
	xor.b32  	%r54475, %r54475, %r14969;
$L__BB4_112:
	ld.param.u32 	%r52717, [fused_batch_pir_kernel_optimized_16_param_4];
	mov.u32 	%r14971, %ctaid.x;
	shl.b32 	%r14972, %r14971, 11;
	mov.u32 	%r14973, %tid.x;
	and.b32  	%r14974, %r14973, 31;
	or.b32  	%r14975, %r14972, %r14974;
	shl.b32 	%r14976, %r14973, 3;
	and.b32  	%r14977, %r14976, 7936;
	add.s32 	%r14978, %r54317, %r14977;
	add.s32 	%r14979, %r14975, %r14978;
	setp.ge.s32 	%p89, %r14979, %r52717;
	mov.b32 	%r54499, 0;
	mov.u32 	%r54500, %r54499;
	mov.u32 	%r54501, %r54499;
	mov.u32 	%r54502, %r54499;
	@%p89 bra 	$L__BB4_126;
	ld.param.u64 	%rd767, [fused_batch_pir_kernel_optimized_16_param_1];
	cvta.to.global.u64 	%rd112, %rd767;
	ld.global.u8 	%rs408, [%rd112+3433];
	max.u16 	%rs58, %rs408, 11;
	cvt.u32.u16 	%r14980, %rs58;
	ld.shared.u32 	%r54502, [s_mem+197516];
	ld.shared.v4.u32 	{%r54501, %r54500, %r54499, %r14981}, [s_mem+197520];
	mov.b64 	%rd113, {%r54499, %r14981};
	shr.u64 	%rd114, %rd113, 32;
	cvt.u16.u64 	%rs762, %rd114;
	cvt.u32.u16 	%r1982, %rs408;
	sub.s32 	%r14982, %r1982, %r14980;
	add.s32 	%r14983, %r14982, 11;
	setp.lt.s32 	%p90, %r14983, 1;
	@%p90 bra 	$L__BB4_118;
	mov.b32 	%r54490, 0;
	mov.u16 	%rs760, %rs762;
$L__BB4_115:
	.pragma "nounroll";
	ld.const.u32 	%r14985, [CHACHA_CONSTANTS];
	add.s32 	%r14986, %r14985, %r54502;
	shf.l.wrap.b32 	%r14987, %r14986, %r14986, 16;
	add.s32 	%r14988, %r54502, %r14987;
	xor.b32  	%r14989, %r54502, %r14988;
	shf.l.wrap.b32 	%r14990, %r14989, %r14989, 12;
	add.s32 	%r14991, %r14986, %r14990;
	xor.b32  	%r14992, %r14987, %r14991;
	shf.l.wrap.b32 	%r14993, %r14992, %r14992, 8;
	add.s32 	%r14994, %r14988, %r14993;
	xor.b32  	%r14995, %r14990, %r14994;
	shf.l.wrap.b32 	%r14996, %r14995, %r14995, 7;
	ld.const.u32 	%r14997, [CHACHA_CONSTANTS+4];
	add.s32 	%r14998, %r14997, %r54501;
	shf.l.wrap.b32 	%r14999, %r14998, %r14998, 16;
	add.s32 	%r15000, %r54501, %r14999;
	xor.b32  	%r15001, %r54501, %r15000;
	shf.l.wrap.b32 	%r15002, %r15001, %r15001, 12;
	add.s32 	%r15003, %r14998, %r15002;
	xor.b32  	%r15004, %r14999, %r15003;
	shf.l.wrap.b32 	%r15005, %r15004, %r15004, 8;
	add.s32 	%r15006, %r15000, %r15005;
	xor.b32  	%r15007, %r15002, %r15006;
	shf.l.wrap.b32 	%r15008, %r15007, %r15007, 7;
	ld.const.u32 	%r15009, [CHACHA_CONSTANTS+8];
	add.s32 	%r15010, %r15009, %r54500;
	shf.l.wrap.b32 	%r15011, %r15010, %r15010, 16;
	add.s32 	%r15012, %r54500, %r15011;
	xor.b32  	%r15013, %r54500, %r15012;
	shf.l.wrap.b32 	%r15014, %r15013, %r15013, 12;
	add.s32 	%r15015, %r15010, %r15014;
	xor.b32  	%r15016, %r15011, %r15015;
	shf.l.wrap.b32 	%r15017, %r15016, %r15016, 8;
	add.s32 	%r15018, %r15012, %r15017;
	xor.b32  	%r15019, %r15014, %r15018;
	shf.l.wrap.b32 	%r15020, %r15019, %r15019, 7;
	ld.const.u32 	%r15021, [CHACHA_CONSTANTS+12];
	add.s32 	%r15022, %r15021, %r54499;
	shf.l.wrap.b32 	%r15023, %r15022, %r15022, 16;
	add.s32 	%r15024, %r54499, %r15023;
	xor.b32  	%r15025, %r54499, %r15024;
	shf.l.wrap.b32 	%r15026, %r15025, %r15025, 12;
	add.s32 	%r15027, %r15022, %r15026;
	xor.b32  	%r15028, %r15023, %r15027;
	shf.l.wrap.b32 	%r15029, %r15028, %r15028, 8;
	add.s32 	%r15030, %r15024, %r15029;
	xor.b32  	%r15031, %r15026, %r15030;
	shf.l.wrap.b32 	%r15032, %r15031, %r15031, 7;
	add.s32 	%r15033, %r14991, %r15008;
	xor.b32  	%r15034, %r15029, %r15033;
	shf.l.wrap.b32 	%r15035, %r15034, %r15034, 16;
	add.s32 	%r15036, %r15018, %r15035;
	xor.b32  	%r15037, %r15008, %r15036;
	shf.l.wrap.b32 	%r15038, %r15037, %r15037, 12;
	add.s32 	%r15039, %r15033, %r15038;
	xor.b32  	%r15040, %r15035, %r15039;
	shf.l.wrap.b32 	%r15041, %r15040, %r15040, 8;
	add.s32 	%r15042, %r15036, %r15041;
	xor.b32  	%r15043, %r15038, %r15042;
	shf.l.wrap.b32 	%r15044, %r15043, %r15043, 7;
	add.s32 	%r15045, %r15003, %r15020;
	xor.b32  	%r15046, %r14993, %r15045;
	shf.l.wrap.b32 	%r15047, %r15046, %r15046, 16;
	add.s32 	%r15048, %r15030, %r15047;
	xor.b32  	%r15049, %r15020, %r15048;
	shf.l.wrap.b32 	%r15050, %r15049, %r15049, 12;
	add.s32 	%r15051, %r15045, %r15050;
	xor.b32  	%r15052, %r15047, %r15051;
	shf.l.wrap.b32 	%r15053, %r15052, %r15052, 8;
	add.s32 	%r15054, %r15048, %r15053;
	xor.b32  	%r15055, %r15050, %r15054;
	shf.l.wrap.b32 	%r15056, %r15055, %r15055, 7;
	add.s32 	%r15057, %r15015, %r15032;
	xor.b32  	%r15058, %r15005, %r15057;
	shf.l.wrap.b32 	%r15059, %r15058, %r15058, 16;
	add.s32 	%r15060, %r14994, %r15059;
	xor.b32  	%r15061, %r15032, %r15060;
	shf.l.wrap.b32 	%r15062, %r15061, %r15061, 12;
	add.s32 	%r15063, %r15057, %r15062;
	xor.b32  	%r15064, %r15059, %r15063;
	shf.l.wrap.b32 	%r15065, %r15064, %r15064, 8;
	add.s32 	%r15066, %r15060, %r15065;
	xor.b32  	%r15067, %r15062, %r15066;
	shf.l.wrap.b32 	%r15068, %r15067, %r15067, 7;
	add.s32 	%r15069, %r15027, %r14996;
	xor.b32  	%r15070, %r15017, %r15069;
	shf.l.wrap.b32 	%r15071, %r15070, %r15070, 16;
	add.s32 	%r15072, %r15006, %r15071;
	xor.b32  	%r15073, %r14996, %r15072;
	shf.l.wrap.b32 	%r15074, %r15073, %r15073, 12;
	add.s32 	%r15075, %r15069, %r15074;
	xor.b32  	%r15076, %r15071, %r15075;
	shf.l.wrap.b32 	%r15077, %r15076, %r15076, 8;
	add.s32 	%r15078, %r15072, %r15077;
	xor.b32  	%r15079, %r15074, %r15078;
	shf.l.wrap.b32 	%r15080, %r15079, %r15079, 7;
	add.s32 	%r15081, %r15039, %r15080;
	xor.b32  	%r15082, %r15053, %r15081;
	shf.l.wrap.b32 	%r15083, %r15082, %r15082, 16;
	add.s32 	%r15084, %r15066, %r15083;
	xor.b32  	%r15085, %r15080, %r15084;
	shf.l.wrap.b32 	%r15086, %r15085, %r15085, 12;
	add.s32 	%r15087, %r15081, %r15086;
	xor.b32  	%r15088, %r15083, %r15087;
	shf.l.wrap.b32 	%r15089, %r15088, %r15088, 8;
	add.s32 	%r15090, %r15084, %r15089;
	xor.b32  	%r15091, %r15086, %r15090;
	shf.l.wrap.b32 	%r15092, %r15091, %r15091, 7;
	add.s32 	%r15093, %r15051, %r15044;
	xor.b32  	%r15094, %r15065, %r15093;
	shf.l.wrap.b32 	%r15095, %r15094, %r15094, 16;
	add.s32 	%r15096, %r15078, %r15095;
	xor.b32  	%r15097, %r15044, %r15096;
	shf.l.wrap.b32 	%r15098, %r15097, %r15097, 12;
	add.s32 	%r15099, %r15093, %r15098;
	xor.b32  	%r15100, %r15095, %r15099;
	shf.l.wrap.b32 	%r15101, %r15100, %r15100, 8;
	add.s32 	%r15102, %r15096, %r15101;
	xor.b32  	%r15103, %r15098, %r15102;
	shf.l.wrap.b32 	%r15104, %r15103, %r15103, 7;
	add.s32 	%r15105, %r15063, %r15056;
	xor.b32  	%r15106, %r15077, %r15105;
	shf.l.wrap.b32 	%r15107, %r15106, %r15106, 16;
	add.s32 	%r15108, %r15042, %r15107;
	xor.b32  	%r15109, %r15056, %r15108;
	shf.l.wrap.b32 	%r15110, %r15109, %r15109, 12;
	add.s32 	%r15111, %r15105, %r15110;
	xor.b32  	%r15112, %r15107, %r15111;
	shf.l.wrap.b32 	%r15113, %r15112, %r15112, 8;
	add.s32 	%r15114, %r15108, %r15113;
	xor.b32  	%r15115, %r15110, %r15114;
	shf.l.wrap.b32 	%r15116, %r15115, %r15115, 7;
	add.s32 	%r15117, %r15075, %r15068;
	xor.b32  	%r15118, %r15041, %r15117;
	shf.l.wrap.b32 	%r15119, %r15118, %r15118, 16;
	add.s32 	%r15120, %r15054, %r15119;
	xor.b32  	%r15121, %r15068, %r15120;
	shf.l.wrap.b32 	%r15122, %r15121, %r15121, 12;
	add.s32 	%r15123, %r15117, %r15122;
	xor.b32  	%r15124, %r15119, %r15123;
	shf.l.wrap.b32 	%r15125, %r15124, %r15124, 8;
	add.s32 	%r15126, %r15120, %r15125;
	xor.b32  	%r15127, %r15122, %r15126;
	shf.l.wrap.b32 	%r15128, %r15127, %r15127, 7;
	add.s32 	%r15129, %r15087, %r15104;
	xor.b32  	%r15130, %r15125, %r15129;
	shf.l.wrap.b32 	%r15131, %r15130, %r15130, 16;
	add.s32 	%r15132, %r15114, %r15131;
	xor.b32  	%r15133, %r15104, %r15132;
	shf.l.wrap.b32 	%r15134, %r15133, %r15133, 12;
	add.s32 	%r15135, %r15129, %r15134;
	xor.b32  	%r15136, %r15131, %r15135;
	shf.l.wrap.b32 	%r15137, %r15136, %r15136, 8;
	add.s32 	%r15138, %r15132, %r15137;
	xor.b32  	%r15139, %r15134, %r15138;
	shf.l.wrap.b32 	%r15140, %r15139, %r15139, 7;
	add.s32 	%r15141, %r15099, %r15116;
	xor.b32  	%r15142, %r15089, %r15141;
	shf.l.wrap.b32 	%r15143, %r15142, %r15142, 16;
	add.s32 	%r15144, %r15126, %r15143;
	xor.b32  	%r15145, %r15116, %r15144;
	shf.l.wrap.b32 	%r15146, %r15145, %r15145, 12;
	add.s32 	%r15147, %r15141, %r15146;
	xor.b32  	%r15148, %r15143, %r15147;
	shf.l.wrap.b32 	%r15149, %r15148, %r15148, 8;
	add.s32 	%r15150, %r15144, %r15149;
	xor.b32  	%r15151, %r15146, %r15150;
	shf.l.wrap.b32 	%r15152, %r15151, %r15151, 7;
	add.s32 	%r15153, %r15111, %r15128;
	xor.b32  	%r15154, %r15101, %r15153;
	shf.l.wrap.b32 	%r15155, %r15154, %r15154, 16;
	add.s32 	%r15156, %r15090, %r15155;
	xor.b32  	%r15157, %r15128, %r15156;
	shf.l.wrap.b32 	%r15158, %r15157, %r15157, 12;
	add.s32 	%r15159, %r15153, %r15158;
	xor.b32  	%r15160, %r15155, %r15159;
	shf.l.wrap.b32 	%r15161, %r15160, %r15160, 8;
	add.s32 	%r15162, %r15156, %r15161;
	xor.b32  	%r15163, %r15158, %r15162;
	shf.l.wrap.b32 	%r15164, %r15163, %r15163, 7;
	add.s32 	%r15165, %r15123, %r15092;
	xor.b32  	%r15166, %r15113, %r15165;
	shf.l.wrap.b32 	%r15167, %r15166, %r15166, 16;
	add.s32 	%r15168, %r15102, %r15167;
	xor.b32  	%r15169, %r15092, %r15168;
	shf.l.wrap.b32 	%r15170, %r15169, %r15169, 12;
	add.s32 	%r15171, %r15165, %r15170;
	xor.b32  	%r15172, %r15167, %r15171;
	shf.l.wrap.b32 	%r15173, %r15172, %r15172, 8;
	add.s32 	%r15174, %r15168, %r15173;
	xor.b32  	%r15175, %r15170, %r15174;
	shf.l.wrap.b32 	%r15176, %r15175, %r15175, 7;
	add.s32 	%r15177, %r15135, %r15176;
	xor.b32  	%r15178, %r15149, %r15177;
	shf.l.wrap.b32 	%r15179, %r15178, %r15178, 16;
	add.s32 	%r15180, %r15162, %r15179;
	xor.b32  	%r15181, %r15176, %r15180;
	shf.l.wrap.b32 	%r15182, %r15181, %r15181, 12;
	add.s32 	%r15183, %r15177, %r15182;
	xor.b32  	%r15184, %r15179, %r15183;
	shf.l.wrap.b32 	%r15185, %r15184, %r15184, 8;
	add.s32 	%r15186, %r15180, %r15185;
	xor.b32  	%r15187, %r15182, %r15186;
	shf.l.wrap.b32 	%r15188, %r15187, %r15187, 7;
	add.s32 	%r15189, %r15147, %r15140;
	xor.b32  	%r15190, %r15161, %r15189;
	shf.l.wrap.b32 	%r15191, %r15190, %r15190, 16;
	add.s32 	%r15192, %r15174, %r15191;
	xor.b32  	%r15193, %r15140, %r15192;
	shf.l.wrap.b32 	%r15194, %r15193, %r15193, 12;
	add.s32 	%r15195, %r15189, %r15194;
	xor.b32  	%r15196, %r15191, %r15195;
	shf.l.wrap.b32 	%r15197, %r15196, %r15196, 8;
	add.s32 	%r15198, %r15192, %r15197;
	xor.b32  	%r15199, %r15194, %r15198;
	shf.l.wrap.b32 	%r15200, %r15199, %r15199, 7;
	add.s32 	%r15201, %r15159, %r15152;
	xor.b32  	%r15202, %r15173, %r15201;
	shf.l.wrap.b32 	%r15203, %r15202, %r15202, 16;
	add.s32 	%r15204, %r15138, %r15203;
	xor.b32  	%r15205, %r15152, %r15204;
	shf.l.wrap.b32 	%r15206, %r15205, %r15205, 12;
	add.s32 	%r15207, %r15201, %r15206;
	xor.b32  	%r15208, %r15203, %r15207;
	shf.l.wrap.b32 	%r15209, %r15208, %r15208, 8;
	add.s32 	%r15210, %r15204, %r15209;
	xor.b32  	%r15211, %r15206, %r15210;
	shf.l.wrap.b32 	%r15212, %r15211, %r15211, 7;
	add.s32 	%r15213, %r15171, %r15164;
	xor.b32  	%r15214, %r15137, %r15213;
	shf.l.wrap.b32 	%r15215, %r15214, %r15214, 16;
	add.s32 	%r15216, %r15150, %r15215;
	xor.b32  	%r15217, %r15164, %r15216;
	shf.l.wrap.b32 	%r15218, %r15217, %r15217, 12;
	add.s32 	%r15219, %r15213, %r15218;
	xor.b32  	%r15220, %r15215, %r15219;
	shf.l.wrap.b32 	%r15221, %r15220, %r15220, 8;
	add.s32 	%r15222, %r15216, %r15221;
	xor.b32  	%r15223, %r15218, %r15222;
	shf.l.wrap.b32 	%r15224, %r15223, %r15223, 7;
	add.s32 	%r15225, %r15183, %r15200;
	xor.b32  	%r15226, %r15221, %r15225;
	shf.l.wrap.b32 	%r15227, %r15226, %r15226, 16;
	add.s32 	%r15228, %r15210, %r15227;
	xor.b32  	%r15229, %r15200, %r15228;
	shf.l.wrap.b32 	%r15230, %r15229, %r15229, 12;
	add.s32 	%r15231, %r15225, %r15230;
	xor.b32  	%r15232, %r15227, %r15231;
	shf.l.wrap.b32 	%r15233, %r15232, %r15232, 8;
	add.s32 	%r15234, %r15228, %r15233;
	xor.b32  	%r15235, %r15230, %r15234;
	shf.l.wrap.b32 	%r15236, %r15235, %r15235, 7;
	add.s32 	%r15237, %r15195, %r15212;
	xor.b32  	%r15238, %r15185, %r15237;
	shf.l.wrap.b32 	%r15239, %r15238, %r15238, 16;
	add.s32 	%r15240, %r15222, %r15239;
	xor.b32  	%r15241, %r15212, %r15240;
	shf.l.wrap.b32 	%r15242, %r15241, %r15241, 12;
	add.s32 	%r15243, %r15237, %r15242;
	xor.b32  	%r15244, %r15239, %r15243;
	shf.l.wrap.b32 	%r15245, %r15244, %r15244, 8;
	add.s32 	%r15246, %r15240, %r15245;
	xor.b32  	%r15247, %r15242, %r15246;
	shf.l.wrap.b32 	%r15248, %r15247, %r15247, 7;
	add.s32 	%r15249, %r15207, %r15224;
	xor.b32  	%r15250, %r15197, %r15249;
	shf.l.wrap.b32 	%r15251, %r15250, %r15250, 16;
	add.s32 	%r15252, %r15186, %r15251;
	xor.b32  	%r15253, %r15224, %r15252;
	shf.l.wrap.b32 	%r15254, %r15253, %r15253, 12;
	add.s32 	%r15255, %r15249, %r15254;
	xor.b32  	%r15256, %r15251, %r15255;
	shf.l.wrap.b32 	%r15257, %r15256, %r15256, 8;
	add.s32 	%r15258, %r15252, %r15257;
	xor.b32  	%r15259, %r15254, %r15258;
	shf.l.wrap.b32 	%r15260, %r15259, %r15259, 7;
	add.s32 	%r15261, %r15219, %r15188;
	xor.b32  	%r15262, %r15209, %r15261;
	shf.l.wrap.b32 	%r15263, %r15262, %r15262, 16;
	add.s32 	%r15264, %r15198, %r15263;
	xor.b32  	%r15265, %r15188, %r15264;
	shf.l.wrap.b32 	%r15266, %r15265, %r15265, 12;
	add.s32 	%r15267, %r15261, %r15266;
	xor.b32  	%r15268, %r15263, %r15267;
	shf.l.wrap.b32 	%r15269, %r15268, %r15268, 8;
	add.s32 	%r15270, %r15264, %r15269;
	xor.b32  	%r15271, %r15266, %r15270;
	shf.l.wrap.b32 	%r15272, %r15271, %r15271, 7;
	add.s32 	%r15273, %r15231, %r15272;
	xor.b32  	%r15274, %r15245, %r15273;
	shf.l.wrap.b32 	%r15275, %r15274, %r15274, 16;
	add.s32 	%r15276, %r15258, %r15275;
	xor.b32  	%r15277, %r15272, %r15276;
	shf.l.wrap.b32 	%r15278, %r15277, %r15277, 12;
	add.s32 	%r15279, %r15273, %r15278;
	xor.b32  	%r15280, %r15275, %r15279;
	shf.l.wrap.b32 	%r15281, %r15280, %r15280, 8;
	add.s32 	%r15282, %r15276, %r15281;
	xor.b32  	%r15283, %r15278, %r15282;
	shf.l.wrap.b32 	%r15284, %r15283, %r15283, 7;
	add.s32 	%r15285, %r15243, %r15236;
	xor.b32  	%r15286, %r15257, %r15285;
	shf.l.wrap.b32 	%r15287, %r15286, %r15286, 16;
	add.s32 	%r15288, %r15270, %r15287;
	xor.b32  	%r15289, %r15236, %r15288;
	shf.l.wrap.b32 	%r15290, %r15289, %r15289, 12;
	add.s32 	%r15291, %r15285, %r15290;
	xor.b32  	%r15292, %r15287, %r15291;
	shf.l.wrap.b32 	%r15293, %r15292, %r15292, 8;
	add.s32 	%r15294, %r15288, %r15293;
	xor.b32  	%r15295, %r15290, %r15294;
	shf.l.wrap.b32 	%r15296, %r15295, %r15295, 7;
	add.s32 	%r15297, %r15255, %r15248;
	xor.b32  	%r15298, %r15269, %r15297;
	shf.l.wrap.b32 	%r15299, %r15298, %r15298, 16;
	add.s32 	%r15300, %r15234, %r15299;
	xor.b32  	%r15301, %r15248, %r15300;
	shf.l.wrap.b32 	%r15302, %r15301, %r15301, 12;
	add.s32 	%r15303, %r15297, %r15302;
	xor.b32  	%r15304, %r15299, %r15303;
	shf.l.wrap.b32 	%r15305, %r15304, %r15304, 8;
	add.s32 	%r15306, %r15300, %r15305;
	xor.b32  	%r15307, %r15302, %r15306;
	shf.l.wrap.b32 	%r15308, %r15307, %r15307, 7;
	add.s32 	%r15309, %r15267, %r15260;
	xor.b32  	%r15310, %r15233, %r15309;
	shf.l.wrap.b32 	%r15311, %r15310, %r15310, 16;
	add.s32 	%r15312, %r15246, %r15311;
	xor.b32  	%r15313, %r15260, %r15312;
	shf.l.wrap.b32 	%r15314, %r15313, %r15313, 12;
	add.s32 	%r15315, %r15309, %r15314;
	xor.b32  	%r15316, %r15311, %r15315;
	shf.l.wrap.b32 	%r15317, %r15316, %r15316, 8;
	add.s32 	%r15318, %r15312, %r15317;
	xor.b32  	%r15319, %r15314, %r15318;
	shf.l.wrap.b32 	%r15320, %r15319, %r15319, 7;
	add.s32 	%r15321, %r15279, %r15296;
	xor.b32  	%r15322, %r15317, %r15321;
	shf.l.wrap.b32 	%r15323, %r15322, %r15322, 16;
	add.s32 	%r15324, %r15306, %r15323;
	xor.b32  	%r15325, %r15296, %r15324;
	shf.l.wrap.b32 	%r15326, %r15325, %r15325, 12;
	add.s32 	%r15327, %r15321, %r15326;
	xor.b32  	%r15328, %r15323, %r15327;
	shf.l.wrap.b32 	%r15329, %r15328, %r15328, 8;
	add.s32 	%r15330, %r15324, %r15329;
	xor.b32  	%r15331, %r15326, %r15330;
	shf.l.wrap.b32 	%r15332, %r15331, %r15331, 7;
	add.s32 	%r15333, %r15291, %r15308;
	xor.b32  	%r15334, %r15281, %r15333;
	shf.l.wrap.b32 	%r15335, %r15334, %r15334, 16;
	add.s32 	%r15336, %r15318, %r15335;
	xor.b32  	%r15337, %r15308, %r15336;
	shf.l.wrap.b32 	%r15338, %r15337, %r15337, 12;
	add.s32 	%r15339, %r15333, %r15338;
	xor.b32  	%r15340, %r15335, %r15339;
	shf.l.wrap.b32 	%r15341, %r15340, %r15340, 8;
	add.s32 	%r15342, %r15336, %r15341;
	xor.b32  	%r15343, %r15338, %r15342;
	shf.l.wrap.b32 	%r15344, %r15343, %r15343, 7;
	add.s32 	%r15345, %r15303, %r15320;
	xor.b32  	%r15346, %r15293, %r15345;
	shf.l.wrap.b32 	%r15347, %r15346, %r15346, 16;
	add.s32 	%r15348, %r15282, %r15347;
	xor.b32  	%r15349, %r15320, %r15348;
	shf.l.wrap.b32 	%r15350, %r15349, %r15349, 12;
	add.s32 	%r15351, %r15345, %r15350;
	xor.b32  	%r15352, %r15347, %r15351;
	shf.l.wrap.b32 	%r15353, %r15352, %r15352, 8;
	add.s32 	%r15354, %r15348, %r15353;
	xor.b32  	%r15355, %r15350, %r15354;
	shf.l.wrap.b32 	%r15356, %r15355, %r15355, 7;
	add.s32 	%r15357, %r15315, %r15284;
	xor.b32  	%r15358, %r15305, %r15357;
	shf.l.wrap.b32 	%r15359, %r15358, %r15358, 16;
	add.s32 	%r15360, %r15294, %r15359;
	xor.b32  	%r15361, %r15284, %r15360;
	shf.l.wrap.b32 	%r15362, %r15361, %r15361, 12;
	add.s32 	%r15363, %r15357, %r15362;
	xor.b32  	%r15364, %r15359, %r15363;
	shf.l.wrap.b32 	%r15365, %r15364, %r15364, 8;
	add.s32 	%r15366, %r15360, %r15365;
	xor.b32  	%r15367, %r15362, %r15366;
	shf.l.wrap.b32 	%r15368, %r15367, %r15367, 7;
	add.s32 	%r54494, %r14985, %r15327;
	add.s32 	%r54495, %r54502, %r15368;
	add.s32 	%r54493, %r14997, %r15339;
	add.s32 	%r54496, %r54501, %r15332;
	add.s32 	%r54492, %r15009, %r15351;
	add.s32 	%r54497, %r54500, %r15344;
	add.s32 	%r54491, %r15021, %r15363;
	add.s32 	%r54498, %r54499, %r15356;
	xor.b32  	%r15369, %r14986, 1;
	shf.l.wrap.b32 	%r15370, %r14986, %r15369, 16;
	add.s32 	%r15371, %r54502, %r15370;
	xor.b32  	%r15372, %r54502, %r15371;
	shf.l.wrap.b32 	%r15373, %r15372, %r15372, 12;
	add.s32 	%r15374, %r14986, %r15373;
	xor.b32  	%r15375, %r15370, %r15374;
	shf.l.wrap.b32 	%r15376, %r15375, %r15375, 8;
	add.s32 	%r15377, %r15371, %r15376;
	xor.b32  	%r15378, %r15373, %r15377;
	shf.l.wrap.b32 	%r15379, %r15378, %r15378, 7;
	add.s32 	%r15380, %r15374, %r15008;
	xor.b32  	%r15381, %r15029, %r15380;
	shf.l.wrap.b32 	%r15382, %r15381, %r15381, 16;
	add.s32 	%r15383, %r15018, %r15382;
	xor.b32  	%r15384, %r15008, %r15383;
	shf.l.wrap.b32 	%r15385, %r15384, %r15384, 12;
	add.s32 	%r15386, %r15380, %r15385;
	xor.b32  	%r15387, %r15382, %r15386;
	shf.l.wrap.b32 	%r15388, %r15387, %r15387, 8;
	add.s32 	%r15389, %r15383, %r15388;
	xor.b32  	%r15390, %r15385, %r15389;
	shf.l.wrap.b32 	%r15391, %r15390, %r15390, 7;
	xor.b32  	%r15392, %r15376, %r15045;
	shf.l.wrap.b32 	%r15393, %r15392, %r15392, 16;
	add.s32 	%r15394, %r15030, %r15393;
	xor.b32  	%r15395, %r15020, %r15394;
	shf.l.wrap.b32 	%r15396, %r15395, %r15395, 12;
	add.s32 	%r15397, %r15045, %r15396;
	xor.b32  	%r15398, %r15393, %r15397;
	shf.l.wrap.b32 	%r15399, %r15398, %r15398, 8;
	add.s32 	%r15400, %r15394, %r15399;
	xor.b32  	%r15401, %r15396, %r15400;
	shf.l.wrap.b32 	%r15402, %r15401, %r15401, 7;
	add.s32 	%r15403, %r15377, %r15059;
	xor.b32  	%r15404, %r15032, %r15403;
	shf.l.wrap.b32 	%r15405, %r15404, %r15404, 12;
	add.s32 	%r15406, %r15057, %r15405;
	xor.b32  	%r15407, %r15059, %r15406;
	shf.l.wrap.b32 	%r15408, %r15407, %r15407, 8;
	add.s32 	%r15409, %r15403, %r15408;
	xor.b32  	%r15410, %r15405, %r15409;
	shf.l.wrap.b32 	%r15411, %r15410, %r15410, 7;
	add.s32 	%r15412, %r15027, %r15379;
	xor.b32  	%r15413, %r15017, %r15412;
	shf.l.wrap.b32 	%r15414, %r15413, %r15413, 16;
	add.s32 	%r15415, %r15006, %r15414;
	xor.b32  	%r15416, %r15379, %r15415;
	shf.l.wrap.b32 	%r15417, %r15416, %r15416, 12;
	add.s32 	%r15418, %r15412, %r15417;
	xor.b32  	%r15419, %r15414, %r15418;
	shf.l.wrap.b32 	%r15420, %r15419, %r15419, 8;
	add.s32 	%r15421, %r15415, %r15420;
	xor.b32  	%r15422, %r15417, %r15421;
	shf.l.wrap.b32 	%r15423, %r15422, %r15422, 7;
	add.s32 	%r15424, %r15386, %r15423;
	xor.b32  	%r15425, %r15399, %r15424;
	shf.l.wrap.b32 	%r15426, %r15425, %r15425, 16;
	add.s32 	%r15427, %r15409, %r15426;
	xor.b32  	%r15428, %r15423, %r15427;
	shf.l.wrap.b32 	%r15429, %r15428, %r15428, 12;
	add.s32 	%r15430, %r15424, %r15429;
	xor.b32  	%r15431, %r15426, %r15430;
	shf.l.wrap.b32 	%r15432, %r15431, %r15431, 8;
	add.s32 	%r15433, %r15427, %r15432;
	xor.b32  	%r15434, %r15429, %r15433;
	shf.l.wrap.b32 	%r15435, %r15434, %r15434, 7;
	add.s32 	%r15436, %r15397, %r15391;
	xor.b32  	%r15437, %r15408, %r15436;
	shf.l.wrap.b32 	%r15438, %r15437, %r15437, 16;
	add.s32 	%r15439, %r15421, %r15438;
	xor.b32  	%r15440, %r15391, %r15439;
	shf.l.wrap.b32 	%r15441, %r15440, %r15440, 12;
	add.s32 	%r15442, %r15436, %r15441;
	xor.b32  	%r15443, %r15438, %r15442;
	shf.l.wrap.b32 	%r15444, %r15443, %r15443, 8;
	add.s32 	%r15445, %r15439, %r15444;
	xor.b32  	%r15446, %r15441, %r15445;
	shf.l.wrap.b32 	%r15447, %r15446, %r15446, 7;
	add.s32 	%r15448, %r15406, %r15402;
	xor.b32  	%r15449, %r15420, %r15448;
	shf.l.wrap.b32 	%r15450, %r15449, %r15449, 16;
	add.s32 	%r15451, %r15389, %r15450;
	xor.b32  	%r15452, %r15402, %r15451;
	shf.l.wrap.b32 	%r15453, %r15452, %r15452, 12;
	add.s32 	%r15454, %r15448, %r15453;
	xor.b32  	%r15455, %r15450, %r15454;
	shf.l.wrap.b32 	%r15456, %r15455, %r15455, 8;
	add.s32 	%r15457, %r15451, %r15456;
	xor.b32  	%r15458, %r15453, %r15457;
	shf.l.wrap.b32 	%r15459, %r15458, %r15458, 7;
	add.s32 	%r15460, %r15418, %r15411;
	xor.b32  	%r15461, %r15388, %r15460;
	shf.l.wrap.b32 	%r15462, %r15461, %r15461, 16;
	add.s32 	%r15463, %r15400, %r15462;
	xor.b32  	%r15464, %r15411, %r15463;
	shf.l.wrap.b32 	%r15465, %r15464, %r15464, 12;
	add.s32 	%r15466, %r15460, %r15465;
	xor.b32  	%r15467, %r15462, %r15466;
	shf.l.wrap.b32 	%r15468, %r15467, %r15467, 8;
	add.s32 	%r15469, %r15463, %r15468;
	xor.b32  	%r15470, %r15465, %r15469;
	shf.l.wrap.b32 	%r15471, %r15470, %r15470, 7;
	add.s32 	%r15472, %r15430, %r15447;
	xor.b32  	%r15473, %r15468, %r15472;
	shf.l.wrap.b32 	%r15474, %r15473, %r15473, 16;
	add.s32 	%r15475, %r15457, %r15474;
	xor.b32  	%r15476, %r15447, %r15475;
	shf.l.wrap.b32 	%r15477, %r15476, %r15476, 12;
	add.s32 	%r15478, %r15472, %r15477;
	xor.b32  	%r15479, %r15474, %r15478;
	shf.l.wrap.b32 	%r15480, %r15479, %r15479, 8;
	add.s32 	%r15481, %r15475, %r15480;
	xor.b32  	%r15482, %r15477, %r15481;
	shf.l.wrap.b32 	%r15483, %r15482, %r15482, 7;
	add.s32 	%r15484, %r15442, %r15459;
	xor.b32  	%r15485, %r15432, %r15484;
	shf.l.wrap.b32 	%r15486, %r15485, %r15485, 16;
	add.s32 	%r15487, %r15469, %r15486;
	xor.b32  	%r15488, %r15459, %r15487;
	shf.l.wrap.b32 	%r15489, %r15488, %r15488, 12;
	add.s32 	%r15490, %r15484, %r15489;
	xor.b32  	%r15491, %r15486, %r15490;
	shf.l.wrap.b32 	%r15492, %r15491, %r15491, 8;
	add.s32 	%r15493, %r15487, %r15492;
	xor.b32  	%r15494, %r15489, %r15493;
	shf.l.wrap.b32 	%r15495, %r15494, %r15494, 7;
	add.s32 	%r15496, %r15454, %r15471;
	xor.b32  	%r15497, %r15444, %r15496;
	shf.l.wrap.b32 	%r15498, %r15497, %r15497, 16;
	add.s32 	%r15499, %r15433, %r15498;
	xor.b32  	%r15500, %r15471, %r15499;
	shf.l.wrap.b32 	%r15501, %r15500, %r15500, 12;
	add.s32 	%r15502, %r15496, %r15501;
	xor.b32  	%r15503, %r15498, %r15502;
	shf.l.wrap.b32 	%r15504, %r15503, %r15503, 8;
	add.s32 	%r15505, %r15499, %r15504;
	xor.b32  	%r15506, %r15501, %r15505;
	shf.l.wrap.b32 	%r15507, %r15506, %r15506, 7;
	add.s32 	%r15508, %r15466, %r15435;
	xor.b32  	%r15509, %r15456, %r15508;
	shf.l.wrap.b32 	%r15510, %r15509, %r15509, 16;
	add.s32 	%r15511, %r15445, %r15510;
	xor.b32  	%r15512, %r15435, %r15511;
	shf.l.wrap.b32 	%r15513, %r15512, %r15512, 12;
	add.s32 	%r15514, %r15508, %r15513;
	xor.b32  	%r15515, %r15510, %r15514;
	shf.l.wrap.b32 	%r15516, %r15515, %r15515, 8;
	add.s32 	%r15517, %r15511, %r15516;
	xor.b32  	%r15518, %r15513, %r15517;
	shf.l.wrap.b32 	%r15519, %r15518, %r15518, 7;
	add.s32 	%r15520, %r15478, %r15519;
	xor.b32  	%r15521, %r15492, %r15520;
	shf.l.wrap.b32 	%r15522, %r15521, %r15521, 16;
	add.s32 	%r15523, %r15505, %r15522;
	xor.b32  	%r15524, %r15519, %r15523;
	shf.l.wrap.b32 	%r15525, %r15524, %r15524, 12;
	add.s32 	%r15526, %r15520, %r15525;
	xor.b32  	%r15527, %r15522, %r15526;
	shf.l.wrap.b32 	%r15528, %r15527, %r15527, 8;
	add.s32 	%r15529, %r15523, %r15528;
	xor.b32  	%r15530, %r15525, %r15529;
	shf.l.wrap.b32 	%r15531, %r15530, %r15530, 7;
	add.s32 	%r15532, %r15490, %r15483;
	xor.b32  	%r15533, %r15504, %r15532;
	shf.l.wrap.b32 	%r15534, %r15533, %r15533, 16;
	add.s32 	%r15535, %r15517, %r15534;
	xor.b32  	%r15536, %r15483, %r15535;
	shf.l.wrap.b32 	%r15537, %r15536, %r15536, 12;
	add.s32 	%r15538, %r15532, %r15537;
	xor.b32  	%r15539, %r15534, %r15538;
	shf.l.wrap.b32 	%r15540, %r15539, %r15539, 8;
	add.s32 	%r15541, %r15535, %r15540;
	xor.b32  	%r15542, %r15537, %r15541;
	shf.l.wrap.b32 	%r15543, %r15542, %r15542, 7;
	add.s32 	%r15544, %r15502, %r15495;
	xor.b32  	%r15545, %r15516, %r15544;
	shf.l.wrap.b32 	%r15546, %r15545, %r15545, 16;
	add.s32 	%r15547, %r15481, %r15546;
	xor.b32  	%r15548, %r15495, %r15547;
	shf.l.wrap.b32 	%r15549, %r15548, %r15548, 12;
	add.s32 	%r15550, %r15544, %r15549;
	xor.b32  	%r15551, %r15546, %r15550;
	shf.l.wrap.b32 	%r15552, %r15551, %r15551, 8;
	add.s32 	%r15553, %r15547, %r15552;
	xor.b32  	%r15554, %r15549, %r15553;
	shf.l.wrap.b32 	%r15555, %r15554, %r15554, 7;
	add.s32 	%r15556, %r15514, %r15507;
	xor.b32  	%r15557, %r15480, %r15556;
	shf.l.wrap.b32 	%r15558, %r15557, %r15557, 16;
	add.s32 	%r15559, %r15493, %r15558;
	xor.b32  	%r15560, %r15507, %r15559;
	shf.l.wrap.b32 	%r15561, %r15560, %r15560, 12;
	add.s32 	%r15562, %r15556, %r15561;
	xor.b32  	%r15563, %r15558, %r15562;
	shf.l.wrap.b32 	%r15564, %r15563, %r15563, 8;
	add.s32 	%r15565, %r15559, %r15564;
	xor.b32  	%r15566, %r15561, %r15565;
	shf.l.wrap.b32 	%r15567, %r15566, %r15566, 7;
	add.s32 	%r15568, %r15526, %r15543;
	xor.b32  	%r15569, %r15564, %r15568;
	shf.l.wrap.b32 	%r15570, %r15569, %r15569, 16;
	add.s32 	%r15571, %r15553, %r15570;
	xor.b32  	%r15572, %r15543, %r15571;
	shf.l.wrap.b32 	%r15573, %r15572, %r15572, 12;
	add.s32 	%r15574, %r15568, %r15573;
	xor.b32  	%r15575, %r15570, %r15574;
	shf.l.wrap.b32 	%r15576, %r15575, %r15575, 8;
	add.s32 	%r15577, %r15571, %r15576;
	xor.b32  	%r15578, %r15573, %r15577;
	shf.l.wrap.b32 	%r15579, %r15578, %r15578, 7;
	add.s32 	%r15580, %r15538, %r15555;
	xor.b32  	%r15581, %r15528, %r15580;
	shf.l.wrap.b32 	%r15582, %r15581, %r15581, 16;
	add.s32 	%r15583, %r15565, %r15582;
	xor.b32  	%r15584, %r15555, %r15583;
	shf.l.wrap.b32 	%r15585, %r15584, %r15584, 12;
	add.s32 	%r15586, %r15580, %r15585;
	xor.b32  	%r15587, %r15582, %r15586;
	shf.l.wrap.b32 	%r15588, %r15587, %r15587, 8;
	add.s32 	%r15589, %r15583, %r15588;
	xor.b32  	%r15590, %r15585, %r15589;
	shf.l.wrap.b32 	%r15591, %r15590, %r15590, 7;
	add.s32 	%r15592, %r15550, %r15567;
	xor.b32  	%r15593, %r15540, %r15592;
	shf.l.wrap.b32 	%r15594, %r15593, %r15593, 16;
	add.s32 	%r15595, %r15529, %r15594;
	xor.b32  	%r15596, %r15567, %r15595;
	shf.l.wrap.b32 	%r15597, %r15596, %r15596, 12;
	add.s32 	%r15598, %r15592, %r15597;
	xor.b32  	%r15599, %r15594, %r15598;
	shf.l.wrap.b32 	%r15600, %r15599, %r15599, 8;
	add.s32 	%r15601, %r15595, %r15600;
	xor.b32  	%r15602, %r15597, %r15601;
	shf.l.wrap.b32 	%r15603, %r15602, %r15602, 7;
	add.s32 	%r15604, %r15562, %r15531;
	xor.b32  	%r15605, %r15552, %r15604;
	shf.l.wrap.b32 	%r15606, %r15605, %r15605, 16;
	add.s32 	%r15607, %r15541, %r15606;
	xor.b32  	%r15608, %r15531, %r15607;
	shf.l.wrap.b32 	%r15609, %r15608, %r15608, 12;
	add.s32 	%r15610, %r15604, %r15609;
	xor.b32  	%r15611, %r15606, %r15610;
	shf.l.wrap.b32 	%r15612, %r15611, %r15611, 8;
	add.s32 	%r15613, %r15607, %r15612;
	xor.b32  	%r15614, %r15609, %r15613;
	shf.l.wrap.b32 	%r15615, %r15614, %r15614, 7;
	add.s32 	%r15616, %r15574, %r15615;
	xor.b32  	%r15617, %r15588, %r15616;
	shf.l.wrap.b32 	%r15618, %r15617, %r15617, 16;
	add.s32 	%r15619, %r15601, %r15618;
	xor.b32  	%r15620, %r15615, %r15619;
	shf.l.wrap.b32 	%r15621, %r15620, %r15620, 12;
	add.s32 	%r15622, %r15616, %r15621;
	xor.b32  	%r15623, %r15618, %r15622;
	shf.l.wrap.b32 	%r15624, %r15623, %r15623, 8;
	add.s32 	%r15625, %r15586, %r15579;
	xor.b32  	%r15626, %r15600, %r15625;
	shf.l.wrap.b32 	%r15627, %r15626, %r15626, 16;
	add.s32 	%r15628, %r15613, %r15627;
	xor.b32  	%r15629, %r15579, %r15628;
	shf.l.wrap.b32 	%r15630, %r15629, %r15629, 12;
	add.s32 	%r15631, %r15625, %r15630;
	xor.b32  	%r15632, %r15627, %r15631;
	shf.l.wrap.b32 	%r15633, %r15632, %r15632, 8;
	add.s32 	%r15634, %r15628, %r15633;
	xor.b32  	%r15635, %r15630, %r15634;
	shf.l.wrap.b32 	%r15636, %r15635, %r15635, 7;
	add.s32 	%r15637, %r15598, %r15591;
	xor.b32  	%r15638, %r15612, %r15637;
	shf.l.wrap.b32 	%r15639, %r15638, %r15638, 16;
	add.s32 	%r15640, %r15577, %r15639;
	xor.b32  	%r15641, %r15591, %r15640;
	shf.l.wrap.b32 	%r15642, %r15641, %r15641, 12;
	add.s32 	%r15643, %r15637, %r15642;
	xor.b32  	%r15644, %r15639, %r15643;
	shf.l.wrap.b32 	%r15645, %r15644, %r15644, 8;
	add.s32 	%r15646, %r15640, %r15645;
	xor.b32  	%r15647, %r15642, %r15646;
	shf.l.wrap.b32 	%r15648, %r15647, %r15647, 7;
	add.s32 	%r15649, %r15610, %r15603;
	xor.b32  	%r15650, %r15576, %r15649;
	shf.l.wrap.b32 	%r15651, %r15650, %r15650, 16;
	add.s32 	%r15652, %r15589, %r15651;
	xor.b32  	%r15653, %r15603, %r15652;
	shf.l.wrap.b32 	%r15654, %r15653, %r15653, 12;
	add.s32 	%r15655, %r15649, %r15654;
	xor.b32  	%r15656, %r15651, %r15655;
	shf.l.wrap.b32 	%r15657, %r15656, %r15656, 8;
	add.s32 	%r15658, %r15652, %r15657;
	add.s32 	%r15659, %r15622, %r15636;
	xor.b32  	%r15660, %r15657, %r15659;
	shf.l.wrap.b32 	%r15661, %r15660, %r15660, 16;
	add.s32 	%r15662, %r15646, %r15661;
	xor.b32  	%r15663, %r15636, %r15662;
	shr.u32 	%r15664, %r15663, 20;
	add.s32 	%r15665, %r15659, %r15664;
	add.s32 	%r15666, %r15631, %r15648;
	xor.b32  	%r15667, %r15624, %r15666;
	shf.l.wrap.b32 	%r15668, %r15667, %r15667, 16;
	add.s32 	%r15669, %r15658, %r15668;
	xor.b32  	%r15670, %r15648, %r15669;
	shr.u32 	%r15671, %r15670, 20;
	add.s32 	%r15672, %r15666, %r15671;
	add.s32 	%r15673, %r14985, %r15665;
	add.s32 	%r15674, %r14997, %r15672;
	cvt.u32.u16 	%r15675, %rs58;
	add.s32 	%r15676, %r15675, %r54490;
	add.s32 	%r15677, %r15676, -11;
	not.b32 	%r15678, %r15677;
	add.s32 	%r15679, %r15678, %r1982;
	mov.u32 	%r15680, %ctaid.x;
	shl.b32 	%r15681, %r15680, 11;
	mov.u32 	%r15682, %tid.x;
	and.b32  	%r15683, %r15682, 31;
	or.b32  	%r15684, %r15681, %r15683;
	shl.b32 	%r15685, %r15682, 3;
	and.b32  	%r15686, %r15685, 7936;
	add.s32 	%r15687, %r54317, %r15686;
	add.s32 	%r15688, %r15684, %r15687;
	shr.u32 	%r15689, %r15688, %r15679;
	and.b32  	%r15690, %r15689, 1;
	setp.eq.b32 	%p91, %r15690, 1;
	selp.b32 	%r15691, %r15674, %r15673, %p91;
	cvt.u16.u32 	%rs409, %r15691;
	and.b16  	%rs762, %rs409, 1;
	and.b16  	%rs410, %rs760, 255;
	setp.ne.s16 	%p92, %rs410, 1;
	@%p92 bra 	$L__BB4_117;
	ld.param.u64 	%rd768, [fused_batch_pir_kernel_optimized_16_param_1];
	cvt.u32.u16 	%r15692, %rs58;
	add.s32 	%r15693, %r15692, %r54490;
	add.s32 	%r15694, %r15693, -11;
	not.b32 	%r15695, %r15694;
	add.s32 	%r15696, %r15695, %r1982;
	mov.u32 	%r15697, %ctaid.x;
	shl.b32 	%r15698, %r15697, 11;
	mov.u32 	%r15699, %tid.x;
	and.b32  	%r15700, %r15699, 31;
	or.b32  	%r15701, %r15698, %r15700;
	shl.b32 	%r15702, %r15699, 3;
	and.b32  	%r15703, %r15702, 7936;
	add.s32 	%r15704, %r54317, %r15703;
	add.s32 	%r15705, %r15701, %r15704;
	shr.u32 	%r15706, %r15705, %r15696;
	and.b32  	%r15707, %r15706, 1;
	setp.eq.b32 	%p93, %r15707, 1;
	cvt.u64.u32 	%rd115, %r54490;
	cvt.u64.u16 	%rd116, %rs58;
	add.s64 	%rd117, %rd115, %rd116;
	cvta.to.global.u64 	%rd118, %rd768;
	shl.b64 	%rd119, %rd117, 4;
	add.s64 	%rd120, %rd118, %rd119;
	ld.global.u32 	%r15708, [%rd120+3260];
	selp.b32 	%r15709, %r54495, %r54494, %p93;
	xor.b32  	%r15710, %r15709, %r15708;
	selp.b32 	%r15711, %r54496, %r54493, %p93;
	selp.b32 	%r54494, %r54494, %r15710, %p93;
	selp.b32 	%r54495, %r15710, %r54495, %p93;
	ld.global.u32 	%r15712, [%rd120+3264];
	xor.b32  	%r15713, %r15711, %r15712;
	selp.b32 	%r15714, %r54497, %r54492, %p93;
	selp.b32 	%r54493, %r54493, %r15713, %p93;
	selp.b32 	%r54496, %r15713, %r54496, %p93;
	ld.global.u32 	%r15715, [%rd120+3268];
	xor.b32  	%r15716, %r15714, %r15715;
	selp.b32 	%r15717, %r54498, %r54491, %p93;
	selp.b32 	%r54492, %r54492, %r15716, %p93;
	selp.b32 	%r54497, %r15716, %r54497, %p93;
	ld.global.u32 	%r15718, [%rd120+3272];
	xor.b32  	%r15719, %r15717, %r15718;
	selp.b64 	%rd121, 445, 420, %p93;
	selp.b32 	%r54491, %r54491, %r15719, %p93;
	selp.b32 	%r54498, %r15719, %r54498, %p93;
	add.s64 	%rd122, %rd121, %rd117;
	add.s64 	%rd123, %rd122, %rd118;
	ld.global.u8 	%rs411, [%rd123+3405];
	xor.b16  	%rs762, %rs411, %rs762;
$L__BB4_117:
	cvt.u32.u16 	%r15720, %rs58;
	add.s32 	%r15721, %r15720, -11;
	add.s32 	%r15722, %r54490, %r15721;
	not.b32 	%r15723, %r15722;
	add.s32 	%r15724, %r15723, %r1982;
	mov.u32 	%r15725, %ctaid.x;
	shl.b32 	%r15726, %r15725, 11;
	mov.u32 	%r15727, %tid.x;
	and.b32  	%r15728, %r15727, 31;
	or.b32  	%r15729, %r15726, %r15728;
	shl.b32 	%r15730, %r15727, 3;
	and.b32  	%r15731, %r15730, 7936;
	add.s32 	%r15732, %r54317, %r15731;
	add.s32 	%r15733, %r15729, %r15732;
	shr.u32 	%r15734, %r15733, %r15724;
	and.b32  	%r15735, %r15734, 1;
	setp.eq.b32 	%p94, %r15735, 1;
	selp.b32 	%r54502, %r54495, %r54494, %p94;
	selp.b32 	%r54501, %r54496, %r54493, %p94;
	selp.b32 	%r54500, %r54497, %r54492, %p94;
	selp.b32 	%r54499, %r54498, %r54491, %p94;
	add.s32 	%r54490, %r54490, 1;
	sub.s32 	%r15736, %r1982, %r15721;
	setp.ne.s32 	%p95, %r54490, %r15736;
	mov.u16 	%rs760, %rs762;
	@%p95 bra 	$L__BB4_115;
$L__BB4_118:
	and.b16  	%rs412, %rs762, 255;
	setp.ne.s16 	%p96, %rs412, 1;
	@%p96 bra 	$L__BB4_120;
	ld.param.u64 	%rd769, [fused_batch_pir_kernel_optimized_16_param_1];
	cvta.to.global.u64 	%rd124, %rd769;
	ld.global.u32 	%r15737, [%rd124+3888];
	xor.b32  	%r54502, %r54502, %r15737;
$L__BB4_120:
	@%p96 bra 	$L__BB4_122;
	ld.param.u64 	%rd770, [fused_batch_pir_kernel_optimized_16_param_1];
	cvta.to.global.u64 	%rd125, %rd770;
	ld.global.u32 	%r15738, [%rd125+3892];
	xor.b32  	%r54501, %r54501, %r15738;
$L__BB4_122:
	@%p96 bra 	$L__BB4_124;
	ld.param.u64 	%rd771, [fused_batch_pir_kernel_optimized_16_param_1];
	cvta.to.global.u64 	%rd126, %rd771;
	ld.global.u32 	%r15739, [%rd126+3896];
	xor.b32  	%r54500, %r54500, %r15739;
$L__BB4_124:
	@%p96 bra 	$L__BB4_126;
	ld.param.u64 	%rd772, [fused_batch_pir_kernel_optimized_16_param_1];
	cvta.to.global.u64 	%rd127, %rd772;
	ld.global.u32 	%r15740, [%rd127+3900];
	xor.b32  	%r54499, %r54499, %r15740;
$L__BB4_126:
	ld.param.u32 	%r52718, [fused_batch_pir_kernel_optimized_16_param_4];
	mov.u32 	%r15742, %ctaid.x;
	shl.b32 	%r15743, %r15742, 11;
	mov.u32 	%r15744, %tid.x;
	and.b32  	%r15745, %r15744, 31;
	or.b32  	%r15746, %r15743, %r15745;
	shl.b32 	%r15747, %r15744, 3;
	and.b32  	%r15748, %r15747, 7936;
	add.s32 	%r15749, %r54317, %r15748;
	add.s32 	%r15750, %r15746, %r15749;
	setp.ge.s32 	%p100, %r15750, %r52718;
	mov.b32 	%r54523, 0;
	mov.u32 	%r54524, %r54523;
	mov.u32 	%r54525, %r54523;
	mov.u32 	%r54526, %r54523;
	@%p100 bra 	$L__BB4_140;
	ld.param.u64 	%rd773, [fused_batch_pir_kernel_optimized_16_param_1];
	cvta.to.global.u64 	%rd128, %rd773;
	ld.global.u8 	%rs416, [%rd128+3921];
	max.u16 	%rs65, %rs416, 11;
	cvt.u32.u16 	%r15751, %rs65;
	ld.shared.v4.u32 	{%r54526, %r54525, %r54524, %r54523}, [s_mem+197536];
	ld.shared.u8 	%rs765, [s_mem+197552];
	cvt.u32.u16 	%r2036, %rs416;
	sub.s32 	%r15752, %r2036, %r15751;
	add.s32 	%r15753, %r15752, 11;
	setp.lt.s32 	%p101, %r15753, 1;
	@%p101 bra 	$L__BB4_132;
	mov.b32 	%r54514, 0;
	mov.u16 	%rs763, %rs765;
$L__BB4_129:
	.pragma "nounroll";
	ld.const.u32 	%r15755, [CHACHA_CONSTANTS];
	add.s32 	%r15756, %r15755, %r54526;
	shf.l.wrap.b32 	%r15757, %r15756, %r15756, 16;
	add.s32 	%r15758, %r54526, %r15757;
	xor.b32  	%r15759, %r54526, %r15758;
	shf.l.wrap.b32 	%r15760, %r15759, %r15759, 12;
	add.s32 	%r15761, %r15756, %r15760;
	xor.b32  	%r15762, %r15757, %r15761;
	shf.l.wrap.b32 	%r15763, %r15762, %r15762, 8;
	add.s32 	%r15764, %r15758, %r15763;
	xor.b32  	%r15765, %r15760, %r15764;
	shf.l.wrap.b32 	%r15766, %r15765, %r15765, 7;
	ld.const.u32 	%r15767, [CHACHA_CONSTANTS+4];
	add.s32 	%r15768, %r15767, %r54525;
	shf.l.wrap.b32 	%r15769, %r15768, %r15768, 16;
	add.s32 	%r15770, %r54525, %r15769;
	xor.b32  	%r15771, %r54525, %r15770;
	shf.l.wrap.b32 	%r15772, %r15771, %r15771, 12;
	add.s32 	%r15773, %r15768, %r15772;
	xor.b32  	%r15774, %r15769, %r15773;
	shf.l.wrap.b32 	%r15775, %r15774, %r15774, 8;
	add.s32 	%r15776, %r15770, %r15775;
	xor.b32  	%r15777, %r15772, %r15776;
	shf.l.wrap.b32 	%r15778, %r15777, %r15777, 7;
	ld.const.u32 	%r15779, [CHACHA_CONSTANTS+8];
	add.s32 	%r15780, %r15779, %r54524;
	shf.l.wrap.b32 	%r15781, %r15780, %r15780, 16;
	add.s32 	%r15782, %r54524, %r15781;
	xor.b32  	%r15783, %r54524, %r15782;
	shf.l.wrap.b32 	%r15784, %r15783, %r15783, 12;
	add.s32 	%r15785, %r15780, %r15784;
	xor.b32  	%r15786, %r15781, %r15785;
	shf.l.wrap.b32 	%r15787, %r15786, %r15786, 8;
	add.s32 	%r15788, %r15782, %r15787;
	xor.b32  	%r15789, %r15784, %r15788;
	shf.l.wrap.b32 	%r15790, %r15789, %r15789, 7;
	ld.const.u32 	%r15791, [CHACHA_CONSTANTS+12];
	add.s32 	%r15792, %r15791, %r54523;
	shf.l.wrap.b32 	%r15793, %r15792, %r15792, 16;
	add.s32 	%r15794, %r54523, %r15793;
	xor.b32  	%r15795, %r54523, %r15794;
	shf.l.wrap.b32 	%r15796, %r15795, %r15795, 12;
	add.s32 	%r15797, %r15792, %r15796;
	xor.b32  	%r15798, %r15793, %r15797;
	shf.l.wrap.b32 	%r15799, %r15798, %r15798, 8;
	add.s32 	%r15800, %r15794, %r15799;
	xor.b32  	%r15801, %r15796, %r15800;
	shf.l.wrap.b32 	%r15802, %r15801, %r15801, 7;
	add.s32 	%r15803, %r15761, %r15778;
	xor.b32  	%r15804, %r15799, %r15803;
	shf.l.wrap.b32 	%r15805, %r15804, %r15804, 16;
	add.s32 	%r15806, %r15788, %r15805;
	xor.b32  	%r15807, %r15778, %r15806;
	shf.l.wrap.b32 	%r15808, %r15807, %r15807, 12;
	add.s32 	%r15809, %r15803, %r15808;
	xor.b32  	%r15810, %r15805, %r15809;
	shf.l.wrap.b32 	%r15811, %r15810, %r15810, 8;
	add.s32 	%r15812, %r15806, %r15811;
	xor.b32  	%r15813, %r15808, %r15812;
	shf.l.wrap.b32 	%r15814, %r15813, %r15813, 7;
	add.s32 	%r15815, %r15773, %r15790;
	xor.b32  	%r15816, %r15763, %r15815;
	shf.l.wrap.b32 	%r15817, %r15816, %r15816, 16;
	add.s32 	%r15818, %r15800, %r15817;
	xor.b32  	%r15819, %r15790, %r15818;
	shf.l.wrap.b32 	%r15820, %r15819, %r15819, 12;
	add.s32 	%r15821, %r15815, %r15820;
	xor.b32  	%r15822, %r15817, %r15821;
	shf.l.wrap.b32 	%r15823, %r15822, %r15822, 8;
	add.s32 	%r15824, %r15818, %r15823;
	xor.b32  	%r15825, %r15820, %r15824;
	shf.l.wrap.b32 	%r15826, %r15825, %r15825, 7;
	add.s32 	%r15827, %r15785, %r15802;
	xor.b32  	%r15828, %r15775, %r15827;
	shf.l.wrap.b32 	%r15829, %r15828, %r15828, 16;
	add.s32 	%r15830, %r15764, %r15829;
	xor.b32  	%r15831, %r15802, %r15830;
	shf.l.wrap.b32 	%r15832, %r15831, %r15831, 12;
	add.s32 	%r15833, %r15827, %r15832;
	xor.b32  	%r15834, %r15829, %r15833;
	shf.l.wrap.b32 	%r15835, %r15834, %r15834, 8;
	add.s32 	%r15836, %r15830, %r15835;
	xor.b32  	%r15837, %r15832, %r15836;
	shf.l.wrap.b32 	%r15838, %r15837, %r15837, 7;
	add.s32 	%r15839, %r15797, %r15766;
	xor.b32  	%r15840, %r15787, %r15839;
	shf.l.wrap.b32 	%r15841, %r15840, %r15840, 16;
	add.s32 	%r15842, %r15776, %r15841;
	xor.b32  	%r15843, %r15766, %r15842;
	shf.l.wrap.b32 	%r15844, %r15843, %r15843, 12;
	add.s32 	%r15845, %r15839, %r15844;
	xor.b32  	%r15846, %r15841, %r15845;
	shf.l.wrap.b32 	%r15847, %r15846, %r15846, 8;
	add.s32 	%r15848, %r15842, %r15847;
	xor.b32  	%r15849, %r15844, %r15848;
	shf.l.wrap.b32 	%r15850, %r15849, %r15849, 7;
	add.s32 	%r15851, %r15809, %r15850;
	xor.b32  	%r15852, %r15823, %r15851;
	shf.l.wrap.b32 	%r15853, %r15852, %r15852, 16;
	add.s32 	%r15854, %r15836, %r15853;
	xor.b32  	%r15855, %r15850, %r15854;
	shf.l.wrap.b32 	%r15856, %r15855, %r15855, 12;
	add.s32 	%r15857, %r15851, %r15856;
	xor.b32  	%r15858, %r15853, %r15857;
	shf.l.wrap.b32 	%r15859, %r15858, %r15858, 8;
	add.s32 	%r15860, %r15854, %r15859;
	xor.b32  	%r15861, %r15856, %r15860;
	shf.l.wrap.b32 	%r15862, %r15861, %r15861, 7;
	add.s32 	%r15863, %r15821, %r15814;
	xor.b32  	%r15864, %r15835, %r15863;
	shf.l.wrap.b32 	%r15865, %r15864, %r15864, 16;
	add.s32 	%r15866, %r15848, %r15865;
	xor.b32  	%r15867, %r15814, %r15866;
	shf.l.wrap.b32 	%r15868, %r15867, %r15867, 12;
	add.s32 	%r15869, %r15863, %r15868;
	xor.b32  	%r15870, %r15865, %r15869;
	shf.l.wrap.b32 	%r15871, %r15870, %r15870, 8;
	add.s32 	%r15872, %r15866, %r15871;
	xor.b32  	%r15873, %r15868, %r15872;
	shf.l.wrap.b32 	%r15874, %r15873, %r15873, 7;
	add.s32 	%r15875, %r15833, %r15826;
	xor.b32  	%r15876, %r15847, %r15875;
	shf.l.wrap.b32 	%r15877, %r15876, %r15876, 16;
	add.s32 	%r15878, %r15812, %r15877;
	xor.b32  	%r15879, %r15826, %r15878;
	shf.l.wrap.b32 	%r15880, %r15879, %r15879, 12;
	add.s32 	%r15881, %r15875, %r15880;
	xor.b32  	%r15882, %r15877, %r15881;
	shf.l.wrap.b32 	%r15883, %r15882, %r15882, 8;
	add.s32 	%r15884, %r15878, %r15883;
	xor.b32  	%r15885, %r15880, %r15884;
	shf.l.wrap.b32 	%r15886, %r15885, %r15885, 7;
	add.s32 	%r15887, %r15845, %r15838;
	xor.b32  	%r15888, %r15811, %r15887;
	shf.l.wrap.b32 	%r15889, %r15888, %r15888, 16;
	add.s32 	%r15890, %r15824, %r15889;
	xor.b32  	%r15891, %r15838, %r15890;
	shf.l.wrap.b32 	%r15892, %r15891, %r15891, 12;
	add.s32 	%r15893, %r15887, %r15892;
	xor.b32  	%r15894, %r15889, %r15893;
	shf.l.wrap.b32 	%r15895, %r15894, %r15894, 8;
	add.s32 	%r15896, %r15890, %r15895;
	xor.b32  	%r15897, %r15892, %r15896;
	shf.l.wrap.b32 	%r15898, %r15897, %r15897, 7;
	add.s32 	%r15899, %r15857, %r15874;
	xor.b32  	%r15900, %r15895, %r15899;
	shf.l.wrap.b32 	%r15901, %r15900, %r15900, 16;
	add.s32 	%r15902, %r15884, %r15901;
	xor.b32  	%r15903, %r15874, %r15902;
	shf.l.wrap.b32 	%r15904, %r15903, %r15903, 12;
	add.s32 	%r15905, %r15899, %r15904;
	xor.b32  	%r15906, %r15901, %r15905;
	shf.l.wrap.b32 	%r15907, %r15906, %r15906, 8;
	add.s32 	%r15908, %r15902, %r15907;
	xor.b32  	%r15909, %r15904, %r15908;
	shf.l.wrap.b32 	%r15910, %r15909, %r15909, 7;
	add.s32 	%r15911, %r15869, %r15886;
	xor.b32  	%r15912, %r15859, %r15911;
	shf.l.wrap.b32 	%r15913, %r15912, %r15912, 16;
	add.s32 	%r15914, %r15896, %r15913;
	xor.b32  	%r15915, %r15886, %r15914;
	shf.l.wrap.b32 	%r15916, %r15915, %r15915, 12;
	add.s32 	%r15917, %r15911, %r15916;
	xor.b32  	%r15918, %r15913, %r15917;
	shf.l.wrap.b32 	%r15919, %r15918, %r15918, 8;
	add.s32 	%r15920, %r15914, %r15919;
	xor.b32  	%r15921, %r15916, %r15920;
	shf.l.wrap.b32 	%r15922, %r15921, %r15921, 7;
	add.s32 	%r15923, %r15881, %r15898;
	xor.b32  	%r15924, %r15871, %r15923;
	shf.l.wrap.b32 	%r15925, %r15924, %r15924, 16;
	add.s32 	%r15926, %r15860, %r15925;
	xor.b32  	%r15927, %r15898, %r15926;
	shf.l.wrap.b32 	%r15928, %r15927, %r15927, 12;
	add.s32 	%r15929, %r15923, %r15928;
	xor.b32  	%r15930, %r15925, %r15929;
	shf.l.wrap.b32 	%r15931, %r15930, %r15930, 8;
	add.s32 	%r15932, %r15926, %r15931;
	xor.b32  	%r15933, %r15928, %r15932;
	shf.l.wrap.b32 	%r15934, %r15933, %r15933, 7;
	add.s32 	%r15935, %r15893, %r15862;
	xor.b32  	%r15936, %r15883, %r15935;
	shf.l.wrap.b32 	%r15937, %r15936, %r15936, 16;
	add.s32 	%r15938, %r15872, %r15937;
	xor.b32  	%r15939, %r15862, %r15938;
	shf.l.wrap.b32 	%r15940, %r15939, %r15939, 12;
	add.s32 	%r15941, %r15935, %r15940;
	xor.b32  	%r15942, %r15937, %r15941;
	shf.l.wrap.b32 	%r15943, %r15942, %r15942, 8;
	add.s32 	%r15944, %r15938, %r15943;
	xor.b32  	%r15945, %r15940, %r15944;
	shf.l.wrap.b32 	%r15946, %r15945, %r15945, 7;
	add.s32 	%r15947, %r15905, %r15946;
	xor.b32  	%r15948, %r15919, %r15947;
	shf.l.wrap.b32 	%r15949, %r15948, %r15948, 16;
	add.s32 	%r15950, %r15932, %r15949;
	xor.b32  	%r15951, %r15946, %r15950;
	shf.l.wrap.b32 	%r15952, %r15951, %r15951, 12;
	add.s32 	%r15953, %r15947, %r15952;
	xor.b32  	%r15954, %r15949, %r15953;
	shf.l.wrap.b32 	%r15955, %r15954, %r15954, 8;
	add.s32 	%r15956, %r15950, %r15955;
	xor.b32  	%r15957, %r15952, %r15956;
	shf.l.wrap.b32 	%r15958, %r15957, %r15957, 7;
	add.s32 	%r15959, %r15917, %r15910;
	xor.b32  	%r15960, %r15931, %r15959;
	shf.l.wrap.b32 	%r15961, %r15960, %r15960, 16;
	add.s32 	%r15962, %r15944, %r15961;
	xor.b32  	%r15963, %r15910, %r15962;
	shf.l.wrap.b32 	%r15964, %r15963, %r15963, 12;
	add.s32 	%r15965, %r15959, %r15964;
	xor.b32  	%r15966, %r15961, %r15965;
	shf.l.wrap.b32 	%r15967, %r15966, %r15966, 8;
	add.s32 	%r15968, %r15962, %r15967;
	xor.b32  	%r15969, %r15964, %r15968;
	shf.l.wrap.b32 	%r15970, %r15969, %r15969, 7;
	add.s32 	%r15971, %r15929, %r15922;
	xor.b32  	%r15972, %r15943, %r15971;
	shf.l.wrap.b32 	%r15973, %r15972, %r15972, 16;
	add.s32 	%r15974, %r15908, %r15973;
	xor.b32  	%r15975, %r15922, %r15974;
	shf.l.wrap.b32 	%r15976, %r15975, %r15975, 12;
	add.s32 	%r15977, %r15971, %r15976;
	xor.b32  	%r15978, %r15973, %r15977;
	shf.l.wrap.b32 	%r15979, %r15978, %r15978, 8;
	add.s32 	%r15980, %r15974, %r15979;
	xor.b32  	%r15981, %r15976, %r15980;
	shf.l.wrap.b32 	%r15982, %r15981, %r15981, 7;
	add.s32 	%r15983, %r15941, %r15934;
	xor.b32  	%r15984, %r15907, %r15983;
	shf.l.wrap.b32 	%r15985, %r15984, %r15984, 16;
	add.s32 	%r15986, %r15920, %r15985;
	xor.b32  	%r15987, %r15934, %r15986;
	shf.l.wrap.b32 	%r15988, %r15987, %r15987, 12;
	add.s32 	%r15989, %r15983, %r15988;
	xor.b32  	%r15990, %r15985, %r15989;
	shf.l.wrap.b32 	%r15991, %r15990, %r15990, 8;
	add.s32 	%r15992, %r15986, %r15991;
	xor.b32  	%r15993, %r15988, %r15992;
	shf.l.wrap.b32 	%r15994, %r15993, %r15993, 7;
	add.s32 	%r15995, %r15953, %r15970;
	xor.b32  	%r15996, %r15991, %r15995;
	shf.l.wrap.b32 	%r15997, %r15996, %r15996, 16;
	add.s32 	%r15998, %r15980, %r15997;
	xor.b32  	%r15999, %r15970, %r15998;
	shf.l.wrap.b32 	%r16000, %r15999, %r15999, 12;
	add.s32 	%r16001, %r15995, %r16000;
	xor.b32  	%r16002, %r15997, %r16001;
	shf.l.wrap.b32 	%r16003, %r16002, %r16002, 8;
	add.s32 	%r16004, %r15998, %r16003;
	xor.b32  	%r16005, %r16000, %r16004;
	shf.l.wrap.b32 	%r16006, %r16005, %r16005, 7;
	add.s32 	%r16007, %r15965, %r15982;
	xor.b32  	%r16008, %r15955, %r16007;
	shf.l.wrap.b32 	%r16009, %r16008, %r16008, 16;
	add.s32 	%r16010, %r15992, %r16009;
	xor.b32  	%r16011, %r15982, %r16010;
	shf.l.wrap.b32 	%r16012, %r16011, %r16011, 12;
	add.s32 	%r16013, %r16007, %r16012;
	xor.b32  	%r16014, %r16009, %r16013;
	shf.l.wrap.b32 	%r16015, %r16014, %r16014, 8;
	add.s32 	%r16016, %r16010, %r16015;
	xor.b32  	%r16017, %r16012, %r16016;
	shf.l.wrap.b32 	%r16018, %r16017, %r16017, 7;
	add.s32 	%r16019, %r15977, %r15994;
	xor.b32  	%r16020, %r15967, %r16019;
	shf.l.wrap.b32 	%r16021, %r16020, %r16020, 16;
	add.s32 	%r16022, %r15956, %r16021;
	xor.b32  	%r16023, %r15994, %r16022;
	shf.l.wrap.b32 	%r16024, %r16023, %r16023, 12;
	add.s32 	%r16025, %r16019, %r16024;
	xor.b32  	%r16026, %r16021, %r16025;
	shf.l.wrap.b32 	%r16027, %r16026, %r16026, 8;
	add.s32 	%r16028, %r16022, %r16027;
	xor.b32  	%r16029, %r16024, %r16028;
	shf.l.wrap.b32 	%r16030, %r16029, %r16029, 7;
	add.s32 	%r16031, %r15989, %r15958;
	xor.b32  	%r16032, %r15979, %r16031;
	shf.l.wrap.b32 	%r16033, %r16032, %r16032, 16;
	add.s32 	%r16034, %r15968, %r16033;
	xor.b32  	%r16035, %r15958, %r16034;
	shf.l.wrap.b32 	%r16036, %r16035, %r16035, 12;
	add.s32 	%r16037, %r16031, %r16036;
	xor.b32  	%r16038, %r16033, %r16037;
	shf.l.wrap.b32 	%r16039, %r16038, %r16038, 8;
	add.s32 	%r16040, %r16034, %r16039;
	xor.b32  	%r16041, %r16036, %r16040;
	shf.l.wrap.b32 	%r16042, %r16041, %r16041, 7;
	add.s32 	%r16043, %r16001, %r16042;
	xor.b32  	%r16044, %r16015, %r16043;
	shf.l.wrap.b32 	%r16045, %r16044, %r16044, 16;
	add.s32 	%r16046, %r16028, %r16045;
	xor.b32  	%r16047, %r16042, %r16046;
	shf.l.wrap.b32 	%r16048, %r16047, %r16047, 12;
	add.s32 	%r16049, %r16043, %r16048;
	xor.b32  	%r16050, %r16045, %r16049;
	shf.l.wrap.b32 	%r16051, %r16050, %r16050, 8;
	add.s32 	%r16052, %r16046, %r16051;
	xor.b32  	%r16053, %r16048, %r16052;
	shf.l.wrap.b32 	%r16054, %r16053, %r16053, 7;
	add.s32 	%r16055, %r16013, %r16006;
	xor.b32  	%r16056, %r16027, %r16055;
	shf.l.wrap.b32 	%r16057, %r16056, %r16056, 16;
	add.s32 	%r16058, %r16040, %r16057;
	xor.b32  	%r16059, %r16006, %r16058;
	shf.l.wrap.b32 	%r16060, %r16059, %r16059, 12;
	add.s32 	%r16061, %r16055, %r16060;
	xor.b32  	%r16062, %r16057, %r16061;
	shf.l.wrap.b32 	%r16063, %r16062, %r16062, 8;
	add.s32 	%r16064, %r16058, %r16063;
	xor.b32  	%r16065, %r16060, %r16064;
	shf.l.wrap.b32 	%r16066, %r16065, %r16065, 7;
	add.s32 	%r16067, %r16025, %r16018;
	xor.b32  	%r16068, %r16039, %r16067;
	shf.l.wrap.b32 	%r16069, %r16068, %r16068, 16;
	add.s32 	%r16070, %r16004, %r16069;
	xor.b32  	%r16071, %r16018, %r16070;
	shf.l.wrap.b32 	%r16072, %r16071, %r16071, 12;
	add.s32 	%r16073, %r16067, %r16072;
	xor.b32  	%r16074, %r16069, %r16073;
	shf.l.wrap.b32 	%r16075, %r16074, %r16074, 8;
	add.s32 	%r16076, %r16070, %r16075;
	xor.b32  	%r16077, %r16072, %r16076;
	shf.l.wrap.b32 	%r16078, %r16077, %r16077, 7;
	add.s32 	%r16079, %r16037, %r16030;
	xor.b32  	%r16080, %r16003, %r16079;
	shf.l.wrap.b32 	%r16081, %r16080, %r16080, 16;
	add.s32 	%r16082, %r16016, %r16081;
	xor.b32  	%r16083, %r16030, %r16082;
	shf.l.wrap.b32 	%r16084, %r16083, %r16083, 12;
	add.s32 	%r16085, %r16079, %r16084;
	xor.b32  	%r16086, %r16081, %r16085;
	shf.l.wrap.b32 	%r16087, %r16086, %r16086, 8;
	add.s32 	%r16088, %r16082, %r16087;
	xor.b32  	%r16089, %r16084, %r16088;
	shf.l.wrap.b32 	%r16090, %r16089, %r16089, 7;
	add.s32 	%r16091, %r16049, %r16066;
	xor.b32  	%r16092, %r16087, %r16091;
	shf.l.wrap.b32 	%r16093, %r16092, %r16092, 16;
	add.s32 	%r16094, %r16076, %r16093;
	xor.b32  	%r16095, %r16066, %r16094;
	shf.l.wrap.b32 	%r16096, %r16095, %r16095, 12;
	add.s32 	%r16097, %r16091, %r16096;
	xor.b32  	%r16098, %r16093, %r16097;
	shf.l.wrap.b32 	%r16099, %r16098, %r16098, 8;
	add.s32 	%r16100, %r16094, %r16099;
	xor.b32  	%r16101, %r16096, %r16100;
	shf.l.wrap.b32 	%r16102, %r16101, %r16101, 7;
	add.s32 	%r16103, %r16061, %r16078;
	xor.b32  	%r16104, %r16051, %r16103;
	shf.l.wrap.b32 	%r16105, %r16104, %r16104, 16;
	add.s32 	%r16106, %r16088, %r16105;
	xor.b32  	%r16107, %r16078, %r16106;
	shf.l.wrap.b32 	%r16108, %r16107, %r16107, 12;
	add.s32 	%r16109, %r16103, %r16108;
	xor.b32  	%r16110, %r16105, %r16109;
	shf.l.wrap.b32 	%r16111, %r16110, %r16110, 8;
	add.s32 	%r16112, %r16106, %r16111;
	xor.b32  	%r16113, %r16108, %r16112;
	shf.l.wrap.b32 	%r16114, %r16113, %r16113, 7;
	add.s32 	%r16115, %r16073, %r16090;
	xor.b32  	%r16116, %r16063, %r16115;
	shf.l.wrap.b32 	%r16117, %r16116, %r16116, 16;
	add.s32 	%r16118, %r16052, %r16117;
	xor.b32  	%r16119, %r16090, %r16118;
	shf.l.wrap.b32 	%r16120, %r16119, %r16119, 12;
	add.s32 	%r16121, %r16115, %r16120;
	xor.b32  	%r16122, %r16117, %r16121;
	shf.l.wrap.b32 	%r16123, %r16122, %r16122, 8;
	add.s32 	%r16124, %r16118, %r16123;
	xor.b32  	%r16125, %r16120, %r16124;
	shf.l.wrap.b32 	%r16126, %r16125, %r16125, 7;
	add.s32 	%r16127, %r16085, %r16054;
	xor.b32  	%r16128, %r16075, %r16127;
	shf.l.wrap.b32 	%r16129, %r16128, %r16128, 16;
	add.s32 	%r16130, %r16064, %r16129;
	xor.b32  	%r16131, %r16054, %r16130;
	shf.l.wrap.b32 	%r16132, %r16131, %r16131, 12;
	add.s32 	%r16133, %r16127, %r16132;
	xor.b32  	%r16134, %r16129, %r16133;
	shf.l.wrap.b32 	%r16135, %r16134, %r16134, 8;
	add.s32 	%r16136, %r16130, %r16135;
	xor.b32  	%r16137, %r16132, %r16136;
	shf.l.wrap.b32 	%r16138, %r16137, %r16137, 7;
	add.s32 	%r54518, %r15755, %r16097;
	add.s32 	%r54519, %r54526, %r16138;
	add.s32 	%r54517, %r15767, %r16109;
	add.s32 	%r54520, %r54525, %r16102;
	add.s32 	%r54516, %r15779, %r16121;
	add.s32 	%r54521, %r54524, %r16114;
	add.s32 	%r54515, %r15791, %r16133;
	add.s32 	%r54522, %r54523, %r16126;
	xor.b32  	%r16139, %r15756, 1;
	shf.l.wrap.b32 	%r16140, %r15756, %r16139, 16;
	add.s32 	%r16141, %r54526, %r16140;
	xor.b32  	%r16142, %r54526, %r16141;
	shf.l.wrap.b32 	%r16143, %r16142, %r16142, 12;
	add.s32 	%r16144, %r15756, %r16143;
	xor.b32  	%r16145, %r16140, %r16144;
	shf.l.wrap.b32 	%r16146, %r16145, %r16145, 8;
	add.s32 	%r16147, %r16141, %r16146;
	xor.b32  	%r16148, %r16143, %r16147;
	shf.l.wrap.b32 	%r16149, %r16148, %r16148, 7;
	add.s32 	%r16150, %r16144, %r15778;
	xor.b32  	%r16151, %r15799, %r16150;
	shf.l.wrap.b32 	%r16152, %r16151, %r16151, 16;
	add.s32 	%r16153, %r15788, %r16152;
	xor.b32  	%r16154, %r15778, %r16153;
	shf.l.wrap.b32 	%r16155, %r16154, %r16154, 12;
	add.s32 	%r16156, %r16150, %r16155;
	xor.b32  	%r16157, %r16152, %r16156;
	shf.l.wrap.b32 	%r16158, %r16157, %r16157, 8;
	add.s32 	%r16159, %r16153, %r16158;
	xor.b32  	%r16160, %r16155, %r16159;
	shf.l.wrap.b32 	%r16161, %r16160, %r16160, 7;
	xor.b32  	%r16162, %r16146, %r15815;
	shf.l.wrap.b32 	%r16163, %r16162, %r16162, 16;
	add.s32 	%r16164, %r15800, %r16163;
	xor.b32  	%r16165, %r15790, %r16164;
	shf.l.wrap.b32 	%r16166, %r16165, %r16165, 12;
	add.s32 	%r16167, %r15815, %r16166;
	xor.b32  	%r16168, %r16163, %r16167;
	shf.l.wrap.b32 	%r16169, %r16168, %r16168, 8;
	add.s32 	%r16170, %r16164, %r16169;
	xor.b32  	%r16171, %r16166, %r16170;
	shf.l.wrap.b32 	%r16172, %r16171, %r16171, 7;
	add.s32 	%r16173, %r16147, %r15829;
	xor.b32  	%r16174, %r15802, %r16173;
	shf.l.wrap.b32 	%r16175, %r16174, %r16174, 12;
	add.s32 	%r16176, %r15827, %r16175;
	xor.b32  	%r16177, %r15829, %r16176;
	shf.l.wrap.b32 	%r16178, %r16177, %r16177, 8;
	add.s32 	%r16179, %r16173, %r16178;
	xor.b32  	%r16180, %r16175, %r16179;
	shf.l.wrap.b32 	%r16181, %r16180, %r16180, 7;
	add.s32 	%r16182, %r15797, %r16149;
	xor.b32  	%r16183, %r15787, %r16182;
	shf.l.wrap.b32 	%r16184, %r16183, %r16183, 16;
	add.s32 	%r16185, %r15776, %r16184;
	xor.b32  	%r16186, %r16149, %r16185;
	shf.l.wrap.b32 	%r16187, %r16186, %r16186, 12;
	add.s32 	%r16188, %r16182, %r16187;
	xor.b32  	%r16189, %r16184, %r16188;
	shf.l.wrap.b32 	%r16190, %r16189, %r16189, 8;
	add.s32 	%r16191, %r16185, %r16190;
	xor.b32  	%r16192, %r16187, %r16191;
	shf.l.wrap.b32 	%r16193, %r16192, %r16192, 7;
	add.s32 	%r16194, %r16156, %r16193;
	xor.b32  	%r16195, %r16169, %r16194;
	shf.l.wrap.b32 	%r16196, %r16195, %r16195, 16;
	add.s32 	%r16197, %r16179, %r16196;
	xor.b32  	%r16198, %r16193, %r16197;
	shf.l.wrap.b32 	%r16199, %r16198, %r16198, 12;
	add.s32 	%r16200, %r16194, %r16199;
	xor.b32  	%r16201, %r16196, %r16200;
	shf.l.wrap.b32 	%r16202, %r16201, %r16201, 8;
	add.s32 	%r16203, %r16197, %r16202;
	xor.b32  	%r16204, %r16199, %r16203;
	shf.l.wrap.b32 	%r16205, %r16204, %r16204, 7;
	add.s32 	%r16206, %r16167, %r16161;
	xor.b32  	%r16207, %r16178, %r16206;
	shf.l.wrap.b32 	%r16208, %r16207, %r16207, 16;
	add.s32 	%r16209, %r16191, %r16208;
	xor.b32  	%r16210, %r16161, %r16209;
	shf.l.wrap.b32 	%r16211, %r16210, %r16210, 12;
	add.s32 	%r16212, %r16206, %r16211;
	xor.b32  	%r16213, %r16208, %r16212;
	shf.l.wrap.b32 	%r16214, %r16213, %r16213, 8;
	add.s32 	%r16215, %r16209, %r16214;
	xor.b32  	%r16216, %r16211, %r16215;
	shf.l.wrap.b32 	%r16217, %r16216, %r16216, 7;
	add.s32 	%r16218, %r16176, %r16172;
	xor.b32  	%r16219, %r16190, %r16218;
	shf.l.wrap.b32 	%r16220, %r16219, %r16219, 16;
	add.s32 	%r16221, %r16159, %r16220;
	xor.b32  	%r16222, %r16172, %r16221;
	shf.l.wrap.b32 	%r16223, %r16222, %r16222, 12;
	add.s32 	%r16224, %r16218, %r16223;
	xor.b32  	%r16225, %r16220, %r16224;
	shf.l.wrap.b32 	%r16226, %r16225, %r16225, 8;
	add.s32 	%r16227, %r16221, %r16226;
	xor.b32  	%r16228, %r16223, %r16227;
	shf.l.wrap.b32 	%r16229, %r16228, %r16228, 7;
	add.s32 	%r16230, %r16188, %r16181;
	xor.b32  	%r16231, %r16158, %r16230;
	shf.l.wrap.b32 	%r16232, %r16231, %r16231, 16;
	add.s32 	%r16233, %r16170, %r16232;
	xor.b32  	%r16234, %r16181, %r16233;
	shf.l.wrap.b32 	%r16235, %r16234, %r16234, 12;
	add.s32 	%r16236, %r16230, %r16235;
	xor.b32  	%r16237, %r16232, %r16236;
	shf.l.wrap.b32 	%r16238, %r16237, %r16237, 8;
	add.s32 	%r16239, %r16233, %r16238;
	xor.b32  	%r16240, %r16235, %r16239;
	shf.l.wrap.b32 	%r16241, %r16240, %r16240, 7;
	add.s32 	%r16242, %r16200, %r16217;
	xor.b32  	%r16243, %r16238, %r16242;
	shf.l.wrap.b32 	%r16244, %r16243, %r16243, 16;
	add.s32 	%r16245, %r16227, %r16244;
	xor.b32  	%r16246, %r16217, %r16245;
	shf.l.wrap.b32 	%r16247, %r16246, %r16246, 12;
	add.s32 	%r16248, %r16242, %r16247;
	xor.b32  	%r16249, %r16244, %r16248;
	shf.l.wrap.b32 	%r16250, %r16249, %r16249, 8;
	add.s32 	%r16251, %r16245, %r16250;
	xor.b32  	%r16252, %r16247, %r16251;
	shf.l.wrap.b32 	%r16253, %r16252, %r16252, 7;
	add.s32 	%r16254, %r16212, %r16229;
	xor.b32  	%r16255, %r16202, %r16254;
	shf.l.wrap.b32 	%r16256, %r16255, %r16255, 16;
	add.s32 	%r16257, %r16239, %r16256;
	xor.b32  	%r16258, %r16229, %r16257;
	shf.l.wrap.b32 	%r16259, %r16258, %r16258, 12;
	add.s32 	%r16260, %r16254, %r16259;
	xor.b32  	%r16261, %r16256, %r16260;
	shf.l.wrap.b32 	%r16262, %r16261, %r16261, 8;
	add.s32 	%r16263, %r16257, %r16262;
	xor.b32  	%r16264, %r16259, %r16263;
	shf.l.wrap.b32 	%r16265, %r16264, %r16264, 7;
	add.s32 	%r16266, %r16224, %r16241;
	xor.b32  	%r16267, %r16214, %r16266;
	shf.l.wrap.b32 	%r16268, %r16267, %r16267, 16;
	add.s32 	%r16269, %r16203, %r16268;
	xor.b32  	%r16270, %r16241, %r16269;
	shf.l.wrap.b32 	%r16271, %r16270, %r16270, 12;
	add.s32 	%r16272, %r16266, %r16271;
	xor.b32  	%r16273, %r16268, %r16272;
	shf.l.wrap.b32 	%r16274, %r16273, %r16273, 8;
	add.s32 	%r16275, %r16269, %r16274;
	xor.b32  	%r16276, %r16271, %r16275;
	shf.l.wrap.b32 	%r16277, %r16276, %r16276, 7;
	add.s32 	%r16278, %r16236, %r16205;
	xor.b32  	%r16279, %r16226, %r16278;
	shf.l.wrap.b32 	%r16280, %r16279, %r16279, 16;
	add.s32 	%r16281, %r16215, %r16280;
	xor.b32  	%r16282, %r16205, %r16281;
	shf.l.wrap.b32 	%r16283, %r16282, %r16282, 12;
	add.s32 	%r16284, %r16278, %r16283;
	xor.b32  	%r16285, %r16280, %r16284;
	shf.l.wrap.b32 	%r16286, %r16285, %r16285, 8;
	add.s32 	%r16287, %r16281, %r16286;
	xor.b32  	%r16288, %r16283, %r16287;
	shf.l.wrap.b32 	%r16289, %r16288, %r16288, 7;
	add.s32 	%r16290, %r16248, %r16289;
	xor.b32  	%r16291, %r16262, %r16290;
	shf.l.wrap.b32 	%r16292, %r16291, %r16291, 16;
	add.s32 	%r16293, %r16275, %r16292;
	xor.b32  	%r16294, %r16289, %r16293;
	shf.l.wrap.b32 	%r16295, %r16294, %r16294, 12;
	add.s32 	%r16296, %r16290, %r16295;
	xor.b32  	%r16297, %r16292, %r16296;
	shf.l.wrap.b32 	%r16298, %r16297, %r16297, 8;
	add.s32 	%r16299, %r16293, %r16298;
	xor.b32  	%r16300, %r16295, %r16299;
	shf.l.wrap.b32 	%r16301, %r16300, %r16300, 7;
	add.s32 	%r16302, %r16260, %r16253;
	xor.b32  	%r16303, %r16274, %r16302;
	shf.l.wrap.b32 	%r16304, %r16303, %r16303, 16;
	add.s32 	%r16305, %r16287, %r16304;
	xor.b32  	%r16306, %r16253, %r16305;
	shf.l.wrap.b32 	%r16307, %r16306, %r16306, 12;
	add.s32 	%r16308, %r16302, %r16307;
	xor.b32  	%r16309, %r16304, %r16308;
	shf.l.wrap.b32 	%r16310, %r16309, %r16309, 8;
	add.s32 	%r16311, %r16305, %r16310;
	xor.b32  	%r16312, %r16307, %r16311;
	shf.l.wrap.b32 	%r16313, %r16312, %r16312, 7;
	add.s32 	%r16314, %r16272, %r16265;
	xor.b32  	%r16315, %r16286, %r16314;
	shf.l.wrap.b32 	%r16316, %r16315, %r16315, 16;
	add.s32 	%r16317, %r16251, %r16316;
	xor.b32  	%r16318, %r16265, %r16317;
	shf.l.wrap.b32 	%r16319, %r16318, %r16318, 12;
	add.s32 	%r16320, %r16314, %r16319;
	xor.b32  	%r16321, %r16316, %r16320;
	shf.l.wrap.b32 	%r16322, %r16321, %r16321, 8;
	add.s32 	%r16323, %r16317, %r16322;
	xor.b32  	%r16324, %r16319, %r16323;
	shf.l.wrap.b32 	%r16325, %r16324, %r16324, 7;
	add.s32 	%r16326, %r16284, %r16277;
	xor.b32  	%r16327, %r16250, %r16326;
	shf.l.wrap.b32 	%r16328, %r16327, %r16327, 16;
	add.s32 	%r16329, %r16263, %r16328;
	xor.b32  	%r16330, %r16277, %r16329;
	shf.l.wrap.b32 	%r16331, %r16330, %r16330, 12;
	add.s32 	%r16332, %r16326, %r16331;
	xor.b32  	%r16333, %r16328, %r16332;
	shf.l.wrap.b32 	%r16334, %r16333, %r16333, 8;
	add.s32 	%r16335, %r16329, %r16334;
	xor.b32  	%r16336, %r16331, %r16335;
	shf.l.wrap.b32 	%r16337, %r16336, %r16336, 7;
	add.s32 	%r16338, %r16296, %r16313;
	xor.b32  	%r16339, %r16334, %r16338;
	shf.l.wrap.b32 	%r16340, %r16339, %r16339, 16;
	add.s32 	%r16341, %r16323, %r16340;
	xor.b32  	%r16342, %r16313, %r16341;
	shf.l.wrap.b32 	%r16343, %r16342, %r16342, 12;
	add.s32 	%r16344, %r16338, %r16343;
	xor.b32  	%r16345, %r16340, %r16344;
	shf.l.wrap.b32 	%r16346, %r16345, %r16345, 8;
	add.s32 	%r16347, %r16341, %r16346;
	xor.b32  	%r16348, %r16343, %r16347;
	shf.l.wrap.b32 	%r16349, %r16348, %r16348, 7;
	add.s32 	%r16350, %r16308, %r16325;
	xor.b32  	%r16351, %r16298, %r16350;
	shf.l.wrap.b32 	%r16352, %r16351, %r16351, 16;
	add.s32 	%r16353, %r16335, %r16352;
	xor.b32  	%r16354, %r16325, %r16353;
	shf.l.wrap.b32 	%r16355, %r16354, %r16354, 12;
	add.s32 	%r16356, %r16350, %r16355;
	xor.b32  	%r16357, %r16352, %r16356;
	shf.l.wrap.b32 	%r16358, %r16357, %r16357, 8;
	add.s32 	%r16359, %r16353, %r16358;
	xor.b32  	%r16360, %r16355, %r16359;
	shf.l.wrap.b32 	%r16361, %r16360, %r16360, 7;
	add.s32 	%r16362, %r16320, %r16337;
	xor.b32  	%r16363, %r16310, %r16362;
	shf.l.wrap.b32 	%r16364, %r16363, %r16363, 16;
	add.s32 	%r16365, %r16299, %r16364;
	xor.b32  	%r16366, %r16337, %r16365;
	shf.l.wrap.b32 	%r16367, %r16366, %r16366, 12;
	add.s32 	%r16368, %r16362, %r16367;
	xor.b32  	%r16369, %r16364, %r16368;
	shf.l.wrap.b32 	%r16370, %r16369, %r16369, 8;
	add.s32 	%r16371, %r16365, %r16370;
	xor.b32  	%r16372, %r16367, %r16371;
	shf.l.wrap.b32 	%r16373, %r16372, %r16372, 7;
	add.s32 	%r16374, %r16332, %r16301;
	xor.b32  	%r16375, %r16322, %r16374;
	shf.l.wrap.b32 	%r16376, %r16375, %r16375, 16;
	add.s32 	%r16377, %r16311, %r16376;
	xor.b32  	%r16378, %r16301, %r16377;
	shf.l.wrap.b32 	%r16379, %r16378, %r16378, 12;
	add.s32 	%r16380, %r16374, %r16379;
	xor.b32  	%r16381, %r16376, %r16380;
	shf.l.wrap.b32 	%r16382, %r16381, %r16381, 8;
	add.s32 	%r16383, %r16377, %r16382;
	xor.b32  	%r16384, %r16379, %r16383;
	shf.l.wrap.b32 	%r16385, %r16384, %r16384, 7;
	add.s32 	%r16386, %r16344, %r16385;
	xor.b32  	%r16387, %r16358, %r16386;
	shf.l.wrap.b32 	%r16388, %r16387, %r16387, 16;
	add.s32 	%r16389, %r16371, %r16388;
	xor.b32  	%r16390, %r16385, %r16389;
	shf.l.wrap.b32 	%r16391, %r16390, %r16390, 12;
	add.s32 	%r16392, %r16386, %r16391;
	xor.b32  	%r16393, %r16388, %r16392;
	shf.l.wrap.b32 	%r16394, %r16393, %r16393, 8;
	add.s32 	%r16395, %r16356, %r16349;
	xor.b32  	%r16396, %r16370, %r16395;
	shf.l.wrap.b32 	%r16397, %r16396, %r16396, 16;
	add.s32 	%r16398, %r16383, %r16397;
	xor.b32  	%r16399, %r16349, %r16398;
	shf.l.wrap.b32 	%r16400, %r16399, %r16399, 12;
	add.s32 	%r16401, %r16395, %r16400;
	xor.b32  	%r16402, %r16397, %r16401;
	shf.l.wrap.b32 	%r16403, %r16402, %r16402, 8;
	add.s32 	%r16404, %r16398, %r16403;
	xor.b32  	%r16405, %r16400, %r16404;
	shf.l.wrap.b32 	%r16406, %r16405, %r16405, 7;
	add.s32 	%r16407, %r16368, %r16361;
	xor.b32  	%r16408, %r16382, %r16407;
	shf.l.wrap.b32 	%r16409, %r16408, %r16408, 16;
	add.s32 	%r16410, %r16347, %r16409;
	xor.b32  	%r16411, %r16361, %r16410;
	shf.l.wrap.b32 	%r16412, %r16411, %r16411, 12;
	add.s32 	%r16413, %r16407, %r16412;
	xor.b32  	%r16414, %r16409, %r16413;
	shf.l.wrap.b32 	%r16415, %r16414, %r16414, 8;
	add.s32 	%r16416, %r16410, %r16415;
	xor.b32  	%r16417, %r16412, %r16416;
	shf.l.wrap.b32 	%r16418, %r16417, %r16417, 7;
	add.s32 	%r16419, %r16380, %r16373;
	xor.b32  	%r16420, %r16346, %r16419;
	shf.l.wrap.b32 	%r16421, %r16420, %r16420, 16;
	add.s32 	%r16422, %r16359, %r16421;
	xor.b32  	%r16423, %r16373, %r16422;
	shf.l.wrap.b32 	%r16424, %r16423, %r16423, 12;
	add.s32 	%r16425, %r16419, %r16424;
	xor.b32  	%r16426, %r16421, %r16425;
	shf.l.wrap.b32 	%r16427, %r16426, %r16426, 8;
	add.s32 	%r16428, %r16422, %r16427;
	add.s32 	%r16429, %r16392, %r16406;
	xor.b32  	%r16430, %r16427, %r16429;
	shf.l.wrap.b32 	%r16431, %r16430, %r16430, 16;
	add.s32 	%r16432, %r16416, %r16431;
	xor.b32  	%r16433, %r16406, %r16432;
	shr.u32 	%r16434, %r16433, 20;
	add.s32 	%r16435, %r16429, %r16434;
	add.s32 	%r16436, %r16401, %r16418;
	xor.b32  	%r16437, %r16394, %r16436;
	shf.l.wrap.b32 	%r16438, %r16437, %r16437, 16;
	add.s32 	%r16439, %r16428, %r16438;
	xor.b32  	%r16440, %r16418, %r16439;
	shr.u32 	%r16441, %r16440, 20;
	add.s32 	%r16442, %r16436, %r16441;
	add.s32 	%r16443, %r15755, %r16435;
	add.s32 	%r16444, %r15767, %r16442;
	cvt.u32.u16 	%r16445, %rs65;
	add.s32 	%r16446, %r16445, %r54514;
	add.s32 	%r16447, %r16446, -11;
	not.b32 	%r16448, %r16447;
	add.s32 	%r16449, %r16448, %r2036;
	mov.u32 	%r16450, %ctaid.x;
	shl.b32 	%r16451, %r16450, 11;
	mov.u32 	%r16452, %tid.x;
	and.b32  	%r16453, %r16452, 31;
	or.b32  	%r16454, %r16451, %r16453;
	shl.b32 	%r16455, %r16452, 3;
	and.b32  	%r16456, %r16455, 7936;
	add.s32 	%r16457, %r54317, %r16456;
	add.s32 	%r16458, %r16454, %r16457;
	shr.u32 	%r16459, %r16458, %r16449;
	and.b32  	%r16460, %r16459, 1;
	setp.eq.b32 	%p102, %r16460, 1;
	selp.b32 	%r16461, %r16444, %r16443, %p102;
	cvt.u16.u32 	%rs417, %r16461;
	and.b16  	%rs765, %rs417, 1;
	and.b16  	%rs418, %rs763, 255;
	setp.ne.s16 	%p103, %rs418, 1;
	@%p103 bra 	$L__BB4_131;
	ld.param.u64 	%rd774, [fused_batch_pir_kernel_optimized_16_param_1];
	cvt.u32.u16 	%r16462, %rs65;
	add.s32 	%r16463, %r16462, %r54514;
	add.s32 	%r16464, %r16463, -11;
	not.b32 	%r16465, %r16464;
	add.s32 	%r16466, %r16465, %r2036;
	mov.u32 	%r16467, %ctaid.x;
	shl.b32 	%r16468, %r16467, 11;
	mov.u32 	%r16469, %tid.x;
	and.b32  	%r16470, %r16469, 31;
	or.b32  	%r16471, %r16468, %r16470;
	shl.b32 	%r16472, %r16469, 3;
	and.b32  	%r16473, %r16472, 7936;
	add.s32 	%r16474, %r54317, %r16473;
	add.s32 	%r16475, %r16471, %r16474;
	shr.u32 	%r16476, %r16475, %r16466;
	and.b32  	%r16477, %r16476, 1;
	setp.eq.b32 	%p104, %r16477, 1;
	cvt.u64.u32 	%rd129, %r54514;
	cvt.u64.u16 	%rd130, %rs65;
	add.s64 	%rd131, %rd129, %rd130;
	cvta.to.global.u64 	%rd132, %rd774;
	shl.b64 	%rd133, %rd131, 4;
	add.s64 	%rd134, %rd132, %rd133;
	ld.global.u32 	%r16478, [%rd134+3748];
	selp.b32 	%r16479, %r54519, %r54518, %p104;
	xor.b32  	%r16480, %r16479, %r16478;
	selp.b32 	%r16481, %r54520, %r54517, %p104;
	selp.b32 	%r54518, %r54518, %r16480, %p104;
	selp.b32 	%r54519, %r16480, %r54519, %p104;
	ld.global.u32 	%r16482, [%rd134+3752];
	xor.b32  	%r16483, %r16481, %r16482;
	selp.b32 	%r16484, %r54521, %r54516, %p104;
	selp.b32 	%r54517, %r54517, %r16483, %p104;
	selp.b32 	%r54520, %r16483, %r54520, %p104;
	ld.global.u32 	%r16485, [%rd134+3756];
	xor.b32  	%r16486, %r16484, %r16485;
	selp.b32 	%r16487, %r54522, %r54515, %p104;
	selp.b32 	%r54516, %r54516, %r16486, %p104;
	selp.b32 	%r54521, %r16486, %r54521, %p104;
	ld.global.u32 	%r16488, [%rd134+3760];
	xor.b32  	%r16489, %r16487, %r16488;
	selp.b64 	%rd135, 445, 420, %p104;
	selp.b32 	%r54515, %r54515, %r16489, %p104;
	selp.b32 	%r54522, %r16489, %r54522, %p104;
	add.s64 	%rd136, %rd135, %rd131;
	add.s64 	%rd137, %rd136, %rd132;
	ld.global.u8 	%rs419, [%rd137+3893];
	xor.b16  	%rs765, %rs419, %rs765;
$L__BB4_131:
	cvt.u32.u16 	%r16490, %rs65;
	add.s32 	%r16491, %r16490, -11;
	add.s32 	%r16492, %r54514, %r16491;
	not.b32 	%r16493, %r16492;
	add.s32 	%r16494, %r16493, %r2036;
	mov.u32 	%r16495, %ctaid.x;
	shl.b32 	%r16496, %r16495, 11;
	mov.u32 	%r16497, %tid.x;
	and.b32  	%r16498, %r16497, 31;
	or.b32  	%r16499, %r16496, %r16498;
	shl.b32 	%r16500, %r16497, 3;
	and.b32  	%r16501, %r16500, 7936;
	add.s32 	%r16502, %r54317, %r16501;
	add.s32 	%r16503, %r16499, %r16502;
	shr.u32 	%r16504, %r16503, %r16494;
	and.b32  	%r16505, %r16504, 1;
	setp.eq.b32 	%p105, %r16505, 1;
	selp.b32 	%r54526, %r54519, %r54518, %p105;
	selp.b32 	%r54525, %r54520, %r54517, %p105;
	selp.b32 	%r54524, %r54521, %r54516, %p105;
	selp.b32 	%r54523, %r54522, %r54515, %p105;
	add.s32 	%r54514, %r54514, 1;
	sub.s32 	%r16506, %r2036, %r16491;
	setp.ne.s32 	%p106, %r54514, %r16506;
	mov.u16 	%rs763, %rs765;
	@%p106 bra 	$L__BB4_129;
$L__BB4_132:
	and.b16  	%rs420, %rs765, 255;
	setp.ne.s16 	%p107, %rs420, 1;
	@%p107 bra 	$L__BB4_134;
	ld.param.u64 	%rd775, [fused_batch_pir_kernel_optimized_16_param_1];
	cvta.to.global.u64 	%rd138, %rd775;
	ld.global.u32 	%r16507, [%rd138+4376];
	xor.b32  	%r54526, %r54526, %r16507;
$L__BB4_134:
	@%p107 bra 	$L__BB4_136;
	ld.param.u64 	%rd776, [fused_batch_pir_kernel_optimized_16_param_1];
	cvta.to.global.u64 	%rd139, %rd776;
	ld.global.u32 	%r16508, [%rd139+4380];
	xor.b32  	%r54525, %r54525, %r16508;
$L__BB4_136:
	@%p107 bra 	$L__BB4_138;
	ld.param.u64 	%rd777, [fused_batch_pir_kernel_optimized_16_param_1];
	cvta.to.global.u64 	%rd140, %rd777;
	ld.global.u32 	%r16509, [%rd140+4384];
	xor.b32  	%r54524, %r54524, %r16509;
$L__BB4_138:
	@%p107 bra 	$L__BB4_140;
	ld.param.u64 	%rd778, [fused_batch_pir_kernel_optimized_16_param_1];
	cvta.to.global.u64 	%rd141, %rd778;
	ld.global.u32 	%r16510, [%rd141+4388];
	xor.b32  	%r54523, %r54523, %r16510;
$L__BB4_140:
	ld.param.u32 	%r52719, [fused_batch_pir_kernel_optimized_16_param_4];
	mov.u32 	%r16512, %ctaid.x;
	shl.b32 	%r16513, %r16512, 11;
	mov.u32 	%r16514, %tid.x;
	and.b32  	%r16515, %r16514, 31;
	or.b32  	%r16516, %r16513, %r16515;
	shl.b32 	%r16517, %r16514, 3;
	and.b32  	%r16518, %r16517, 7936;
	add.s32 	%r16519, %r54317, %r16518;
	add.s32 	%r16520, %r16516, %r16519;
	setp.ge.s32 	%p111, %r16520, %r52719;
	mov.b32 	%r54547, 0;
	mov.u32 	%r54548, %r54547;
	mov.u32 	%r54549, %r54547;
	mov.u32 	%r54550, %r54547;
	@%p111 bra 	$L__BB4_154;
	ld.param.u64 	%rd779, [fused_batch_pir_kernel_optimized_16_param_1];
	cvta.to.global.u64 	%rd142, %rd779;
	ld.global.u8 	%rs424, [%rd142+4409];
	max.u16 	%rs72, %rs424, 11;
	cvt.u32.u16 	%r16521, %rs72;
	ld.shared.u32 	%r54550, [s_mem+197556];
	ld.shared.v2.u32 	{%r54549, %r54548}, [s_mem+197560];
	ld.shared.u32 	%r54547, [s_mem+197568];
	ld.shared.u8 	%rs768, [s_mem+197572];
	cvt.u32.u16 	%r2090, %rs424;
	sub.s32 	%r16522, %r2090, %r16521;
	add.s32 	%r16523, %r16522, 11;
	setp.lt.s32 	%p112, %r16523, 1;
	@%p112 bra 	$L__BB4_146;
	mov.b32 	%r54538, 0;
	mov.u16 	%rs766, %rs768;
$L__BB4_143:
	.pragma "nounroll";
	ld.const.u32 	%r16525, [CHACHA_CONSTANTS];
	add.s32 	%r16526, %r16525, %r54550;
	shf.l.wrap.b32 	%r16527, %r16526, %r16526, 16;
	add.s32 	%r16528, %r54550, %r16527;
	xor.b32  	%r16529, %r54550, %r16528;
	shf.l.wrap.b32 	%r16530, %r16529, %r16529, 12;
	add.s32 	%r16531, %r16526, %r16530;
	xor.b32  	%r16532, %r16527, %r16531;
	shf.l.wrap.b32 	%r16533, %r16532, %r16532, 8;
	add.s32 	%r16534, %r16528, %r16533;
	xor.b32  	%r16535, %r16530, %r16534;
	shf.l.wrap.b32 	%r16536, %r16535, %r16535, 7;
	ld.const.u32 	%r16537, [CHACHA_CONSTANTS+4];
	add.s32 	%r16538, %r16537, %r54549;
	shf.l.wrap.b32 	%r16539, %r16538, %r16538, 16;
	add.s32 	%r16540, %r54549, %r16539;
	xor.b32  	%r16541, %r54549, %r16540;
	shf.l.wrap.b32 	%r16542, %r16541, %r16541, 12;
	add.s32 	%r16543, %r16538, %r16542;
	xor.b32  	%r16544, %r16539, %r16543;
	shf.l.wrap.b32 	%r16545, %r16544, %r16544, 8;
	add.s32 	%r16546, %r16540, %r16545;
	xor.b32  	%r16547, %r16542, %r16546;
	shf.l.wrap.b32 	%r16548, %r16547, %r16547, 7;
	ld.const.u32 	%r16549, [CHACHA_CONSTANTS+8];
	add.s32 	%r16550, %r16549, %r54548;
	shf.l.wrap.b32 	%r16551, %r16550, %r16550, 16;
	add.s32 	%r16552, %r54548, %r16551;
	xor.b32  	%r16553, %r54548, %r16552;
	shf.l.wrap.b32 	%r16554, %r16553, %r16553, 12;
	add.s32 	%r16555, %r16550, %r16554;
	xor.b32  	%r16556, %r16551, %r16555;
	shf.l.wrap.b32 	%r16557, %r16556, %r16556, 8;
	add.s32 	%r16558, %r16552, %r16557;
	xor.b32  	%r16559, %r16554, %r16558;
	shf.l.wrap.b32 	%r16560, %r16559, %r16559, 7;
	ld.const.u32 	%r16561, [CHACHA_CONSTANTS+12];
	add.s32 	%r16562, %r16561, %r54547;
	shf.l.wrap.b32 	%r16563, %r16562, %r16562, 16;
	add.s32 	%r16564, %r54547, %r16563;
	xor.b32  	%r16565, %r54547, %r16564;
	shf.l.wrap.b32 	%r16566, %r16565, %r16565, 12;
	add.s32 	%r16567, %r16562, %r16566;
	xor.b32  	%r16568, %r16563, %r16567;
	shf.l.wrap.b32 	%r16569, %r16568, %r16568, 8;
	add.s32 	%r16570, %r16564, %r16569;
	xor.b32  	%r16571, %r16566, %r16570;
	shf.l.wrap.b32 	%r16572, %r16571, %r16571, 7;
	add.s32 	%r16573, %r16531, %r16548;
	xor.b32  	%r16574, %r16569, %r16573;
	shf.l.wrap.b32 	%r16575, %r16574, %r16574, 16;
	add.s32 	%r16576, %r16558, %r16575;
	xor.b32  	%r16577, %r16548, %r16576;
	shf.l.wrap.b32 	%r16578, %r16577, %r16577, 12;
	add.s32 	%r16579, %r16573, %r16578;
	xor.b32  	%r16580, %r16575, %r16579;
	shf.l.wrap.b32 	%r16581, %r16580, %r16580, 8;
	add.s32 	%r16582, %r16576, %r16581;
	xor.b32  	%r16583, %r16578, %r16582;
	shf.l.wrap.b32 	%r16584, %r16583, %r16583, 7;
	add.s32 	%r16585, %r16543, %r16560;
	xor.b32  	%r16586, %r16533, %r16585;
	shf.l.wrap.b32 	%r16587, %r16586, %r16586, 16;
	add.s32 	%r16588, %r16570, %r16587;
	xor.b32  	%r16589, %r16560, %r16588;
	shf.l.wrap.b32 	%r16590, %r16589, %r16589, 12;
	add.s32 	%r16591, %r16585, %r16590;
	xor.b32  	%r16592, %r16587, %r16591;
	shf.l.wrap.b32 	%r16593, %r16592, %r16592, 8;
	add.s32 	%r16594, %r16588, %r16593;
	xor.b32  	%r16595, %r16590, %r16594;
	shf.l.wrap.b32 	%r16596, %r16595, %r16595, 7;
	add.s32 	%r16597, %r16555, %r16572;
	xor.b32  	%r16598, %r16545, %r16597;
	shf.l.wrap.b32 	%r16599, %r16598, %r16598, 16;
	add.s32 	%r16600, %r16534, %r16599;
	xor.b32  	%r16601, %r16572, %r16600;
	shf.l.wrap.b32 	%r16602, %r16601, %r16601, 12;
	add.s32 	%r16603, %r16597, %r16602;
	xor.b32  	%r16604, %r16599, %r16603;
	shf.l.wrap.b32 	%r16605, %r16604, %r16604, 8;
	add.s32 	%r16606, %r16600, %r16605;
	xor.b32  	%r16607, %r16602, %r16606;
	shf.l.wrap.b32 	%r16608, %r16607, %r16607, 7;
	add.s32 	%r16609, %r16567, %r16536;
	xor.b32  	%r16610, %r16557, %r16609;
	shf.l.wrap.b32 	%r16611, %r16610, %r16610, 16;
	add.s32 	%r16612, %r16546, %r16611;
	xor.b32  	%r16613, %r16536, %r16612;
	shf.l.wrap.b32 	%r16614, %r16613, %r16613, 12;
	add.s32 	%r16615, %r16609, %r16614;
	xor.b32  	%r16616, %r16611, %r16615;
	shf.l.wrap.b32 	%r16617, %r16616, %r16616, 8;
	add.s32 	%r16618, %r16612, %r16617;
	xor.b32  	%r16619, %r16614, %r16618;
	shf.l.wrap.b32 	%r16620, %r16619, %r16619, 7;
	add.s32 	%r16621, %r16579, %r16620;
	xor.b32  	%r16622, %r16593, %r16621;
	shf.l.wrap.b32 	%r16623, %r16622, %r16622, 16;
	add.s32 	%r16624, %r16606, %r16623;
	xor.b32  	%r16625, %r16620, %r16624;
	shf.l.wrap.b32 	%r16626, %r16625, %r16625, 12;
	add.s32 	%r16627, %r16621, %r16626;
	xor.b32  	%r16628, %r16623, %r16627;
	shf.l.wrap.b32 	%r16629, %r16628, %r16628, 8;
	add.s32 	%r16630, %r16624, %r16629;
	xor.b32  	%r16631, %r16626, %r16630;
	shf.l.wrap.b32 	%r16632, %r16631, %r16631, 7;
	add.s32 	%r16633, %r16591, %r16584;
	xor.b32  	%r16634, %r16605, %r16633;
	shf.l.wrap.b32 	%r16635, %r16634, %r16634, 16;
	add.s32 	%r16636, %r16618, %r16635;
	xor.b32  	%r16637, %r16584, %r16636;
	shf.l.wrap.b32 	%r16638, %r16637, %r16637, 12;
	add.s32 	%r16639, %r16633, %r16638;
	xor.b32  	%r16640, %r16635, %r16639;
	shf.l.wrap.b32 	%r16641, %r16640, %r16640, 8;
	add.s32 	%r16642, %r16636, %r16641;
	xor.b32  	%r16643, %r16638, %r16642;
	shf.l.wrap.b32 	%r16644, %r16643, %r16643, 7;
	add.s32 	%r16645, %r16603, %r16596;
	xor.b32  	%r16646, %r16617, %r16645;
	shf.l.wrap.b32 	%r16647, %r16646, %r16646, 16;
	add.s32 	%r16648, %r16582, %r16647;
	xor.b32  	%r16649, %r16596, %r16648;
	shf.l.wrap.b32 	%r16650, %r16649, %r16649, 12;
	add.s32 	%r16651, %r16645, %r16650;
	xor.b32  	%r16652, %r16647, %r16651;
	shf.l.wrap.b32 	%r16653, %r16652, %r16652, 8;
	add.s32 	%r16654, %r16648, %r16653;
	xor.b32  	%r16655, %r16650, %r16654;
	shf.l.wrap.b32 	%r16656, %r16655, %r16655, 7;
	add.s32 	%r16657, %r16615, %r16608;
	xor.b32  	%r16658, %r16581, %r16657;
	shf.l.wrap.b32 	%r16659, %r16658, %r16658, 16;
	add.s32 	%r16660, %r16594, %r16659;
	xor.b32  	%r16661, %r16608, %r16660;
	shf.l.wrap.b32 	%r16662, %r16661, %r16661, 12;
	add.s32 	%r16663, %r16657, %r16662;
	xor.b32  	%r16664, %r16659, %r16663;
	shf.l.wrap.b32 	%r16665, %r16664, %r16664, 8;
	add.s32 	%r16666, %r16660, %r16665;
	xor.b32  	%r16667, %r16662, %r16666;
	shf.l.wrap.b32 	%r16668, %r16667, %r16667, 7;
	add.s32 	%r16669, %r16627, %r16644;
	xor.b32  	%r16670, %r16665, %r16669;
	shf.l.wrap.b32 	%r16671, %r16670, %r16670, 16;
	add.s32 	%r16672, %r16654, %r16671;
	xor.b32  	%r16673, %r16644, %r16672;
	shf.l.wrap.b32 	%r16674, %r16673, %r16673, 12;
	add.s32 	%r16675, %r16669, %r16674;
	xor.b32  	%r16676, %r16671, %r16675;
	shf.l.wrap.b32 	%r16677, %r16676, %r16676, 8;
	add.s32 	%r16678, %r16672, %r16677;
	xor.b32  	%r16679, %r16674, %r16678;
	shf.l.wrap.b32 	%r16680, %r16679, %r16679, 7;
	add.s32 	%r16681, %r16639, %r16656;
	xor.b32  	%r16682, %r16629, %r16681;
	shf.l.wrap.b32 	%r16683, %r16682, %r16682, 16;
	add.s32 	%r16684, %r16666, %r16683;
	xor.b32  	%r16685, %r16656, %r16684;
	shf.l.wrap.b32 	%r16686, %r16685, %r16685, 12;
	add.s32 	%r16687, %r16681, %r16686;
	xor.b32  	%r16688, %r16683, %r16687;
	shf.l.wrap.b32 	%r16689, %r16688, %r16688, 8;
	add.s32 	%r16690, %r16684, %r16689;
	xor.b32  	%r16691, %r16686, %r16690;
	shf.l.wrap.b32 	%r16692, %r16691, %r16691, 7;
	add.s32 	%r16693, %r16651, %r16668;
	xor.b32  	%r16694, %r16641, %r16693;
	shf.l.wrap.b32 	%r16695, %r16694, %r16694, 16;
	add.s32 	%r16696, %r16630, %r16695;
	xor.b32  	%r16697, %r16668, %r16696;
	shf.l.wrap.b32 	%r16698, %r16697, %r16697, 12;
	add.s32 	%r16699, %r16693, %r16698;
	xor.b32  	%r16700, %r16695, %r16699;
	shf.l.wrap.b32 	%r16701, %r16700, %r16700, 8;
	add.s32 	%r16702, %r16696, %r16701;
	xor.b32  	%r16703, %r16698, %r16702;
	shf.l.wrap.b32 	%r16704, %r16703, %r16703, 7;
	add.s32 	%r16705, %r16663, %r16632;
	xor.b32  	%r16706, %r16653, %r16705;
	shf.l.wrap.b32 	%r16707, %r16706, %r16706, 16;
	add.s32 	%r16708, %r16642, %r16707;
	xor.b32  	%r16709, %r16632, %r16708;
	shf.l.wrap.b32 	%r16710, %r16709, %r16709, 12;
	add.s32 	%r16711, %r16705, %r16710;
	xor.b32  	%r16712, %r16707, %r16711;
	shf.l.wrap.b32 	%r16713, %r16712, %r16712, 8;
	add.s32 	%r16714, %r16708, %r16713;
	xor.b32  	%r16715, %r16710, %r16714;
	shf.l.wrap.b32 	%r16716, %r16715, %r16715, 7;
	add.s32 	%r16717, %r16675, %r16716;
	xor.b32  	%r16718, %r16689, %r16717;
	shf.l.wrap.b32 	%r16719, %r16718, %r16718, 16;
	add.s32 	%r16720, %r16702, %r16719;
	xor.b32  	%r16721, %r16716, %r16720;
	shf.l.wrap.b32 	%r16722, %r16721, %r16721, 12;
	add.s32 	%r16723, %r16717, %r16722;
	xor.b32  	%r16724, %r16719, %r16723;
	shf.l.wrap.b32 	%r16725, %r16724, %r16724, 8;
	add.s32 	%r16726, %r16720, %r16725;
	xor.b32  	%r16727, %r16722, %r16726;
	shf.l.wrap.b32 	%r16728, %r16727, %r16727, 7;
	add.s32 	%r16729, %r16687, %r16680;
	xor.b32  	%r16730, %r16701, %r16729;
	shf.l.wrap.b32 	%r16731, %r16730, %r16730, 16;
	add.s32 	%r16732, %r16714, %r16731;
	xor.b32  	%r16733, %r16680, %r16732;
	shf.l.wrap.b32 	%r16734, %r16733, %r16733, 12;
	add.s32 	%r16735, %r16729, %r16734;
	xor.b32  	%r16736, %r16731, %r16735;
	shf.l.wrap.b32 	%r16737, %r16736, %r16736, 8;
	add.s32 	%r16738, %r16732, %r16737;
	xor.b32  	%r16739, %r16734, %r16738;
	shf.l.wrap.b32 	%r16740, %r16739, %r16739, 7;
	add.s32 	%r16741, %r16699, %r16692;
	xor.b32  	%r16742, %r16713, %r16741;
	shf.l.wrap.b32 	%r16743, %r16742, %r16742, 16;
	add.s32 	%r16744, %r16678, %r16743;
	xor.b32  	%r16745, %r16692, %r16744;
	shf.l.wrap.b32 	%r16746, %r16745, %r16745, 12;
	add.s32 	%r16747, %r16741, %r16746;
	xor.b32  	%r16748, %r16743, %r16747;
	shf.l.wrap.b32 	%r16749, %r16748, %r16748, 8;
	add.s32 	%r16750, %r16744, %r16749;
	xor.b32  	%r16751, %r16746, %r16750;
	shf.l.wrap.b32 	%r16752, %r16751, %r16751, 7;
	add.s32 	%r16753, %r16711, %r16704;
	xor.b32  	%r16754, %r16677, %r16753;
	shf.l.wrap.b32 	%r16755, %r16754, %r16754, 16;
	add.s32 	%r16756, %r16690, %r16755;
	xor.b32  	%r16757, %r16704, %r16756;
	shf.l.wrap.b32 	%r16758, %r16757, %r16757, 12;
	add.s32 	%r16759, %r16753, %r16758;
	xor.b32  	%r16760, %r16755, %r16759;
	shf.l.wrap.b32 	%r16761, %r16760, %r16760, 8;
	add.s32 	%r16762, %r16756, %r16761;
	xor.b32  	%r16763, %r16758, %r16762;
	shf.l.wrap.b32 	%r16764, %r16763, %r16763, 7;
	add.s32 	%r16765, %r16723, %r16740;
	xor.b32  	%r16766, %r16761, %r16765;
	shf.l.wrap.b32 	%r16767, %r16766, %r16766, 16;
	add.s32 	%r16768, %r16750, %r16767;
	xor.b32  	%r16769, %r16740, %r16768;
	shf.l.wrap.b32 	%r16770, %r16769, %r16769, 12;
	add.s32 	%r16771, %r16765, %r16770;
	xor.b32  	%r16772, %r16767, %r16771;
	shf.l.wrap.b32 	%r16773, %r16772, %r16772, 8;
	add.s32 	%r16774, %r16768, %r16773;
	xor.b32  	%r16775, %r16770, %r16774;
	shf.l.wrap.b32 	%r16776, %r16775, %r16775, 7;
	add.s32 	%r16777, %r16735, %r16752;
	xor.b32  	%r16778, %r16725, %r16777;
	shf.l.wrap.b32 	%r16779, %r16778, %r16778, 16;
	add.s32 	%r16780, %r16762, %r16779;
	xor.b32  	%r16781, %r16752, %r16780;
	shf.l.wrap.b32 	%r16782, %r16781, %r16781, 12;
	add.s32 	%r16783, %r16777, %r16782;
	xor.b32  	%r16784, %r16779, %r16783;
	shf.l.wrap.b32 	%r16785, %r16784, %r16784, 8;
	add.s32 	%r16786, %r16780, %r16785;
	xor.b32  	%r16787, %r16782, %r16786;
	shf.l.wrap.b32 	%r16788, %r16787, %r16787, 7;
	add.s32 	%r16789, %r16747, %r16764;
	xor.b32  	%r16790, %r16737, %r16789;
	shf.l.wrap.b32 	%r16791, %r16790, %r16790, 16;
	add.s32 	%r16792, %r16726, %r16791;
	xor.b32  	%r16793, %r16764, %r16792;
	shf.l.wrap.b32 	%r16794, %r16793, %r16793, 12;
	add.s32 	%r16795, %r16789, %r16794;
	xor.b32  	%r16796, %r16791, %r16795;
	shf.l.wrap.b32 	%r16797, %r16796, %r16796, 8;
	add.s32 	%r16798, %r16792, %r16797;
	xor.b32  	%r16799, %r16794, %r16798;
	shf.l.wrap.b32 	%r16800, %r16799, %r16799, 7;
	add.s32 	%r16801, %r16759, %r16728;
	xor.b32  	%r16802, %r16749, %r16801;
	shf.l.wrap.b32 	%r16803, %r16802, %r16802, 16;
	add.s32 	%r16804, %r16738, %r16803;
	xor.b32  	%r16805, %r16728, %r16804;
	shf.l.wrap.b32 	%r16806, %r16805, %r16805, 12;
	add.s32 	%r16807, %r16801, %r16806;
	xor.b32  	%r16808, %r16803, %r16807;
	shf.l.wrap.b32 	%r16809, %r16808, %r16808, 8;
	add.s32 	%r16810, %r16804, %r16809;
	xor.b32  	%r16811, %r16806, %r16810;
	shf.l.wrap.b32 	%r16812, %r16811, %r16811, 7;
	add.s32 	%r16813, %r16771, %r16812;
	xor.b32  	%r16814, %r16785, %r16813;
	shf.l.wrap.b32 	%r16815, %r16814, %r16814, 16;
	add.s32 	%r16816, %r16798, %r16815;
	xor.b32  	%r16817, %r16812, %r16816;
	shf.l.wrap.b32 	%r16818, %r16817, %r16817, 12;
	add.s32 	%r16819, %r16813, %r16818;
	xor.b32  	%r16820, %r16815, %r16819;
	shf.l.wrap.b32 	%r16821, %r16820, %r16820, 8;
	add.s32 	%r16822, %r16816, %r16821;
	xor.b32  	%r16823, %r16818, %r16822;
	shf.l.wrap.b32 	%r16824, %r16823, %r16823, 7;
	add.s32 	%r16825, %r16783, %r16776;
	xor.b32  	%r16826, %r16797, %r16825;
	shf.l.wrap.b32 	%r16827, %r16826, %r16826, 16;
	add.s32 	%r16828, %r16810, %r16827;
	xor.b32  	%r16829, %r16776, %r16828;
	shf.l.wrap.b32 	%r16830, %r16829, %r16829, 12;
	add.s32 	%r16831, %r16825, %r16830;
	xor.b32  	%r16832, %r16827, %r16831;
	shf.l.wrap.b32 	%r16833, %r16832, %r16832, 8;
	add.s32 	%r16834, %r16828, %r16833;
	xor.b32  	%r16835, %r16830, %r16834;
	shf.l.wrap.b32 	%r16836, %r16835, %r16835, 7;
	add.s32 	%r16837, %r16795, %r16788;
	xor.b32  	%r16838, %r16809, %r16837;
	shf.l.wrap.b32 	%r16839, %r16838, %r16838, 16;
	add.s32 	%r16840, %r16774, %r16839;
	xor.b32  	%r16841, %r16788, %r16840;
	shf.l.wrap.b32 	%r16842, %r16841, %r16841, 12;
	add.s32 	%r16843, %r16837, %r16842;
	xor.b32  	%r16844, %r16839, %r16843;
	shf.l.wrap.b32 	%r16845, %r16844, %r16844, 8;
	add.s32 	%r16846, %r16840, %r16845;
	xor.b32  	%r16847, %r16842, %r16846;
	shf.l.wrap.b32 	%r16848, %r16847, %r16847, 7;
	add.s32 	%r16849, %r16807, %r16800;
	xor.b32  	%r16850, %r16773, %r16849;
	shf.l.wrap.b32 	%r16851, %r16850, %r16850, 16;
	add.s32 	%r16852, %r16786, %r16851;
	xor.b32  	%r16853, %r16800, %r16852;
	shf.l.wrap.b32 	%r16854, %r16853, %r16853, 12;
	add.s32 	%r16855, %r16849, %r16854;
	xor.b32  	%r16856, %r16851, %r16855;
	shf.l.wrap.b32 	%r16857, %r16856, %r16856, 8;
	add.s32 	%r16858, %r16852, %r16857;
	xor.b32  	%r16859, %r16854, %r16858;
	shf.l.wrap.b32 	%r16860, %r16859, %r16859, 7;
	add.s32 	%r16861, %r16819, %r16836;
	xor.b32  	%r16862, %r16857, %r16861;
	shf.l.wrap.b32 	%r16863, %r16862, %r16862, 16;
	add.s32 	%r16864, %r16846, %r16863;
	xor.b32  	%r16865, %r16836, %r16864;
	shf.l.wrap.b32 	%r16866, %r16865, %r16865, 12;
	add.s32 	%r16867, %r16861, %r16866;
	xor.b32  	%r16868, %r16863, %r16867;
	shf.l.wrap.b32 	%r16869, %r16868, %r16868, 8;
	add.s32 	%r16870, %r16864, %r16869;
	xor.b32  	%r16871, %r16866, %r16870;
	shf.l.wrap.b32 	%r16872, %r16871, %r16871, 7;
	add.s32 	%r16873, %r16831, %r16848;
	xor.b32  	%r16874, %r16821, %r16873;
	shf.l.wrap.b32 	%r16875, %r16874, %r16874, 16;
	add.s32 	%r16876, %r16858, %r16875;
	xor.b32  	%r16877, %r16848, %r16876;
	shf.l.wrap.b32 	%r16878, %r16877, %r16877, 12;
	add.s32 	%r16879, %r16873, %r16878;
	xor.b32  	%r16880, %r16875, %r16879;
	shf.l.wrap.b32 	%r16881, %r16880, %r16880, 8;
	add.s32 	%r16882, %r16876, %r16881;
	xor.b32  	%r16883, %r16878, %r16882;
	shf.l.wrap.b32 	%r16884, %r16883, %r16883, 7;
	add.s32 	%r16885, %r16843, %r16860;
	xor.b32  	%r16886, %r16833, %r16885;
	shf.l.wrap.b32 	%r16887, %r16886, %r16886, 16;
	add.s32 	%r16888, %r16822, %r16887;
	xor.b32  	%r16889, %r16860, %r16888;
	shf.l.wrap.b32 	%r16890, %r16889, %r16889, 12;
	add.s32 	%r16891, %r16885, %r16890;
	xor.b32  	%r16892, %r16887, %r16891;
	shf.l.wrap.b32 	%r16893, %r16892, %r16892, 8;
	add.s32 	%r16894, %r16888, %r16893;
	xor.b32  	%r16895, %r16890, %r16894;
	shf.l.wrap.b32 	%r16896, %r16895, %r16895, 7;
	add.s32 	%r16897, %r16855, %r16824;
	xor.b32  	%r16898, %r16845, %r16897;
	shf.l.wrap.b32 	%r16899, %r16898, %r16898, 16;
	add.s32 	%r16900, %r16834, %r16899;
	xor.b32  	%r16901, %r16824, %r16900;
	shf.l.wrap.b32 	%r16902, %r16901, %r16901, 12;
	add.s32 	%r16903, %r16897, %r16902;
	xor.b32  	%r16904, %r16899, %r16903;
	shf.l.wrap.b32 	%r16905, %r16904, %r16904, 8;
	add.s32 	%r16906, %r16900, %r16905;
	xor.b32  	%r16907, %r16902, %r16906;
	shf.l.wrap.b32 	%r16908, %r16907, %r16907, 7;
	add.s32 	%r54542, %r16525, %r16867;
	add.s32 	%r54543, %r54550, %r16908;
	add.s32 	%r54541, %r16537, %r16879;
	add.s32 	%r54544, %r54549, %r16872;
	add.s32 	%r54540, %r16549, %r16891;
	add.s32 	%r54545, %r54548, %r16884;
	add.s32 	%r54539, %r16561, %r16903;
	add.s32 	%r54546, %r54547, %r16896;
	xor.b32  	%r16909, %r16526, 1;
	shf.l.wrap.b32 	%r16910, %r16526, %r16909, 16;
	add.s32 	%r16911, %r54550, %r16910;
	xor.b32  	%r16912, %r54550, %r16911;
	shf.l.wrap.b32 	%r16913, %r16912, %r16912, 12;
	add.s32 	%r16914, %r16526, %r16913;
	xor.b32  	%r16915, %r16910, %r16914;
	shf.l.wrap.b32 	%r16916, %r16915, %r16915, 8;
	add.s32 	%r16917, %r16911, %r16916;
	xor.b32  	%r16918, %r16913, %r16917;
	shf.l.wrap.b32 	%r16919, %r16918, %r16918, 7;
	add.s32 	%r16920, %r16914, %r16548;
	xor.b32  	%r16921, %r16569, %r16920;
	shf.l.wrap.b32 	%r16922, %r16921, %r16921, 16;
	add.s32 	%r16923, %r16558, %r16922;
	xor.b32  	%r16924, %r16548, %r16923;
	shf.l.wrap.b32 	%r16925, %r16924, %r16924, 12;
	add.s32 	%r16926, %r16920, %r16925;
	xor.b32  	%r16927, %r16922, %r16926;
	shf.l.wrap.b32 	%r16928, %r16927, %r16927, 8;
	add.s32 	%r16929, %r16923, %r16928;
	xor.b32  	%r16930, %r16925, %r16929;
	shf.l.wrap.b32 	%r16931, %r16930, %r16930, 7;
	xor.b32  	%r16932, %r16916, %r16585;
	shf.l.wrap.b32 	%r16933, %r16932, %r16932, 16;
	add.s32 	%r16934, %r16570, %r16933;
	xor.b32  	%r16935, %r16560, %r16934;
	shf.l.wrap.b32 	%r16936, %r16935, %r16935, 12;
	add.s32 	%r16937, %r16585, %r16936;
	xor.b32  	%r16938, %r16933, %r16937;
	shf.l.wrap.b32 	%r16939, %r16938, %r16938, 8;
	add.s32 	%r16940, %r16934, %r16939;
	xor.b32  	%r16941, %r16936, %r16940;
	shf.l.wrap.b32 	%r16942, %r16941, %r16941, 7;
	add.s32 	%r16943, %r16917, %r16599;
	xor.b32  	%r16944, %r16572, %r16943;
	shf.l.wrap.b32 	%r16945, %r16944, %r16944, 12;
	add.s32 	%r16946, %r16597, %r16945;
	xor.b32  	%r16947, %r16599, %r16946;
	shf.l.wrap.b32 	%r16948, %r16947, %r16947, 8;
	add.s32 	%r16949, %r16943, %r16948;
	xor.b32  	%r16950, %r16945, %r16949;
	shf.l.wrap.b32 	%r16951, %r16950, %r16950, 7;
	add.s32 	%r16952, %r16567, %r16919;
	xor.b32  	%r16953, %r16557, %r16952;
	shf.l.wrap.b32 	%r16954, %r16953, %r16953, 16;
	add.s32 	%r16955, %r16546, %r16954;
	xor.b32  	%r16956, %r16919, %r16955;
	shf.l.wrap.b32 	%r16957, %r16956, %r16956, 12;
	add.s32 	%r16958, %r16952, %r16957;
	xor.b32  	%r16959, %r16954, %r16958;
	shf.l.wrap.b32 	%r16960, %r16959, %r16959, 8;
	add.s32 	%r16961, %r16955, %r16960;
	xor.b32  	%r16962, %r16957, %r16961;
	shf.l.wrap.b32 	%r16963, %r16962, %r16962, 7;
	add.s32 	%r16964, %r16926, %r16963;
	xor.b32  	%r16965, %r16939, %r16964;
	shf.l.wrap.b32 	%r16966, %r16965, %r16965, 16;
	add.s32 	%r16967, %r16949, %r16966;
	xor.b32  	%r16968, %r16963, %r16967;
	shf.l.wrap.b32 	%r16969, %r16968, %r16968, 12;
	add.s32 	%r16970, %r16964, %r16969;
	xor.b32  	%r16971, %r16966, %r16970;
	shf.l.wrap.b32 	%r16972, %r16971, %r16971, 8;
	add.s32 	%r16973, %r16967, %r16972;
	xor.b32  	%r16974, %r16969, %r16973;
	shf.l.wrap.b32 	%r16975, %r16974, %r16974, 7;
	add.s32 	%r16976, %r16937, %r16931;
	xor.b32  	%r16977, %r16948, %r16976;
	shf.l.wrap.b32 	%r16978, %r16977, %r16977, 16;
	add.s32 	%r16979, %r16961, %r16978;
	xor.b32  	%r16980, %r16931, %r16979;
	shf.l.wrap.b32 	%r16981, %r16980, %r16980, 12;
	add.s32 	%r16982, %r16976, %r16981;
	xor.b32  	%r16983, %r16978, %r16982;
	shf.l.wrap.b32 	%r16984, %r16983, %r16983, 8;
	add.s32 	%r16985, %r16979, %r16984;
	xor.b32  	%r16986, %r16981, %r16985;
	shf.l.wrap.b32 	%r16987, %r16986, %r16986, 7;
	add.s32 	%r16988, %r16946, %r16942;
	xor.b32  	%r16989, %r16960, %r16988;
	shf.l.wrap.b32 	%r16990, %r16989, %r16989, 16;
	add.s32 	%r16991, %r16929, %r16990;
	xor.b32  	%r16992, %r16942, %r16991;
	shf.l.wrap.b32 	%r16993, %r16992, %r16992, 12;
	add.s32 	%r16994, %r16988, %r16993;
	xor.b32  	%r16995, %r16990, %r16994;
	shf.l.wrap.b32 	%r16996, %r16995, %r16995, 8;
	add.s32 	%r16997, %r16991, %r16996;
	xor.b32  	%r16998, %r16993, %r16997;
	shf.l.wrap.b32 	%r16999, %r16998, %r16998, 7;
	add.s32 	%r17000, %r16958, %r16951;
	xor.b32  	%r17001, %r16928, %r17000;
	shf.l.wrap.b32 	%r17002, %r17001, %r17001, 16;
	add.s32 	%r17003, %r16940, %r17002;
	xor.b32  	%r17004, %r16951, %r17003;
	shf.l.wrap.b32 	%r17005, %r17004, %r17004, 12;
	add.s32 	%r17006, %r17000, %r17005;
	xor.b32  	%r17007, %r17002, %r17006;
	shf.l.wrap.b32 	%r17008, %r17007, %r17007, 8;
	add.s32 	%r17009, %r17003, %r17008;
	xor.b32  	%r17010, %r17005, %r17009;
	shf.l.wrap.b32 	%r17011, %r17010, %r17010, 7;
	add.s32 	%r17012, %r16970, %r16987;
	xor.b32  	%r17013, %r17008, %r17012;
	shf.l.wrap.b32 	%r17014, %r17013, %r17013, 16;
	add.s32 	%r17015, %r16997, %r17014;
	xor.b32  	%r17016, %r16987, %r17015;
	shf.l.wrap.b32 	%r17017, %r17016, %r17016, 12;
	add.s32 	%r17018, %r17012, %r17017;
	xor.b32  	%r17019, %r17014, %r17018;
	shf.l.wrap.b32 	%r17020, %r17019, %r17019, 8;
	add.s32 	%r17021, %r17015, %r17020;
	xor.b32  	%r17022, %r17017, %r17021;
	shf.l.wrap.b32 	%r17023, %r17022, %r17022, 7;
	add.s32 	%r17024, %r16982, %r16999;
	xor.b32  	%r17025, %r16972, %r17024;
	shf.l.wrap.b32 	%r17026, %r17025, %r17025, 16;
	add.s32 	%r17027, %r17009, %r17026;
	xor.b32  	%r17028, %r16999, %r17027;
	shf.l.wrap.b32 	%r17029, %r17028, %r17028, 12;
	add.s32 	%r17030, %r17024, %r17029;
	xor.b32  	%r17031, %r17026, %r17030;
	shf.l.wrap.b32 	%r17032, %r17031, %r17031, 8;
	add.s32 	%r17033, %r17027, %r17032;
	xor.b32  	%r17034, %r17029, %r17033;
	shf.l.wrap.b32 	%r17035, %r17034, %r17034, 7;
	add.s32 	%r17036, %r16994, %r17011;
	xor.b32  	%r17037, %r16984, %r17036;
	shf.l.wrap.b32 	%r17038, %r17037, %r17037, 16;
	add.s32 	%r17039, %r16973, %r17038;
	xor.b32  	%r17040, %r17011, %r17039;
	shf.l.wrap.b32 	%r17041, %r17040, %r17040, 12;
	add.s32 	%r17042, %r17036, %r17041;
	xor.b32  	%r17043, %r17038, %r17042;
	shf.l.wrap.b32 	%r17044, %r17043, %r17043, 8;
	add.s32 	%r17045, %r17039, %r17044;
	xor.b32  	%r17046, %r17041, %r17045;
	shf.l.wrap.b32 	%r17047, %r17046, %r17046, 7;
	add.s32 	%r17048, %r17006, %r16975;
	xor.b32  	%r17049, %r16996, %r17048;
	shf.l.wrap.b32 	%r17050, %r17049, %r17049, 16;
	add.s32 	%r17051, %r16985, %r17050;
	xor.b32  	%r17052, %r16975, %r17051;
	shf.l.wrap.b32 	%r17053, %r17052, %r17052, 12;
	add.s32 	%r17054, %r17048, %r17053;
	xor.b32  	%r17055, %r17050, %r17054;
	shf.l.wrap.b32 	%r17056, %r17055, %r17055, 8;
	add.s32 	%r17057, %r17051, %r17056;
	xor.b32  	%r17058, %r17053, %r17057;
	shf.l.wrap.b32 	%r17059, %r17058, %r17058, 7;
	add.s32 	%r17060, %r17018, %r17059;
	xor.b32  	%r17061, %r17032, %r17060;
	shf.l.wrap.b32 	%r17062, %r17061, %r17061, 16;
	add.s32 	%r17063, %r17045, %r17062;
	xor.b32  	%r17064, %r17059, %r17063;
	shf.l.wrap.b32 	%r17065, %r17064, %r17064, 12;
	add.s32 	%r17066, %r17060, %r17065;
	xor.b32  	%r17067, %r17062, %r17066;
	shf.l.wrap.b32 	%r17068, %r17067, %r17067, 8;
	add.s32 	%r17069, %r17063, %r17068;
	xor.b32  	%r17070, %r17065, %r17069;
	shf.l.wrap.b32 	%r17071, %r17070, %r17070, 7;
	add.s32 	%r17072, %r17030, %r17023;
	xor.b32  	%r17073, %r17044, %r17072;
	shf.l.wrap.b32 	%r17074, %r17073, %r17073, 16;
	add.s32 	%r17075, %r17057, %r17074;
	xor.b32  	%r17076, %r17023, %r17075;
	shf.l.wrap.b32 	%r17077, %r17076, %r17076, 12;
	add.s32 	%r17078, %r17072, %r17077;
	xor.b32  	%r17079, %r17074, %r17078;
	shf.l.wrap.b32 	%r17080, %r17079, %r17079, 8;
	add.s32 	%r17081, %r17075, %r17080;
	xor.b32  	%r17082, %r17077, %r17081;
	shf.l.wrap.b32 	%r17083, %r17082, %r17082, 7;
	add.s32 	%r17084, %r17042, %r17035;
	xor.b32  	%r17085, %r17056, %r17084;
	shf.l.wrap.b32 	%r17086, %r17085, %r17085, 16;
	add.s32 	%r17087, %r17021, %r17086;
	xor.b32  	%r17088, %r17035, %r17087;
	shf.l.wrap.b32 	%r17089, %r17088, %r17088, 12;
	add.s32 	%r17090, %r17084, %r17089;
	xor.b32  	%r17091, %r17086, %r17090;
	shf.l.wrap.b32 	%r17092, %r17091, %r17091, 8;
	add.s32 	%r17093, %r17087, %r17092;
	xor.b32  	%r17094, %r17089, %r17093;
	shf.l.wrap.b32 	%r17095, %r17094, %r17094, 7;
	add.s32 	%r17096, %r17054, %r17047;
	xor.b32  	%r17097, %r17020, %r17096;
	shf.l.wrap.b32 	%r17098, %r17097, %r17097, 16;
	add.s32 	%r17099, %r17033, %r17098;
	xor.b32  	%r17100, %r17047, %r17099;
	shf.l.wrap.b32 	%r17101, %r17100, %r17100, 12;
	add.s32 	%r17102, %r17096, %r17101;
	xor.b32  	%r17103, %r17098, %r17102;
	shf.l.wrap.b32 	%r17104, %r17103, %r17103, 8;
	add.s32 	%r17105, %r17099, %r17104;
	xor.b32  	%r17106, %r17101, %r17105;
	shf.l.wrap.b32 	%r17107, %r17106, %r17106, 7;
	add.s32 	%r17108, %r17066, %r17083;
	xor.b32  	%r17109, %r17104, %r17108;
	shf.l.wrap.b32 	%r17110, %r17109, %r17109, 16;
	add.s32 	%r17111, %r17093, %r17110;
	xor.b32  	%r17112, %r17083, %r17111;
	shf.l.wrap.b32 	%r17113, %r17112, %r17112, 12;
	add.s32 	%r17114, %r17108, %r17113;
	xor.b32  	%r17115, %r17110, %r17114;
	shf.l.wrap.b32 	%r17116, %r17115, %r17115, 8;
	add.s32 	%r17117, %r17111, %r17116;
	xor.b32  	%r17118, %r17113, %r17117;
	shf.l.wrap.b32 	%r17119, %r17118, %r17118, 7;
	add.s32 	%r17120, %r17078, %r17095;
	xor.b32  	%r17121, %r17068, %r17120;
	shf.l.wrap.b32 	%r17122, %r17121, %r17121, 16;
	add.s32 	%r17123, %r17105, %r17122;
	xor.b32  	%r17124, %r17095, %r17123;
	shf.l.wrap.b32 	%r17125, %r17124, %r17124, 12;
	add.s32 	%r17126, %r17120, %r17125;
	xor.b32  	%r17127, %r17122, %r17126;
	shf.l.wrap.b32 	%r17128, %r17127, %r17127, 8;
	add.s32 	%r17129, %r17123, %r17128;
	xor.b32  	%r17130, %r17125, %r17129;
	shf.l.wrap.b32 	%r17131, %r17130, %r17130, 7;
	add.s32 	%r17132, %r17090, %r17107;
	xor.b32  	%r17133, %r17080, %r17132;
	shf.l.wrap.b32 	%r17134, %r17133, %r17133, 16;
	add.s32 	%r17135, %r17069, %r17134;
	xor.b32  	%r17136, %r17107, %r17135;
	shf.l.wrap.b32 	%r17137, %r17136, %r17136, 12;
	add.s32 	%r17138, %r17132, %r17137;
	xor.b32  	%r17139, %r17134, %r17138;
	shf.l.wrap.b32 	%r17140, %r17139, %r17139, 8;
	add.s32 	%r17141, %r17135, %r17140;
	xor.b32  	%r17142, %r17137, %r17141;
	shf.l.wrap.b32 	%r17143, %r17142, %r17142, 7;
	add.s32 	%r17144, %r17102, %r17071;
	xor.b32  	%r17145, %r17092, %r17144;
	shf.l.wrap.b32 	%r17146, %r17145, %r17145, 16;
	add.s32 	%r17147, %r17081, %r17146;
	xor.b32  	%r17148, %r17071, %r17147;
	shf.l.wrap.b32 	%r17149, %r17148, %r17148, 12;
	add.s32 	%r17150, %r17144, %r17149;
	xor.b32  	%r17151, %r17146, %r17150;
	shf.l.wrap.b32 	%r17152, %r17151, %r17151, 8;
	add.s32 	%r17153, %r17147, %r17152;
	xor.b32  	%r17154, %r17149, %r17153;
	shf.l.wrap.b32 	%r17155, %r17154, %r17154, 7;
	add.s32 	%r17156, %r17114, %r17155;
	xor.b32  	%r17157, %r17128, %r17156;
	shf.l.wrap.b32 	%r17158, %r17157, %r17157, 16;
	add.s32 	%r17159, %r17141, %r17158;
	xor.b32  	%r17160, %r17155, %r17159;
	shf.l.wrap.b32 	%r17161, %r17160, %r17160, 12;
	add.s32 	%r17162, %r17156, %r17161;
	xor.b32  	%r17163, %r17158, %r17162;
	shf.l.wrap.b32 	%r17164, %r17163, %r17163, 8;
	add.s32 	%r17165, %r17126, %r17119;
	xor.b32  	%r17166, %r17140, %r17165;
	shf.l.wrap.b32 	%r17167, %r17166, %r17166, 16;
	add.s32 	%r17168, %r17153, %r17167;
	xor.b32  	%r17169, %r17119, %r17168;
	shf.l.wrap.b32 	%r17170, %r17169, %r17169, 12;
	add.s32 	%r17171, %r17165, %r17170;
	xor.b32  	%r17172, %r17167, %r17171;
	shf.l.wrap.b32 	%r17173, %r17172, %r17172, 8;
	add.s32 	%r17174, %r17168, %r17173;
	xor.b32  	%r17175, %r17170, %r17174;
	shf.l.wrap.b32 	%r17176, %r17175, %r17175, 7;
	add.s32 	%r17177, %r17138, %r17131;
	xor.b32  	%r17178, %r17152, %r17177;
	shf.l.wrap.b32 	%r17179, %r17178, %r17178, 16;
	add.s32 	%r17180, %r17117, %r17179;
	xor.b32  	%r17181, %r17131, %r17180;
	shf.l.wrap.b32 	%r17182, %r17181, %r17181, 12;
	add.s32 	%r17183, %r17177, %r17182;
	xor.b32  	%r17184, %r17179, %r17183;
	shf.l.wrap.b32 	%r17185, %r17184, %r17184, 8;
	add.s32 	%r17186, %r17180, %r17185;
	xor.b32  	%r17187, %r17182, %r17186;
	shf.l.wrap.b32 	%r17188, %r17187, %r17187, 7;
	add.s32 	%r17189, %r17150, %r17143;
	xor.b32  	%r17190, %r17116, %r17189;
	shf.l.wrap.b32 	%r17191, %r17190, %r17190, 16;
	add.s32 	%r17192, %r17129, %r17191;
	xor.b32  	%r17193, %r17143, %r17192;
	shf.l.wrap.b32 	%r17194, %r17193, %r17193, 12;
	add.s32 	%r17195, %r17189, %r17194;
	xor.b32  	%r17196, %r17191, %r17195;
	shf.l.wrap.b32 	%r17197, %r17196, %r17196, 8;
	add.s32 	%r17198, %r17192, %r17197;
	add.s32 	%r17199, %r17162, %r17176;
	xor.b32  	%r17200, %r17197, %r17199;
	shf.l.wrap.b32 	%r17201, %r17200, %r17200, 16;
	add.s32 	%r17202, %r17186, %r17201;
	xor.b32  	%r17203, %r17176, %r17202;
	shr.u32 	%r17204, %r17203, 20;
	add.s32 	%r17205, %r17199, %r17204;
	add.s32 	%r17206, %r17171, %r17188;
	xor.b32  	%r17207, %r17164, %r17206;
	shf.l.wrap.b32 	%r17208, %r17207, %r17207, 16;
	add.s32 	%r17209, %r17198, %r17208;
	xor.b32  	%r17210, %r17188, %r17209;
	shr.u32 	%r17211, %r17210, 20;
	add.s32 	%r17212, %r17206, %r17211;
	add.s32 	%r17213, %r16525, %r17205;
	add.s32 	%r17214, %r16537, %r17212;
	cvt.u32.u16 	%r17215, %rs72;
	add.s32 	%r17216, %r17215, %r54538;
	add.s32 	%r17217, %r17216, -11;
	not.b32 	%r17218, %r17217;
	add.s32 	%r17219, %r17218, %r2090;
	mov.u32 	%r17220, %ctaid.x;
	shl.b32 	%r17221, %r17220, 11;
	mov.u32 	%r17222, %tid.x;
	and.b32  	%r17223, %r17222, 31;
	or.b32  	%r17224, %r17221, %r17223;
	shl.b32 	%r17225, %r17222, 3;
	and.b32  	%r17226, %r17225, 7936;
	add.s32 	%r17227, %r54317, %r17226;
	add.s32 	%r17228, %r17224, %r17227;
	shr.u32 	%r17229, %r17228, %r17219;
	and.b32  	%r17230, %r17229, 1;
	setp.eq.b32 	%p113, %r17230, 1;
	selp.b32 	%r17231, %r17214, %r17213, %p113;
	cvt.u16.u32 	%rs425, %r17231;
	and.b16  	%rs768, %rs425, 1;
	and.b16  	%rs426, %rs766, 255;
	setp.ne.s16 	%p114, %rs426, 1;
	@%p114 bra 	$L__BB4_145;
	ld.param.u64 	%rd780, [fused_batch_pir_kernel_optimized_16_param_1];
	cvt.u32.u16 	%r17232, %rs72;
	add.s32 	%r17233, %r17232, %r54538;
	add.s32 	%r17234, %r17233, -11;
	not.b32 	%r17235, %r17234;
	add.s32 	%r17236, %r17235, %r2090;
	mov.u32 	%r17237, %ctaid.x;
	shl.b32 	%r17238, %r17237, 11;
	mov.u32 	%r17239, %tid.x;
	and.b32  	%r17240, %r17239, 31;
	or.b32  	%r17241, %r17238, %r17240;
	shl.b32 	%r17242, %r17239, 3;
	and.b32  	%r17243, %r17242, 7936;
	add.s32 	%r17244, %r54317, %r17243;
	add.s32 	%r17245, %r17241, %r17244;
	shr.u32 	%r17246, %r17245, %r17236;
	and.b32  	%r17247, %r17246, 1;
	setp.eq.b32 	%p115, %r17247, 1;
	cvt.u64.u32 	%rd143, %r54538;
	cvt.u64.u16 	%rd144, %rs72;
	add.s64 	%rd145, %rd143, %rd144;
	cvta.to.global.u64 	%rd146, %rd780;
	shl.b64 	%rd147, %rd145, 4;
	add.s64 	%rd148, %rd146, %rd147;
	ld.global.u32 	%r17248, [%rd148+4236];
	selp.b32 	%r17249, %r54543, %r54542, %p115;
	xor.b32  	%r17250, %r17249, %r17248;
	selp.b32 	%r17251, %r54544, %r54541, %p115;
	selp.b32 	%r54542, %r54542, %r17250, %p115;
	selp.b32 	%r54543, %r17250, %r54543, %p115;
	ld.global.u32 	%r17252, [%rd148+4240];
	xor.b32  	%r17253, %r17251, %r17252;
	selp.b32 	%r17254, %r54545, %r54540, %p115;
	selp.b32 	%r54541, %r54541, %r17253, %p115;
	selp.b32 	%r54544, %r17253, %r54544, %p115;
	ld.global.u32 	%r17255, [%rd148+4244];
	xor.b32  	%r17256, %r17254, %r17255;
	selp.b32 	%r17257, %r54546, %r54539, %p115;
	selp.b32 	%r54540, %r54540, %r17256, %p115;
	selp.b32 	%r54545, %r17256, %r54545, %p115;
	ld.global.u32 	%r17258, [%rd148+4248];
	xor.b32  	%r17259, %r17257, %r17258;
	selp.b64 	%rd149, 445, 420, %p115;
	selp.b32 	%r54539, %r54539, %r17259, %p115;
	selp.b32 	%r54546, %r17259, %r54546, %p115;
	add.s64 	%rd150, %rd149, %rd145;
	add.s64 	%rd151, %rd150, %rd146;
	ld.global.u8 	%rs427, [%rd151+4381];
	xor.b16  	%rs768, %rs427, %rs768;
$L__BB4_145:
	cvt.u32.u16 	%r17260, %rs72;
	add.s32 	%r17261, %r17260, -11;
	add.s32 	%r17262, %r54538, %r17261;
	not.b32 	%r17263, %r17262;
	add.s32 	%r17264, %r17263, %r2090;
	mov.u32 	%r17265, %ctaid.x;
	shl.b32 	%r17266, %r17265, 11;
	mov.u32 	%r17267, %tid.x;
	and.b32  	%r17268, %r17267, 31;
	or.b32  	%r17269, %r17266, %r17268;
	shl.b32 	%r17270, %r17267, 3;
	and.b32  	%r17271, %r17270, 7936;
	add.s32 	%r17272, %r54317, %r17271;
	add.s32 	%r17273, %r17269, %r17272;
	shr.u32 	%r17274, %r17273, %r17264;
	and.b32  	%r17275, %r17274, 1;
	setp.eq.b32 	%p116, %r17275, 1;
	selp.b32 	%r54550, %r54543, %r54542, %p116;
	selp.b32 	%r54549, %r54544, %r54541, %p116;
	selp.b32 	%r54548, %r54545, %r54540, %p116;
	selp.b32 	%r54547, %r54546, %r54539, %p116;
	add.s32 	%r54538, %r54538, 1;
	sub.s32 	%r17276, %r2090, %r17261;
	setp.ne.s32 	%p117, %r54538, %r17276;
	mov.u16 	%rs766, %rs768;
	@%p117 bra 	$L__BB4_143;
$L__BB4_146:
	and.b16  	%rs428, %rs768, 255;
	setp.ne.s16 	%p118, %rs428, 1;
	@%p118 bra 	$L__BB4_148;
	ld.param.u64 	%rd781, [fused_batch_pir_kernel_optimized_16_param_1];
	cvta.to.global.u64 	%rd152, %rd781;
	ld.global.u32 	%r17277, [%rd152+4864];
	xor.b32  	%r54550, %r54550, %r17277;
$L__BB4_148:
	@%p118 bra 	$L__BB4_150;
	ld.param.u64 	%rd782, [fused_batch_pir_kernel_optimized_16_param_1];
	cvta.to.global.u64 	%rd153, %rd782;
	ld.global.u32 	%r17278, [%rd153+4868];
	xor.b32  	%r54549, %r54549, %r17278;
$L__BB4_150:
	@%p118 bra 	$L__BB4_152;
	ld.param.u64 	%rd783, [fused_batch_pir_kernel_optimized_16_param_1];
	cvta.to.global.u64 	%rd154, %rd783;
	ld.global.u32 	%r17279, [%rd154+4872];
	xor.b32  	%r54548, %r54548, %r17279;
$L__BB4_152:
	@%p118 bra 	$L__BB4_154;
	ld.param.u64 	%rd784, [fused_batch_pir_kernel_optimized_16_param_1];
	cvta.to.global.u64 	%rd155, %rd784;
	ld.global.u32 	%r17280, [%rd155+4876];
	xor.b32  	%r54547, %r54547, %r17280;
$L__BB4_154:
	ld.param.u32 	%r52720, [fused_batch_pir_kernel_optimized_16_param_4];
	mov.u32 	%r17282, %ctaid.x;
	shl.b32 	%r17283, %r17282, 11;
	mov.u32 	%r17284, %tid.x;
	and.b32  	%r17285, %r17284, 31;
	or.b32  	%r17286, %r17283, %r17285;
	shl.b32 	%r17287, %r17284, 3;
	and.b32  	%r17288, %r17287, 7936;
	add.s32 	%r17289, %r54317, %r17288;
	add.s32 	%r17290, %r17286, %r17289;
	setp.ge.s32 	%p122, %r17290, %r52720;
	mov.b32 	%r54571, 0;
	mov.u32 	%r54572, %r54571;
	mov.u32 	%r54573, %r54571;
	mov.u32 	%r54574, %r54571;
	@%p122 bra 	$L__BB4_168;
	ld.param.u64 	%rd785, [fused_batch_pir_kernel_optimized_16_param_1];
	cvta.to.global.u64 	%rd156, %rd785;
	ld.global.u8 	%rs432, [%rd156+4897];
	max.u16 	%rs79, %rs432, 11;
	cvt.u32.u16 	%r17291, %rs79;
	ld.shared.v2.u32 	{%r54574, %r54573}, [s_mem+197576];
	ld.shared.v2.u32 	{%r54572, %r54571}, [s_mem+197584];
	ld.shared.u8 	%rs771, [s_mem+197592];
	cvt.u32.u16 	%r2144, %rs432;
	sub.s32 	%r17292, %r2144, %r17291;
	add.s32 	%r17293, %r17292, 11;
	setp.lt.s32 	%p123, %r17293, 1;
	@%p123 bra 	$L__BB4_160;
	mov.b32 	%r54562, 0;
	mov.u16 	%rs769, %rs771;
$L__BB4_157:
	.pragma "nounroll";
	ld.const.u32 	%r17295, [CHACHA_CONSTANTS];
	add.s32 	%r17296, %r17295, %r54574;
	shf.l.wrap.b32 	%r17297, %r17296, %r17296, 16;
	add.s32 	%r17298, %r54574, %r17297;
	xor.b32  	%r17299, %r54574, %r17298;
	shf.l.wrap.b32 	%r17300, %r17299, %r17299, 12;
	add.s32 	%r17301, %r17296, %r17300;
	xor.b32  	%r17302, %r17297, %r17301;
	shf.l.wrap.b32 	%r17303, %r17302, %r17302, 8;
	add.s32 	%r17304, %r17298, %r17303;
	xor.b32  	%r17305, %r17300, %r17304;
	shf.l.wrap.b32 	%r17306, %r17305, %r17305, 7;
	ld.const.u32 	%r17307, [CHACHA_CONSTANTS+4];
	add.s32 	%r17308, %r17307, %r54573;
	shf.l.wrap.b32 	%r17309, %r17308, %r17308, 16;
	add.s32 	%r17310, %r54573, %r17309;
	xor.b32  	%r17311, %r54573, %r17310;
	shf.l.wrap.b32 	%r17312, %r17311, %r17311, 12;
	add.s32 	%r17313, %r17308, %r17312;
	xor.b32  	%r17314, %r17309, %r17313;
	shf.l.wrap.b32 	%r17315, %r17314, %r17314, 8;
	add.s32 	%r17316, %r17310, %r17315;
	xor.b32  	%r17317, %r17312, %r17316;
	shf.l.wrap.b32 	%r17318, %r17317, %r17317, 7;
	ld.const.u32 	%r17319, [CHACHA_CONSTANTS+8];
	add.s32 	%r17320, %r17319, %r54572;
	shf.l.wrap.b32 	%r17321, %r17320, %r17320, 16;
	add.s32 	%r17322, %r54572, %r17321;
	xor.b32  	%r17323, %r54572, %r17322;
	shf.l.wrap.b32 	%r17324, %r17323, %r17323, 12;
	add.s32 	%r17325, %r17320, %r17324;
	xor.b32  	%r17326, %r17321, %r17325;
	shf.l.wrap.b32 	%r17327, %r17326, %r17326, 8;
	add.s32 	%r17328, %r17322, %r17327;
	xor.b32  	%r17329, %r17324, %r17328;
	shf.l.wrap.b32 	%r17330, %r17329, %r17329, 7;
	ld.const.u32 	%r17331, [CHACHA_CONSTANTS+12];
	add.s32 	%r17332, %r17331, %r54571;
	shf.l.wrap.b32 	%r17333, %r17332, %r17332, 16;
	add.s32 	%r17334, %r54571, %r17333;
	xor.b32  	%r17335, %r54571, %r17334;
	shf.l.wrap.b32 	%r17336, %r17335, %r17335, 12;
	add.s32 	%r17337, %r17332, %r17336;
	xor.b32  	%r17338, %r17333, %r17337;
	shf.l.wrap.b32 	%r17339, %r17338, %r17338, 8;
	add.s32 	%r17340, %r17334, %r17339;
	xor.b32  	%r17341, %r17336, %r17340;
	shf.l.wrap.b32 	%r17342, %r17341, %r17341, 7;
	add.s32 	%r17343, %r17301, %r17318;
	xor.b32  	%r17344, %r17339, %r17343;
	shf.l.wrap.b32 	%r17345, %r17344, %r17344, 16;
	add.s32 	%r17346, %r17328, %r17345;
	xor.b32  	%r17347, %r17318, %r17346;
	shf.l.wrap.b32 	%r17348, %r17347, %r17347, 12;
	add.s32 	%r17349, %r17343, %r17348;
	xor.b32  	%r17350, %r17345, %r17349;
	shf.l.wrap.b32 	%r17351, %r17350, %r17350, 8;
	add.s32 	%r17352, %r17346, %r17351;
	xor.b32  	%r17353, %r17348, %r17352;
	shf.l.wrap.b32 	%r17354, %r17353, %r17353, 7;
	add.s32 	%r17355, %r17313, %r17330;
	xor.b32  	%r17356, %r17303, %r17355;
	shf.l.wrap.b32 	%r17357, %r17356, %r17356, 16;
	add.s32 	%r17358, %r17340, %r17357;
	xor.b32  	%r17359, %r17330, %r17358;
	shf.l.wrap.b32 	%r17360, %r17359, %r17359, 12;
	add.s32 	%r17361, %r17355, %r17360;
	xor.b32  	%r17362, %r17357, %r17361;
	shf.l.wrap.b32 	%r17363, %r17362, %r17362, 8;
	add.s32 	%r17364, %r17358, %r17363;
	xor.b32  	%r17365, %r17360, %r17364;
	shf.l.wrap.b32 	%r17366, %r17365, %r17365, 7;
	add.s32 	%r17367, %r17325, %r17342;
	xor.b32  	%r17368, %r17315, %r17367;
	shf.l.wrap.b32 	%r17369, %r17368, %r17368, 16;
	add.s32 	%r17370, %r17304, %r17369;
	xor.b32  	%r17371, %r17342, %r17370;
	shf.l.wrap.b32 	%r17372, %r17371, %r17371, 12;
	add.s32 	%r17373, %r17367, %r17372;
	xor.b32  	%r17374, %r17369, %r17373;
	shf.l.wrap.b32 	%r17375, %r17374, %r17374, 8;
	add.s32 	%r17376, %r17370, %r17375;
	xor.b32  	%r17377, %r17372, %r17376;
	shf.l.wrap.b32 	%r17378, %r17377, %r17377, 7;
	add.s32 	%r17379, %r17337, %r17306;
	xor.b32  	%r17380, %r17327, %r17379;
	shf.l.wrap.b32 	%r17381, %r17380, %r17380, 16;
	add.s32 	%r17382, %r17316, %r17381;
	xor.b32  	%r17383, %r17306, %r17382;
	shf.l.wrap.b32 	%r17384, %r17383, %r17383, 12;
	add.s32 	%r17385, %r17379, %r17384;
	xor.b32  	%r17386, %r17381, %r17385;
	shf.l.wrap.b32 	%r17387, %r17386, %r17386, 8;
	add.s32 	%r17388, %r17382, %r17387;
	xor.b32  	%r17389, %r17384, %r17388;
	shf.l.wrap.b32 	%r17390, %r17389, %r17389, 7;
	add.s32 	%r17391, %r17349, %r17390;
	xor.b32  	%r17392, %r17363, %r17391;
	shf.l.wrap.b32 	%r17393, %r17392, %r17392, 16;
	add.s32 	%r17394, %r17376, %r17393;
	xor.b32  	%r17395, %r17390, %r17394;
	shf.l.wrap.b32 	%r17396, %r17395, %r17395, 12;
	add.s32 	%r17397, %r17391, %r17396;
	xor.b32  	%r17398, %r17393, %r17397;
	shf.l.wrap.b32 	%r17399, %r17398, %r17398, 8;
	add.s32 	%r17400, %r17394, %r17399;
	xor.b32  	%r17401, %r17396, %r17400;
	shf.l.wrap.b32 	%r17402, %r17401, %r17401, 7;
	add.s32 	%r17403, %r17361, %r17354;
	xor.b32  	%r17404, %r17375, %r17403;
	shf.l.wrap.b32 	%r17405, %r17404, %r17404, 16;
	add.s32 	%r17406, %r17388, %r17405;
	xor.b32  	%r17407, %r17354, %r17406;
	shf.l.wrap.b32 	%r17408, %r17407, %r17407, 12;
	add.s32 	%r17409, %r17403, %r17408;
	xor.b32  	%r17410, %r17405, %r17409;
	shf.l.wrap.b32 	%r17411, %r17410, %r17410, 8;
	add.s32 	%r17412, %r17406, %r17411;
	xor.b32  	%r17413, %r17408, %r17412;
	shf.l.wrap.b32 	%r17414, %r17413, %r17413, 7;
	add.s32 	%r17415, %r17373, %r17366;
	xor.b32  	%r17416, %r17387, %r17415;
	shf.l.wrap.b32 	%r17417, %r17416, %r17416, 16;
	add.s32 	%r17418, %r17352, %r17417;
	xor.b32  	%r17419, %r17366, %r17418;
	shf.l.wrap.b32 	%r17420, %r17419, %r17419, 12;
	add.s32 	%r17421, %r17415, %r17420;
	xor.b32  	%r17422, %r17417, %r17421;
	shf.l.wrap.b32 	%r17423, %r17422, %r17422, 8;
	add.s32 	%r17424, %r17418, %r17423;
	xor.b32  	%r17425, %r17420, %r17424;
	shf.l.wrap.b32 	%r17426, %r17425, %r17425, 7;
	add.s32 	%r17427, %r17385, %r17378;
	xor.b32  	%r17428, %r17351, %r17427;
	shf.l.wrap.b32 	%r17429, %r17428, %r17428, 16;
	add.s32 	%r17430, %r17364, %r17429;
	xor.b32  	%r17431, %r17378, %r17430;
	shf.l.wrap.b32 	%r17432, %r17431, %r17431, 12;
	add.s32 	%r17433, %r17427, %r17432;
	xor.b32  	%r17434, %r17429, %r17433;
	shf.l.wrap.b32 	%r17435, %r17434, %r17434, 8;
	add.s32 	%r17436, %r17430, %r17435;
	xor.b32  	%r17437, %r17432, %r17436;
	shf.l.wrap.b32 	%r17438, %r17437, %r17437, 7;
	add.s32 	%r17439, %r17397, %r17414;
	xor.b32  	%r17440, %r17435, %r17439;
	shf.l.wrap.b32 	%r17441, %r17440, %r17440, 16;
	add.s32 	%r17442, %r17424, %r17441;
	xor.b32  	%r17443, %r17414, %r17442;
	shf.l.wrap.b32 	%r17444, %r17443, %r17443, 12;
	add.s32 	%r17445, %r17439, %r17444;
	xor.b32  	%r17446, %r17441, %r17445;
	shf.l.wrap.b32 	%r17447, %r17446, %r17446, 8;
	add.s32 	%r17448, %r17442, %r17447;
	xor.b32  	%r17449, %r17444, %r17448;
	shf.l.wrap.b32 	%r17450, %r17449, %r17449, 7;
	add.s32 	%r17451, %r17409, %r17426;
	xor.b32  	%r17452, %r17399, %r17451;
	shf.l.wrap.b32 	%r17453, %r17452, %r17452, 16;
	add.s32 	%r17454, %r17436, %r17453;
	xor.b32  	%r17455, %r17426, %r17454;
	shf.l.wrap.b32 	%r17456, %r17455, %r17455, 12;
	add.s32 	%r17457, %r17451, %r17456;
	xor.b32  	%r17458, %r17453, %r17457;
	shf.l.wrap.b32 	%r17459, %r17458, %r17458, 8;
	add.s32 	%r17460, %r17454, %r17459;
	xor.b32  	%r17461, %r17456, %r17460;
	shf.l.wrap.b32 	%r17462, %r17461, %r17461, 7;
	add.s32 	%r17463, %r17421, %r17438;
	xor.b32  	%r17464, %r17411, %r17463;
	shf.l.wrap.b32 	%r17465, %r17464, %r17464, 16;
	add.s32 	%r17466, %r17400, %r17465;
	xor.b32  	%r17467, %r17438, %r17466;
	shf.l.wrap.b32 	%r17468, %r17467, %r17467, 12;
	add.s32 	%r17469, %r17463, %r17468;
	xor.b32  	%r17470, %r17465, %r17469;
	shf.l.wrap.b32 	%r17471, %r17470, %r17470, 8;
	add.s32 	%r17472, %r17466, %r17471;
	xor.b32  	%r17473, %r17468, %r17472;
	shf.l.wrap.b32 	%r17474, %r17473, %r17473, 7;
	add.s32 	%r17475, %r17433, %r17402;
	xor.b32  	%r17476, %r17423, %r17475;
	shf.l.wrap.b32 	%r17477, %r17476, %r17476, 16;
	add.s32 	%r17478, %r17412, %r17477;
	xor.b32  	%r17479, %r17402, %r17478;
	shf.l.wrap.b32 	%r17480, %r17479, %r17479, 12;
	add.s32 	%r17481, %r17475, %r17480;
	xor.b32  	%r17482, %r17477, %r17481;
	shf.l.wrap.b32 	%r17483, %r17482, %r17482, 8;
	add.s32 	%r17484, %r17478, %r17483;
	xor.b32  	%r17485, %r17480, %r17484;
	shf.l.wrap.b32 	%r17486, %r17485, %r17485, 7;
	add.s32 	%r17487, %r17445, %r17486;
	xor.b32  	%r17488, %r17459, %r17487;
	shf.l.wrap.b32 	%r17489, %r17488, %r17488, 16;
	add.s32 	%r17490, %r17472, %r17489;
	xor.b32  	%r17491, %r17486, %r17490;
	shf.l.wrap.b32 	%r17492, %r17491, %r17491, 12;
	add.s32 	%r17493, %r17487, %r17492;
	xor.b32  	%r17494, %r17489, %r17493;
	shf.l.wrap.b32 	%r17495, %r17494, %r17494, 8;
	add.s32 	%r17496, %r17490, %r17495;
	xor.b32  	%r17497, %r17492, %r17496;
	shf.l.wrap.b32 	%r17498, %r17497, %r17497, 7;
	add.s32 	%r17499, %r17457, %r17450;
	xor.b32  	%r17500, %r17471, %r17499;
	shf.l.wrap.b32 	%r17501, %r17500, %r17500, 16;
	add.s32 	%r17502, %r17484, %r17501;
	xor.b32  	%r17503, %r17450, %r17502;
	shf.l.wrap.b32 	%r17504, %r17503, %r17503, 12;
	add.s32 	%r17505, %r17499, %r17504;
	xor.b32  	%r17506, %r17501, %r17505;
	shf.l.wrap.b32 	%r17507, %r17506, %r17506, 8;
	add.s32 	%r17508, %r17502, %r17507;
	xor.b32  	%r17509, %r17504, %r17508;
	shf.l.wrap.b32 	%r17510, %r17509, %r17509, 7;
	add.s32 	%r17511, %r17469, %r17462;
	xor.b32  	%r17512, %r17483, %r17511;
	shf.l.wrap.b32 	%r17513, %r17512, %r17512, 16;
	add.s32 	%r17514, %r17448, %r17513;
	xor.b32  	%r17515, %r17462, %r17514;
	shf.l.wrap.b32 	%r17516, %r17515, %r17515, 12;
	add.s32 	%r17517, %r17511, %r17516;
	xor.b32  	%r17518, %r17513, %r17517;
	shf.l.wrap.b32 	%r17519, %r17518, %r17518, 8;
	add.s32 	%r17520, %r17514, %r17519;
	xor.b32  	%r17521, %r17516, %r17520;
	shf.l.wrap.b32 	%r17522, %r17521, %r17521, 7;
	add.s32 	%r17523, %r17481, %r17474;
	xor.b32  	%r17524, %r17447, %r17523;
	shf.l.wrap.b32 	%r17525, %r17524, %r17524, 16;
	add.s32 	%r17526, %r17460, %r17525;
	xor.b32  	%r17527, %r17474, %r17526;
	shf.l.wrap.b32 	%r17528, %r17527, %r17527, 12;
	add.s32 	%r17529, %r17523, %r17528;
	xor.b32  	%r17530, %r17525, %r17529;
	shf.l.wrap.b32 	%r17531, %r17530, %r17530, 8;
	add.s32 	%r17532, %r17526, %r17531;
	xor.b32  	%r17533, %r17528, %r17532;
	shf.l.wrap.b32 	%r17534, %r17533, %r17533, 7;
	add.s32 	%r17535, %r17493, %r17510;
	xor.b32  	%r17536, %r17531, %r17535;
	shf.l.wrap.b32 	%r17537, %r17536, %r17536, 16;
	add.s32 	%r17538, %r17520, %r17537;
	xor.b32  	%r17539, %r17510, %r17538;
	shf.l.wrap.b32 	%r17540, %r17539, %r17539, 12;
	add.s32 	%r17541, %r17535, %r17540;
	xor.b32  	%r17542, %r17537, %r17541;
	shf.l.wrap.b32 	%r17543, %r17542, %r17542, 8;
	add.s32 	%r17544, %r17538, %r17543;
	xor.b32  	%r17545, %r17540, %r17544;
	shf.l.wrap.b32 	%r17546, %r17545, %r17545, 7;
	add.s32 	%r17547, %r17505, %r17522;
	xor.b32  	%r17548, %r17495, %r17547;
	shf.l.wrap.b32 	%r17549, %r17548, %r17548, 16;
	add.s32 	%r17550, %r17532, %r17549;
	xor.b32  	%r17551, %r17522, %r17550;
	shf.l.wrap.b32 	%r17552, %r17551, %r17551, 12;
	add.s32 	%r17553, %r17547, %r17552;
	xor.b32  	%r17554, %r17549, %r17553;
	shf.l.wrap.b32 	%r17555, %r17554, %r17554, 8;
	add.s32 	%r17556, %r17550, %r17555;
	xor.b32  	%r17557, %r17552, %r17556;
	shf.l.wrap.b32 	%r17558, %r17557, %r17557, 7;
	add.s32 	%r17559, %r17517, %r17534;
	xor.b32  	%r17560, %r17507, %r17559;
	shf.l.wrap.b32 	%r17561, %r17560, %r17560, 16;
	add.s32 	%r17562, %r17496, %r17561;
	xor.b32  	%r17563, %r17534, %r17562;
	shf.l.wrap.b32 	%r17564, %r17563, %r17563, 12;
	add.s32 	%r17565, %r17559, %r17564;
	xor.b32  	%r17566, %r17561, %r17565;
	shf.l.wrap.b32 	%r17567, %r17566, %r17566, 8;
	add.s32 	%r17568, %r17562, %r17567;
	xor.b32  	%r17569, %r17564, %r17568;
	shf.l.wrap.b32 	%r17570, %r17569, %r17569, 7;
	add.s32 	%r17571, %r17529, %r17498;
	xor.b32  	%r17572, %r17519, %r17571;
	shf.l.wrap.b32 	%r17573, %r17572, %r17572, 16;
	add.s32 	%r17574, %r17508, %r17573;
	xor.b32  	%r17575, %r17498, %r17574;
	shf.l.wrap.b32 	%r17576, %r17575, %r17575, 12;
	add.s32 	%r17577, %r17571, %r17576;
	xor.b32  	%r17578, %r17573, %r17577;
	shf.l.wrap.b32 	%r17579, %r17578, %r17578, 8;
	add.s32 	%r17580, %r17574, %r17579;
	xor.b32  	%r17581, %r17576, %r17580;
	shf.l.wrap.b32 	%r17582, %r17581, %r17581, 7;
	add.s32 	%r17583, %r17541, %r17582;
	xor.b32  	%r17584, %r17555, %r17583;
	shf.l.wrap.b32 	%r17585, %r17584, %r17584, 16;
	add.s32 	%r17586, %r17568, %r17585;
	xor.b32  	%r17587, %r17582, %r17586;
	shf.l.wrap.b32 	%r17588, %r17587, %r17587, 12;
	add.s32 	%r17589, %r17583, %r17588;
	xor.b32  	%r17590, %r17585, %r17589;
	shf.l.wrap.b32 	%r17591, %r17590, %r17590, 8;
	add.s32 	%r17592, %r17586, %r17591;
	xor.b32  	%r17593, %r17588, %r17592;
	shf.l.wrap.b32 	%r17594, %r17593, %r17593, 7;
	add.s32 	%r17595, %r17553, %r17546;
	xor.b32  	%r17596, %r17567, %r17595;
	shf.l.wrap.b32 	%r17597, %r17596, %r17596, 16;
	add.s32 	%r17598, %r17580, %r17597;
	xor.b32  	%r17599, %r17546, %r17598;
	shf.l.wrap.b32 	%r17600, %r17599, %r17599, 12;
	add.s32 	%r17601, %r17595, %r17600;
	xor.b32  	%r17602, %r17597, %r17601;
	shf.l.wrap.b32 	%r17603, %r17602, %r17602, 8;
	add.s32 	%r17604, %r17598, %r17603;
	xor.b32  	%r17605, %r17600, %r17604;
	shf.l.wrap.b32 	%r17606, %r17605, %r17605, 7;
	add.s32 	%r17607, %r17565, %r17558;
	xor.b32  	%r17608, %r17579, %r17607;
	shf.l.wrap.b32 	%r17609, %r17608, %r17608, 16;
	add.s32 	%r17610, %r17544, %r17609;
	xor.b32  	%r17611, %r17558, %r17610;
	shf.l.wrap.b32 	%r17612, %r17611, %r17611, 12;
	add.s32 	%r17613, %r17607, %r17612;
	xor.b32  	%r17614, %r17609, %r17613;
	shf.l.wrap.b32 	%r17615, %r17614, %r17614, 8;
	add.s32 	%r17616, %r17610, %r17615;
	xor.b32  	%r17617, %r17612, %r17616;
	shf.l.wrap.b32 	%r17618, %r17617, %r17617, 7;
	add.s32 	%r17619, %r17577, %r17570;
	xor.b32  	%r17620, %r17543, %r17619;
	shf.l.wrap.b32 	%r17621, %r17620, %r17620, 16;
	add.s32 	%r17622, %r17556, %r17621;
	xor.b32  	%r17623, %r17570, %r17622;
	shf.l.wrap.b32 	%r17624, %r17623, %r17623, 12;
	add.s32 	%r17625, %r17619, %r17624;
	xor.b32  	%r17626, %r17621, %r17625;
	shf.l.wrap.b32 	%r17627, %r17626, %r17626, 8;
	add.s32 	%r17628, %r17622, %r17627;
	xor.b32  	%r17629, %r17624, %r17628;
	shf.l.wrap.b32 	%r17630, %r17629, %r17629, 7;
	add.s32 	%r17631, %r17589, %r17606;
	xor.b32  	%r17632, %r17627, %r17631;
	shf.l.wrap.b32 	%r17633, %r17632, %r17632, 16;
	add.s32 	%r17634, %r17616, %r17633;
	xor.b32  	%r17635, %r17606, %r17634;
	shf.l.wrap.b32 	%r17636, %r17635, %r17635, 12;
	add.s32 	%r17637, %r17631, %r17636;
	xor.b32  	%r17638, %r17633, %r17637;
	shf.l.wrap.b32 	%r17639, %r17638, %r17638, 8;
	add.s32 	%r17640, %r17634, %r17639;
	xor.b32  	%r17641, %r17636, %r17640;
	shf.l.wrap.b32 	%r17642, %r17641, %r17641, 7;
	add.s32 	%r17643, %r17601, %r17618;
	xor.b32  	%r17644, %r17591, %r17643;
	shf.l.wrap.b32 	%r17645, %r17644, %r17644, 16;
	add.s32 	%r17646, %r17628, %r17645;
	xor.b32  	%r17647, %r17618, %r17646;
	shf.l.wrap.b32 	%r17648, %r17647, %r17647, 12;
	add.s32 	%r17649, %r17643, %r17648;
	xor.b32  	%r17650, %r17645, %r17649;
	shf.l.wrap.b32 	%r17651, %r17650, %r17650, 8;
	add.s32 	%r17652, %r17646, %r17651;
	xor.b32  	%r17653, %r17648, %r17652;
	shf.l.wrap.b32 	%r17654, %r17653, %r17653, 7;
	add.s32 	%r17655, %r17613, %r17630;
	xor.b32  	%r17656, %r17603, %r17655;
	shf.l.wrap.b32 	%r17657, %r17656, %r17656, 16;
	add.s32 	%r17658, %r17592, %r17657;
	xor.b32  	%r17659, %r17630, %r17658;
	shf.l.wrap.b32 	%r17660, %r17659, %r17659, 12;
	add.s32 	%r17661, %r17655, %r17660;
	xor.b32  	%r17662, %r17657, %r17661;
	shf.l.wrap.b32 	%r17663, %r17662, %r17662, 8;
	add.s32 	%r17664, %r17658, %r17663;
	xor.b32  	%r17665, %r17660, %r17664;
	shf.l.wrap.b32 	%r17666, %r17665, %r17665, 7;
	add.s32 	%r17667, %r17625, %r17594;
	xor.b32  	%r17668, %r17615, %r17667;
	shf.l.wrap.b32 	%r17669, %r17668, %r17668, 16;
	add.s32 	%r17670, %r17604, %r17669;
	xor.b32  	%r17671, %r17594, %r17670;
	shf.l.wrap.b32 	%r17672, %r17671, %r17671, 12;
	add.s32 	%r17673, %r17667, %r17672;
	xor.b32  	%r17674, %r17669, %r17673;
	shf.l.wrap.b32 	%r17675, %r17674, %r17674, 8;
	add.s32 	%r17676, %r17670, %r17675;
	xor.b32  	%r17677, %r17672, %r17676;
	shf.l.wrap.b32 	%r17678, %r17677, %r17677, 7;
	add.s32 	%r54566, %r17295, %r17637;
	add.s32 	%r54567, %r54574, %r17678;
	add.s32 	%r54565, %r17307, %r17649;
	add.s32 	%r54568, %r54573, %r17642;
	add.s32 	%r54564, %r17319, %r17661;
	add.s32 	%r54569, %r54572, %r17654;
	add.s32 	%r54563, %r17331, %r17673;
	add.s32 	%r54570, %r54571, %r17666;
	xor.b32  	%r17679, %r17296, 1;
	shf.l.wrap.b32 	%r17680, %r17296, %r17679, 16;
	add.s32 	%r17681, %r54574, %r17680;
	xor.b32  	%r17682, %r54574, %r17681;
	shf.l.wrap.b32 	%r17683, %r17682, %r17682, 12;
	add.s32 	%r17684, %r17296, %r17683;
	xor.b32  	%r17685, %r17680, %r17684;
	shf.l.wrap.b32 	%r17686, %r17685, %r17685, 8;
	add.s32 	%r17687, %r17681, %r17686;
	xor.b32  	%r17688, %r17683, %r17687;
	shf.l.wrap.b32 	%r17689, %r17688, %r17688, 7;
	add.s32 	%r17690, %r17684, %r17318;
	xor.b32  	%r17691, %r17339, %r17690;
	shf.l.wrap.b32 	%r17692, %r17691, %r17691, 16;
	add.s32 	%r17693, %r17328, %r17692;
	xor.b32  	%r17694, %r17318, %r17693;
	shf.l.wrap.b32 	%r17695, %r17694, %r17694, 12;
	add.s32 	%r17696, %r17690, %r17695;
	xor.b32  	%r17697, %r17692, %r17696;
	shf.l.wrap.b32 	%r17698, %r17697, %r17697, 8;
	add.s32 	%r17699, %r17693, %r17698;
	xor.b32  	%r17700, %r17695, %r17699;
	shf.l.wrap.b32 	%r17701, %r17700, %r17700, 7;
	xor.b32  	%r17702, %r17686, %r17355;
	shf.l.wrap.b32 	%r17703, %r17702, %r17702, 16;
	add.s32 	%r17704, %r17340, %r17703;
	xor.b32  	%r17705, %r17330, %r17704;
	shf.l.wrap.b32 	%r17706, %r17705, %r17705, 12;
	add.s32 	%r17707, %r17355, %r17706;
	xor.b32  	%r17708, %r17703, %r17707;
	shf.l.wrap.b32 	%r17709, %r17708, %r17708, 8;
	add.s32 	%r17710, %r17704, %r17709;
	xor.b32  	%r17711, %r17706, %r17710;
	shf.l.wrap.b32 	%r17712, %r17711, %r17711, 7;
	add.s32 	%r17713, %r17687, %r17369;
	xor.b32  	%r17714, %r17342, %r17713;
	shf.l.wrap.b32 	%r17715, %r17714, %r17714, 12;
	add.s32 	%r17716, %r17367, %r17715;
	xor.b32  	%r17717, %r17369, %r17716;
	shf.l.wrap.b32 	%r17718, %r17717, %r17717, 8;
	add.s32 	%r17719, %r17713, %r17718;
	xor.b32  	%r17720, %r17715, %r17719;
	shf.l.wrap.b32 	%r17721, %r17720, %r17720, 7;
	add.s32 	%r17722, %r17337, %r17689;
	xor.b32  	%r17723, %r17327, %r17722;
	shf.l.wrap.b32 	%r17724, %r17723, %r17723, 16;
	add.s32 	%r17725, %r17316, %r17724;
	xor.b32  	%r17726, %r17689, %r17725;
	shf.l.wrap.b32 	%r17727, %r17726, %r17726, 12;
	add.s32 	%r17728, %r17722, %r17727;
	xor.b32  	%r17729, %r17724, %r17728;
	shf.l.wrap.b32 	%r17730, %r17729, %r17729, 8;
	add.s32 	%r17731, %r17725, %r17730;
	xor.b32  	%r17732, %r17727, %r17731;
	shf.l.wrap.b32 	%r17733, %r17732, %r17732, 7;
	add.s32 	%r17734, %r17696, %r17733;
	xor.b32  	%r17735, %r17709, %r17734;
	shf.l.wrap.b32 	%r17736, %r17735, %r17735, 16;
	add.s32 	%r17737, %r17719, %r17736;
	xor.b32  	%r17738, %r17733, %r17737;
	shf.l.wrap.b32 	%r17739, %r17738, %r17738, 12;
	add.s32 	%r17740, %r17734, %r17739;
	xor.b32  	%r17741, %r17736, %r17740;
	shf.l.wrap.b32 	%r17742, %r17741, %r17741, 8;
	add.s32 	%r17743, %r17737, %r17742;
	xor.b32  	%r17744, %r17739, %r17743;
	shf.l.wrap.b32 	%r17745, %r17744, %r17744, 7;
	add.s32 	%r17746, %r17707, %r17701;
	xor.b32  	%r17747, %r17718, %r17746;
	shf.l.wrap.b32 	%r17748, %r17747, %r17747, 16;
	add.s32 	%r17749, %r17731, %r17748;
	xor.b32  	%r17750, %r17701, %r17749;
	shf.l.wrap.b32 	%r17751, %r17750, %r17750, 12;
	add.s32 	%r17752, %r17746, %r17751;
	xor.b32  	%r17753, %r17748, %r17752;
	shf.l.wrap.b32 	%r17754, %r17753, %r17753, 8;
	add.s32 	%r17755, %r17749, %r17754;
	xor.b32  	%r17756, %r17751, %r17755;
	shf.l.wrap.b32 	%r17757, %r17756, %r17756, 7;
	add.s32 	%r17758, %r17716, %r17712;
	xor.b32  	%r17759, %r17730, %r17758;
	shf.l.wrap.b32 	%r17760, %r17759, %r17759, 16;
	add.s32 	%r17761, %r17699, %r17760;
	xor.b32  	%r17762, %r17712, %r17761;
	shf.l.wrap.b32 	%r17763, %r17762, %r17762, 12;
	add.s32 	%r17764, %r17758, %r17763;
	xor.b32  	%r17765, %r17760, %r17764;
	shf.l.wrap.b32 	%r17766, %r17765, %r17765, 8;
	add.s32 	%r17767, %r17761, %r17766;
	xor.b32  	%r17768, %r17763, %r17767;
	shf.l.wrap.b32 	%r17769, %r17768, %r17768, 7;
	add.s32 	%r17770, %r17728, %r17721;
	xor.b32  	%r17771, %r17698, %r17770;
	shf.l.wrap.b32 	%r17772, %r17771, %r17771, 16;
	add.s32 	%r17773, %r17710, %r17772;
	xor.b32  	%r17774, %r17721, %r17773;
	shf.l.wrap.b32 	%r17775, %r17774, %r17774, 12;
	add.s32 	%r17776, %r17770, %r17775;
	xor.b32  	%r17777, %r17772, %r17776;
	shf.l.wrap.b32 	%r17778, %r17777, %r17777, 8;
	add.s32 	%r17779, %r17773, %r17778;
	xor.b32  	%r17780, %r17775, %r17779;
	shf.l.wrap.b32 	%r17781, %r17780, %r17780, 7;
	add.s32 	%r17782, %r17740, %r17757;
	xor.b32  	%r17783, %r17778, %r17782;
	shf.l.wrap.b32 	%r17784, %r17783, %r17783, 16;
	add.s32 	%r17785, %r17767, %r17784;
	xor.b32  	%r17786, %r17757, %r17785;
	shf.l.wrap.b32 	%r17787, %r17786, %r17786, 12;
	add.s32 	%r17788, %r17782, %r17787;
	xor.b32  	%r17789, %r17784, %r17788;
	shf.l.wrap.b32 	%r17790, %r17789, %r17789, 8;
	add.s32 	%r17791, %r17785, %r17790;
	xor.b32  	%r17792, %r17787, %r17791;
	shf.l.wrap.b32 	%r17793, %r17792, %r17792, 7;
	add.s32 	%r17794, %r17752, %r17769;
	xor.b32  	%r17795, %r17742, %r17794;
	shf.l.wrap.b32 	%r17796, %r17795, %r17795, 16;
	add.s32 	%r17797, %r17779, %r17796;
	xor.b32  	%r17798, %r17769, %r17797;
	shf.l.wrap.b32 	%r17799, %r17798, %r17798, 12;
	add.s32 	%r17800, %r17794, %r17799;
	xor.b32  	%r17801, %r17796, %r17800;
	shf.l.wrap.b32 	%r17802, %r17801, %r17801, 8;
	add.s32 	%r17803, %r17797, %r17802;
	xor.b32  	%r17804, %r17799, %r17803;
	shf.l.wrap.b32 	%r17805, %r17804, %r17804, 7;
	add.s32 	%r17806, %r17764, %r17781;
	xor.b32  	%r17807, %r17754, %r17806;
	shf.l.wrap.b32 	%r17808, %r17807, %r17807, 16;
	add.s32 	%r17809, %r17743, %r17808;
	xor.b32  	%r17810, %r17781, %r17809;
	shf.l.wrap.b32 	%r17811, %r17810, %r17810, 12;
	add.s32 	%r17812, %r17806, %r17811;
	xor.b32  	%r17813, %r17808, %r17812;
	shf.l.wrap.b32 	%r17814, %r17813, %r17813, 8;
	add.s32 	%r17815, %r17809, %r17814;
	xor.b32  	%r17816, %r17811, %r17815;
	shf.l.wrap.b32 	%r17817, %r17816, %r17816, 7;
	add.s32 	%r17818, %r17776, %r17745;
	xor.b32  	%r17819, %r17766, %r17818;
	shf.l.wrap.b32 	%r17820, %r17819, %r17819, 16;
	add.s32 	%r17821, %r17755, %r17820;
	xor.b32  	%r17822, %r17745, %r17821;
	shf.l.wrap.b32 	%r17823, %r17822, %r17822, 12;
	add.s32 	%r17824, %r17818, %r17823;
	xor.b32  	%r17825, %r17820, %r17824;
	shf.l.wrap.b32 	%r17826, %r17825, %r17825, 8;
	add.s32 	%r17827, %r17821, %r17826;
	xor.b32  	%r17828, %r17823, %r17827;
	shf.l.wrap.b32 	%r17829, %r17828, %r17828, 7;
	add.s32 	%r17830, %r17788, %r17829;
	xor.b32  	%r17831, %r17802, %r17830;
	shf.l.wrap.b32 	%r17832, %r17831, %r17831, 16;
	add.s32 	%r17833, %r17815, %r17832;
	xor.b32  	%r17834, %r17829, %r17833;
	shf.l.wrap.b32 	%r17835, %r17834, %r17834, 12;
	add.s32 	%r17836, %r17830, %r17835;
	xor.b32  	%r17837, %r17832, %r17836;
	shf.l.wrap.b32 	%r17838, %r17837, %r17837, 8;
	add.s32 	%r17839, %r17833, %r17838;
	xor.b32  	%r17840, %r17835, %r17839;
	shf.l.wrap.b32 	%r17841, %r17840, %r17840, 7;
	add.s32 	%r17842, %r17800, %r17793;
	xor.b32  	%r17843, %r17814, %r17842;
	shf.l.wrap.b32 	%r17844, %r17843, %r17843, 16;
	add.s32 	%r17845, %r17827, %r17844;
	xor.b32  	%r17846, %r17793, %r17845;
	shf.l.wrap.b32 	%r17847, %r17846, %r17846, 12;
	add.s32 	%r17848, %r17842, %r17847;
	xor.b32  	%r17849, %r17844, %r17848;
	shf.l.wrap.b32 	%r17850, %r17849, %r17849, 8;
	add.s32 	%r17851, %r17845, %r17850;
	xor.b32  	%r17852, %r17847, %r17851;
	shf.l.wrap.b32 	%r17853, %r17852, %r17852, 7;
	add.s32 	%r17854, %r17812, %r17805;
	xor.b32  	%r17855, %r17826, %r17854;
	shf.l.wrap.b32 	%r17856, %r17855, %r17855, 16;
	add.s32 	%r17857, %r17791, %r17856;
	xor.b32  	%r17858, %r17805, %r17857;
	shf.l.wrap.b32 	%r17859, %r17858, %r17858, 12;
	add.s32 	%r17860, %r17854, %r17859;
	xor.b32  	%r17861, %r17856, %r17860;
	shf.l.wrap.b32 	%r17862, %r17861, %r17861, 8;
	add.s32 	%r17863, %r17857, %r17862;
	xor.b32  	%r17864, %r17859, %r17863;
	shf.l.wrap.b32 	%r17865, %r17864, %r17864, 7;
	add.s32 	%r17866, %r17824, %r17817;
	xor.b32  	%r17867, %r17790, %r17866;
	shf.l.wrap.b32 	%r17868, %r17867, %r17867, 16;
	add.s32 	%r17869, %r17803, %r17868;
	xor.b32  	%r17870, %r17817, %r17869;
	shf.l.wrap.b32 	%r17871, %r17870, %r17870, 12;
	add.s32 	%r17872, %r17866, %r17871;
	xor.b32  	%r17873, %r17868, %r17872;
	shf.l.wrap.b32 	%r17874, %r17873, %r17873, 8;
	add.s32 	%r17875, %r17869, %r17874;
	xor.b32  	%r17876, %r17871, %r17875;
	shf.l.wrap.b32 	%r17877, %r17876, %r17876, 7;
	add.s32 	%r17878, %r17836, %r17853;
	xor.b32  	%r17879, %r17874, %r17878;
	shf.l.wrap.b32 	%r17880, %r17879, %r17879, 16;
	add.s32 	%r17881, %r17863, %r17880;
	xor.b32  	%r17882, %r17853, %r17881;
	shf.l.wrap.b32 	%r17883, %r17882, %r17882, 12;
	add.s32 	%r17884, %r17878, %r17883;
	xor.b32  	%r17885, %r17880, %r17884;
	shf.l.wrap.b32 	%r17886, %r17885, %r17885, 8;
	add.s32 	%r17887, %r17881, %r17886;
	xor.b32  	%r17888, %r17883, %r17887;
	shf.l.wrap.b32 	%r17889, %r17888, %r17888, 7;
	add.s32 	%r17890, %r17848, %r17865;
	xor.b32  	%r17891, %r17838, %r17890;
	shf.l.wrap.b32 	%r17892, %r17891, %r17891, 16;
	add.s32 	%r17893, %r17875, %r17892;
	xor.b32  	%r17894, %r17865, %r17893;
	shf.l.wrap.b32 	%r17895, %r17894, %r17894, 12;
	add.s32 	%r17896, %r17890, %r17895;
	xor.b32  	%r17897, %r17892, %r17896;
	shf.l.wrap.b32 	%r17898, %r17897, %r17897, 8;
	add.s32 	%r17899, %r17893, %r17898;
	xor.b32  	%r17900, %r17895, %r17899;
	shf.l.wrap.b32 	%r17901, %r17900, %r17900, 7;
	add.s32 	%r17902, %r17860, %r17877;
	xor.b32  	%r17903, %r17850, %r17902;
	shf.l.wrap.b32 	%r17904, %r17903, %r17903, 16;
	add.s32 	%r17905, %r17839, %r17904;
	xor.b32  	%r17906, %r17877, %r17905;
	shf.l.wrap.b32 	%r17907, %r17906, %r17906, 12;
	add.s32 	%r17908, %r17902, %r17907;
	xor.b32  	%r17909, %r17904, %r17908;
	shf.l.wrap.b32 	%r17910, %r17909, %r17909, 8;
	add.s32 	%r17911, %r17905, %r17910;
	xor.b32  	%r17912, %r17907, %r17911;
	shf.l.wrap.b32 	%r17913, %r17912, %r17912, 7;
	add.s32 	%r17914, %r17872, %r17841;
	xor.b32  	%r17915, %r17862, %r17914;
	shf.l.wrap.b32 	%r17916, %r17915, %r17915, 16;
	add.s32 	%r17917, %r17851, %r17916;
	xor.b32  	%r17918, %r17841, %r17917;
	shf.l.wrap.b32 	%r17919, %r17918, %r17918, 12;
	add.s32 	%r17920, %r17914, %r17919;
	xor.b32  	%r17921, %r17916, %r17920;
	shf.l.wrap.b32 	%r17922, %r17921, %r17921, 8;
	add.s32 	%r17923, %r17917, %r17922;
	xor.b32  	%r17924, %r17919, %r17923;
	shf.l.wrap.b32 	%r17925, %r17924, %r17924, 7;
	add.s32 	%r17926, %r17884, %r17925;
	xor.b32  	%r17927, %r17898, %r17926;
	shf.l.wrap.b32 	%r17928, %r17927, %r17927, 16;
	add.s32 	%r17929, %r17911, %r17928;
	xor.b32  	%r17930, %r17925, %r17929;
	shf.l.wrap.b32 	%r17931, %r17930, %r17930, 12;
	add.s32 	%r17932, %r17926, %r17931;
	xor.b32  	%r17933, %r17928, %r17932;
	shf.l.wrap.b32 	%r17934, %r17933, %r17933, 8;
	add.s32 	%r17935, %r17896, %r17889;
	xor.b32  	%r17936, %r17910, %r17935;
	shf.l.wrap.b32 	%r17937, %r17936, %r17936, 16;
	add.s32 	%r17938, %r17923, %r17937;
	xor.b32  	%r17939, %r17889, %r17938;
	shf.l.wrap.b32 	%r17940, %r17939, %r17939, 12;
	add.s32 	%r17941, %r17935, %r17940;
	xor.b32  	%r17942, %r17937, %r17941;
	shf.l.wrap.b32 	%r17943, %r17942, %r17942, 8;
	add.s32 	%r17944, %r17938, %r17943;
	xor.b32  	%r17945, %r17940, %r17944;
	shf.l.wrap.b32 	%r17946, %r17945, %r17945, 7;
	add.s32 	%r17947, %r17908, %r17901;
	xor.b32  	%r17948, %r17922, %r17947;
	shf.l.wrap.b32 	%r17949, %r17948, %r17948, 16;
	add.s32 	%r17950, %r17887, %r17949;
	xor.b32  	%r17951, %r17901, %r17950;
	shf.l.wrap.b32 	%r17952, %r17951, %r17951, 12;
	add.s32 	%r17953, %r17947, %r17952;
	xor.b32  	%r17954, %r17949, %r17953;
	shf.l.wrap.b32 	%r17955, %r17954, %r17954, 8;
	add.s32 	%r17956, %r17950, %r17955;
	xor.b32  	%r17957, %r17952, %r17956;
	shf.l.wrap.b32 	%r17958, %r17957, %r17957, 7;
	add.s32 	%r17959, %r17920, %r17913;
	xor.b32  	%r17960, %r17886, %r17959;
	shf.l.wrap.b32 	%r17961, %r17960, %r17960, 16;
	add.s32 	%r17962, %r17899, %r17961;
	xor.b32  	%r17963, %r17913, %r17962;
	shf.l.wrap.b32 	%r17964, %r17963, %r17963, 12;
	add.s32 	%r17965, %r17959, %r17964;
	xor.b32  	%r17966, %r17961, %r17965;
	shf.l.wrap.b32 	%r17967, %r17966, %r17966, 8;
	add.s32 	%r17968, %r17962, %r17967;
	add.s32 	%r17969, %r17932, %r17946;
	xor.b32  	%r17970, %r17967, %r17969;
	shf.l.wrap.b32 	%r17971, %r17970, %r17970, 16;
	add.s32 	%r17972, %r17956, %r17971;
	xor.b32  	%r17973, %r17946, %r17972;
	shr.u32 	%r17974, %r17973, 20;
	add.s32 	%r17975, %r17969, %r17974;
	add.s32 	%r17976, %r17941, %r17958;
	xor.b32  	%r17977, %r17934, %r17976;
	shf.l.wrap.b32 	%r17978, %r17977, %r17977, 16;
	add.s32 	%r17979, %r17968, %r17978;
	xor.b32  	%r17980, %r17958, %r17979;
	shr.u32 	%r17981, %r17980, 20;
	add.s32 	%r17982, %r17976, %r17981;
	add.s32 	%r17983, %r17295, %r17975;
	add.s32 	%r17984, %r17307, %r17982;
	cvt.u32.u16 	%r17985, %rs79;
	add.s32 	%r17986, %r17985, %r54562;
	add.s32 	%r17987, %r17986, -11;
	not.b32 	%r17988, %r17987;
	add.s32 	%r17989, %r17988, %r2144;
	mov.u32 	%r17990, %ctaid.x;
	shl.b32 	%r17991, %r17990, 11;
	mov.u32 	%r17992, %tid.x;
	and.b32  	%r17993, %r17992, 31;
	or.b32  	%r17994, %r17991, %r17993;
	shl.b32 	%r17995, %r17992, 3;
	and.b32  	%r17996, %r17995, 7936;
	add.s32 	%r17997, %r54317, %r17996;
	add.s32 	%r17998, %r17994, %r17997;
	shr.u32 	%r17999, %r17998, %r17989;
	and.b32  	%r18000, %r17999, 1;
	setp.eq.b32 	%p124, %r18000, 1;
	selp.b32 	%r18001, %r17984, %r17983, %p124;
	cvt.u16.u32 	%rs433, %r18001;
	and.b16  	%rs771, %rs433, 1;
	and.b16  	%rs434, %rs769, 255;
	setp.ne.s16 	%p125, %rs434, 1;
	@%p125 bra 	$L__BB4_159;
	ld.param.u64 	%rd786, [fused_batch_pir_kernel_optimized_16_param_1];
	cvt.u32.u16 	%r18002, %rs79;
	add.s32 	%r18003, %r18002, %r54562;
	add.s32 	%r18004, %r18003, -11;
	not.b32 	%r18005, %r18004;
	add.s32 	%r18006, %r18005, %r2144;
	mov.u32 	%r18007, %ctaid.x;
	shl.b32 	%r18008, %r18007, 11;
	mov.u32 	%r18009, %tid.x;
	and.b32  	%r18010, %r18009, 31;
	or.b32  	%r18011, %r18008, %r18010;
	shl.b32 	%r18012, %r18009, 3;
	and.b32  	%r18013, %r18012, 7936;
	add.s32 	%r18014, %r54317, %r18013;
	add.s32 	%r18015, %r18011, %r18014;
	shr.u32 	%r18016, %r18015, %r18006;
	and.b32  	%r18017, %r18016, 1;
	setp.eq.b32 	%p126, %r18017, 1;
	cvt.u64.u32 	%rd157, %r54562;
	cvt.u64.u16 	%rd158, %rs79;
	add.s64 	%rd159, %rd157, %rd158;
	cvta.to.global.u64 	%rd160, %rd786;
	shl.b64 	%rd161, %rd159, 4;
	add.s64 	%rd162, %rd160, %rd161;
	ld.global.u32 	%r18018, [%rd162+4724];
	selp.b32 	%r18019, %r54567, %r54566, %p126;
	xor.b32  	%r18020, %r18019, %r18018;
	selp.b32 	%r18021, %r54568, %r54565, %p126;
	selp.b32 	%r54566, %r54566, %r18020, %p126;
	selp.b32 	%r54567, %r18020, %r54567, %p126;
	ld.global.u32 	%r18022, [%rd162+4728];
	xor.b32  	%r18023, %r18021, %r18022;
	selp.b32 	%r18024, %r54569, %r54564, %p126;
	selp.b32 	%r54565, %r54565, %r18023, %p126;
	selp.b32 	%r54568, %r18023, %r54568, %p126;
	ld.global.u32 	%r18025, [%rd162+4732];
	xor.b32  	%r18026, %r18024, %r18025;
	selp.b32 	%r18027, %r54570, %r54563, %p126;
	selp.b32 	%r54564, %r54564, %r18026, %p126;
	selp.b32 	%r54569, %r18026, %r54569, %p126;
	ld.global.u32 	%r18028, [%rd162+4736];
	xor.b32  	%r18029, %r18027, %r18028;
	selp.b64 	%rd163, 445, 420, %p126;
	selp.b32 	%r54563, %r54563, %r18029, %p126;
	selp.b32 	%r54570, %r18029, %r54570, %p126;
	add.s64 	%rd164, %rd163, %rd159;
	add.s64 	%rd165, %rd164, %rd160;
	ld.global.u8 	%rs435, [%rd165+4869];
	xor.b16  	%rs771, %rs435, %rs771;
$L__BB4_159:
	cvt.u32.u16 	%r18030, %rs79;
	add.s32 	%r18031, %r18030, -11;
	add.s32 	%r18032, %r54562, %r18031;
	not.b32 	%r18033, %r18032;
	add.s32 	%r18034, %r18033, %r2144;
	mov.u32 	%r18035, %ctaid.x;
	shl.b32 	%r18036, %r18035, 11;
	mov.u32 	%r18037, %tid.x;
	and.b32  	%r18038, %r18037, 31;
	or.b32  	%r18039, %r18036, %r18038;
	shl.b32 	%r18040, %r18037, 3;
	and.b32  	%r18041, %r18040, 7936;
	add.s32 	%r18042, %r54317, %r18041;
	add.s32 	%r18043, %r18039, %r18042;
	shr.u32 	%r18044, %r18043, %r18034;
	and.b32  	%r18045, %r18044, 1;
	setp.eq.b32 	%p127, %r18045, 1;
	selp.b32 	%r54574, %r54567, %r54566, %p127;
	selp.b32 	%r54573, %r54568, %r54565, %p127;
	selp.b32 	%r54572, %r54569, %r54564, %p127;
	selp.b32 	%r54571, %r54570, %r54563, %p127;
	add.s32 	%r54562, %r54562, 1;
	sub.s32 	%r18046, %r2144, %r18031;
	setp.ne.s32 	%p128, %r54562, %r18046;
	mov.u16 	%rs769, %rs771;
	@%p128 bra 	$L__BB4_157;
$L__BB4_160:
	and.b16  	%rs436, %rs771, 255;
	setp.ne.s16 	%p129, %rs436, 1;
	@%p129 bra 	$L__BB4_162;
	ld.param.u64 	%rd787, [fused_batch_pir_kernel_optimized_16_param_1];
	cvta.to.global.u64 	%rd166, %rd787;
	ld.global.u32 	%r18047, [%rd166+5352];
	xor.b32  	%r54574, %r54574, %r18047;
$L__BB4_162:
	@%p129 bra 	$L__BB4_164;
	ld.param.u64 	%rd788, [fused_batch_pir_kernel_optimized_16_param_1];
	cvta.to.global.u64 	%rd167, %rd788;
	ld.global.u32 	%r18048, [%rd167+5356];
	xor.b32  	%r54573, %r54573, %r18048;
$L__BB4_164:
	@%p129 bra 	$L__BB4_166;
	ld.param.u64 	%rd789, [fused_batch_pir_kernel_optimized_16_param_1];
	cvta.to.global.u64 	%rd168, %rd789;
	ld.global.u32 	%r18049, [%rd168+5360];
	xor.b32  	%r54572, %r54572, %r18049;
$L__BB4_166:
	@%p129 bra 	$L__BB4_168;
	ld.param.u64 	%rd790, [fused_batch_pir_kernel_optimized_16_param_1];
	cvta.to.global.u64 	%rd169, %rd790;
	ld.global.u32 	%r18050, [%rd169+5364];
	xor.b32  	%r54571, %r54571, %r18050;
$L__BB4_168:
	ld.param.u32 	%r52721, [fused_batch_pir_kernel_optimized_16_param_4];
	mov.u32 	%r18052, %ctaid.x;
	shl.b32 	%r18053, %r18052, 11;
	mov.u32 	%r18054, %tid.x;
	and.b32  	%r18055, %r18054, 31;
	or.b32  	%r18056, %r18053, %r18055;
	shl.b32 	%r18057, %r18054, 3;
	and.b32  	%r18058, %r18057, 7936;
	add.s32 	%r18059, %r54317, %r18058;
	add.s32 	%r18060, %r18056, %r18059;
	setp.ge.s32 	%p133, %r18060, %r52721;
	mov.b32 	%r54595, 0;
	mov.u32 	%r54596, %r54595;
	mov.u32 	%r54597, %r54595;
	mov.u32 	%r54598, %r54595;
	@%p133 bra 	$L__BB4_182;
	ld.param.u64 	%rd791, [fused_batch_pir_kernel_optimized_16_param_1];
	cvta.to.global.u64 	%rd170, %rd791;
	ld.global.u8 	%rs440, [%rd170+5385];
	max.u16 	%rs86, %rs440, 11;
	cvt.u32.u16 	%r18061, %rs86;
	ld.shared.u32 	%r54598, [s_mem+197596];
	ld.shared.v4.u32 	{%r54597, %r54596, %r54595, %r18062}, [s_mem+197600];
	mov.b64 	%rd171, {%r54595, %r18062};
	shr.u64 	%rd172, %rd171, 32;
	cvt.u16.u64 	%rs774, %rd172;
	cvt.u32.u16 	%r2198, %rs440;
	sub.s32 	%r18063, %r2198, %r18061;
	add.s32 	%r18064, %r18063, 11;
	setp.lt.s32 	%p134, %r18064, 1;
	@%p134 bra 	$L__BB4_174;
	mov.b32 	%r54586, 0;
	mov.u16 	%rs772, %rs774;
$L__BB4_171:
	.pragma "nounroll";
	ld.const.u32 	%r18066, [CHACHA_CONSTANTS];
	add.s32 	%r18067, %r18066, %r54598;
	shf.l.wrap.b32 	%r18068, %r18067, %r18067, 16;
	add.s32 	%r18069, %r54598, %r18068;
	xor.b32  	%r18070, %r54598, %r18069;
	shf.l.wrap.b32 	%r18071, %r18070, %r18070, 12;
	add.s32 	%r18072, %r18067, %r18071;
	xor.b32  	%r18073, %r18068, %r18072;
	shf.l.wrap.b32 	%r18074, %r18073, %r18073, 8;
	add.s32 	%r18075, %r18069, %r18074;
	xor.b32  	%r18076, %r18071, %r18075;
	shf.l.wrap.b32 	%r18077, %r18076, %r18076, 7;
	ld.const.u32 	%r18078, [CHACHA_CONSTANTS+4];
	add.s32 	%r18079, %r18078, %r54597;
	shf.l.wrap.b32 	%r18080, %r18079, %r18079, 16;
	add.s32 	%r18081, %r54597, %r18080;
	xor.b32  	%r18082, %r54597, %r18081;
	shf.l.wrap.b32 	%r18083, %r18082, %r18082, 12;
	add.s32 	%r18084, %r18079, %r18083;
	xor.b32  	%r18085, %r18080, %r18084;
	shf.l.wrap.b32 	%r18086, %r18085, %r18085, 8;
	add.s32 	%r18087, %r18081, %r18086;
	xor.b32  	%r18088, %r18083, %r18087;
	shf.l.wrap.b32 	%r18089, %r18088, %r18088, 7;
	ld.const.u32 	%r18090, [CHACHA_CONSTANTS+8];
	add.s32 	%r18091, %r18090, %r54596;
	shf.l.wrap.b32 	%r18092, %r18091, %r18091, 16;
	add.s32 	%r18093, %r54596, %r18092;
	xor.b32  	%r18094, %r54596, %r18093;
	shf.l.wrap.b32 	%r18095, %r18094, %r18094, 12;
	add.s32 	%r18096, %r18091, %r18095;
	xor.b32  	%r18097, %r18092, %r18096;
	shf.l.wrap.b32 	%r18098, %r18097, %r18097, 8;
	add.s32 	%r18099, %r18093, %r18098;
	xor.b32  	%r18100, %r18095, %r18099;
	shf.l.wrap.b32 	%r18101, %r18100, %r18100, 7;
	ld.const.u32 	%r18102, [CHACHA_CONSTANTS+12];
	add.s32 	%r18103, %r18102, %r54595;
	shf.l.wrap.b32 	%r18104, %r18103, %r18103, 16;
	add.s32 	%r18105, %r54595, %r18104;
	xor.b32  	%r18106, %r54595, %r18105;
	shf.l.wrap.b32 	%r18107, %r18106, %r18106, 12;
	add.s32 	%r18108, %r18103, %r18107;
	xor.b32  	%r18109, %r18104, %r18108;
	shf.l.wrap.b32 	%r18110, %r18109, %r18109, 8;
	add.s32 	%r18111, %r18105, %r18110;
	xor.b32  	%r18112, %r18107, %r18111;
	shf.l.wrap.b32 	%r18113, %r18112, %r18112, 7;
	add.s32 	%r18114, %r18072, %r18089;
	xor.b32  	%r18115, %r18110, %r18114;
	shf.l.wrap.b32 	%r18116, %r18115, %r18115, 16;
	add.s32 	%r18117, %r18099, %r18116;
	xor.b32  	%r18118, %r18089, %r18117;
	shf.l.wrap.b32 	%r18119, %r18118, %r18118, 12;
	add.s32 	%r18120, %r18114, %r18119;
	xor.b32  	%r18121, %r18116, %r18120;
	shf.l.wrap.b32 	%r18122, %r18121, %r18121, 8;
	add.s32 	%r18123, %r18117, %r18122;
	xor.b32  	%r18124, %r18119, %r18123;
	shf.l.wrap.b32 	%r18125, %r18124, %r18124, 7;
	add.s32 	%r18126, %r18084, %r18101;
	xor.b32  	%r18127, %r18074, %r18126;
	shf.l.wrap.b32 	%r18128, %r18127, %r18127, 16;
	add.s32 	%r18129, %r18111, %r18128;
	xor.b32  	%r18130, %r18101, %r18129;
	shf.l.wrap.b32 	%r18131, %r18130, %r18130, 12;
	add.s32 	%r18132, %r18126, %r18131;
	xor.b32  	%r18133, %r18128, %r18132;
	shf.l.wrap.b32 	%r18134, %r18133, %r18133, 8;
	add.s32 	%r18135, %r18129, %r18134;
	xor.b32  	%r18136, %r18131, %r18135;
	shf.l.wrap.b32 	%r18137, %r18136, %r18136, 7;
	add.s32 	%r18138, %r18096, %r18113;
	xor.b32  	%r18139, %r18086, %r18138;
	shf.l.wrap.b32 	%r18140, %r18139, %r18139, 16;
	add.s32 	%r18141, %r18075, %r18140;
	xor.b32  	%r18142, %r18113, %r18141;
	shf.l.wrap.b32 	%r18143, %r18142, %r18142, 12;
	add.s32 	%r18144, %r18138, %r18143;
	xor.b32  	%r18145, %r18140, %r18144;
	shf.l.wrap.b32 	%r18146, %r18145, %r18145, 8;
	add.s32 	%r18147, %r18141, %r18146;
	xor.b32  	%r18148, %r18143, %r18147;
	shf.l.wrap.b32 	%r18149, %r18148, %r18148, 7;
	add.s32 	%r18150, %r18108, %r18077;
	xor.b32  	%r18151, %r18098, %r18150;
	shf.l.wrap.b32 	%r18152, %r18151, %r18151, 16;
	add.s32 	%r18153, %r18087, %r18152;
	xor.b32  	%r18154, %r18077, %r18153;
	shf.l.wrap.b32 	%r18155, %r18154, %r18154, 12;
	add.s32 	%r18156, %r18150, %r18155;
	xor.b32  	%r18157, %r18152, %r18156;
	shf.l.wrap.b32 	%r18158, %r18157, %r18157, 8;
	add.s32 	%r18159, %r18153, %r18158;
	xor.b32  	%r18160, %r18155, %r18159;
	shf.l.wrap.b32 	%r18161, %r18160, %r18160, 7;
	add.s32 	%r18162, %r18120, %r18161;
	xor.b32  	%r18163, %r18134, %r18162;
	shf.l.wrap.b32 	%r18164, %r18163, %r18163, 16;
	add.s32 	%r18165, %r18147, %r18164;
	xor.b32  	%r18166, %r18161, %r18165;
	shf.l.wrap.b32 	%r18167, %r18166, %r18166, 12;
	add.s32 	%r18168, %r18162, %r18167;
	xor.b32  	%r18169, %r18164, %r18168;
	shf.l.wrap.b32 	%r18170, %r18169, %r18169, 8;
	add.s32 	%r18171, %r18165, %r18170;
	xor.b32  	%r18172, %r18167, %r18171;
	shf.l.wrap.b32 	%r18173, %r18172, %r18172, 7;
	add.s32 	%r18174, %r18132, %r18125;
	xor.b32  	%r18175, %r18146, %r18174;
	shf.l.wrap.b32 	%r18176, %r18175, %r18175, 16;
	add.s32 	%r18177, %r18159, %r18176;
	xor.b32  	%r18178, %r18125, %r18177;
	shf.l.wrap.b32 	%r18179, %r18178, %r18178, 12;
	add.s32 	%r18180, %r18174, %r18179;
	xor.b32  	%r18181, %r18176, %r18180;
	shf.l.wrap.b32 	%r18182, %r18181, %r18181, 8;
	add.s32 	%r18183, %r18177, %r18182;
	xor.b32  	%r18184, %r18179, %r18183;
	shf.l.wrap.b32 	%r18185, %r18184, %r18184, 7;
	add.s32 	%r18186, %r18144, %r18137;
	xor.b32  	%r18187, %r18158, %r18186;
	shf.l.wrap.b32 	%r18188, %r18187, %r18187, 16;
	add.s32 	%r18189, %r18123, %r18188;
	xor.b32  	%r18190, %r18137, %r18189;
	shf.l.wrap.b32 	%r18191, %r18190, %r18190, 12;
	add.s32 	%r18192, %r18186, %r18191;
	xor.b32  	%r18193, %r18188, %r18192;
	shf.l.wrap.b32 	%r18194, %r18193, %r18193, 8;
	add.s32 	%r18195, %r18189, %r18194;
	xor.b32  	%r18196, %r18191, %r18195;
	shf.l.wrap.b32 	%r18197, %r18196, %r18196, 7;
	add.s32 	%r18198, %r18156, %r18149;
	xor.b32  	%r18199, %r18122, %r18198;
	shf.l.wrap.b32 	%r18200, %r18199, %r18199, 16;
	add.s32 	%r18201, %r18135, %r18200;
	xor.b32  	%r18202, %r18149, %r18201;
	shf.l.wrap.b32 	%r18203, %r18202, %r18202, 12;
	add.s32 	%r18204, %r18198, %r18203;
	xor.b32  	%r18205, %r18200, %r18204;
	shf.l.wrap.b32 	%r18206, %r18205, %r18205, 8;
	add.s32 	%r18207, %r18201, %r18206;
	xor.b32  	%r18208, %r18203, %r18207;
	shf.l.wrap.b32 	%r18209, %r18208, %r18208, 7;
	add.s32 	%r18210, %r18168, %r18185;
	xor.b32  	%r18211, %r18206, %r18210;
	shf.l.wrap.b32 	%r18212, %r18211, %r18211, 16;
	add.s32 	%r18213, %r18195, %r18212;
	xor.b32  	%r18214, %r18185, %r18213;
	shf.l.wrap.b32 	%r18215, %r18214, %r18214, 12;
	add.s32 	%r18216, %r18210, %r18215;
	xor.b32  	%r18217, %r18212, %r18216;
	shf.l.wrap.b32 	%r18218, %r18217, %r18217, 8;
	add.s32 	%r18219, %r18213, %r18218;
	xor.b32  	%r18220, %r18215, %r18219;
	shf.l.wrap.b32 	%r18221, %r18220, %r18220, 7;
	add.s32 	%r18222, %r18180, %r18197;
	xor.b32  	%r18223, %r18170, %r18222;
	shf.l.wrap.b32 	%r18224, %r18223, %r18223, 16;
	add.s32 	%r18225, %r18207, %r18224;
	xor.b32  	%r18226, %r18197, %r18225;
	shf.l.wrap.b32 	%r18227, %r18226, %r18226, 12;
	add.s32 	%r18228, %r18222, %r18227;
	xor.b32  	%r18229, %r18224, %r18228;
	shf.l.wrap.b32 	%r18230, %r18229, %r18229, 8;
	add.s32 	%r18231, %r18225, %r18230;
	xor.b32  	%r18232, %r18227, %r18231;
	shf.l.wrap.b32 	%r18233, %r18232, %r18232, 7;
	add.s32 	%r18234, %r18192, %r18209;
	xor.b32  	%r18235, %r18182, %r18234;
	shf.l.wrap.b32 	%r18236, %r18235, %r18235, 16;
	add.s32 	%r18237, %r18171, %r18236;
	xor.b32  	%r18238, %r18209, %r18237;
	shf.l.wrap.b32 	%r18239, %r18238, %r18238, 12;
	add.s32 	%r18240, %r18234, %r18239;
	xor.b32  	%r18241, %r18236, %r18240;
	shf.l.wrap.b32 	%r18242, %r18241, %r18241, 8;
	add.s32 	%r18243, %r18237, %r18242;
	xor.b32  	%r18244, %r18239, %r18243;
	shf.l.wrap.b32 	%r18245, %r18244, %r18244, 7;
	add.s32 	%r18246, %r18204, %r18173;
	xor.b32  	%r18247, %r18194, %r18246;
	shf.l.wrap.b32 	%r18248, %r18247, %r18247, 16;
	add.s32 	%r18249, %r18183, %r18248;
	xor.b32  	%r18250, %r18173, %r18249;
	shf.l.wrap.b32 	%r18251, %r18250, %r18250, 12;
	add.s32 	%r18252, %r18246, %r18251;
	xor.b32  	%r18253, %r18248, %r18252;
	shf.l.wrap.b32 	%r18254, %r18253, %r18253, 8;
	add.s32 	%r18255, %r18249, %r18254;
	xor.b32  	%r18256, %r18251, %r18255;
	shf.l.wrap.b32 	%r18257, %r18256, %r18256, 7;
	add.s32 	%r18258, %r18216, %r18257;
	xor.b32  	%r18259, %r18230, %r18258;
	shf.l.wrap.b32 	%r18260, %r18259, %r18259, 16;
	add.s32 	%r18261, %r18243, %r18260;
	xor.b32  	%r18262, %r18257, %r18261;
	shf.l.wrap.b32 	%r18263, %r18262, %r18262, 12;
	add.s32 	%r18264, %r18258, %r18263;
	xor.b32  	%r18265, %r18260, %r18264;
	shf.l.wrap.b32 	%r18266, %r18265, %r18265, 8;
	add.s32 	%r18267, %r18261, %r18266;
	xor.b32  	%r18268, %r18263, %r18267;
	shf.l.wrap.b32 	%r18269, %r18268, %r18268, 7;
	add.s32 	%r18270, %r18228, %r18221;
	xor.b32  	%r18271, %r18242, %r18270;
	shf.l.wrap.b32 	%r18272, %r18271, %r18271, 16;
	add.s32 	%r18273, %r18255, %r18272;
	xor.b32  	%r18274, %r18221, %r18273;
	shf.l.wrap.b32 	%r18275, %r18274, %r18274, 12;
	add.s32 	%r18276, %r18270, %r18275;
	xor.b32  	%r18277, %r18272, %r18276;
	shf.l.wrap.b32 	%r18278, %r18277, %r18277, 8;
	add.s32 	%r18279, %r18273, %r18278;
	xor.b32  	%r18280, %r18275, %r18279;
	shf.l.wrap.b32 	%r18281, %r18280, %r18280, 7;
	add.s32 	%r18282, %r18240, %r18233;
	xor.b32  	%r18283, %r18254, %r18282;
	shf.l.wrap.b32 	%r18284, %r18283, %r18283, 16;
	add.s32 	%r18285, %r18219, %r18284;
	xor.b32  	%r18286, %r18233, %r18285;
	shf.l.wrap.b32 	%r18287, %r18286, %r18286, 12;
	add.s32 	%r18288, %r18282, %r18287;
	xor.b32  	%r18289, %r18284, %r18288;
	shf.l.wrap.b32 	%r18290, %r18289, %r18289, 8;
	add.s32 	%r18291, %r18285, %r18290;
	xor.b32  	%r18292, %r18287, %r18291;
	shf.l.wrap.b32 	%r18293, %r18292, %r18292, 7;
	add.s32 	%r18294, %r18252, %r18245;
	xor.b32  	%r18295, %r18218, %r18294;
	shf.l.wrap.b32 	%r18296, %r18295, %r18295, 16;
	add.s32 	%r18297, %r18231, %r18296;
	xor.b32  	%r18298, %r18245, %r18297;
	shf.l.wrap.b32 	%r18299, %r18298, %r18298, 12;
	add.s32 	%r18300, %r18294, %r18299;
	xor.b32  	%r18301, %r18296, %r18300;
	shf.l.wrap.b32 	%r18302, %r18301, %r18301, 8;
	add.s32 	%r18303, %r18297, %r18302;
	xor.b32  	%r18304, %r18299, %r18303;
	shf.l.wrap.b32 	%r18305, %r18304, %r18304, 7;
	add.s32 	%r18306, %r18264, %r18281;
	xor.b32  	%r18307, %r18302, %r18306;
	shf.l.wrap.b32 	%r18308, %r18307, %r18307, 16;
	add.s32 	%r18309, %r18291, %r18308;
	xor.b32  	%r18310, %r18281, %r18309;
	shf.l.wrap.b32 	%r18311, %r18310, %r18310, 12;
	add.s32 	%r18312, %r18306, %r18311;
	xor.b32  	%r18313, %r18308, %r18312;
	shf.l.wrap.b32 	%r18314, %r18313, %r18313, 8;
	add.s32 	%r18315, %r18309, %r18314;
	xor.b32  	%r18316, %r18311, %r18315;
	shf.l.wrap.b32 	%r18317, %r18316, %r18316, 7;
	add.s32 	%r18318, %r18276, %r18293;
	xor.b32  	%r18319, %r18266, %r18318;
	shf.l.wrap.b32 	%r18320, %r18319, %r18319, 16;
	add.s32 	%r18321, %r18303, %r18320;
	xor.b32  	%r18322, %r18293, %r18321;
	shf.l.wrap.b32 	%r18323, %r18322, %r18322, 12;
	add.s32 	%r18324, %r18318, %r18323;
	xor.b32  	%r18325, %r18320, %r18324;
	shf.l.wrap.b32 	%r18326, %r18325, %r18325, 8;
	add.s32 	%r18327, %r18321, %r18326;
	xor.b32  	%r18328, %r18323, %r18327;
	shf.l.wrap.b32 	%r18329, %r18328, %r18328, 7;
	add.s32 	%r18330, %r18288, %r18305;
	xor.b32  	%r18331, %r18278, %r18330;
	shf.l.wrap.b32 	%r18332, %r18331, %r18331, 16;
	add.s32 	%r18333, %r18267, %r18332;
	xor.b32  	%r18334, %r18305, %r18333;
	shf.l.wrap.b32 	%r18335, %r18334, %r18334, 12;
	add.s32 	%r18336, %r18330, %r18335;
	xor.b32  	%r18337, %r18332, %r18336;
	shf.l.wrap.b32 	%r18338, %r18337, %r18337, 8;
	add.s32 	%r18339, %r18333, %r18338;
	xor.b32  	%r18340, %r18335, %r18339;
	shf.l.wrap.b32 	%r18341, %r18340, %r18340, 7;
	add.s32 	%r18342, %r18300, %r18269;
	xor.b32  	%r18343, %r18290, %r18342;
	shf.l.wrap.b32 	%r18344, %r18343, %r18343, 16;
	add.s32 	%r18345, %r18279, %r18344;
	xor.b32  	%r18346, %r18269, %r18345;
	shf.l.wrap.b32 	%r18347, %r18346, %r18346, 12;
	add.s32 	%r18348, %r18342, %r18347;
	xor.b32  	%r18349, %r18344, %r18348;
	shf.l.wrap.b32 	%r18350, %r18349, %r18349, 8;
	add.s32 	%r18351, %r18345, %r18350;
	xor.b32  	%r18352, %r18347, %r18351;
	shf.l.wrap.b32 	%r18353, %r18352, %r18352, 7;
	add.s32 	%r18354, %r18312, %r18353;
	xor.b32  	%r18355, %r18326, %r18354;
	shf.l.wrap.b32 	%r18356, %r18355, %r18355, 16;
	add.s32 	%r18357, %r18339, %r18356;
	xor.b32  	%r18358, %r18353, %r18357;
	shf.l.wrap.b32 	%r18359, %r18358, %r18358, 12;
	add.s32 	%r18360, %r18354, %r18359;
	xor.b32  	%r18361, %r18356, %r18360;
	shf.l.wrap.b32 	%r18362, %r18361, %r18361, 8;
	add.s32 	%r18363, %r18357, %r18362;
	xor.b32  	%r18364, %r18359, %r18363;
	shf.l.wrap.b32 	%r18365, %r18364, %r18364, 7;
	add.s32 	%r18366, %r18324, %r18317;
	xor.b32  	%r18367, %r18338, %r18366;
	shf.l.wrap.b32 	%r18368, %r18367, %r18367, 16;
	add.s32 	%r18369, %r18351, %r18368;
	xor.b32  	%r18370, %r18317, %r18369;
	shf.l.wrap.b32 	%r18371, %r18370, %r18370, 12;
	add.s32 	%r18372, %r18366, %r18371;
	xor.b32  	%r18373, %r18368, %r18372;
	shf.l.wrap.b32 	%r18374, %r18373, %r18373, 8;
	add.s32 	%r18375, %r18369, %r18374;
	xor.b32  	%r18376, %r18371, %r18375;
	shf.l.wrap.b32 	%r18377, %r18376, %r18376, 7;
	add.s32 	%r18378, %r18336, %r18329;
	xor.b32  	%r18379, %r18350, %r18378;
	shf.l.wrap.b32 	%r18380, %r18379, %r18379, 16;
	add.s32 	%r18381, %r18315, %r18380;
	xor.b32  	%r18382, %r18329, %r18381;
	shf.l.wrap.b32 	%r18383, %r18382, %r18382, 12;
	add.s32 	%r18384, %r18378, %r18383;
	xor.b32  	%r18385, %r18380, %r18384;
	shf.l.wrap.b32 	%r18386, %r18385, %r18385, 8;
	add.s32 	%r18387, %r18381, %r18386;
	xor.b32  	%r18388, %r18383, %r18387;
	shf.l.wrap.b32 	%r18389, %r18388, %r18388, 7;
	add.s32 	%r18390, %r18348, %r18341;
	xor.b32  	%r18391, %r18314, %r18390;
	shf.l.wrap.b32 	%r18392, %r18391, %r18391, 16;
	add.s32 	%r18393, %r18327, %r18392;
	xor.b32  	%r18394, %r18341, %r18393;
	shf.l.wrap.b32 	%r18395, %r18394, %r18394, 12;
	add.s32 	%r18396, %r18390, %r18395;
	xor.b32  	%r18397, %r18392, %r18396;
	shf.l.wrap.b32 	%r18398, %r18397, %r18397, 8;
	add.s32 	%r18399, %r18393, %r18398;
	xor.b32  	%r18400, %r18395, %r18399;
	shf.l.wrap.b32 	%r18401, %r18400, %r18400, 7;
	add.s32 	%r18402, %r18360, %r18377;
	xor.b32  	%r18403, %r18398, %r18402;
	shf.l.wrap.b32 	%r18404, %r18403, %r18403, 16;
	add.s32 	%r18405, %r18387, %r18404;
	xor.b32  	%r18406, %r18377, %r18405;
	shf.l.wrap.b32 	%r18407, %r18406, %r18406, 12;
	add.s32 	%r18408, %r18402, %r18407;
	xor.b32  	%r18409, %r18404, %r18408;
	shf.l.wrap.b32 	%r18410, %r18409, %r18409, 8;
	add.s32 	%r18411, %r18405, %r18410;
	xor.b32  	%r18412, %r18407, %r18411;
	shf.l.wrap.b32 	%r18413, %r18412, %r18412, 7;
	add.s32 	%r18414, %r18372, %r18389;
	xor.b32  	%r18415, %r18362, %r18414;
	shf.l.wrap.b32 	%r18416, %r18415, %r18415, 16;
	add.s32 	%r18417, %r18399, %r18416;
	xor.b32  	%r18418, %r18389, %r18417;
	shf.l.wrap.b32 	%r18419, %r18418, %r18418, 12;
	add.s32 	%r18420, %r18414, %r18419;
	xor.b32  	%r18421, %r18416, %r18420;
	shf.l.wrap.b32 	%r18422, %r18421, %r18421, 8;
	add.s32 	%r18423, %r18417, %r18422;
	xor.b32  	%r18424, %r18419, %r18423;
	shf.l.wrap.b32 	%r18425, %r18424, %r18424, 7;
	add.s32 	%r18426, %r18384, %r18401;
	xor.b32  	%r18427, %r18374, %r18426;
	shf.l.wrap.b32 	%r18428, %r18427, %r18427, 16;
	add.s32 	%r18429, %r18363, %r18428;
	xor.b32  	%r18430, %r18401, %r18429;
	shf.l.wrap.b32 	%r18431, %r18430, %r18430, 12;
	add.s32 	%r18432, %r18426, %r18431;
	xor.b32  	%r18433, %r18428, %r18432;
	shf.l.wrap.b32 	%r18434, %r18433, %r18433, 8;
	add.s32 	%r18435, %r18429, %r18434;
	xor.b32  	%r18436, %r18431, %r18435;
	shf.l.wrap.b32 	%r18437, %r18436, %r18436, 7;
	add.s32 	%r18438, %r18396, %r18365;
	xor.b32  	%r18439, %r18386, %r18438;
	shf.l.wrap.b32 	%r18440, %r18439, %r18439, 16;
	add.s32 	%r18441, %r18375, %r18440;
	xor.b32  	%r18442, %r18365, %r18441;
	shf.l.wrap.b32 	%r18443, %r18442, %r18442, 12;
	add.s32 	%r18444, %r18438, %r18443;
	xor.b32  	%r18445, %r18440, %r18444;
	shf.l.wrap.b32 	%r18446, %r18445, %r18445, 8;
	add.s32 	%r18447, %r18441, %r18446;
	xor.b32  	%r18448, %r18443, %r18447;
	shf.l.wrap.b32 	%r18449, %r18448, %r18448, 7;
	add.s32 	%r54590, %r18066, %r18408;
	add.s32 	%r54591, %r54598, %r18449;
	add.s32 	%r54589, %r18078, %r18420;
	add.s32 	%r54592, %r54597, %r18413;
	add.s32 	%r54588, %r18090, %r18432;
	add.s32 	%r54593, %r54596, %r18425;
	add.s32 	%r54587, %r18102, %r18444;
	add.s32 	%r54594, %r54595, %r18437;
	xor.b32  	%r18450, %r18067, 1;
	shf.l.wrap.b32 	%r18451, %r18067, %r18450, 16;
	add.s32 	%r18452, %r54598, %r18451;
	xor.b32  	%r18453, %r54598, %r18452;
	shf.l.wrap.b32 	%r18454, %r18453, %r18453, 12;
	add.s32 	%r18455, %r18067, %r18454;
	xor.b32  	%r18456, %r18451, %r18455;
	shf.l.wrap.b32 	%r18457, %r18456, %r18456, 8;
	add.s32 	%r18458, %r18452, %r18457;
	xor.b32  	%r18459, %r18454, %r18458;
	shf.l.wrap.b32 	%r18460, %r18459, %r18459, 7;
	add.s32 	%r18461, %r18455, %r18089;
	xor.b32  	%r18462, %r18110, %r18461;
	shf.l.wrap.b32 	%r18463, %r18462, %r18462, 16;
	add.s32 	%r18464, %r18099, %r18463;
	xor.b32  	%r18465, %r18089, %r18464;
	shf.l.wrap.b32 	%r18466, %r18465, %r18465, 12;
	add.s32 	%r18467, %r18461, %r18466;
	xor.b32  	%r18468, %r18463, %r18467;
	shf.l.wrap.b32 	%r18469, %r18468, %r18468, 8;
	add.s32 	%r18470, %r18464, %r18469;
	xor.b32  	%r18471, %r18466, %r18470;
	shf.l.wrap.b32 	%r18472, %r18471, %r18471, 7;
	xor.b32  	%r18473, %r18457, %r18126;
	shf.l.wrap.b32 	%r18474, %r18473, %r18473, 16;
	add.s32 	%r18475, %r18111, %r18474;
	xor.b32  	%r18476, %r18101, %r18475;
	shf.l.wrap.b32 	%r18477, %r18476, %r18476, 12;
	add.s32 	%r18478, %r18126, %r18477;
	xor.b32  	%r18479, %r18474, %r18478;
	shf.l.wrap.b32 	%r18480, %r18479, %r18479, 8;
	add.s32 	%r18481, %r18475, %r18480;
	xor.b32  	%r18482, %r18477, %r18481;
	shf.l.wrap.b32 	%r18483, %r18482, %r18482, 7;
	add.s32 	%r18484, %r18458, %r18140;
	xor.b32  	%r18485, %r18113, %r18484;
	shf.l.wrap.b32 	%r18486, %r18485, %r18485, 12;
	add.s32 	%r18487, %r18138, %r18486;
	xor.b32  	%r18488, %r18140, %r18487;
	shf.l.wrap.b32 	%r18489, %r18488, %r18488, 8;
	add.s32 	%r18490, %r18484, %r18489;
	xor.b32  	%r18491, %r18486, %r18490;
	shf.l.wrap.b32 	%r18492, %r18491, %r18491, 7;
	add.s32 	%r18493, %r18108, %r18460;
	xor.b32  	%r18494, %r18098, %r18493;
	shf.l.wrap.b32 	%r18495, %r18494, %r18494, 16;
	add.s32 	%r18496, %r18087, %r18495;
	xor.b32  	%r18497, %r18460, %r18496;
	shf.l.wrap.b32 	%r18498, %r18497, %r18497, 12;
	add.s32 	%r18499, %r18493, %r18498;
	xor.b32  	%r18500, %r18495, %r18499;
	shf.l.wrap.b32 	%r18501, %r18500, %r18500, 8;
	add.s32 	%r18502, %r18496, %r18501;
	xor.b32  	%r18503, %r18498, %r18502;
	shf.l.wrap.b32 	%r18504, %r18503, %r18503, 7;
	add.s32 	%r18505, %r18467, %r18504;
	xor.b32  	%r18506, %r18480, %r18505;
	shf.l.wrap.b32 	%r18507, %r18506, %r18506, 16;
	add.s32 	%r18508, %r18490, %r18507;
	xor.b32  	%r18509, %r18504, %r18508;
	shf.l.wrap.b32 	%r18510, %r18509, %r18509, 12;
	add.s32 	%r18511, %r18505, %r18510;
	xor.b32  	%r18512, %r18507, %r18511;
	shf.l.wrap.b32 	%r18513, %r18512, %r18512, 8;
	add.s32 	%r18514, %r18508, %r18513;
	xor.b32  	%r18515, %r18510, %r18514;
	shf.l.wrap.b32 	%r18516, %r18515, %r18515, 7;
	add.s32 	%r18517, %r18478, %r18472;
	xor.b32  	%r18518, %r18489, %r18517;
	shf.l.wrap.b32 	%r18519, %r18518, %r18518, 16;
	add.s32 	%r18520, %r18502, %r18519;
	xor.b32  	%r18521, %r18472, %r18520;
	shf.l.wrap.b32 	%r18522, %r18521, %r18521, 12;
	add.s32 	%r18523, %r18517, %r18522;
	xor.b32  	%r18524, %r18519, %r18523;
	shf.l.wrap.b32 	%r18525, %r18524, %r18524, 8;
	add.s32 	%r18526, %r18520, %r18525;
	xor.b32  	%r18527, %r18522, %r18526;
	shf.l.wrap.b32 	%r18528, %r18527, %r18527, 7;
	add.s32 	%r18529, %r18487, %r18483;
	xor.b32  	%r18530, %r18501, %r18529;
	shf.l.wrap.b32 	%r18531, %r18530, %r18530, 16;
	add.s32 	%r18532, %r18470, %r18531;
	xor.b32  	%r18533, %r18483, %r18532;
	shf.l.wrap.b32 	%r18534, %r18533, %r18533, 12;
	add.s32 	%r18535, %r18529, %r18534;
	xor.b32  	%r18536, %r18531, %r18535;
	shf.l.wrap.b32 	%r18537, %r18536, %r18536, 8;
	add.s32 	%r18538, %r18532, %r18537;
	xor.b32  	%r18539, %r18534, %r18538;
	shf.l.wrap.b32 	%r18540, %r18539, %r18539, 7;
	add.s32 	%r18541, %r18499, %r18492;
	xor.b32  	%r18542, %r18469, %r18541;
	shf.l.wrap.b32 	%r18543, %r18542, %r18542, 16;
	add.s32 	%r18544, %r18481, %r18543;
	xor.b32  	%r18545, %r18492, %r18544;
	shf.l.wrap.b32 	%r18546, %r18545, %r18545, 12;
	add.s32 	%r18547, %r18541, %r18546;
	xor.b32  	%r18548, %r18543, %r18547;
	shf.l.wrap.b32 	%r18549, %r18548, %r18548, 8;
	add.s32 	%r18550, %r18544, %r18549;
	xor.b32  	%r18551, %r18546, %r18550;
	shf.l.wrap.b32 	%r18552, %r18551, %r18551, 7;
	add.s32 	%r18553, %r18511, %r18528;
	xor.b32  	%r18554, %r18549, %r18553;
	shf.l.wrap.b32 	%r18555, %r18554, %r18554, 16;
	add.s32 	%r18556, %r18538, %r18555;
	xor.b32  	%r18557, %r18528, %r18556;
	shf.l.wrap.b32 	%r18558, %r18557, %r18557, 12;
	add.s32 	%r18559, %r18553, %r18558;
	xor.b32  	%r18560, %r18555, %r18559;
	shf.l.wrap.b32 	%r18561, %r18560, %r18560, 8;
	add.s32 	%r18562, %r18556, %r18561;
	xor.b32  	%r18563, %r18558, %r18562;
	shf.l.wrap.b32 	%r18564, %r18563, %r18563, 7;
	add.s32 	%r18565, %r18523, %r18540;
	xor.b32  	%r18566, %r18513, %r18565;
	shf.l.wrap.b32 	%r18567, %r18566, %r18566, 16;
	add.s32 	%r18568, %r18550, %r18567;
	xor.b32  	%r18569, %r18540, %r18568;
	shf.l.wrap.b32 	%r18570, %r18569, %r18569, 12;
	add.s32 	%r18571, %r18565, %r18570;
	xor.b32  	%r18572, %r18567, %r18571;
	shf.l.wrap.b32 	%r18573, %r18572, %r18572, 8;
	add.s32 	%r18574, %r18568, %r18573;
	xor.b32  	%r18575, %r18570, %r18574;
	shf.l.wrap.b32 	%r18576, %r18575, %r18575, 7;
	add.s32 	%r18577, %r18535, %r18552;
	xor.b32  	%r18578, %r18525, %r18577;
	shf.l.wrap.b32 	%r18579, %r18578, %r18578, 16;
	add.s32 	%r18580, %r18514, %r18579;
	xor.b32  	%r18581, %r18552, %r18580;
	shf.l.wrap.b32 	%r18582, %r18581, %r18581, 12;
	add.s32 	%r18583, %r18577, %r18582;
	xor.b32  	%r18584, %r18579, %r18583;
	shf.l.wrap.b32 	%r18585, %r18584, %r18584, 8;
	add.s32 	%r18586, %r18580, %r18585;
	xor.b32  	%r18587, %r18582, %r18586;
	shf.l.wrap.b32 	%r18588, %r18587, %r18587, 7;
	add.s32 	%r18589, %r18547, %r18516;
	xor.b32  	%r18590, %r18537, %r18589;
	shf.l.wrap.b32 	%r18591, %r18590, %r18590, 16;
	add.s32 	%r18592, %r18526, %r18591;
	xor.b32  	%r18593, %r18516, %r18592;
	shf.l.wrap.b32 	%r18594, %r18593, %r18593, 12;
	add.s32 	%r18595, %r18589, %r18594;
	xor.b32  	%r18596, %r18591, %r18595;
	shf.l.wrap.b32 	%r18597, %r18596, %r18596, 8;
	add.s32 	%r18598, %r18592, %r18597;
	xor.b32  	%r18599, %r18594, %r18598;
	shf.l.wrap.b32 	%r18600, %r18599, %r18599, 7;
	add.s32 	%r18601, %r18559, %r18600;
	xor.b32  	%r18602, %r18573, %r18601;
	shf.l.wrap.b32 	%r18603, %r18602, %r18602, 16;
	add.s32 	%r18604, %r18586, %r18603;
	xor.b32  	%r18605, %r18600, %r18604;
	shf.l.wrap.b32 	%r18606, %r18605, %r18605, 12;
	add.s32 	%r18607, %r18601, %r18606;
	xor.b32  	%r18608, %r18603, %r18607;
	shf.l.wrap.b32 	%r18609, %r18608, %r18608, 8;
	add.s32 	%r18610, %r18604, %r18609;
	xor.b32  	%r18611, %r18606, %r18610;
	shf.l.wrap.b32 	%r18612, %r18611, %r18611, 7;
	add.s32 	%r18613, %r18571, %r18564;
	xor.b32  	%r18614, %r18585, %r18613;
	shf.l.wrap.b32 	%r18615, %r18614, %r18614, 16;
	add.s32 	%r18616, %r18598, %r18615;
	xor.b32  	%r18617, %r18564, %r18616;
	shf.l.wrap.b32 	%r18618, %r18617, %r18617, 12;
	add.s32 	%r18619, %r18613, %r18618;
	xor.b32  	%r18620, %r18615, %r18619;
	shf.l.wrap.b32 	%r18621, %r18620, %r18620, 8;
	add.s32 	%r18622, %r18616, %r18621;
	xor.b32  	%r18623, %r18618, %r18622;
	shf.l.wrap.b32 	%r18624, %r18623, %r18623, 7;
	add.s32 	%r18625, %r18583, %r18576;
	xor.b32  	%r18626, %r18597, %r18625;
	shf.l.wrap.b32 	%r18627, %r18626, %r18626, 16;
	add.s32 	%r18628, %r18562, %r18627;
	xor.b32  	%r18629, %r18576, %r18628;
	shf.l.wrap.b32 	%r18630, %r18629, %r18629, 12;
	add.s32 	%r18631, %r18625, %r18630;
	xor.b32  	%r18632, %r18627, %r18631;
	shf.l.wrap.b32 	%r18633, %r18632, %r18632, 8;
	add.s32 	%r18634, %r18628, %r18633;
	xor.b32  	%r18635, %r18630, %r18634;
	shf.l.wrap.b32 	%r18636, %r18635, %r18635, 7;
	add.s32 	%r18637, %r18595, %r18588;
	xor.b32  	%r18638, %r18561, %r18637;
	shf.l.wrap.b32 	%r18639, %r18638, %r18638, 16;
	add.s32 	%r18640, %r18574, %r18639;
	xor.b32  	%r18641, %r18588, %r18640;
	shf.l.wrap.b32 	%r18642, %r18641, %r18641, 12;
	add.s32 	%r18643, %r18637, %r18642;
	xor.b32  	%r18644, %r18639, %r18643;
	shf.l.wrap.b32 	%r18645, %r18644, %r18644, 8;
	add.s32 	%r18646, %r18640, %r18645;
	xor.b32  	%r18647, %r18642, %r18646;
	shf.l.wrap.b32 	%r18648, %r18647, %r18647, 7;
	add.s32 	%r18649, %r18607, %r18624;
	xor.b32  	%r18650, %r18645, %r18649;
	shf.l.wrap.b32 	%r18651, %r18650, %r18650, 16;
	add.s32 	%r18652, %r18634, %r18651;
	xor.b32  	%r18653, %r18624, %r18652;
	shf.l.wrap.b32 	%r18654, %r18653, %r18653, 12;
	add.s32 	%r18655, %r18649, %r18654;
	xor.b32  	%r18656, %r18651, %r18655;
	shf.l.wrap.b32 	%r18657, %r18656, %r18656, 8;
	add.s32 	%r18658, %r18652, %r18657;
	xor.b32  	%r18659, %r18654, %r18658;
	shf.l.wrap.b32 	%r18660, %r18659, %r18659, 7;
	add.s32 	%r18661, %r18619, %r18636;
	xor.b32  	%r18662, %r18609, %r18661;
	shf.l.wrap.b32 	%r18663, %r18662, %r18662, 16;
	add.s32 	%r18664, %r18646, %r18663;
	xor.b32  	%r18665, %r18636, %r18664;
	shf.l.wrap.b32 	%r18666, %r18665, %r18665, 12;
	add.s32 	%r18667, %r18661, %r18666;
	xor.b32  	%r18668, %r18663, %r18667;
	shf.l.wrap.b32 	%r18669, %r18668, %r18668, 8;
	add.s32 	%r18670, %r18664, %r18669;
	xor.b32  	%r18671, %r18666, %r18670;
	shf.l.wrap.b32 	%r18672, %r18671, %r18671, 7;
	add.s32 	%r18673, %r18631, %r18648;
	xor.b32  	%r18674, %r18621, %r18673;
	shf.l.wrap.b32 	%r18675, %r18674, %r18674, 16;
	add.s32 	%r18676, %r18610, %r18675;
	xor.b32  	%r18677, %r18648, %r18676;
	shf.l.wrap.b32 	%r18678, %r18677, %r18677, 12;
	add.s32 	%r18679, %r18673, %r18678;
	xor.b32  	%r18680, %r18675, %r18679;
	shf.l.wrap.b32 	%r18681, %r18680, %r18680, 8;
	add.s32 	%r18682, %r18676, %r18681;
	xor.b32  	%r18683, %r18678, %r18682;
	shf.l.wrap.b32 	%r18684, %r18683, %r18683, 7;
	add.s32 	%r18685, %r18643, %r18612;
	xor.b32  	%r18686, %r18633, %r18685;
	shf.l.wrap.b32 	%r18687, %r18686, %r18686, 16;
	add.s32 	%r18688, %r18622, %r18687;
	xor.b32  	%r18689, %r18612, %r18688;
	shf.l.wrap.b32 	%r18690, %r18689, %r18689, 12;
	add.s32 	%r18691, %r18685, %r18690;
	xor.b32  	%r18692, %r18687, %r18691;
	shf.l.wrap.b32 	%r18693, %r18692, %r18692, 8;
	add.s32 	%r18694, %r18688, %r18693;
	xor.b32  	%r18695, %r18690, %r18694;
	shf.l.wrap.b32 	%r18696, %r18695, %r18695, 7;
	add.s32 	%r18697, %r18655, %r18696;
	xor.b32  	%r18698, %r18669, %r18697;
	shf.l.wrap.b32 	%r18699, %r18698, %r18698, 16;
	add.s32 	%r18700, %r18682, %r18699;
	xor.b32  	%r18701, %r18696, %r18700;
	shf.l.wrap.b32 	%r18702, %r18701, %r18701, 12;
	add.s32 	%r18703, %r18697, %r18702;
	xor.b32  	%r18704, %r18699, %r18703;
	shf.l.wrap.b32 	%r18705, %r18704, %r18704, 8;
	add.s32 	%r18706, %r18667, %r18660;
	xor.b32  	%r18707, %r18681, %r18706;
	shf.l.wrap.b32 	%r18708, %r18707, %r18707, 16;
	add.s32 	%r18709, %r18694, %r18708;
	xor.b32  	%r18710, %r18660, %r18709;
	shf.l.wrap.b32 	%r18711, %r18710, %r18710, 12;
	add.s32 	%r18712, %r18706, %r18711;
	xor.b32  	%r18713, %r18708, %r18712;
	shf.l.wrap.b32 	%r18714, %r18713, %r18713, 8;
	add.s32 	%r18715, %r18709, %r18714;
	xor.b32  	%r18716, %r18711, %r18715;
	shf.l.wrap.b32 	%r18717, %r18716, %r18716, 7;
	add.s32 	%r18718, %r18679, %r18672;
	xor.b32  	%r18719, %r18693, %r18718;
	shf.l.wrap.b32 	%r18720, %r18719, %r18719, 16;
	add.s32 	%r18721, %r18658, %r18720;
	xor.b32  	%r18722, %r18672, %r18721;
	shf.l.wrap.b32 	%r18723, %r18722, %r18722, 12;
	add.s32 	%r18724, %r18718, %r18723;
	xor.b32  	%r18725, %r18720, %r18724;
	shf.l.wrap.b32 	%r18726, %r18725, %r18725, 8;
	add.s32 	%r18727, %r18721, %r18726;
	xor.b32  	%r18728, %r18723, %r18727;
	shf.l.wrap.b32 	%r18729, %r18728, %r18728, 7;
	add.s32 	%r18730, %r18691, %r18684;
	xor.b32  	%r18731, %r18657, %r18730;
	shf.l.wrap.b32 	%r18732, %r18731, %r18731, 16;
	add.s32 	%r18733, %r18670, %r18732;
	xor.b32  	%r18734, %r18684, %r18733;
	shf.l.wrap.b32 	%r18735, %r18734, %r18734, 12;
	add.s32 	%r18736, %r18730, %r18735;
	xor.b32  	%r18737, %r18732, %r18736;
	shf.l.wrap.b32 	%r18738, %r18737, %r18737, 8;
	add.s32 	%r18739, %r18733, %r18738;
	add.s32 	%r18740, %r18703, %r18717;
	xor.b32  	%r18741, %r18738, %r18740;
	shf.l.wrap.b32 	%r18742, %r18741, %r18741, 16;
	add.s32 	%r18743, %r18727, %r18742;
	xor.b32  	%r18744, %r18717, %r18743;
	shr.u32 	%r18745, %r18744, 20;
	add.s32 	%r18746, %r18740, %r18745;
	add.s32 	%r18747, %r18712, %r18729;
	xor.b32  	%r18748, %r18705, %r18747;
	shf.l.wrap.b32 	%r18749, %r18748, %r18748, 16;
	add.s32 	%r18750, %r18739, %r18749;
	xor.b32  	%r18751, %r18729, %r18750;
	shr.u32 	%r18752, %r18751, 20;
	add.s32 	%r18753, %r18747, %r18752;
	add.s32 	%r18754, %r18066, %r18746;
	add.s32 	%r18755, %r18078, %r18753;
	cvt.u32.u16 	%r18756, %rs86;
	add.s32 	%r18757, %r18756, %r54586;
	add.s32 	%r18758, %r18757, -11;
	not.b32 	%r18759, %r18758;
	add.s32 	%r18760, %r18759, %r2198;
	mov.u32 	%r18761, %ctaid.x;
	shl.b32 	%r18762, %r18761, 11;
	mov.u32 	%r18763, %tid.x;
	and.b32  	%r18764, %r18763, 31;
	or.b32  	%r18765, %r18762, %r18764;
	shl.b32 	%r18766, %r18763, 3;
	and.b32  	%r18767, %r18766, 7936;
	add.s32 	%r18768, %r54317, %r18767;
	add.s32 	%r18769, %r18765, %r18768;
	shr.u32 	%r18770, %r18769, %r18760;
	and.b32  	%r18771, %r18770, 1;
	setp.eq.b32 	%p135, %r18771, 1;
	selp.b32 	%r18772, %r18755, %r18754, %p135;
	cvt.u16.u32 	%rs441, %r18772;
	and.b16  	%rs774, %rs441, 1;
	and.b16  	%rs442, %rs772, 255;
	setp.ne.s16 	%p136, %rs442, 1;
	@%p136 bra 	$L__BB4_173;
	ld.param.u64 	%rd792, [fused_batch_pir_kernel_optimized_16_param_1];
	cvt.u32.u16 	%r18773, %rs86;
	add.s32 	%r18774, %r18773, %r54586;
	add.s32 	%r18775, %r18774, -11;
	not.b32 	%r18776, %r18775;
	add.s32 	%r18777, %r18776, %r2198;
	mov.u32 	%r18778, %ctaid.x;
	shl.b32 	%r18779, %r18778, 11;
	mov.u32 	%r18780, %tid.x;
	and.b32  	%r18781, %r18780, 31;
	or.b32  	%r18782, %r18779, %r18781;
	shl.b32 	%r18783, %r18780, 3;
	and.b32  	%r18784, %r18783, 7936;
	add.s32 	%r18785, %r54317, %r18784;
	add.s32 	%r18786, %r18782, %r18785;
	shr.u32 	%r18787, %r18786, %r18777;
	and.b32  	%r18788, %r18787, 1;
	setp.eq.b32 	%p137, %r18788, 1;
	cvt.u64.u32 	%rd173, %r54586;
	cvt.u64.u16 	%rd174, %rs86;
	add.s64 	%rd175, %rd173, %rd174;
	cvta.to.global.u64 	%rd176, %rd792;
	shl.b64 	%rd177, %rd175, 4;
	add.s64 	%rd178, %rd176, %rd177;
	ld.global.u32 	%r18789, [%rd178+5212];
	selp.b32 	%r18790, %r54591, %r54590, %p137;
	xor.b32  	%r18791, %r18790, %r18789;
	selp.b32 	%r18792, %r54592, %r54589, %p137;
	selp.b32 	%r54590, %r54590, %r18791, %p137;
	selp.b32 	%r54591, %r18791, %r54591, %p137;
	ld.global.u32 	%r18793, [%rd178+5216];
	xor.b32  	%r18794, %r18792, %r18793;
	selp.b32 	%r18795, %r54593, %r54588, %p137;
	selp.b32 	%r54589, %r54589, %r18794, %p137;
	selp.b32 	%r54592, %r18794, %r54592, %p137;
	ld.global.u32 	%r18796, [%rd178+5220];
	xor.b32  	%r18797, %r18795, %r18796;
	selp.b32 	%r18798, %r54594, %r54587, %p137;
	selp.b32 	%r54588, %r54588, %r18797, %p137;
	selp.b32 	%r54593, %r18797, %r54593, %p137;
	ld.global.u32 	%r18799, [%rd178+5224];
	xor.b32  	%r18800, %r18798, %r18799;
	selp.b64 	%rd179, 445, 420, %p137;
	selp.b32 	%r54587, %r54587, %r18800, %p137;
	selp.b32 	%r54594, %r18800, %r54594, %p137;
	add.s64 	%rd180, %rd179, %rd175;
	add.s64 	%rd181, %rd180, %rd176;
	ld.global.u8 	%rs443, [%rd181+5357];
	xor.b16  	%rs774, %rs443, %rs774;
$L__BB4_173:
	cvt.u32.u16 	%r18801, %rs86;
	add.s32 	%r18802, %r18801, -11;
	add.s32 	%r18803, %r54586, %r18802;
	not.b32 	%r18804, %r18803;
	add.s32 	%r18805, %r18804, %r2198;
	mov.u32 	%r18806, %ctaid.x;
	shl.b32 	%r18807, %r18806, 11;
	mov.u32 	%r18808, %tid.x;
	and.b32  	%r18809, %r18808, 31;
	or.b32  	%r18810, %r18807, %r18809;
	shl.b32 	%r18811, %r18808, 3;
	and.b32  	%r18812, %r18811, 7936;
	add.s32 	%r18813, %r54317, %r18812;
	add.s32 	%r18814, %r18810, %r18813;
	shr.u32 	%r18815, %r18814, %r18805;
	and.b32  	%r18816, %r18815, 1;
	setp.eq.b32 	%p138, %r18816, 1;
	selp.b32 	%r54598, %r54591, %r54590, %p138;
	selp.b32 	%r54597, %r54592, %r54589, %p138;
	selp.b32 	%r54596, %r54593, %r54588, %p138;
	selp.b32 	%r54595, %r54594, %r54587, %p138;
	add.s32 	%r54586, %r54586, 1;
	sub.s32 	%r18817, %r2198, %r18802;
	setp.ne.s32 	%p139, %r54586, %r18817;
	mov.u16 	%rs772, %rs774;
	@%p139 bra 	$L__BB4_171;
$L__BB4_174:
	and.b16  	%rs444, %rs774, 255;
	setp.ne.s16 	%p140, %rs444, 1;
	@%p140 bra 	$L__BB4_176;
	ld.param.u64 	%rd793, [fused_batch_pir_kernel_optimized_16_param_1];
	cvta.to.global.u64 	%rd182, %rd793;
	ld.global.u32 	%r18818, [%rd182+5840];
	xor.b32  	%r54598, %r54598, %r18818;
$L__BB4_176:
	@%p140 bra 	$L__BB4_178;
	ld.param.u64 	%rd794, [fused_batch_pir_kernel_optimized_16_param_1];
	cvta.to.global.u64 	%rd183, %rd794;
	ld.global.u32 	%r18819, [%rd183+5844];
	xor.b32  	%r54597, %r54597, %r18819;
$L__BB4_178:
	@%p140 bra 	$L__BB4_180;
	ld.param.u64 	%rd795, [fused_batch_pir_kernel_optimized_16_param_1];
	cvta.to.global.u64 	%rd184, %rd795;
	ld.global.u32 	%r18820, [%rd184+5848];
	xor.b32  	%r54596, %r54596, %r18820;
$L__BB4_180:
	@%p140 bra 	$L__BB4_182;
	ld.param.u64 	%rd796, [fused_batch_pir_kernel_optimized_16_param_1];
	cvta.to.global.u64 	%rd185, %rd796;
	ld.global.u32 	%r18821, [%rd185+5852];
	xor.b32  	%r54595, %r54595, %r18821;
$L__BB4_182:
	ld.param.u32 	%r52722, [fused_batch_pir_kernel_optimized_16_param_4];
	mov.u32 	%r18823, %ctaid.x;
	shl.b32 	%r18824, %r18823, 11;
	mov.u32 	%r18825, %tid.x;
	and.b32  	%r18826, %r18825, 31;
	or.b32  	%r18827, %r18824, %r18826;
	shl.b32 	%r18828, %r18825, 3;
	and.b32  	%r18829, %r18828, 7936;
	add.s32 	%r18830, %r54317, %r18829;
	add.s32 	%r18831, %r18827, %r18830;
	setp.ge.s32 	%p144, %r18831, %r52722;
	mov.b32 	%r54619, 0;
	mov.u32 	%r54620, %r54619;
	mov.u32 	%r54621, %r54619;
	mov.u32 	%r54622, %r54619;
	@%p144 bra 	$L__BB4_196;
	ld.param.u64 	%rd797, [fused_batch_pir_kernel_optimized_16_param_1];
	cvta.to.global.u64 	%rd186, %rd797;
	ld.global.u8 	%rs448, [%rd186+5873];
	max.u16 	%rs93, %rs448, 11;
	cvt.u32.u16 	%r18832, %rs93;
	ld.shared.v4.u32 	{%r54622, %r54621, %r54620, %r54619}, [s_mem+197616];
	ld.shared.u8 	%rs777, [s_mem+197632];
	cvt.u32.u16 	%r2252, %rs448;
	sub.s32 	%r18833, %r2252, %r18832;
	add.s32 	%r18834, %r18833, 11;
	setp.lt.s32 	%p145, %r18834, 1;
	@%p145 bra 	$L__BB4_188;
	mov.b32 	%r54610, 0;
	mov.u16 	%rs775, %rs777;
$L__BB4_185:
	.pragma "nounroll";
	ld.const.u32 	%r18836, [CHACHA_CONSTANTS];
	add.s32 	%r18837, %r18836, %r54622;
	shf.l.wrap.b32 	%r18838, %r18837, %r18837, 16;
	add.s32 	%r18839, %r54622, %r18838;
	xor.b32  	%r18840, %r54622, %r18839;
	shf.l.wrap.b32 	%r18841, %r18840, %r18840, 12;
	add.s32 	%r18842, %r18837, %r18841;
	xor.b32  	%r18843, %r18838, %r18842;
	shf.l.wrap.b32 	%r18844, %r18843, %r18843, 8;
	add.s32 	%r18845, %r18839, %r18844;
	xor.b32  	%r18846, %r18841, %r18845;
	shf.l.wrap.b32 	%r18847, %r18846, %r18846, 7;
	ld.const.u32 	%r18848, [CHACHA_CONSTANTS+4];
	add.s32 	%r18849, %r18848, %r54621;
	shf.l.wrap.b32 	%r18850, %r18849, %r18849, 16;
	add.s32 	%r18851, %r54621, %r18850;
	xor.b32  	%r18852, %r54621, %r18851;
	shf.l.wrap.b32 	%r18853, %r18852, %r18852, 12;
	add.s32 	%r18854, %r18849, %r18853;
	xor.b32  	%r18855, %r18850, %r18854;
	shf.l.wrap.b32 	%r18856, %r18855, %r18855, 8;
	add.s32 	%r18857, %r18851, %r18856;
	xor.b32  	%r18858, %r18853, %r18857;
	shf.l.wrap.b32 	%r18859, %r18858, %r18858, 7;
	ld.const.u32 	%r18860, [CHACHA_CONSTANTS+8];
	add.s32 	%r18861, %r18860, %r54620;
	shf.l.wrap.b32 	%r18862, %r18861, %r18861, 16;
	add.s32 	%r18863, %r54620, %r18862;
	xor.b32  	%r18864, %r54620, %r18863;
	shf.l.wrap.b32 	%r18865, %r18864, %r18864, 12;
	add.s32 	%r18866, %r18861, %r18865;
	xor.b32  	%r18867, %r18862, %r18866;
	shf.l.wrap.b32 	%r18868, %r18867, %r18867, 8;
	add.s32 	%r18869, %r18863, %r18868;
	xor.b32  	%r18870, %r18865, %r18869;
	shf.l.wrap.b32 	%r18871, %r18870, %r18870, 7;
	ld.const.u32 	%r18872, [CHACHA_CONSTANTS+12];
	add.s32 	%r18873, %r18872, %r54619;
	shf.l.wrap.b32 	%r18874, %r18873, %r18873, 16;
	add.s32 	%r18875, %r54619, %r18874;
	xor.b32  	%r18876, %r54619, %r18875;
	shf.l.wrap.b32 	%r18877, %r18876, %r18876, 12;
	add.s32 	%r18878, %r18873, %r18877;
	xor.b32  	%r18879, %r18874, %r18878;
	shf.l.wrap.b32 	%r18880, %r18879, %r18879, 8;
	add.s32 	%r18881, %r18875, %r18880;
	xor.b32  	%r18882, %r18877, %r18881;
	shf.l.wrap.b32 	%r18883, %r18882, %r18882, 7;
	add.s32 	%r18884, %r18842, %r18859;
	xor.b32  	%r18885, %r18880, %r18884;
	shf.l.wrap.b32 	%r18886, %r18885, %r18885, 16;
	add.s32 	%r18887, %r18869, %r18886;
	xor.b32  	%r18888, %r18859, %r18887;
	shf.l.wrap.b32 	%r18889, %r18888, %r18888, 12;
	add.s32 	%r18890, %r18884, %r18889;
	xor.b32  	%r18891, %r18886, %r18890;
	shf.l.wrap.b32 	%r18892, %r18891, %r18891, 8;
	add.s32 	%r18893, %r18887, %r18892;
	xor.b32  	%r18894, %r18889, %r18893;
	shf.l.wrap.b32 	%r18895, %r18894, %r18894, 7;
	add.s32 	%r18896, %r18854, %r18871;
	xor.b32  	%r18897, %r18844, %r18896;
	shf.l.wrap.b32 	%r18898, %r18897, %r18897, 16;
	add.s32 	%r18899, %r18881, %r18898;
	xor.b32  	%r18900, %r18871, %r18899;
	shf.l.wrap.b32 	%r18901, %r18900, %r18900, 12;
	add.s32 	%r18902, %r18896, %r18901;
	xor.b32  	%r18903, %r18898, %r18902;
	shf.l.wrap.b32 	%r18904, %r18903, %r18903, 8;
	add.s32 	%r18905, %r18899, %r18904;
	xor.b32  	%r18906, %r18901, %r18905;
	shf.l.wrap.b32 	%r18907, %r18906, %r18906, 7;
	add.s32 	%r18908, %r18866, %r18883;
	xor.b32  	%r18909, %r18856, %r18908;
	shf.l.wrap.b32 	%r18910, %r18909, %r18909, 16;
	add.s32 	%r18911, %r18845, %r18910;
	xor.b32  	%r18912, %r18883, %r18911;
	shf.l.wrap.b32 	%r18913, %r18912, %r18912, 12;
	add.s32 	%r18914, %r18908, %r18913;
	xor.b32  	%r18915, %r18910, %r18914;
	shf.l.wrap.b32 	%r18916, %r18915, %r18915, 8;
	add.s32 	%r18917, %r18911, %r18916;
	xor.b32  	%r18918, %r18913, %r18917;
	shf.l.wrap.b32 	%r18919, %r18918, %r18918, 7;
	add.s32 	%r18920, %r18878, %r18847;
	xor.b32  	%r18921, %r18868, %r18920;
	shf.l.wrap.b32 	%r18922, %r18921, %r18921, 16;
	add.s32 	%r18923, %r18857, %r18922;
	xor.b32  	%r18924, %r18847, %r18923;
	shf.l.wrap.b32 	%r18925, %r18924, %r18924, 12;
	add.s32 	%r18926, %r18920, %r18925;
	xor.b32  	%r18927, %r18922, %r18926;
	shf.l.wrap.b32 	%r18928, %r18927, %r18927, 8;
	add.s32 	%r18929, %r18923, %r18928;
	xor.b32  	%r18930, %r18925, %r18929;
	shf.l.wrap.b32 	%r18931, %r18930, %r18930, 7;
	add.s32 	%r18932, %r18890, %r18931;
	xor.b32  	%r18933, %r18904, %r18932;
	shf.l.wrap.b32 	%r18934, %r18933, %r18933, 16;
	add.s32 	%r18935, %r18917, %r18934;
	xor.b32  	%r18936, %r18931, %r18935;
	shf.l.wrap.b32 	%r18937, %r18936, %r18936, 12;
	add.s32 	%r18938, %r18932, %r18937;
	xor.b32  	%r18939, %r18934, %r18938;
	shf.l.wrap.b32 	%r18940, %r18939, %r18939, 8;
	add.s32 	%r18941, %r18935, %r18940;
	xor.b32  	%r18942, %r18937, %r18941;
	shf.l.wrap.b32 	%r18943, %r18942, %r18942, 7;
	add.s32 	%r18944, %r18902, %r18895;
	xor.b32  	%r18945, %r18916, %r18944;
	shf.l.wrap.b32 	%r18946, %r18945, %r18945, 16;
	add.s32 	%r18947, %r18929, %r18946;
	xor.b32  	%r18948, %r18895, %r18947;
	shf.l.wrap.b32 	%r18949, %r18948, %r18948, 12;
	add.s32 	%r18950, %r18944, %r18949;
	xor.b32  	%r18951, %r18946, %r18950;
	shf.l.wrap.b32 	%r18952, %r18951, %r18951, 8;
	add.s32 	%r18953, %r18947, %r18952;
	xor.b32  	%r18954, %r18949, %r18953;
	shf.l.wrap.b32 	%r18955, %r18954, %r18954, 7;
	add.s32 	%r18956, %r18914, %r18907;
	xor.b32  	%r18957, %r18928, %r18956;
	shf.l.wrap.b32 	%r18958, %r18957, %r18957, 16;
	add.s32 	%r18959, %r18893, %r18958;
	xor.b32  	%r18960, %r18907, %r18959;
	shf.l.wrap.b32 	%r18961, %r18960, %r18960, 12;
	add.s32 	%r18962, %r18956, %r18961;
	xor.b32  	%r18963, %r18958, %r18962;
	shf.l.wrap.b32 	%r18964, %r18963, %r18963, 8;
	add.s32 	%r18965, %r18959, %r18964;
	xor.b32  	%r18966, %r18961, %r18965;
	shf.l.wrap.b32 	%r18967, %r18966, %r18966, 7;
	add.s32 	%r18968, %r18926, %r18919;
	xor.b32  	%r18969, %r18892, %r18968;
	shf.l.wrap.b32 	%r18970, %r18969, %r18969, 16;
	add.s32 	%r18971, %r18905, %r18970;
	xor.b32  	%r18972, %r18919, %r18971;
	shf.l.wrap.b32 	%r18973, %r18972, %r18972, 12;
	add.s32 	%r18974, %r18968, %r18973;
	xor.b32  	%r18975, %r18970, %r18974;
	shf.l.wrap.b32 	%r18976, %r18975, %r18975, 8;
	add.s32 	%r18977, %r18971, %r18976;
	xor.b32  	%r18978, %r18973, %r18977;
	shf.l.wrap.b32 	%r18979, %r18978, %r18978, 7;
	add.s32 	%r18980, %r18938, %r18955;
	xor.b32  	%r18981, %r18976, %r18980;
	shf.l.wrap.b32 	%r18982, %r18981, %r18981, 16;
	add.s32 	%r18983, %r18965, %r18982;
	xor.b32  	%r18984, %r18955, %r18983;
	shf.l.wrap.b32 	%r18985, %r18984, %r18984, 12;
	add.s32 	%r18986, %r18980, %r18985;
	xor.b32  	%r18987, %r18982, %r18986;
	shf.l.wrap.b32 	%r18988, %r18987, %r18987, 8;
	add.s32 	%r18989, %r18983, %r18988;
	xor.b32  	%r18990, %r18985, %r18989;
	shf.l.wrap.b32 	%r18991, %r18990, %r18990, 7;
	add.s32 	%r18992, %r18950, %r18967;
	xor.b32  	%r18993, %r18940, %r18992;
	shf.l.wrap.b32 	%r18994, %r18993, %r18993, 16;
	add.s32 	%r18995, %r18977, %r18994;
	xor.b32  	%r18996, %r18967, %r18995;
	shf.l.wrap.b32 	%r18997, %r18996, %r18996, 12;
	add.s32 	%r18998, %r18992, %r18997;
	xor.b32  	%r18999, %r18994, %r18998;
	shf.l.wrap.b32 	%r19000, %r18999, %r18999, 8;
	add.s32 	%r19001, %r18995, %r19000;
	xor.b32  	%r19002, %r18997, %r19001;
	shf.l.wrap.b32 	%r19003, %r19002, %r19002, 7;
	add.s32 	%r19004, %r18962, %r18979;
	xor.b32  	%r19005, %r18952, %r19004;
	shf.l.wrap.b32 	%r19006, %r19005, %r19005, 16;
	add.s32 	%r19007, %r18941, %r19006;
	xor.b32  	%r19008, %r18979, %r19007;
	shf.l.wrap.b32 	%r19009, %r19008, %r19008, 12;
	add.s32 	%r19010, %r19004, %r19009;
	xor.b32  	%r19011, %r19006, %r19010;
	shf.l.wrap.b32 	%r19012, %r19011, %r19011, 8;
	add.s32 	%r19013, %r19007, %r19012;
	xor.b32  	%r19014, %r19009, %r19013;
	shf.l.wrap.b32 	%r19015, %r19014, %r19014, 7;
	add.s32 	%r19016, %r18974, %r18943;
	xor.b32  	%r19017, %r18964, %r19016;
	shf.l.wrap.b32 	%r19018, %r19017, %r19017, 16;
	add.s32 	%r19019, %r18953, %r19018;
	xor.b32  	%r19020, %r18943, %r19019;
	shf.l.wrap.b32 	%r19021, %r19020, %r19020, 12;
	add.s32 	%r19022, %r19016, %r19021;
	xor.b32  	%r19023, %r19018, %r19022;
	shf.l.wrap.b32 	%r19024, %r19023, %r19023, 8;
	add.s32 	%r19025, %r19019, %r19024;
	xor.b32  	%r19026, %r19021, %r19025;
	shf.l.wrap.b32 	%r19027, %r19026, %r19026, 7;
	add.s32 	%r19028, %r18986, %r19027;
	xor.b32  	%r19029, %r19000, %r19028;
	shf.l.wrap.b32 	%r19030, %r19029, %r19029, 16;
	add.s32 	%r19031, %r19013, %r19030;
	xor.b32  	%r19032, %r19027, %r19031;
	shf.l.wrap.b32 	%r19033, %r19032, %r19032, 12;
	add.s32 	%r19034, %r19028, %r19033;
	xor.b32  	%r19035, %r19030, %r19034;
	shf.l.wrap.b32 	%r19036, %r19035, %r19035, 8;
	add.s32 	%r19037, %r19031, %r19036;
	xor.b32  	%r19038, %r19033, %r19037;
	shf.l.wrap.b32 	%r19039, %r19038, %r19038, 7;
	add.s32 	%r19040, %r18998, %r18991;
	xor.b32  	%r19041, %r19012, %r19040;
	shf.l.wrap.b32 	%r19042, %r19041, %r19041, 16;
	add.s32 	%r19043, %r19025, %r19042;
	xor.b32  	%r19044, %r18991, %r19043;
	shf.l.wrap.b32 	%r19045, %r19044, %r19044, 12;
	add.s32 	%r19046, %r19040, %r19045;
	xor.b32  	%r19047, %r19042, %r19046;
	shf.l.wrap.b32 	%r19048, %r19047, %r19047, 8;
	add.s32 	%r19049, %r19043, %r19048;
	xor.b32  	%r19050, %r19045, %r19049;
	shf.l.wrap.b32 	%r19051, %r19050, %r19050, 7;
	add.s32 	%r19052, %r19010, %r19003;
	xor.b32  	%r19053, %r19024, %r19052;
	shf.l.wrap.b32 	%r19054, %r19053, %r19053, 16;
	add.s32 	%r19055, %r18989, %r19054;
	xor.b32  	%r19056, %r19003, %r19055;
	shf.l.wrap.b32 	%r19057, %r19056, %r19056, 12;
	add.s32 	%r19058, %r19052, %r19057;
	xor.b32  	%r19059, %r19054, %r19058;
	shf.l.wrap.b32 	%r19060, %r19059, %r19059, 8;
	add.s32 	%r19061, %r19055, %r19060;
	xor.b32  	%r19062, %r19057, %r19061;
	shf.l.wrap.b32 	%r19063, %r19062, %r19062, 7;
	add.s32 	%r19064, %r19022, %r19015;
	xor.b32  	%r19065, %r18988, %r19064;
	shf.l.wrap.b32 	%r19066, %r19065, %r19065, 16;
	add.s32 	%r19067, %r19001, %r19066;
	xor.b32  	%r19068, %r19015, %r19067;
	shf.l.wrap.b32 	%r19069, %r19068, %r19068, 12;
	add.s32 	%r19070, %r19064, %r19069;
	xor.b32  	%r19071, %r19066, %r19070;
	shf.l.wrap.b32 	%r19072, %r19071, %r19071, 8;
	add.s32 	%r19073, %r19067, %r19072;
	xor.b32  	%r19074, %r19069, %r19073;
	shf.l.wrap.b32 	%r19075, %r19074, %r19074, 7;
	add.s32 	%r19076, %r19034, %r19051;
	xor.b32  	%r19077, %r19072, %r19076;
	shf.l.wrap.b32 	%r19078, %r19077, %r19077, 16;
	add.s32 	%r19079, %r19061, %r19078;
	xor.b32  	%r19080, %r19051, %r19079;
	shf.l.wrap.b32 	%r19081, %r19080, %r19080, 12;
	add.s32 	%r19082, %r19076, %r19081;
	xor.b32  	%r19083, %r19078, %r19082;
	shf.l.wrap.b32 	%r19084, %r19083, %r19083, 8;
	add.s32 	%r19085, %r19079, %r19084;
	xor.b32  	%r19086, %r19081, %r19085;
	shf.l.wrap.b32 	%r19087, %r19086, %r19086, 7;
	add.s32 	%r19088, %r19046, %r19063;
	xor.b32  	%r19089, %r19036, %r19088;
	shf.l.wrap.b32 	%r19090, %r19089, %r19089, 16;
	add.s32 	%r19091, %r19073, %r19090;
	xor.b32  	%r19092, %r19063, %r19091;
	shf.l.wrap.b32 	%r19093, %r19092, %r19092, 12;
	add.s32 	%r19094, %r19088, %r19093;
	xor.b32  	%r19095, %r19090, %r19094;
	shf.l.wrap.b32 	%r19096, %r19095, %r19095, 8;
	add.s32 	%r19097, %r19091, %r19096;
	xor.b32  	%r19098, %r19093, %r19097;
	shf.l.wrap.b32 	%r19099, %r19098, %r19098, 7;
	add.s32 	%r19100, %r19058, %r19075;
	xor.b32  	%r19101, %r19048, %r19100;
	shf.l.wrap.b32 	%r19102, %r19101, %r19101, 16;
	add.s32 	%r19103, %r19037, %r19102;
	xor.b32  	%r19104, %r19075, %r19103;
	shf.l.wrap.b32 	%r19105, %r19104, %r19104, 12;
	add.s32 	%r19106, %r19100, %r19105;
	xor.b32  	%r19107, %r19102, %r19106;
	shf.l.wrap.b32 	%r19108, %r19107, %r19107, 8;
	add.s32 	%r19109, %r19103, %r19108;
	xor.b32  	%r19110, %r19105, %r19109;
	shf.l.wrap.b32 	%r19111, %r19110, %r19110, 7;
	add.s32 	%r19112, %r19070, %r19039;
	xor.b32  	%r19113, %r19060, %r19112;
	shf.l.wrap.b32 	%r19114, %r19113, %r19113, 16;
	add.s32 	%r19115, %r19049, %r19114;
	xor.b32  	%r19116, %r19039, %r19115;
	shf.l.wrap.b32 	%r19117, %r19116, %r19116, 12;
	add.s32 	%r19118, %r19112, %r19117;
	xor.b32  	%r19119, %r19114, %r19118;
	shf.l.wrap.b32 	%r19120, %r19119, %r19119, 8;
	add.s32 	%r19121, %r19115, %r19120;
	xor.b32  	%r19122, %r19117, %r19121;
	shf.l.wrap.b32 	%r19123, %r19122, %r19122, 7;
	add.s32 	%r19124, %r19082, %r19123;
	xor.b32  	%r19125, %r19096, %r19124;
	shf.l.wrap.b32 	%r19126, %r19125, %r19125, 16;
	add.s32 	%r19127, %r19109, %r19126;
	xor.b32  	%r19128, %r19123, %r19127;
	shf.l.wrap.b32 	%r19129, %r19128, %r19128, 12;
	add.s32 	%r19130, %r19124, %r19129;
	xor.b32  	%r19131, %r19126, %r19130;
	shf.l.wrap.b32 	%r19132, %r19131, %r19131, 8;
	add.s32 	%r19133, %r19127, %r19132;
	xor.b32  	%r19134, %r19129, %r19133;
	shf.l.wrap.b32 	%r19135, %r19134, %r19134, 7;
	add.s32 	%r19136, %r19094, %r19087;
	xor.b32  	%r19137, %r19108, %r19136;
	shf.l.wrap.b32 	%r19138, %r19137, %r19137, 16;
	add.s32 	%r19139, %r19121, %r19138;
	xor.b32  	%r19140, %r19087, %r19139;
	shf.l.wrap.b32 	%r19141, %r19140, %r19140, 12;
	add.s32 	%r19142, %r19136, %r19141;
	xor.b32  	%r19143, %r19138, %r19142;
	shf.l.wrap.b32 	%r19144, %r19143, %r19143, 8;
	add.s32 	%r19145, %r19139, %r19144;
	xor.b32  	%r19146, %r19141, %r19145;
	shf.l.wrap.b32 	%r19147, %r19146, %r19146, 7;
	add.s32 	%r19148, %r19106, %r19099;
	xor.b32  	%r19149, %r19120, %r19148;
	shf.l.wrap.b32 	%r19150, %r19149, %r19149, 16;
	add.s32 	%r19151, %r19085, %r19150;
	xor.b32  	%r19152, %r19099, %r19151;
	shf.l.wrap.b32 	%r19153, %r19152, %r19152, 12;
	add.s32 	%r19154, %r19148, %r19153;
	xor.b32  	%r19155, %r19150, %r19154;
	shf.l.wrap.b32 	%r19156, %r19155, %r19155, 8;
	add.s32 	%r19157, %r19151, %r19156;
	xor.b32  	%r19158, %r19153, %r19157;
	shf.l.wrap.b32 	%r19159, %r19158, %r19158, 7;
	add.s32 	%r19160, %r19118, %r19111;
	xor.b32  	%r19161, %r19084, %r19160;
	shf.l.wrap.b32 	%r19162, %r19161, %r19161, 16;
	add.s32 	%r19163, %r19097, %r19162;
	xor.b32  	%r19164, %r19111, %r19163;
	shf.l.wrap.b32 	%r19165, %r19164, %r19164, 12;
	add.s32 	%r19166, %r19160, %r19165;
	xor.b32  	%r19167, %r19162, %r19166;
	shf.l.wrap.b32 	%r19168, %r19167, %r19167, 8;
	add.s32 	%r19169, %r19163, %r19168;
	xor.b32  	%r19170, %r19165, %r19169;
	shf.l.wrap.b32 	%r19171, %r19170, %r19170, 7;
	add.s32 	%r19172, %r19130, %r19147;
	xor.b32  	%r19173, %r19168, %r19172;
	shf.l.wrap.b32 	%r19174, %r19173, %r19173, 16;
	add.s32 	%r19175, %r19157, %r19174;
	xor.b32  	%r19176, %r19147, %r19175;
	shf.l.wrap.b32 	%r19177, %r19176, %r19176, 12;
	add.s32 	%r19178, %r19172, %r19177;
	xor.b32  	%r19179, %r19174, %r19178;
	shf.l.wrap.b32 	%r19180, %r19179, %r19179, 8;
	add.s32 	%r19181, %r19175, %r19180;
	xor.b32  	%r19182, %r19177, %r19181;
	shf.l.wrap.b32 	%r19183, %r19182, %r19182, 7;
	add.s32 	%r19184, %r19142, %r19159;
	xor.b32  	%r19185, %r19132, %r19184;
	shf.l.wrap.b32 	%r19186, %r19185, %r19185, 16;
	add.s32 	%r19187, %r19169, %r19186;
	xor.b32  	%r19188, %r19159, %r19187;
	shf.l.wrap.b32 	%r19189, %r19188, %r19188, 12;
	add.s32 	%r19190, %r19184, %r19189;
	xor.b32  	%r19191, %r19186, %r19190;
	shf.l.wrap.b32 	%r19192, %r19191, %r19191, 8;
	add.s32 	%r19193, %r19187, %r19192;
	xor.b32  	%r19194, %r19189, %r19193;
	shf.l.wrap.b32 	%r19195, %r19194, %r19194, 7;
	add.s32 	%r19196, %r19154, %r19171;
	xor.b32  	%r19197, %r19144, %r19196;
	shf.l.wrap.b32 	%r19198, %r19197, %r19197, 16;
	add.s32 	%r19199, %r19133, %r19198;
	xor.b32  	%r19200, %r19171, %r19199;
	shf.l.wrap.b32 	%r19201, %r19200, %r19200, 12;
	add.s32 	%r19202, %r19196, %r19201;
	xor.b32  	%r19203, %r19198, %r19202;
	shf.l.wrap.b32 	%r19204, %r19203, %r19203, 8;
	add.s32 	%r19205, %r19199, %r19204;
	xor.b32  	%r19206, %r19201, %r19205;
	shf.l.wrap.b32 	%r19207, %r19206, %r19206, 7;
	add.s32 	%r19208, %r19166, %r19135;
	xor.b32  	%r19209, %r19156, %r19208;
	shf.l.wrap.b32 	%r19210, %r19209, %r19209, 16;
	add.s32 	%r19211, %r19145, %r19210;
	xor.b32  	%r19212, %r19135, %r19211;
	shf.l.wrap.b32 	%r19213, %r19212, %r19212, 12;
	add.s32 	%r19214, %r19208, %r19213;
	xor.b32  	%r19215, %r19210, %r19214;
	shf.l.wrap.b32 	%r19216, %r19215, %r19215, 8;
	add.s32 	%r19217, %r19211, %r19216;
	xor.b32  	%r19218, %r19213, %r19217;
	shf.l.wrap.b32 	%r19219, %r19218, %r19218, 7;
	add.s32 	%r54614, %r18836, %r19178;
	add.s32 	%r54615, %r54622, %r19219;
	add.s32 	%r54613, %r18848, %r19190;
	add.s32 	%r54616, %r54621, %r19183;
	add.s32 	%r54612, %r18860, %r19202;
	add.s32 	%r54617, %r54620, %r19195;
	add.s32 	%r54611, %r18872, %r19214;
	add.s32 	%r54618, %r54619, %r19207;
	xor.b32  	%r19220, %r18837, 1;
	shf.l.wrap.b32 	%r19221, %r18837, %r19220, 16;
	add.s32 	%r19222, %r54622, %r19221;
	xor.b32  	%r19223, %r54622, %r19222;
	shf.l.wrap.b32 	%r19224, %r19223, %r19223, 12;
	add.s32 	%r19225, %r18837, %r19224;
	xor.b32  	%r19226, %r19221, %r19225;
	shf.l.wrap.b32 	%r19227, %r19226, %r19226, 8;
	add.s32 	%r19228, %r19222, %r19227;
	xor.b32  	%r19229, %r19224, %r19228;
	shf.l.wrap.b32 	%r19230, %r19229, %r19229, 7;
	add.s32 	%r19231, %r19225, %r18859;
	xor.b32  	%r19232, %r18880, %r19231;
	shf.l.wrap.b32 	%r19233, %r19232, %r19232, 16;
	add.s32 	%r19234, %r18869, %r19233;
	xor.b32  	%r19235, %r18859, %r19234;
	shf.l.wrap.b32 	%r19236, %r19235, %r19235, 12;
	add.s32 	%r19237, %r19231, %r19236;
	xor.b32  	%r19238, %r19233, %r19237;
	shf.l.wrap.b32 	%r19239, %r19238, %r19238, 8;
	add.s32 	%r19240, %r19234, %r19239;
	xor.b32  	%r19241, %r19236, %r19240;
	shf.l.wrap.b32 	%r19242, %r19241, %r19241, 7;
	xor.b32  	%r19243, %r19227, %r18896;
	shf.l.wrap.b32 	%r19244, %r19243, %r19243, 16;
	add.s32 	%r19245, %r18881, %r19244;
	xor.b32  	%r19246, %r18871, %r19245;
	shf.l.wrap.b32 	%r19247, %r19246, %r19246, 12;
	add.s32 	%r19248, %r18896, %r19247;
	xor.b32  	%r19249, %r19244, %r19248;
	shf.l.wrap.b32 	%r19250, %r19249, %r19249, 8;
	add.s32 	%r19251, %r19245, %r19250;
	xor.b32  	%r19252, %r19247, %r19251;
	shf.l.wrap.b32 	%r19253, %r19252, %r19252, 7;
	add.s32 	%r19254, %r19228, %r18910;
	xor.b32  	%r19255, %r18883, %r19254;
	shf.l.wrap.b32 	%r19256, %r19255, %r19255, 12;
	add.s32 	%r19257, %r18908, %r19256;
	xor.b32  	%r19258, %r18910, %r19257;
	shf.l.wrap.b32 	%r19259, %r19258, %r19258, 8;
	add.s32 	%r19260, %r19254, %r19259;
	xor.b32  	%r19261, %r19256, %r19260;
	shf.l.wrap.b32 	%r19262, %r19261, %r19261, 7;
	add.s32 	%r19263, %r18878, %r19230;
	xor.b32  	%r19264, %r18868, %r19263;
	shf.l.wrap.b32 	%r19265, %r19264, %r19264, 16;
	add.s32 	%r19266, %r18857, %r19265;
	xor.b32  	%r19267, %r19230, %r19266;
	shf.l.wrap.b32 	%r19268, %r19267, %r19267, 12;
	add.s32 	%r19269, %r19263, %r19268;
	xor.b32  	%r19270, %r19265, %r19269;
	shf.l.wrap.b32 	%r19271, %r19270, %r19270, 8;
	add.s32 	%r19272, %r19266, %r19271;
	xor.b32  	%r19273, %r19268, %r19272;
	shf.l.wrap.b32 	%r19274, %r19273, %r19273, 7;
	add.s32 	%r19275, %r19237, %r19274;
	xor.b32  	%r19276, %r19250, %r19275;
	shf.l.wrap.b32 	%r19277, %r19276, %r19276, 16;
	add.s32 	%r19278, %r19260, %r19277;
	xor.b32  	%r19279, %r19274, %r19278;
	shf.l.wrap.b32 	%r19280, %r19279, %r19279, 12;
	add.s32 	%r19281, %r19275, %r19280;
	xor.b32  	%r19282, %r19277, %r19281;
	shf.l.wrap.b32 	%r19283, %r19282, %r19282, 8;
	add.s32 	%r19284, %r19278, %r19283;
	xor.b32  	%r19285, %r19280, %r19284;
	shf.l.wrap.b32 	%r19286, %r19285, %r19285, 7;
	add.s32 	%r19287, %r19248, %r19242;
	xor.b32  	%r19288, %r19259, %r19287;
	shf.l.wrap.b32 	%r19289, %r19288, %r19288, 16;
	add.s32 	%r19290, %r19272, %r19289;
	xor.b32  	%r19291, %r19242, %r19290;
	shf.l.wrap.b32 	%r19292, %r19291, %r19291, 12;
	add.s32 	%r19293, %r19287, %r19292;
	xor.b32  	%r19294, %r19289, %r19293;
	shf.l.wrap.b32 	%r19295, %r19294, %r19294, 8;
	add.s32 	%r19296, %r19290, %r19295;
	xor.b32  	%r19297, %r19292, %r19296;
	shf.l.wrap.b32 	%r19298, %r19297, %r19297, 7;
	add.s32 	%r19299, %r19257, %r19253;
	xor.b32  	%r19300, %r19271, %r19299;
	shf.l.wrap.b32 	%r19301, %r19300, %r19300, 16;
	add.s32 	%r19302, %r19240, %r19301;
	xor.b32  	%r19303, %r19253, %r19302;
	shf.l.wrap.b32 	%r19304, %r19303, %r19303, 12;
	add.s32 	%r19305, %r19299, %r19304;
	xor.b32  	%r19306, %r19301, %r19305;
	shf.l.wrap.b32 	%r19307, %r19306, %r19306, 8;
	add.s32 	%r19308, %r19302, %r19307;
	xor.b32  	%r19309, %r19304, %r19308;
	shf.l.wrap.b32 	%r19310, %r19309, %r19309, 7;
	add.s32 	%r19311, %r19269, %r19262;
	xor.b32  	%r19312, %r19239, %r19311;
	shf.l.wrap.b32 	%r19313, %r19312, %r19312, 16;
	add.s32 	%r19314, %r19251, %r19313;
	xor.b32  	%r19315, %r19262, %r19314;
	shf.l.wrap.b32 	%r19316, %r19315, %r19315, 12;
	add.s32 	%r19317, %r19311, %r19316;
	xor.b32  	%r19318, %r19313, %r19317;
	shf.l.wrap.b32 	%r19319, %r19318, %r19318, 8;
	add.s32 	%r19320, %r19314, %r19319;
	xor.b32  	%r19321, %r19316, %r19320;
	shf.l.wrap.b32 	%r19322, %r19321, %r19321, 7;
	add.s32 	%r19323, %r19281, %r19298;
	xor.b32  	%r19324, %r19319, %r19323;
	shf.l.wrap.b32 	%r19325, %r19324, %r19324, 16;
	add.s32 	%r19326, %r19308, %r19325;
	xor.b32  	%r19327, %r19298, %r19326;
	shf.l.wrap.b32 	%r19328, %r19327, %r19327, 12;
	add.s32 	%r19329, %r19323, %r19328;
	xor.b32  	%r19330, %r19325, %r19329;
	shf.l.wrap.b32 	%r19331, %r19330, %r19330, 8;
	add.s32 	%r19332, %r19326, %r19331;
	xor.b32  	%r19333, %r19328, %r19332;
	shf.l.wrap.b32 	%r19334, %r19333, %r19333, 7;
	add.s32 	%r19335, %r19293, %r19310;
	xor.b32  	%r19336, %r19283, %r19335;
	shf.l.wrap.b32 	%r19337, %r19336, %r19336, 16;
	add.s32 	%r19338, %r19320, %r19337;
	xor.b32  	%r19339, %r19310, %r19338;
	shf.l.wrap.b32 	%r19340, %r19339, %r19339, 12;
	add.s32 	%r19341, %r19335, %r19340;
	xor.b32  	%r19342, %r19337, %r19341;
	shf.l.wrap.b32 	%r19343, %r19342, %r19342, 8;
	add.s32 	%r19344, %r19338, %r19343;
	xor.b32  	%r19345, %r19340, %r19344;
	shf.l.wrap.b32 	%r19346, %r19345, %r19345, 7;
	add.s32 	%r19347, %r19305, %r19322;
	xor.b32  	%r19348, %r19295, %r19347;
	shf.l.wrap.b32 	%r19349, %r19348, %r19348, 16;
	add.s32 	%r19350, %r19284, %r19349;
	xor.b32  	%r19351, %r19322, %r19350;
	shf.l.wrap.b32 	%r19352, %r19351, %r19351, 12;
	add.s32 	%r19353, %r19347, %r19352;
	xor.b32  	%r19354, %r19349, %r19353;
	shf.l.wrap.b32 	%r19355, %r19354, %r19354, 8;
	add.s32 	%r19356, %r19350, %r19355;
	xor.b32  	%r19357, %r19352, %r19356;
	shf.l.wrap.b32 	%r19358, %r19357, %r19357, 7;
	add.s32 	%r19359, %r19317, %r19286;
	xor.b32  	%r19360, %r19307, %r19359;
	shf.l.wrap.b32 	%r19361, %r19360, %r19360, 16;
	add.s32 	%r19362, %r19296, %r19361;
	xor.b32  	%r19363, %r19286, %r19362;
	shf.l.wrap.b32 	%r19364, %r19363, %r19363, 12;
	add.s32 	%r19365, %r19359, %r19364;
	xor.b32  	%r19366, %r19361, %r19365;
	shf.l.wrap.b32 	%r19367, %r19366, %r19366, 8;
	add.s32 	%r19368, %r19362, %r19367;
	xor.b32  	%r19369, %r19364, %r19368;
	shf.l.wrap.b32 	%r19370, %r19369, %r19369, 7;
	add.s32 	%r19371, %r19329, %r19370;
	xor.b32  	%r19372, %r19343, %r19371;
	shf.l.wrap.b32 	%r19373, %r19372, %r19372, 16;
	add.s32 	%r19374, %r19356, %r19373;
	xor.b32  	%r19375, %r19370, %r19374;
	shf.l.wrap.b32 	%r19376, %r19375, %r19375, 12;
	add.s32 	%r19377, %r19371, %r19376;
	xor.b32  	%r19378, %r19373, %r19377;
	shf.l.wrap.b32 	%r19379, %r19378, %r19378, 8;
	add.s32 	%r19380, %r19374, %r19379;
	xor.b32  	%r19381, %r19376, %r19380;
	shf.l.wrap.b32 	%r19382, %r19381, %r19381, 7;
	add.s32 	%r19383, %r19341, %r19334;
	xor.b32  	%r19384, %r19355, %r19383;
	shf.l.wrap.b32 	%r19385, %r19384, %r19384, 16;
	add.s32 	%r19386, %r19368, %r19385;
	xor.b32  	%r19387, %r19334, %r19386;
	shf.l.wrap.b32 	%r19388, %r19387, %r19387, 12;
	add.s32 	%r19389, %r19383, %r19388;
	xor.b32  	%r19390, %r19385, %r19389;
	shf.l.wrap.b32 	%r19391, %r19390, %r19390, 8;
	add.s32 	%r19392, %r19386, %r19391;
	xor.b32  	%r19393, %r19388, %r19392;
	shf.l.wrap.b32 	%r19394, %r19393, %r19393, 7;
	add.s32 	%r19395, %r19353, %r19346;
	xor.b32  	%r19396, %r19367, %r19395;
	shf.l.wrap.b32 	%r19397, %r19396, %r19396, 16;
	add.s32 	%r19398, %r19332, %r19397;
	xor.b32  	%r19399, %r19346, %r19398;
	shf.l.wrap.b32 	%r19400, %r19399, %r19399, 12;
	add.s32 	%r19401, %r19395, %r19400;
	xor.b32  	%r19402, %r19397, %r19401;
	shf.l.wrap.b32 	%r19403, %r19402, %r19402, 8;
	add.s32 	%r19404, %r19398, %r19403;
	xor.b32  	%r19405, %r19400, %r19404;
	shf.l.wrap.b32 	%r19406, %r19405, %r19405, 7;
	add.s32 	%r19407, %r19365, %r19358;
	xor.b32  	%r19408, %r19331, %r19407;
	shf.l.wrap.b32 	%r19409, %r19408, %r19408, 16;
	add.s32 	%r19410, %r19344, %r19409;
	xor.b32  	%r19411, %r19358, %r19410;
	shf.l.wrap.b32 	%r19412, %r19411, %r19411, 12;
	add.s32 	%r19413, %r19407, %r19412;
	xor.b32  	%r19414, %r19409, %r19413;
	shf.l.wrap.b32 	%r19415, %r19414, %r19414, 8;
	add.s32 	%r19416, %r19410, %r19415;
	xor.b32  	%r19417, %r19412, %r19416;
	shf.l.wrap.b32 	%r19418, %r19417, %r19417, 7;
	add.s32 	%r19419, %r19377, %r19394;
	xor.b32  	%r19420, %r19415, %r19419;
	shf.l.wrap.b32 	%r19421, %r19420, %r19420, 16;
	add.s32 	%r19422, %r19404, %r19421;
	xor.b32  	%r19423, %r19394, %r19422;
	shf.l.wrap.b32 	%r19424, %r19423, %r19423, 12;
	add.s32 	%r19425, %r19419, %r19424;
	xor.b32  	%r19426, %r19421, %r19425;
	shf.l.wrap.b32 	%r19427, %r19426, %r19426, 8;
	add.s32 	%r19428, %r19422, %r19427;
	xor.b32  	%r19429, %r19424, %r19428;
	shf.l.wrap.b32 	%r19430, %r19429, %r19429, 7;
	add.s32 	%r19431, %r19389, %r19406;
	xor.b32  	%r19432, %r19379, %r19431;
	shf.l.wrap.b32 	%r19433, %r19432, %r19432, 16;
	add.s32 	%r19434, %r19416, %r19433;
	xor.b32  	%r19435, %r19406, %r19434;
	shf.l.wrap.b32 	%r19436, %r19435, %r19435, 12;
	add.s32 	%r19437, %r19431, %r19436;
	xor.b32  	%r19438, %r19433, %r19437;
	shf.l.wrap.b32 	%r19439, %r19438, %r19438, 8;
	add.s32 	%r19440, %r19434, %r19439;
	xor.b32  	%r19441, %r19436, %r19440;
	shf.l.wrap.b32 	%r19442, %r19441, %r19441, 7;
	add.s32 	%r19443, %r19401, %r19418;
	xor.b32  	%r19444, %r19391, %r19443;
	shf.l.wrap.b32 	%r19445, %r19444, %r19444, 16;
	add.s32 	%r19446, %r19380, %r19445;
	xor.b32  	%r19447, %r19418, %r19446;
	shf.l.wrap.b32 	%r19448, %r19447, %r19447, 12;
	add.s32 	%r19449, %r19443, %r19448;
	xor.b32  	%r19450, %r19445, %r19449;
	shf.l.wrap.b32 	%r19451, %r19450, %r19450, 8;
	add.s32 	%r19452, %r19446, %r19451;
	xor.b32  	%r19453, %r19448, %r19452;
	shf.l.wrap.b32 	%r19454, %r19453, %r19453, 7;
	add.s32 	%r19455, %r19413, %r19382;
	xor.b32  	%r19456, %r19403, %r19455;
	shf.l.wrap.b32 	%r19457, %r19456, %r19456, 16;
	add.s32 	%r19458, %r19392, %r19457;
	xor.b32  	%r19459, %r19382, %r19458;
	shf.l.wrap.b32 	%r19460, %r19459, %r19459, 12;
	add.s32 	%r19461, %r19455, %r19460;
	xor.b32  	%r19462, %r19457, %r19461;
	shf.l.wrap.b32 	%r19463, %r19462, %r19462, 8;
	add.s32 	%r19464, %r19458, %r19463;
	xor.b32  	%r19465, %r19460, %r19464;
	shf.l.wrap.b32 	%r19466, %r19465, %r19465, 7;
	add.s32 	%r19467, %r19425, %r19466;
	xor.b32  	%r19468, %r19439, %r19467;
	shf.l.wrap.b32 	%r19469, %r19468, %r19468, 16;
	add.s32 	%r19470, %r19452, %r19469;
	xor.b32  	%r19471, %r19466, %r19470;
	shf.l.wrap.b32 	%r19472, %r19471, %r19471, 12;
	add.s32 	%r19473, %r19467, %r19472;
	xor.b32  	%r19474, %r19469, %r19473;
	shf.l.wrap.b32 	%r19475, %r19474, %r19474, 8;
	add.s32 	%r19476, %r19437, %r19430;
	xor.b32  	%r19477, %r19451, %r19476;
	shf.l.wrap.b32 	%r19478, %r19477, %r19477, 16;
	add.s32 	%r19479, %r19464, %r19478;
	xor.b32  	%r19480, %r19430, %r19479;
	shf.l.wrap.b32 	%r19481, %r19480, %r19480, 12;
	add.s32 	%r19482, %r19476, %r19481;
	xor.b32  	%r19483, %r19478, %r19482;
	shf.l.wrap.b32 	%r19484, %r19483, %r19483, 8;
	add.s32 	%r19485, %r19479, %r19484;
	xor.b32  	%r19486, %r19481, %r19485;
	shf.l.wrap.b32 	%r19487, %r19486, %r19486, 7;
	add.s32 	%r19488, %r19449, %r19442;
	xor.b32  	%r19489, %r19463, %r19488;
	shf.l.wrap.b32 	%r19490, %r19489, %r19489, 16;
	add.s32 	%r19491, %r19428, %r19490;
	xor.b32  	%r19492, %r19442, %r19491;
	shf.l.wrap.b32 	%r19493, %r19492, %r19492, 12;
	add.s32 	%r19494, %r19488, %r19493;
	xor.b32  	%r19495, %r19490, %r19494;
	shf.l.wrap.b32 	%r19496, %r19495, %r19495, 8;
	add.s32 	%r19497, %r19491, %r19496;
	xor.b32  	%r19498, %r19493, %r19497;
	shf.l.wrap.b32 	%r19499, %r19498, %r19498, 7;
	add.s32 	%r19500, %r19461, %r19454;
	xor.b32  	%r19501, %r19427, %r19500;
	shf.l.wrap.b32 	%r19502, %r19501, %r19501, 16;
	add.s32 	%r19503, %r19440, %r19502;
	xor.b32  	%r19504, %r19454, %r19503;
	shf.l.wrap.b32 	%r19505, %r19504, %r19504, 12;
	add.s32 	%r19506, %r19500, %r19505;
	xor.b32  	%r19507, %r19502, %r19506;
	shf.l.wrap.b32 	%r19508, %r19507, %r19507, 8;
	add.s32 	%r19509, %r19503, %r19508;
	add.s32 	%r19510, %r19473, %r19487;
	xor.b32  	%r19511, %r19508, %r19510;
	shf.l.wrap.b32 	%r19512, %r19511, %r19511, 16;
	add.s32 	%r19513, %r19497, %r19512;
	xor.b32  	%r19514, %r19487, %r19513;
	shr.u32 	%r19515, %r19514, 20;
	add.s32 	%r19516, %r19510, %r19515;
	add.s32 	%r19517, %r19482, %r19499;
	xor.b32  	%r19518, %r19475, %r19517;
	shf.l.wrap.b32 	%r19519, %r19518, %r19518, 16;
	add.s32 	%r19520, %r19509, %r19519;
	xor.b32  	%r19521, %r19499, %r19520;
	shr.u32 	%r19522, %r19521, 20;
	add.s32 	%r19523, %r19517, %r19522;
	add.s32 	%r19524, %r18836, %r19516;
	add.s32 	%r19525, %r18848, %r19523;
	cvt.u32.u16 	%r19526, %rs93;
	add.s32 	%r19527, %r19526, %r54610;
	add.s32 	%r19528, %r19527, -11;
	not.b32 	%r19529, %r19528;
	add.s32 	%r19530, %r19529, %r2252;
	mov.u32 	%r19531, %ctaid.x;
	shl.b32 	%r19532, %r19531, 11;
	mov.u32 	%r19533, %tid.x;
	and.b32  	%r19534, %r19533, 31;
	or.b32  	%r19535, %r19532, %r19534;
	shl.b32 	%r19536, %r19533, 3;
	and.b32  	%r19537, %r19536, 7936;
	add.s32 	%r19538, %r54317, %r19537;
	add.s32 	%r19539, %r19535, %r19538;
	shr.u32 	%r19540, %r19539, %r19530;
	and.b32  	%r19541, %r19540, 1;
	setp.eq.b32 	%p146, %r19541, 1;
	selp.b32 	%r19542, %r19525, %r19524, %p146;
	cvt.u16.u32 	%rs449, %r19542;
	and.b16  	%rs777, %rs449, 1;
	and.b16  	%rs450, %rs775, 255;
	setp.ne.s16 	%p147, %rs450, 1;
	@%p147 bra 	$L__BB4_187;
	ld.param.u64 	%rd798, [fused_batch_pir_kernel_optimized_16_param_1];
	cvt.u32.u16 	%r19543, %rs93;
	add.s32 	%r19544, %r19543, %r54610;
	add.s32 	%r19545, %r19544, -11;
	not.b32 	%r19546, %r19545;
	add.s32 	%r19547, %r19546, %r2252;
	mov.u32 	%r19548, %ctaid.x;
	shl.b32 	%r19549, %r19548, 11;
	mov.u32 	%r19550, %tid.x;
	and.b32  	%r19551, %r19550, 31;
	or.b32  	%r19552, %r19549, %r19551;
	shl.b32 	%r19553, %r19550, 3;
	and.b32  	%r19554, %r19553, 7936;
	add.s32 	%r19555, %r54317, %r19554;
	add.s32 	%r19556, %r19552, %r19555;
	shr.u32 	%r19557, %r19556, %r19547;
	and.b32  	%r19558, %r19557, 1;
	setp.eq.b32 	%p148, %r19558, 1;
	cvt.u64.u32 	%rd187, %r54610;
	cvt.u64.u16 	%rd188, %rs93;
	add.s64 	%rd189, %rd187, %rd188;
	cvta.to.global.u64 	%rd190, %rd798;
	shl.b64 	%rd191, %rd189, 4;
	add.s64 	%rd192, %rd190, %rd191;
	ld.global.u32 	%r19559, [%rd192+5700];
	selp.b32 	%r19560, %r54615, %r54614, %p148;
	xor.b32  	%r19561, %r19560, %r19559;
	selp.b32 	%r19562, %r54616, %r54613, %p148;
	selp.b32 	%r54614, %r54614, %r19561, %p148;
	selp.b32 	%r54615, %r19561, %r54615, %p148;
	ld.global.u32 	%r19563, [%rd192+5704];
	xor.b32  	%r19564, %r19562, %r19563;
	selp.b32 	%r19565, %r54617, %r54612, %p148;
	selp.b32 	%r54613, %r54613, %r19564, %p148;
	selp.b32 	%r54616, %r19564, %r54616, %p148;
	ld.global.u32 	%r19566, [%rd192+5708];
	xor.b32  	%r19567, %r19565, %r19566;
	selp.b32 	%r19568, %r54618, %r54611, %p148;
	selp.b32 	%r54612, %r54612, %r19567, %p148;
	selp.b32 	%r54617, %r19567, %r54617, %p148;
	ld.global.u32 	%r19569, [%rd192+5712];
	xor.b32  	%r19570, %r19568, %r19569;
	selp.b64 	%rd193, 445, 420, %p148;
	selp.b32 	%r54611, %r54611, %r19570, %p148;
	selp.b32 	%r54618, %r19570, %r54618, %p148;
	add.s64 	%rd194, %rd193, %rd189;
	add.s64 	%rd195, %rd194, %rd190;
	ld.global.u8 	%rs451, [%rd195+5845];
	xor.b16  	%rs777, %rs451, %rs777;
$L__BB4_187:
	cvt.u32.u16 	%r19571, %rs93;
	add.s32 	%r19572, %r19571, -11;
	add.s32 	%r19573, %r54610, %r19572;
	not.b32 	%r19574, %r19573;
	add.s32 	%r19575, %r19574, %r2252;
	mov.u32 	%r19576, %ctaid.x;
	shl.b32 	%r19577, %r19576, 11;
	mov.u32 	%r19578, %tid.x;
	and.b32  	%r19579, %r19578, 31;
	or.b32  	%r19580, %r19577, %r19579;
	shl.b32 	%r19581, %r19578, 3;
	and.b32  	%r19582, %r19581, 7936;
	add.s32 	%r19583, %r54317, %r19582;
	add.s32 	%r19584, %r19580, %r19583;
	shr.u32 	%r19585, %r19584, %r19575;
	and.b32  	%r19586, %r19585, 1;
	setp.eq.b32 	%p149, %r19586, 1;
	selp.b32 	%r54622, %r54615, %r54614, %p149;
	selp.b32 	%r54621, %r54616, %r54613, %p149;
	selp.b32 	%r54620, %r54617, %r54612, %p149;
	selp.b32 	%r54619, %r54618, %r54611, %p149;
	add.s32 	%r54610, %r54610, 1;
	sub.s32 	%r19587, %r2252, %r19572;
	setp.ne.s32 	%p150, %r54610, %r19587;
	mov.u16 	%rs775, %rs777;
	@%p150 bra 	$L__BB4_185;
$L__BB4_188:
	and.b16  	%rs452, %rs777, 255;
	setp.ne.s16 	%p151, %rs452, 1;
	@%p151 bra 	$L__BB4_190;
	ld.param.u64 	%rd799, [fused_batch_pir_kernel_optimized_16_param_1];
	cvta.to.global.u64 	%rd196, %rd799;
	ld.global.u32 	%r19588, [%rd196+6328];
	xor.b32  	%r54622, %r54622, %r19588;
$L__BB4_190:
	@%p151 bra 	$L__BB4_192;
	ld.param.u64 	%rd800, [fused_batch_pir_kernel_optimized_16_param_1];
	cvta.to.global.u64 	%rd197, %rd800;
	ld.global.u32 	%r19589, [%rd197+6332];
	xor.b32  	%r54621, %r54621, %r19589;
$L__BB4_192:
	@%p151 bra 	$L__BB4_194;
	ld.param.u64 	%rd801, [fused_batch_pir_kernel_optimized_16_param_1];
	cvta.to.global.u64 	%rd198, %rd801;
	ld.global.u32 	%r19590, [%rd198+6336];
	xor.b32  	%r54620, %r54620, %r19590;
$L__BB4_194:
	@%p151 bra 	$L__BB4_196;
	ld.param.u64 	%rd802, [fused_batch_pir_kernel_optimized_16_param_1];
	cvta.to.global.u64 	%rd199, %rd802;
	ld.global.u32 	%r19591, [%rd199+6340];
	xor.b32  	%r54619, %r54619, %r19591;
$L__BB4_196:
	ld.param.u32 	%r52723, [fused_batch_pir_kernel_optimized_16_param_4];
	mov.u32 	%r19593, %ctaid.x;
	shl.b32 	%r19594, %r19593, 11;
	mov.u32 	%r19595, %tid.x;
	and.b32  	%r19596, %r19595, 31;
	or.b32  	%r19597, %r19594, %r19596;
	shl.b32 	%r19598, %r19595, 3;
	and.b32  	%r19599, %r19598, 7936;
	add.s32 	%r19600, %r54317, %r19599;
	add.s32 	%r19601, %r19597, %r19600;
	setp.ge.s32 	%p155, %r19601, %r52723;
	mov.b32 	%r54643, 0;
	mov.u32 	%r54644, %r54643;
	mov.u32 	%r54645, %r54643;
	mov.u32 	%r54646, %r54643;
	@%p155 bra 	$L__BB4_210;
	ld.param.u64 	%rd803, [fused_batch_pir_kernel_optimized_16_param_1];
	cvta.to.global.u64 	%rd200, %rd803;
	ld.global.u8 	%rs456, [%rd200+6361];
	max.u16 	%rs100, %rs456, 11;
	cvt.u32.u16 	%r19602, %rs100;
	ld.shared.u32 	%r54646, [s_mem+197636];
	ld.shared.v2.u32 	{%r54645, %r54644}, [s_mem+197640];
	ld.shared.u32 	%r54643, [s_mem+197648];
	ld.shared.u8 	%rs780, [s_mem+197652];
	cvt.u32.u16 	%r2306, %rs456;
	sub.s32 	%r19603, %r2306, %r19602;
	add.s32 	%r19604, %r19603, 11;
	setp.lt.s32 	%p156, %r19604, 1;
	@%p156 bra 	$L__BB4_202;
	mov.b32 	%r54634, 0;
	mov.u16 	%rs778, %rs780;
$L__BB4_199:
	.pragma "nounroll";
	ld.const.u32 	%r19606, [CHACHA_CONSTANTS];
	add.s32 	%r19607, %r19606, %r54646;
	shf.l.wrap.b32 	%r19608, %r19607, %r19607, 16;
	add.s32 	%r19609, %r54646, %r19608;
	xor.b32  	%r19610, %r54646, %r19609;
	shf.l.wrap.b32 	%r19611, %r19610, %r19610, 12;
	add.s32 	%r19612, %r19607, %r19611;
	xor.b32  	%r19613, %r19608, %r19612;
	shf.l.wrap.b32 	%r19614, %r19613, %r19613, 8;
	add.s32 	%r19615, %r19609, %r19614;
	xor.b32  	%r19616, %r19611, %r19615;
	shf.l.wrap.b32 	%r19617, %r19616, %r19616, 7;
	ld.const.u32 	%r19618, [CHACHA_CONSTANTS+4];
	add.s32 	%r19619, %r19618, %r54645;
	shf.l.wrap.b32 	%r19620, %r19619, %r19619, 16;
	add.s32 	%r19621, %r54645, %r19620;
	xor.b32  	%r19622, %r54645, %r19621;
	shf.l.wrap.b32 	%r19623, %r19622, %r19622, 12;
	add.s32 	%r19624, %r19619, %r19623;
	xor.b32  	%r19625, %r19620, %r19624;
	shf.l.wrap.b32 	%r19626, %r19625, %r19625, 8;
	add.s32 	%r19627, %r19621, %r19626;
	xor.b32  	%r19628, %r19623, %r19627;
	shf.l.wrap.b32 	%r19629, %r19628, %r19628, 7;
	ld.const.u32 	%r19630, [CHACHA_CONSTANTS+8];
	add.s32 	%r19631, %r19630, %r54644;
	shf.l.wrap.b32 	%r19632, %r19631, %r19631, 16;
	add.s32 	%r19633, %r54644, %r19632;
	xor.b32  	%r19634, %r54644, %r19633;
	shf.l.wrap.b32 	%r19635, %r19634, %r19634, 12;
	add.s32 	%r19636, %r19631, %r19635;
	xor.b32  	%r19637, %r19632, %r19636;
	shf.l.wrap.b32 	%r19638, %r19637, %r19637, 8;
	add.s32 	%r19639, %r19633, %r19638;
	xor.b32  	%r19640, %r19635, %r19639;
	shf.l.wrap.b32 	%r19641, %r19640, %r19640, 7;
	ld.const.u32 	%r19642, [CHACHA_CONSTANTS+12];
	add.s32 	%r19643, %r19642, %r54643;
	shf.l.wrap.b32 	%r19644, %r19643, %r19643, 16;
	add.s32 	%r19645, %r54643, %r19644;
	xor.b32  	%r19646, %r54643, %r19645;
	shf.l.wrap.b32 	%r19647, %r19646, %r19646, 12;
	add.s32 	%r19648, %r19643, %r19647;
	xor.b32  	%r19649, %r19644, %r19648;
	shf.l.wrap.b32 	%r19650, %r19649, %r19649, 8;
	add.s32 	%r19651, %r19645, %r19650;
	xor.b32  	%r19652, %r19647, %r19651;
	shf.l.wrap.b32 	%r19653, %r19652, %r19652, 7;
	add.s32 	%r19654, %r19612, %r19629;
	xor.b32  	%r19655, %r19650, %r19654;
	shf.l.wrap.b32 	%r19656, %r19655, %r19655, 16;
	add.s32 	%r19657, %r19639, %r19656;
	xor.b32  	%r19658, %r19629, %r19657;
	shf.l.wrap.b32 	%r19659, %r19658, %r19658, 12;
	add.s32 	%r19660, %r19654, %r19659;
	xor.b32  	%r19661, %r19656, %r19660;
	shf.l.wrap.b32 	%r19662, %r19661, %r19661, 8;
	add.s32 	%r19663, %r19657, %r19662;
	xor.b32  	%r19664, %r19659, %r19663;
	shf.l.wrap.b32 	%r19665, %r19664, %r19664, 7;
	add.s32 	%r19666, %r19624, %r19641;
	xor.b32  	%r19667, %r19614, %r19666;
	shf.l.wrap.b32 	%r19668, %r19667, %r19667, 16;
	add.s32 	%r19669, %r19651, %r19668;
	xor.b32  	%r19670, %r19641, %r19669;
	shf.l.wrap.b32 	%r19671, %r19670, %r19670, 12;
	add.s32 	%r19672, %r19666, %r19671;
	xor.b32  	%r19673, %r19668, %r19672;
	shf.l.wrap.b32 	%r19674, %r19673, %r19673, 8;
	add.s32 	%r19675, %r19669, %r19674;
	xor.b32  	%r19676, %r19671, %r19675;
	shf.l.wrap.b32 	%r19677, %r19676, %r19676, 7;
	add.s32 	%r19678, %r19636, %r19653;
	xor.b32  	%r19679, %r19626, %r19678;
	shf.l.wrap.b32 	%r19680, %r19679, %r19679, 16;
	add.s32 	%r19681, %r19615, %r19680;
	xor.b32  	%r19682, %r19653, %r19681;
	shf.l.wrap.b32 	%r19683, %r19682, %r19682, 12;
	add.s32 	%r19684, %r19678, %r19683;
	xor.b32  	%r19685, %r19680, %r19684;
	shf.l.wrap.b32 	%r19686, %r19685, %r19685, 8;
	add.s32 	%r19687, %r19681, %r19686;
	xor.b32  	%r19688, %r19683, %r19687;
	shf.l.wrap.b32 	%r19689, %r19688, %r19688, 7;
	add.s32 	%r19690, %r19648, %r19617;
	xor.b32  	%r19691, %r19638, %r19690;
	shf.l.wrap.b32 	%r19692, %r19691, %r19691, 16;
	add.s32 	%r19693, %r19627, %r19692;
	xor.b32  	%r19694, %r19617, %r19693;
	shf.l.wrap.b32 	%r19695, %r19694, %r19694, 12;
	add.s32 	%r19696, %r19690, %r19695;
	xor.b32  	%r19697, %r19692, %r19696;
	shf.l.wrap.b32 	%r19698, %r19697, %r19697, 8;
	add.s32 	%r19699, %r19693, %r19698;
	xor.b32  	%r19700, %r19695, %r19699;
	shf.l.wrap.b32 	%r19701, %r19700, %r19700, 7;
	add.s32 	%r19702, %r19660, %r19701;
	xor.b32  	%r19703, %r19674, %r19702;
	shf.l.wrap.b32 	%r19704, %r19703, %r19703, 16;
	add.s32 	%r19705, %r19687, %r19704;
	xor.b32  	%r19706, %r19701, %r19705;
	shf.l.wrap.b32 	%r19707, %r19706, %r19706, 12;
	add.s32 	%r19708, %r19702, %r19707;
	xor.b32  	%r19709, %r19704, %r19708;
	shf.l.wrap.b32 	%r19710, %r19709, %r19709, 8;
	add.s32 	%r19711, %r19705, %r19710;
	xor.b32  	%r19712, %r19707, %r19711;
	shf.l.wrap.b32 	%r19713, %r19712, %r19712, 7;
	add.s32 	%r19714, %r19672, %r19665;
	xor.b32  	%r19715, %r19686, %r19714;
	shf.l.wrap.b32 	%r19716, %r19715, %r19715, 16;
	add.s32 	%r19717, %r19699, %r19716;
	xor.b32  	%r19718, %r19665, %r19717;
	shf.l.wrap.b32 	%r19719, %r19718, %r19718, 12;
	add.s32 	%r19720, %r19714, %r19719;
	xor.b32  	%r19721, %r19716, %r19720;
	shf.l.wrap.b32 	%r19722, %r19721, %r19721, 8;
	add.s32 	%r19723, %r19717, %r19722;
	xor.b32  	%r19724, %r19719, %r19723;
	shf.l.wrap.b32 	%r19725, %r19724, %r19724, 7;
	add.s32 	%r19726, %r19684, %r19677;
	xor.b32  	%r19727, %r19698, %r19726;
	shf.l.wrap.b32 	%r19728, %r19727, %r19727, 16;
	add.s32 	%r19729, %r19663, %r19728;
	xor.b32  	%r19730, %r19677, %r19729;
	shf.l.wrap.b32 	%r19731, %r19730, %r19730, 12;
	add.s32 	%r19732, %r19726, %r19731;
	xor.b32  	%r19733, %r19728, %r19732;
	shf.l.wrap.b32 	%r19734, %r19733, %r19733, 8;
	add.s32 	%r19735, %r19729, %r19734;
	xor.b32  	%r19736, %r19731, %r19735;
	shf.l.wrap.b32 	%r19737, %r19736, %r19736, 7;
	add.s32 	%r19738, %r19696, %r19689;
	xor.b32  	%r19739, %r19662, %r19738;
	shf.l.wrap.b32 	%r19740, %r19739, %r19739, 16;
	add.s32 	%r19741, %r19675, %r19740;
	xor.b32  	%r19742, %r19689, %r19741;
	shf.l.wrap.b32 	%r19743, %r19742, %r19742, 12;
	add.s32 	%r19744, %r19738, %r19743;
	xor.b32  	%r19745, %r19740, %r19744;
	shf.l.wrap.b32 	%r19746, %r19745, %r19745, 8;
	add.s32 	%r19747, %r19741, %r19746;
	xor.b32  	%r19748, %r19743, %r19747;
	shf.l.wrap.b32 	%r19749, %r19748, %r19748, 7;
	add.s32 	%r19750, %r19708, %r19725;
	xor.b32  	%r19751, %r19746, %r19750;
	shf.l.wrap.b32 	%r19752, %r19751, %r19751, 16;
	add.s32 	%r19753, %r19735, %r19752;
	xor.b32  	%r19754, %r19725, %r19753;
	shf.l.wrap.b32 	%r19755, %r19754, %r19754, 12;
	add.s32 	%r19756, %r19750, %r19755;
	xor.b32  	%r19757, %r19752, %r19756;
	shf.l.wrap.b32 	%r19758, %r19757, %r19757, 8;
	add.s32 	%r19759, %r19753, %r19758;
	xor.b32  	%r19760, %r19755, %r19759;
	shf.l.wrap.b32 	%r19761, %r19760, %r19760, 7;
	add.s32 	%r19762, %r19720, %r19737;
	xor.b32  	%r19763, %r19710, %r19762;
	shf.l.wrap.b32 	%r19764, %r19763, %r19763, 16;
	add.s32 	%r19765, %r19747, %r19764;
	xor.b32  	%r19766, %r19737, %r19765;
	shf.l.wrap.b32 	%r19767, %r19766, %r19766, 12;
	add.s32 	%r19768, %r19762, %r19767;
	xor.b32  	%r19769, %r19764, %r19768;
	shf.l.wrap.b32 	%r19770, %r19769, %r19769, 8;
	add.s32 	%r19771, %r19765, %r19770;
	xor.b32  	%r19772, %r19767, %r19771;
	shf.l.wrap.b32 	%r19773, %r19772, %r19772, 7;
	add.s32 	%r19774, %r19732, %r19749;
	xor.b32  	%r19775, %r19722, %r19774;
	shf.l.wrap.b32 	%r19776, %r19775, %r19775, 16;
	add.s32 	%r19777, %r19711, %r19776;
	xor.b32  	%r19778, %r19749, %r19777;
	shf.l.wrap.b32 	%r19779, %r19778, %r19778, 12;
	add.s32 	%r19780, %r19774, %r19779;
	xor.b32  	%r19781, %r19776, %r19780;
	shf.l.wrap.b32 	%r19782, %r19781, %r19781, 8;
	add.s32 	%r19783, %r19777, %r19782;
	xor.b32  	%r19784, %r19779, %r19783;
	shf.l.wrap.b32 	%r19785, %r19784, %r19784, 7;
	add.s32 	%r19786, %r19744, %r19713;
	xor.b32  	%r19787, %r19734, %r19786;
	shf.l.wrap.b32 	%r19788, %r19787, %r19787, 16;
	add.s32 	%r19789, %r19723, %r19788;
	xor.b32  	%r19790, %r19713, %r19789;
	shf.l.wrap.b32 	%r19791, %r19790, %r19790, 12;
	add.s32 	%r19792, %r19786, %r19791;
	xor.b32  	%r19793, %r19788, %r19792;
	shf.l.wrap.b32 	%r19794, %r19793, %r19793, 8;
	add.s32 	%r19795, %r19789, %r19794;
	xor.b32  	%r19796, %r19791, %r19795;
	shf.l.wrap.b32 	%r19797, %r19796, %r19796, 7;
	add.s32 	%r19798, %r19756, %r19797;
	xor.b32  	%r19799, %r19770, %r19798;
	shf.l.wrap.b32 	%r19800, %r19799, %r19799, 16;
	add.s32 	%r19801, %r19783, %r19800;
	xor.b32  	%r19802, %r19797, %r19801;
	shf.l.wrap.b32 	%r19803, %r19802, %r19802, 12;
	add.s32 	%r19804, %r19798, %r19803;
	xor.b32  	%r19805, %r19800, %r19804;
	shf.l.wrap.b32 	%r19806, %r19805, %r19805, 8;
	add.s32 	%r19807, %r19801, %r19806;
	xor.b32  	%r19808, %r19803, %r19807;
	shf.l.wrap.b32 	%r19809, %r19808, %r19808, 7;
	add.s32 	%r19810, %r19768, %r19761;
	xor.b32  	%r19811, %r19782, %r19810;
	shf.l.wrap.b32 	%r19812, %r19811, %r19811, 16;
	add.s32 	%r19813, %r19795, %r19812;
	xor.b32  	%r19814, %r19761, %r19813;
	shf.l.wrap.b32 	%r19815, %r19814, %r19814, 12;
	add.s32 	%r19816, %r19810, %r19815;
	xor.b32  	%r19817, %r19812, %r19816;
	shf.l.wrap.b32 	%r19818, %r19817, %r19817, 8;
	add.s32 	%r19819, %r19813, %r19818;
	xor.b32  	%r19820, %r19815, %r19819;
	shf.l.wrap.b32 	%r19821, %r19820, %r19820, 7;
	add.s32 	%r19822, %r19780, %r19773;
	xor.b32  	%r19823, %r19794, %r19822;
	shf.l.wrap.b32 	%r19824, %r19823, %r19823, 16;
	add.s32 	%r19825, %r19759, %r19824;
	xor.b32  	%r19826, %r19773, %r19825;
	shf.l.wrap.b32 	%r19827, %r19826, %r19826, 12;
	add.s32 	%r19828, %r19822, %r19827;
	xor.b32  	%r19829, %r19824, %r19828;
	shf.l.wrap.b32 	%r19830, %r19829, %r19829, 8;
	add.s32 	%r19831, %r19825, %r19830;
	xor.b32  	%r19832, %r19827, %r19831;
	shf.l.wrap.b32 	%r19833, %r19832, %r19832, 7;
	add.s32 	%r19834, %r19792, %r19785;
	xor.b32  	%r19835, %r19758, %r19834;
	shf.l.wrap.b32 	%r19836, %r19835, %r19835, 16;
	add.s32 	%r19837, %r19771, %r19836;
	xor.b32  	%r19838, %r19785, %r19837;
	shf.l.wrap.b32 	%r19839, %r19838, %r19838, 12;
	add.s32 	%r19840, %r19834, %r19839;
	xor.b32  	%r19841, %r19836, %r19840;
	shf.l.wrap.b32 	%r19842, %r19841, %r19841, 8;
	add.s32 	%r19843, %r19837, %r19842;
	xor.b32  	%r19844, %r19839, %r19843;
	shf.l.wrap.b32 	%r19845, %r19844, %r19844, 7;
	add.s32 	%r19846, %r19804, %r19821;
	xor.b32  	%r19847, %r19842, %r19846;
	shf.l.wrap.b32 	%r19848, %r19847, %r19847, 16;
	add.s32 	%r19849, %r19831, %r19848;
	xor.b32  	%r19850, %r19821, %r19849;
	shf.l.wrap.b32 	%r19851, %r19850, %r19850, 12;
	add.s32 	%r19852, %r19846, %r19851;
	xor.b32  	%r19853, %r19848, %r19852;
	shf.l.wrap.b32 	%r19854, %r19853, %r19853, 8;
	add.s32 	%r19855, %r19849, %r19854;
	xor.b32  	%r19856, %r19851, %r19855;
	shf.l.wrap.b32 	%r19857, %r19856, %r19856, 7;
	add.s32 	%r19858, %r19816, %r19833;
	xor.b32  	%r19859, %r19806, %r19858;
	shf.l.wrap.b32 	%r19860, %r19859, %r19859, 16;
	add.s32 	%r19861, %r19843, %r19860;
	xor.b32  	%r19862, %r19833, %r19861;
	shf.l.wrap.b32 	%r19863, %r19862, %r19862, 12;
	add.s32 	%r19864, %r19858, %r19863;
	xor.b32  	%r19865, %r19860, %r19864;
	shf.l.wrap.b32 	%r19866, %r19865, %r19865, 8;
	add.s32 	%r19867, %r19861, %r19866;
	xor.b32  	%r19868, %r19863, %r19867;
	shf.l.wrap.b32 	%r19869, %r19868, %r19868, 7;
	add.s32 	%r19870, %r19828, %r19845;
	xor.b32  	%r19871, %r19818, %r19870;
	shf.l.wrap.b32 	%r19872, %r19871, %r19871, 16;
	add.s32 	%r19873, %r19807, %r19872;
	xor.b32  	%r19874, %r19845, %r19873;
	shf.l.wrap.b32 	%r19875, %r19874, %r19874, 12;
	add.s32 	%r19876, %r19870, %r19875;
	xor.b32  	%r19877, %r19872, %r19876;
	shf.l.wrap.b32 	%r19878, %r19877, %r19877, 8;
	add.s32 	%r19879, %r19873, %r19878;
	xor.b32  	%r19880, %r19875, %r19879;
	shf.l.wrap.b32 	%r19881, %r19880, %r19880, 7;
	add.s32 	%r19882, %r19840, %r19809;
	xor.b32  	%r19883, %r19830, %r19882;
	shf.l.wrap.b32 	%r19884, %r19883, %r19883, 16;
	add.s32 	%r19885, %r19819, %r19884;
	xor.b32  	%r19886, %r19809, %r19885;
	shf.l.wrap.b32 	%r19887, %r19886, %r19886, 12;
	add.s32 	%r19888, %r19882, %r19887;
	xor.b32  	%r19889, %r19884, %r19888;
	shf.l.wrap.b32 	%r19890, %r19889, %r19889, 8;
	add.s32 	%r19891, %r19885, %r19890;
	xor.b32  	%r19892, %r19887, %r19891;
	shf.l.wrap.b32 	%r19893, %r19892, %r19892, 7;
	add.s32 	%r19894, %r19852, %r19893;
	xor.b32  	%r19895, %r19866, %r19894;
	shf.l.wrap.b32 	%r19896, %r19895, %r19895, 16;
	add.s32 	%r19897, %r19879, %r19896;
	xor.b32  	%r19898, %r19893, %r19897;
	shf.l.wrap.b32 	%r19899, %r19898, %r19898, 12;
	add.s32 	%r19900, %r19894, %r19899;
	xor.b32  	%r19901, %r19896, %r19900;
	shf.l.wrap.b32 	%r19902, %r19901, %r19901, 8;
	add.s32 	%r19903, %r19897, %r19902;
	xor.b32  	%r19904, %r19899, %r19903;
	shf.l.wrap.b32 	%r19905, %r19904, %r19904, 7;
	add.s32 	%r19906, %r19864, %r19857;
	xor.b32  	%r19907, %r19878, %r19906;
	shf.l.wrap.b32 	%r19908, %r19907, %r19907, 16;
	add.s32 	%r19909, %r19891, %r19908;
	xor.b32  	%r19910, %r19857, %r19909;
	shf.l.wrap.b32 	%r19911, %r19910, %r19910, 12;
	add.s32 	%r19912, %r19906, %r19911;
	xor.b32  	%r19913, %r19908, %r19912;
	shf.l.wrap.b32 	%r19914, %r19913, %r19913, 8;
	add.s32 	%r19915, %r19909, %r19914;
	xor.b32  	%r19916, %r19911, %r19915;
	shf.l.wrap.b32 	%r19917, %r19916, %r19916, 7;
	add.s32 	%r19918, %r19876, %r19869;
	xor.b32  	%r19919, %r19890, %r19918;
	shf.l.wrap.b32 	%r19920, %r19919, %r19919, 16;
	add.s32 	%r19921, %r19855, %r19920;
	xor.b32  	%r19922, %r19869, %r19921;
	shf.l.wrap.b32 	%r19923, %r19922, %r19922, 12;
	add.s32 	%r19924, %r19918, %r19923;
	xor.b32  	%r19925, %r19920, %r19924;
	shf.l.wrap.b32 	%r19926, %r19925, %r19925, 8;
	add.s32 	%r19927, %r19921, %r19926;
	xor.b32  	%r19928, %r19923, %r19927;
	shf.l.wrap.b32 	%r19929, %r19928, %r19928, 7;
	add.s32 	%r19930, %r19888, %r19881;
	xor.b32  	%r19931, %r19854, %r19930;
	shf.l.wrap.b32 	%r19932, %r19931, %r19931, 16;
	add.s32 	%r19933, %r19867, %r19932;
	xor.b32  	%r19934, %r19881, %r19933;
	shf.l.wrap.b32 	%r19935, %r19934, %r19934, 12;
	add.s32 	%r19936, %r19930, %r19935;
	xor.b32  	%r19937, %r19932, %r19936;
	shf.l.wrap.b32 	%r19938, %r19937, %r19937, 8;
	add.s32 	%r19939, %r19933, %r19938;
	xor.b32  	%r19940, %r19935, %r19939;
	shf.l.wrap.b32 	%r19941, %r19940, %r19940, 7;
	add.s32 	%r19942, %r19900, %r19917;
	xor.b32  	%r19943, %r19938, %r19942;
	shf.l.wrap.b32 	%r19944, %r19943, %r19943, 16;
	add.s32 	%r19945, %r19927, %r19944;
	xor.b32  	%r19946, %r19917, %r19945;
	shf.l.wrap.b32 	%r19947, %r19946, %r19946, 12;
	add.s32 	%r19948, %r19942, %r19947;
	xor.b32  	%r19949, %r19944, %r19948;
	shf.l.wrap.b32 	%r19950, %r19949, %r19949, 8;
	add.s32 	%r19951, %r19945, %r19950;
	xor.b32  	%r19952, %r19947, %r19951;
	shf.l.wrap.b32 	%r19953, %r19952, %r19952, 7;
	add.s32 	%r19954, %r19912, %r19929;
	xor.b32  	%r19955, %r19902, %r19954;
	shf.l.wrap.b32 	%r19956, %r19955, %r19955, 16;
	add.s32 	%r19957, %r19939, %r19956;
	xor.b32  	%r19958, %r19929, %r19957;
	shf.l.wrap.b32 	%r19959, %r19958, %r19958, 12;
	add.s32 	%r19960, %r19954, %r19959;
	xor.b32  	%r19961, %r19956, %r19960;
	shf.l.wrap.b32 	%r19962, %r19961, %r19961, 8;
	add.s32 	%r19963, %r19957, %r19962;
	xor.b32  	%r19964, %r19959, %r19963;
	shf.l.wrap.b32 	%r19965, %r19964, %r19964, 7;
	add.s32 	%r19966, %r19924, %r19941;
	xor.b32  	%r19967, %r19914, %r19966;
	shf.l.wrap.b32 	%r19968, %r19967, %r19967, 16;
	add.s32 	%r19969, %r19903, %r19968;
	xor.b32  	%r19970, %r19941, %r19969;
	shf.l.wrap.b32 	%r19971, %r19970, %r19970, 12;
	add.s32 	%r19972, %r19966, %r19971;
	xor.b32  	%r19973, %r19968, %r19972;
	shf.l.wrap.b32 	%r19974, %r19973, %r19973, 8;
	add.s32 	%r19975, %r19969, %r19974;
	xor.b32  	%r19976, %r19971, %r19975;
	shf.l.wrap.b32 	%r19977, %r19976, %r19976, 7;
	add.s32 	%r19978, %r19936, %r19905;
	xor.b32  	%r19979, %r19926, %r19978;
	shf.l.wrap.b32 	%r19980, %r19979, %r19979, 16;
	add.s32 	%r19981, %r19915, %r19980;
	xor.b32  	%r19982, %r19905, %r19981;
	shf.l.wrap.b32 	%r19983, %r19982, %r19982, 12;
	add.s32 	%r19984, %r19978, %r19983;
	xor.b32  	%r19985, %r19980, %r19984;
	shf.l.wrap.b32 	%r19986, %r19985, %r19985, 8;
	add.s32 	%r19987, %r19981, %r19986;
	xor.b32  	%r19988, %r19983, %r19987;
	shf.l.wrap.b32 	%r19989, %r19988, %r19988, 7;
	add.s32 	%r54638, %r19606, %r19948;
	add.s32 	%r54639, %r54646, %r19989;
	add.s32 	%r54637, %r19618, %r19960;
	add.s32 	%r54640, %r54645, %r19953;
	add.s32 	%r54636, %r19630, %r19972;
	add.s32 	%r54641, %r54644, %r19965;
	add.s32 	%r54635, %r19642, %r19984;
	add.s32 	%r54642, %r54643, %r19977;
	xor.b32  	%r19990, %r19607, 1;
	shf.l.wrap.b32 	%r19991, %r19607, %r19990, 16;
	add.s32 	%r19992, %r54646, %r19991;
	xor.b32  	%r19993, %r54646, %r19992;
	shf.l.wrap.b32 	%r19994, %r19993, %r19993, 12;
	add.s32 	%r19995, %r19607, %r19994;
	xor.b32  	%r19996, %r19991, %r19995;
	shf.l.wrap.b32 	%r19997, %r19996, %r19996, 8;
	add.s32 	%r19998, %r19992, %r19997;
	xor.b32  	%r19999, %r19994, %r19998;
	shf.l.wrap.b32 	%r20000, %r19999, %r19999, 7;
	add.s32 	%r20001, %r19995, %r19629;
	xor.b32  	%r20002, %r19650, %r20001;
	shf.l.wrap.b32 	%r20003, %r20002, %r20002, 16;
	add.s32 	%r20004, %r19639, %r20003;
	xor.b32  	%r20005, %r19629, %r20004;
	shf.l.wrap.b32 	%r20006, %r20005, %r20005, 12;
	add.s32 	%r20007, %r20001, %r20006;
	xor.b32  	%r20008, %r20003, %r20007;
	shf.l.wrap.b32 	%r20009, %r20008, %r20008, 8;
	add.s32 	%r20010, %r20004, %r20009;
	xor.b32  	%r20011, %r20006, %r20010;
	shf.l.wrap.b32 	%r20012, %r20011, %r20011, 7;
	xor.b32  	%r20013, %r19997, %r19666;
	shf.l.wrap.b32 	%r20014, %r20013, %r20013, 16;
	add.s32 	%r20015, %r19651, %r20014;
	xor.b32  	%r20016, %r19641, %r20015;
	shf.l.wrap.b32 	%r20017, %r20016, %r20016, 12;
	add.s32 	%r20018, %r19666, %r20017;
	xor.b32  	%r20019, %r20014, %r20018;
	shf.l.wrap.b32 	%r20020, %r20019, %r20019, 8;
	add.s32 	%r20021, %r20015, %r20020;
	xor.b32  	%r20022, %r20017, %r20021;
	shf.l.wrap.b32 	%r20023, %r20022, %r20022, 7;
	add.s32 	%r20024, %r19998, %r19680;
	xor.b32  	%r20025, %r19653, %r20024;
	shf.l.wrap.b32 	%r20026, %r20025, %r20025, 12;
	add.s32 	%r20027, %r19678, %r20026;
	xor.b32  	%r20028, %r19680, %r20027;
	shf.l.wrap.b32 	%r20029, %r20028, %r20028, 8;
	add.s32 	%r20030, %r20024, %r20029;
	xor.b32  	%r20031, %r20026, %r20030;
	shf.l.wrap.b32 	%r20032, %r20031, %r20031, 7;
	add.s32 	%r20033, %r19648, %r20000;
	xor.b32  	%r20034, %r19638, %r20033;
	shf.l.wrap.b32 	%r20035, %r20034, %r20034, 16;
	add.s32 	%r20036, %r19627, %r20035;
	xor.b32  	%r20037, %r20000, %r20036;
	shf.l.wrap.b32 	%r20038, %r20037, %r20037, 12;
	add.s32 	%r20039, %r20033, %r20038;
	xor.b32  	%r20040, %r20035, %r20039;
	shf.l.wrap.b32 	%r20041, %r20040, %r20040, 8;
	add.s32 	%r20042, %r20036, %r20041;
	xor.b32  	%r20043, %r20038, %r20042;
	shf.l.wrap.b32 	%r20044, %r20043, %r20043, 7;
	add.s32 	%r20045, %r20007, %r20044;
	xor.b32  	%r20046, %r20020, %r20045;
	shf.l.wrap.b32 	%r20047, %r20046, %r20046, 16;
	add.s32 	%r20048, %r20030, %r20047;
	xor.b32  	%r20049, %r20044, %r20048;
	shf.l.wrap.b32 	%r20050, %r20049, %r20049, 12;
	add.s32 	%r20051, %r20045, %r20050;
	xor.b32  	%r20052, %r20047, %r20051;
	shf.l.wrap.b32 	%r20053, %r20052, %r20052, 8;
	add.s32 	%r20054, %r20048, %r20053;
	xor.b32  	%r20055, %r20050, %r20054;
	shf.l.wrap.b32 	%r20056, %r20055, %r20055, 7;
	add.s32 	%r20057, %r20018, %r20012;
	xor.b32  	%r20058, %r20029, %r20057;
	shf.l.wrap.b32 	%r20059, %r20058, %r20058, 16;
	add.s32 	%r20060, %r20042, %r20059;
	xor.b32  	%r20061, %r20012, %r20060;
	shf.l.wrap.b32 	%r20062, %r20061, %r20061, 12;
	add.s32 	%r20063, %r20057, %r20062;
	xor.b32  	%r20064, %r20059, %r20063;
	shf.l.wrap.b32 	%r20065, %r20064, %r20064, 8;
	add.s32 	%r20066, %r20060, %r20065;
	xor.b32  	%r20067, %r20062, %r20066;
	shf.l.wrap.b32 	%r20068, %r20067, %r20067, 7;
	add.s32 	%r20069, %r20027, %r20023;
	xor.b32  	%r20070, %r20041, %r20069;
	shf.l.wrap.b32 	%r20071, %r20070, %r20070, 16;
	add.s32 	%r20072, %r20010, %r20071;
	xor.b32  	%r20073, %r20023, %r20072;
	shf.l.wrap.b32 	%r20074, %r20073, %r20073, 12;
	add.s32 	%r20075, %r20069, %r20074;
	xor.b32  	%r20076, %r20071, %r20075;
	shf.l.wrap.b32 	%r20077, %r20076, %r20076, 8;
	add.s32 	%r20078, %r20072, %r20077;
	xor.b32  	%r20079, %r20074, %r20078;
	shf.l.wrap.b32 	%r20080, %r20079, %r20079, 7;
	add.s32 	%r20081, %r20039, %r20032;
	xor.b32  	%r20082, %r20009, %r20081;
	shf.l.wrap.b32 	%r20083, %r20082, %r20082, 16;
	add.s32 	%r20084, %r20021, %r20083;
	xor.b32  	%r20085, %r20032, %r20084;
	shf.l.wrap.b32 	%r20086, %r20085, %r20085, 12;
	add.s32 	%r20087, %r20081, %r20086;
	xor.b32  	%r20088, %r20083, %r20087;
	shf.l.wrap.b32 	%r20089, %r20088, %r20088, 8;
	add.s32 	%r20090, %r20084, %r20089;
	xor.b32  	%r20091, %r20086, %r20090;
	shf.l.wrap.b32 	%r20092, %r20091, %r20091, 7;
	add.s32 	%r20093, %r20051, %r20068;
	xor.b32  	%r20094, %r20089, %r20093;
	shf.l.wrap.b32 	%r20095, %r20094, %r20094, 16;
	add.s32 	%r20096, %r20078, %r20095;
	xor.b32  	%r20097, %r20068, %r20096;
	shf.l.wrap.b32 	%r20098, %r20097, %r20097, 12;
	add.s32 	%r20099, %r20093, %r20098;
	xor.b32  	%r20100, %r20095, %r20099;
	shf.l.wrap.b32 	%r20101, %r20100, %r20100, 8;
	add.s32 	%r20102, %r20096, %r20101;
	xor.b32  	%r20103, %r20098, %r20102;
	shf.l.wrap.b32 	%r20104, %r20103, %r20103, 7;
	add.s32 	%r20105, %r20063, %r20080;
	xor.b32  	%r20106, %r20053, %r20105;
	shf.l.wrap.b32 	%r20107, %r20106, %r20106, 16;
	add.s32 	%r20108, %r20090, %r20107;
	xor.b32  	%r20109, %r20080, %r20108;
	shf.l.wrap.b32 	%r20110, %r20109, %r20109, 12;
	add.s32 	%r20111, %r20105, %r20110;
	xor.b32  	%r20112, %r20107, %r20111;
	shf.l.wrap.b32 	%r20113, %r20112, %r20112, 8;
	add.s32 	%r20114, %r20108, %r20113;
	xor.b32  	%r20115, %r20110, %r20114;
	shf.l.wrap.b32 	%r20116, %r20115, %r20115, 7;
	add.s32 	%r20117, %r20075, %r20092;
	xor.b32  	%r20118, %r20065, %r20117;
	shf.l.wrap.b32 	%r20119, %r20118, %r20118, 16;
	add.s32 	%r20120, %r20054, %r20119;
	xor.b32  	%r20121, %r20092, %r20120;
	shf.l.wrap.b32 	%r20122, %r20121, %r20121, 12;
	add.s32 	%r20123, %r20117, %r20122;
	xor.b32  	%r20124, %r20119, %r20123;
	shf.l.wrap.b32 	%r20125, %r20124, %r20124, 8;
	add.s32 	%r20126, %r20120, %r20125;
	xor.b32  	%r20127, %r20122, %r20126;
	shf.l.wrap.b32 	%r20128, %r20127, %r20127, 7;
	add.s32 	%r20129, %r20087, %r20056;
	xor.b32  	%r20130, %r20077, %r20129;
	shf.l.wrap.b32 	%r20131, %r20130, %r20130, 16;
	add.s32 	%r20132, %r20066, %r20131;
	xor.b32  	%r20133, %r20056, %r20132;
	shf.l.wrap.b32 	%r20134, %r20133, %r20133, 12;
	add.s32 	%r20135, %r20129, %r20134;
	xor.b32  	%r20136, %r20131, %r20135;
	shf.l.wrap.b32 	%r20137, %r20136, %r20136, 8;
	add.s32 	%r20138, %r20132, %r20137;
	xor.b32  	%r20139, %r20134, %r20138;
	shf.l.wrap.b32 	%r20140, %r20139, %r20139, 7;
	add.s32 	%r20141, %r20099, %r20140;
	xor.b32  	%r20142, %r20113, %r20141;
	shf.l.wrap.b32 	%r20143, %r20142, %r20142, 16;
	add.s32 	%r20144, %r20126, %r20143;
	xor.b32  	%r20145, %r20140, %r20144;
	shf.l.wrap.b32 	%r20146, %r20145, %r20145, 12;
	add.s32 	%r20147, %r20141, %r20146;
	xor.b32  	%r20148, %r20143, %r20147;
	shf.l.wrap.b32 	%r20149, %r20148, %r20148, 8;
	add.s32 	%r20150, %r20144, %r20149;
	xor.b32  	%r20151, %r20146, %r20150;
	shf.l.wrap.b32 	%r20152, %r20151, %r20151, 7;
	add.s32 	%r20153, %r20111, %r20104;
	xor.b32  	%r20154, %r20125, %r20153;
	shf.l.wrap.b32 	%r20155, %r20154, %r20154, 16;
	add.s32 	%r20156, %r20138, %r20155;
	xor.b32  	%r20157, %r20104, %r20156;
	shf.l.wrap.b32 	%r20158, %r20157, %r20157, 12;
	add.s32 	%r20159, %r20153, %r20158;
	xor.b32  	%r20160, %r20155, %r20159;
	shf.l.wrap.b32 	%r20161, %r20160, %r20160, 8;
	add.s32 	%r20162, %r20156, %r20161;
	xor.b32  	%r20163, %r20158, %r20162;
	shf.l.wrap.b32 	%r20164, %r20163, %r20163, 7;
	add.s32 	%r20165, %r20123, %r20116;
	xor.b32  	%r20166, %r20137, %r20165;
	shf.l.wrap.b32 	%r20167, %r20166, %r20166, 16;
	add.s32 	%r20168, %r20102, %r20167;
	xor.b32  	%r20169, %r20116, %r20168;
	shf.l.wrap.b32 	%r20170, %r20169, %r20169, 12;
	add.s32 	%r20171, %r20165, %r20170;
	xor.b32  	%r20172, %r20167, %r20171;
	shf.l.wrap.b32 	%r20173, %r20172, %r20172, 8;
	add.s32 	%r20174, %r20168, %r20173;
	xor.b32  	%r20175, %r20170, %r20174;
	shf.l.wrap.b32 	%r20176, %r20175, %r20175, 7;
	add.s32 	%r20177, %r20135, %r20128;
	xor.b32  	%r20178, %r20101, %r20177;
	shf.l.wrap.b32 	%r20179, %r20178, %r20178, 16;
	add.s32 	%r20180, %r20114, %r20179;
	xor.b32  	%r20181, %r20128, %r20180;
	shf.l.wrap.b32 	%r20182, %r20181, %r20181, 12;
	add.s32 	%r20183, %r20177, %r20182;
	xor.b32  	%r20184, %r20179, %r20183;
	shf.l.wrap.b32 	%r20185, %r20184, %r20184, 8;
	add.s32 	%r20186, %r20180, %r20185;
	xor.b32  	%r20187, %r20182, %r20186;
	shf.l.wrap.b32 	%r20188, %r20187, %r20187, 7;
	add.s32 	%r20189, %r20147, %r20164;
	xor.b32  	%r20190, %r20185, %r20189;
	shf.l.wrap.b32 	%r20191, %r20190, %r20190, 16;
	add.s32 	%r20192, %r20174, %r20191;
	xor.b32  	%r20193, %r20164, %r20192;
	shf.l.wrap.b32 	%r20194, %r20193, %r20193, 12;
	add.s32 	%r20195, %r20189, %r20194;
	xor.b32  	%r20196, %r20191, %r20195;
	shf.l.wrap.b32 	%r20197, %r20196, %r20196, 8;
	add.s32 	%r20198, %r20192, %r20197;
	xor.b32  	%r20199, %r20194, %r20198;
	shf.l.wrap.b32 	%r20200, %r20199, %r20199, 7;
	add.s32 	%r20201, %r20159, %r20176;
	xor.b32  	%r20202, %r20149, %r20201;
	shf.l.wrap.b32 	%r20203, %r20202, %r20202, 16;
	add.s32 	%r20204, %r20186, %r20203;
	xor.b32  	%r20205, %r20176, %r20204;
	shf.l.wrap.b32 	%r20206, %r20205, %r20205, 12;
	add.s32 	%r20207, %r20201, %r20206;
	xor.b32  	%r20208, %r20203, %r20207;
	shf.l.wrap.b32 	%r20209, %r20208, %r20208, 8;
	add.s32 	%r20210, %r20204, %r20209;
	xor.b32  	%r20211, %r20206, %r20210;
	shf.l.wrap.b32 	%r20212, %r20211, %r20211, 7;
	add.s32 	%r20213, %r20171, %r20188;
	xor.b32  	%r20214, %r20161, %r20213;
	shf.l.wrap.b32 	%r20215, %r20214, %r20214, 16;
	add.s32 	%r20216, %r20150, %r20215;
	xor.b32  	%r20217, %r20188, %r20216;
	shf.l.wrap.b32 	%r20218, %r20217, %r20217, 12;
	add.s32 	%r20219, %r20213, %r20218;
	xor.b32  	%r20220, %r20215, %r20219;
	shf.l.wrap.b32 	%r20221, %r20220, %r20220, 8;
	add.s32 	%r20222, %r20216, %r20221;
	xor.b32  	%r20223, %r20218, %r20222;
	shf.l.wrap.b32 	%r20224, %r20223, %r20223, 7;
	add.s32 	%r20225, %r20183, %r20152;
	xor.b32  	%r20226, %r20173, %r20225;
	shf.l.wrap.b32 	%r20227, %r20226, %r20226, 16;
	add.s32 	%r20228, %r20162, %r20227;
	xor.b32  	%r20229, %r20152, %r20228;
	shf.l.wrap.b32 	%r20230, %r20229, %r20229, 12;
	add.s32 	%r20231, %r20225, %r20230;
	xor.b32  	%r20232, %r20227, %r20231;
	shf.l.wrap.b32 	%r20233, %r20232, %r20232, 8;
	add.s32 	%r20234, %r20228, %r20233;
	xor.b32  	%r20235, %r20230, %r20234;
	shf.l.wrap.b32 	%r20236, %r20235, %r20235, 7;
	add.s32 	%r20237, %r20195, %r20236;
	xor.b32  	%r20238, %r20209, %r20237;
	shf.l.wrap.b32 	%r20239, %r20238, %r20238, 16;
	add.s32 	%r20240, %r20222, %r20239;
	xor.b32  	%r20241, %r20236, %r20240;
	shf.l.wrap.b32 	%r20242, %r20241, %r20241, 12;
	add.s32 	%r20243, %r20237, %r20242;
	xor.b32  	%r20244, %r20239, %r20243;
	shf.l.wrap.b32 	%r20245, %r20244, %r20244, 8;
	add.s32 	%r20246, %r20207, %r20200;
	xor.b32  	%r20247, %r20221, %r20246;
	shf.l.wrap.b32 	%r20248, %r20247, %r20247, 16;
	add.s32 	%r20249, %r20234, %r20248;
	xor.b32  	%r20250, %r20200, %r20249;
	shf.l.wrap.b32 	%r20251, %r20250, %r20250, 12;
	add.s32 	%r20252, %r20246, %r20251;
	xor.b32  	%r20253, %r20248, %r20252;
	shf.l.wrap.b32 	%r20254, %r20253, %r20253, 8;
	add.s32 	%r20255, %r20249, %r20254;
	xor.b32  	%r20256, %r20251, %r20255;
	shf.l.wrap.b32 	%r20257, %r20256, %r20256, 7;
	add.s32 	%r20258, %r20219, %r20212;
	xor.b32  	%r20259, %r20233, %r20258;
	shf.l.wrap.b32 	%r20260, %r20259, %r20259, 16;
	add.s32 	%r20261, %r20198, %r20260;
	xor.b32  	%r20262, %r20212, %r20261;
	shf.l.wrap.b32 	%r20263, %r20262, %r20262, 12;
	add.s32 	%r20264, %r20258, %r20263;
	xor.b32  	%r20265, %r20260, %r20264;
	shf.l.wrap.b32 	%r20266, %r20265, %r20265, 8;
	add.s32 	%r20267, %r20261, %r20266;
	xor.b32  	%r20268, %r20263, %r20267;
	shf.l.wrap.b32 	%r20269, %r20268, %r20268, 7;
	add.s32 	%r20270, %r20231, %r20224;
	xor.b32  	%r20271, %r20197, %r20270;
	shf.l.wrap.b32 	%r20272, %r20271, %r20271, 16;
	add.s32 	%r20273, %r20210, %r20272;
	xor.b32  	%r20274, %r20224, %r20273;
	shf.l.wrap.b32 	%r20275, %r20274, %r20274, 12;
	add.s32 	%r20276, %r20270, %r20275;
	xor.b32  	%r20277, %r20272, %r20276;
	shf.l.wrap.b32 	%r20278, %r20277, %r20277, 8;
	add.s32 	%r20279, %r20273, %r20278;
	add.s32 	%r20280, %r20243, %r20257;
	xor.b32  	%r20281, %r20278, %r20280;
	shf.l.wrap.b32 	%r20282, %r20281, %r20281, 16;
	add.s32 	%r20283, %r20267, %r20282;
	xor.b32  	%r20284, %r20257, %r20283;
	shr.u32 	%r20285, %r20284, 20;
	add.s32 	%r20286, %r20280, %r20285;
	add.s32 	%r20287, %r20252, %r20269;
	xor.b32  	%r20288, %r20245, %r20287;
	shf.l.wrap.b32 	%r20289, %r20288, %r20288, 16;
	add.s32 	%r20290, %r20279, %r20289;
	xor.b32  	%r20291, %r20269, %r20290;
	shr.u32 	%r20292, %r20291, 20;
	add.s32 	%r20293, %r20287, %r20292;
	add.s32 	%r20294, %r19606, %r20286;
	add.s32 	%r20295, %r19618, %r20293;
	cvt.u32.u16 	%r20296, %rs100;
	add.s32 	%r20297, %r20296, %r54634;
	add.s32 	%r20298, %r20297, -11;
	not.b32 	%r20299, %r20298;
	add.s32 	%r20300, %r20299, %r2306;
	mov.u32 	%r20301, %ctaid.x;
	shl.b32 	%r20302, %r20301, 11;
	mov.u32 	%r20303, %tid.x;
	and.b32  	%r20304, %r20303, 31;
	or.b32  	%r20305, %r20302, %r20304;
	shl.b32 	%r20306, %r20303, 3;
	and.b32  	%r20307, %r20306, 7936;
	add.s32 	%r20308, %r54317, %r20307;
	add.s32 	%r20309, %r20305, %r20308;
	shr.u32 	%r20310, %r20309, %r20300;
	and.b32  	%r20311, %r20310, 1;
	setp.eq.b32 	%p157, %r20311, 1;
	selp.b32 	%r20312, %r20295, %r20294, %p157;
	cvt.u16.u32 	%rs457, %r20312;
	and.b16  	%rs780, %rs457, 1;
	and.b16  	%rs458, %rs778, 255;
	setp.ne.s16 	%p158, %rs458, 1;
	@%p158 bra 	$L__BB4_201;
	ld.param.u64 	%rd804, [fused_batch_pir_kernel_optimized_16_param_1];
	cvt.u32.u16 	%r20313, %rs100;
	add.s32 	%r20314, %r20313, %r54634;
	add.s32 	%r20315, %r20314, -11;
	not.b32 	%r20316, %r20315;
	add.s32 	%r20317, %r20316, %r2306;
	mov.u32 	%r20318, %ctaid.x;
	shl.b32 	%r20319, %r20318, 11;
	mov.u32 	%r20320, %tid.x;
	and.b32  	%r20321, %r20320, 31;
	or.b32  	%r20322, %r20319, %r20321;
	shl.b32 	%r20323, %r20320, 3;
	and.b32  	%r20324, %r20323, 7936;
	add.s32 	%r20325, %r54317, %r20324;
	add.s32 	%r20326, %r20322, %r20325;
	shr.u32 	%r20327, %r20326, %r20317;
	and.b32  	%r20328, %r20327, 1;
	setp.eq.b32 	%p159, %r20328, 1;
	cvt.u64.u32 	%rd201, %r54634;
	cvt.u64.u16 	%rd202, %rs100;
	add.s64 	%rd203, %rd201, %rd202;
	cvta.to.global.u64 	%rd204, %rd804;
	shl.b64 	%rd205, %rd203, 4;
	add.s64 	%rd206, %rd204, %rd205;
	ld.global.u32 	%r20329, [%rd206+6188];
	selp.b32 	%r20330, %r54639, %r54638, %p159;
	xor.b32  	%r20331, %r20330, %r20329;
	selp.b32 	%r20332, %r54640, %r54637, %p159;
	selp.b32 	%r54638, %r54638, %r20331, %p159;
	selp.b32 	%r54639, %r20331, %r54639, %p159;
	ld.global.u32 	%r20333, [%rd206+6192];
	xor.b32  	%r20334, %r20332, %r20333;
	selp.b32 	%r20335, %r54641, %r54636, %p159;
	selp.b32 	%r54637, %r54637, %r20334, %p159;
	selp.b32 	%r54640, %r20334, %r54640, %p159;
	ld.global.u32 	%r20336, [%rd206+6196];
	xor.b32  	%r20337, %r20335, %r20336;
	selp.b32 	%r20338, %r54642, %r54635, %p159;
	selp.b32 	%r54636, %r54636, %r20337, %p159;
	selp.b32 	%r54641, %r20337, %r54641, %p159;
	ld.global.u32 	%r20339, [%rd206+6200];
	xor.b32  	%r20340, %r20338, %r20339;
	selp.b64 	%rd207, 445, 420, %p159;
	selp.b32 	%r54635, %r54635, %r20340, %p159;
	selp.b32 	%r54642, %r20340, %r54642, %p159;
	add.s64 	%rd208, %rd207, %rd203;
	add.s64 	%rd209, %rd208, %rd204;
	ld.global.u8 	%rs459, [%rd209+6333];
	xor.b16  	%rs780, %rs459, %rs780;
$L__BB4_201:
	cvt.u32.u16 	%r20341, %rs100;
	add.s32 	%r20342, %r20341, -11;
	add.s32 	%r20343, %r54634, %r20342;
	not.b32 	%r20344, %r20343;
	add.s32 	%r20345, %r20344, %r2306;
	mov.u32 	%r20346, %ctaid.x;
	shl.b32 	%r20347, %r20346, 11;
	mov.u32 	%r20348, %tid.x;
	and.b32  	%r20349, %r20348, 31;
	or.b32  	%r20350, %r20347, %r20349;
	shl.b32 	%r20351, %r20348, 3;
	and.b32  	%r20352, %r20351, 7936;
	add.s32 	%r20353, %r54317, %r20352;
	add.s32 	%r20354, %r20350, %r20353;
	shr.u32 	%r20355, %r20354, %r20345;
	and.b32  	%r20356, %r20355, 1;
	setp.eq.b32 	%p160, %r20356, 1;
	selp.b32 	%r54646, %r54639, %r54638, %p160;
	selp.b32 	%r54645, %r54640, %r54637, %p160;
	selp.b32 	%r54644, %r54641, %r54636, %p160;
	selp.b32 	%r54643, %r54642, %r54635, %p160;
	add.s32 	%r54634, %r54634, 1;
	sub.s32 	%r20357, %r2306, %r20342;
	setp.ne.s32 	%p161, %r54634, %r20357;
	mov.u16 	%rs778, %rs780;
	@%p161 bra 	$L__BB4_199;
$L__BB4_202:
	and.b16  	%rs460, %rs780, 255;
	setp.ne.s16 	%p162, %rs460, 1;
	@%p162 bra 	$L__BB4_204;
	ld.param.u64 	%rd805, [fused_batch_pir_kernel_optimized_16_param_1];
	cvta.to.global.u64 	%rd210, %rd805;
	ld.global.u32 	%r20358, [%rd210+6816];
	xor.b32  	%r54646, %r54646, %r20358;
$L__BB4_204:
	@%p162 bra 	$L__BB4_206;
	ld.param.u64 	%rd806, [fused_batch_pir_kernel_optimized_16_param_1];
	cvta.to.global.u64 	%rd211, %rd806;
	ld.global.u32 	%r20359, [%rd211+6820];
	xor.b32  	%r54645, %r54645, %r20359;
$L__BB4_206:
	@%p162 bra 	$L__BB4_208;
	ld.param.u64 	%rd807, [fused_batch_pir_kernel_optimized_16_param_1];
	cvta.to.global.u64 	%rd212, %rd807;
	ld.global.u32 	%r20360, [%rd212+6824];
	xor.b32  	%r54644, %r54644, %r20360;
$L__BB4_208:
	@%p162 bra 	$L__BB4_210;
	ld.param.u64 	%rd808, [fused_batch_pir_kernel_optimized_16_param_1];
	cvta.to.global.u64 	%rd213, %rd808;
	ld.global.u32 	%r20361, [%rd213+6828];
	xor.b32  	%r54643, %r54643, %r20361;
$L__BB4_210:
	ld.param.u32 	%r52724, [fused_batch_pir_kernel_optimized_16_param_4];
	mov.u32 	%r20363, %ctaid.x;
	shl.b32 	%r20364, %r20363, 11;
	mov.u32 	%r20365, %tid.x;
	and.b32  	%r20366, %r20365, 31;
	or.b32  	%r20367, %r20364, %r20366;
	shl.b32 	%r20368, %r20365, 3;
	and.b32  	%r20369, %r20368, 7936;
	add.s32 	%r20370, %r54317, %r20369;
	add.s32 	%r20371, %r20367, %r20370;
	setp.ge.s32 	%p166, %r20371, %r52724;
	mov.b32 	%r54667, 0;
	mov.u32 	%r54668, %r54667;
	mov.u32 	%r54669, %r54667;
	mov.u32 	%r54670, %r54667;
	@%p166 bra 	$L__BB4_224;
	ld.param.u64 	%rd809, [fused_batch_pir_kernel_optimized_16_param_1];
	cvta.to.global.u64 	%rd214, %rd809;
	ld.global.u8 	%rs464, [%rd214+6849];
	max.u16 	%rs107, %rs464, 11;
	cvt.u32.u16 	%r20372, %rs107;
	ld.shared.v2.u32 	{%r54670, %r54669}, [s_mem+197656];
	ld.shared.v2.u32 	{%r54668, %r54667}, [s_mem+197664];
	ld.shared.u8 	%rs783, [s_mem+197672];
	cvt.u32.u16 	%r2360, %rs464;
	sub.s32 	%r20373, %r2360, %r20372;
	add.s32 	%r20374, %r20373, 11;
	setp.lt.s32 	%p167, %r20374, 1;
	@%p167 bra 	$L__BB4_216;
	mov.b32 	%r54658, 0;
	mov.u16 	%rs781, %rs783;
$L__BB4_213:
	.pragma "nounroll";
	ld.const.u32 	%r20376, [CHACHA_CONSTANTS];
	add.s32 	%r20377, %r20376, %r54670;
	shf.l.wrap.b32 	%r20378, %r20377, %r20377, 16;
	add.s32 	%r20379, %r54670, %r20378;
	xor.b32  	%r20380, %r54670, %r20379;
	shf.l.wrap.b32 	%r20381, %r20380, %r20380, 12;
	add.s32 	%r20382, %r20377, %r20381;
	xor.b32  	%r20383, %r20378, %r20382;
	shf.l.wrap.b32 	%r20384, %r20383, %r20383, 8;
	add.s32 	%r20385, %r20379, %r20384;
	xor.b32  	%r20386, %r20381, %r20385;
	shf.l.wrap.b32 	%r20387, %r20386, %r20386, 7;
	ld.const.u32 	%r20388, [CHACHA_CONSTANTS+4];
	add.s32 	%r20389, %r20388, %r54669;
	shf.l.wrap.b32 	%r20390, %r20389, %r20389, 16;
	add.s32 	%r20391, %r54669, %r20390;
	xor.b32  	%r20392, %r54669, %r20391;
	shf.l.wrap.b32 	%r20393, %r20392, %r20392, 12;
	add.s32 	%r20394, %r20389, %r20393;
	xor.b32  	%r20395, %r20390, %r20394;
	shf.l.wrap.b32 	%r20396, %r20395, %r20395, 8;
	add.s32 	%r20397, %r20391, %r20396;
	xor.b32  	%r20398, %r20393, %r20397;
	shf.l.wrap.b32 	%r20399, %r20398, %r20398, 7;
	ld.const.u32 	%r20400, [CHACHA_CONSTANTS+8];
	add.s32 	%r20401, %r20400, %r54668;
	shf.l.wrap.b32 	%r20402, %r20401, %r20401, 16;
	add.s32 	%r20403, %r54668, %r20402;
	xor.b32  	%r20404, %r54668, %r20403;
	shf.l.wrap.b32 	%r20405, %r20404, %r20404, 12;
	add.s32 	%r20406, %r20401, %r20405;
	xor.b32  	%r20407, %r20402, %r20406;
	shf.l.wrap.b32 	%r20408, %r20407, %r20407, 8;
	add.s32 	%r20409, %r20403, %r20408;
	xor.b32  	%r20410, %r20405, %r20409;
	shf.l.wrap.b32 	%r20411, %r20410, %r20410, 7;
	ld.const.u32 	%r20412, [CHACHA_CONSTANTS+12];
	add.s32 	%r20413, %r20412, %r54667;
	shf.l.wrap.b32 	%r20414, %r20413, %r20413, 16;
	add.s32 	%r20415, %r54667, %r20414;
	xor.b32  	%r20416, %r54667, %r20415;
	shf.l.wrap.b32 	%r20417, %r20416, %r20416, 12;
	add.s32 	%r20418, %r20413, %r20417;
	xor.b32  	%r20419, %r20414, %r20418;
	shf.l.wrap.b32 	%r20420, %r20419, %r20419, 8;
	add.s32 	%r20421, %r20415, %r20420;
	xor.b32  	%r20422, %r20417, %r20421;
	shf.l.wrap.b32 	%r20423, %r20422, %r20422, 7;
	add.s32 	%r20424, %r20382, %r20399;
	xor.b32  	%r20425, %r20420, %r20424;
	shf.l.wrap.b32 	%r20426, %r20425, %r20425, 16;
	add.s32 	%r20427, %r20409, %r20426;
	xor.b32  	%r20428, %r20399, %r20427;
	shf.l.wrap.b32 	%r20429, %r20428, %r20428, 12;
	add.s32 	%r20430, %r20424, %r20429;
	xor.b32  	%r20431, %r20426, %r20430;
	shf.l.wrap.b32 	%r20432, %r20431, %r20431, 8;
	add.s32 	%r20433, %r20427, %r20432;
	xor.b32  	%r20434, %r20429, %r20433;
	shf.l.wrap.b32 	%r20435, %r20434, %r20434, 7;
	add.s32 	%r20436, %r20394, %r20411;
	xor.b32  	%r20437, %r20384, %r20436;
	shf.l.wrap.b32 	%r20438, %r20437, %r20437, 16;
	add.s32 	%r20439, %r20421, %r20438;
	xor.b32  	%r20440, %r20411, %r20439;
	shf.l.wrap.b32 	%r20441, %r20440, %r20440, 12;
	add.s32 	%r20442, %r20436, %r20441;
	xor.b32  	%r20443, %r20438, %r20442;
	shf.l.wrap.b32 	%r20444, %r20443, %r20443, 8;
	add.s32 	%r20445, %r20439, %r20444;
	xor.b32  	%r20446, %r20441, %r20445;
	shf.l.wrap.b32 	%r20447, %r20446, %r20446, 7;
	add.s32 	%r20448, %r20406, %r20423;
	xor.b32  	%r20449, %r20396, %r20448;
	shf.l.wrap.b32 	%r20450, %r20449, %r20449, 16;
	add.s32 	%r20451, %r20385, %r20450;
	xor.b32  	%r20452, %r20423, %r20451;
	shf.l.wrap.b32 	%r20453, %r20452, %r20452, 12;
	add.s32 	%r20454, %r20448, %r20453;
	xor.b32  	%r20455, %r20450, %r20454;
	shf.l.wrap.b32 	%r20456, %r20455, %r20455, 8;
	add.s32 	%r20457, %r20451, %r20456;
	xor.b32  	%r20458, %r20453, %r20457;
	shf.l.wrap.b32 	%r20459, %r20458, %r20458, 7;
	add.s32 	%r20460, %r20418, %r20387;
	xor.b32  	%r20461, %r20408, %r20460;
	shf.l.wrap.b32 	%r20462, %r20461, %r20461, 16;
	add.s32 	%r20463, %r20397, %r20462;
	xor.b32  	%r20464, %r20387, %r20463;
	shf.l.wrap.b32 	%r20465, %r20464, %r20464, 12;
	add.s32 	%r20466, %r20460, %r20465;
	xor.b32  	%r20467, %r20462, %r20466;
	shf.l.wrap.b32 	%r20468, %r20467, %r20467, 8;
	add.s32 	%r20469, %r20463, %r20468;
	xor.b32  	%r20470, %r20465, %r20469;
	shf.l.wrap.b32 	%r20471, %r20470, %r20470, 7;
	add.s32 	%r20472, %r20430, %r20471;
	xor.b32  	%r20473, %r20444, %r20472;
	shf.l.wrap.b32 	%r20474, %r20473, %r20473, 16;
	add.s32 	%r20475, %r20457, %r20474;
	xor.b32  	%r20476, %r20471, %r20475;
	shf.l.wrap.b32 	%r20477, %r20476, %r20476, 12;
	add.s32 	%r20478, %r20472, %r20477;
	xor.b32  	%r20479, %r20474, %r20478;
	shf.l.wrap.b32 	%r20480, %r20479, %r20479, 8;
	add.s32 	%r20481, %r20475, %r20480;
	xor.b32  	%r20482, %r20477, %r20481;
	shf.l.wrap.b32 	%r20483, %r20482, %r20482, 7;
	add.s32 	%r20484, %r20442, %r20435;
	xor.b32  	%r20485, %r20456, %r20484;
	shf.l.wrap.b32 	%r20486, %r20485, %r20485, 16;
	add.s32 	%r20487, %r20469, %r20486;
	xor.b32  	%r20488, %r20435, %r20487;
	shf.l.wrap.b32 	%r20489, %r20488, %r20488, 12;
	add.s32 	%r20490, %r20484, %r20489;
	xor.b32  	%r20491, %r20486, %r20490;
	shf.l.wrap.b32 	%r20492, %r20491, %r20491, 8;
	add.s32 	%r20493, %r20487, %r20492;
	xor.b32  	%r20494, %r20489, %r20493;
	shf.l.wrap.b32 	%r20495, %r20494, %r20494, 7;
	add.s32 	%r20496, %r20454, %r20447;
	xor.b32  	%r20497, %r20468, %r20496;
	shf.l.wrap.b32 	%r20498, %r20497, %r20497, 16;
	add.s32 	%r20499, %r20433, %r20498;
	xor.b32  	%r20500, %r20447, %r20499;
	shf.l.wrap.b32 	%r20501, %r20500, %r20500, 12;
	add.s32 	%r20502, %r20496, %r20501;
	xor.b32  	%r20503, %r20498, %r20502;
	shf.l.wrap.b32 	%r20504, %r20503, %r20503, 8;
	add.s32 	%r20505, %r20499, %r20504;
	xor.b32  	%r20506, %r20501, %r20505;
	shf.l.wrap.b32 	%r20507, %r20506, %r20506, 7;
	add.s32 	%r20508, %r20466, %r20459;
	xor.b32  	%r20509, %r20432, %r20508;
	shf.l.wrap.b32 	%r20510, %r20509, %r20509, 16;
	add.s32 	%r20511, %r20445, %r20510;
	xor.b32  	%r20512, %r20459, %r20511;
	shf.l.wrap.b32 	%r20513, %r20512, %r20512, 12;
	add.s32 	%r20514, %r20508, %r20513;
	xor.b32  	%r20515, %r20510, %r20514;
	shf.l.wrap.b32 	%r20516, %r20515, %r20515, 8;
	add.s32 	%r20517, %r20511, %r20516;
	xor.b32  	%r20518, %r20513, %r20517;
	shf.l.wrap.b32 	%r20519, %r20518, %r20518, 7;
	add.s32 	%r20520, %r20478, %r20495;
	xor.b32  	%r20521, %r20516, %r20520;
	shf.l.wrap.b32 	%r20522, %r20521, %r20521, 16;
	add.s32 	%r20523, %r20505, %r20522;
	xor.b32  	%r20524, %r20495, %r20523;
	shf.l.wrap.b32 	%r20525, %r20524, %r20524, 12;
	add.s32 	%r20526, %r20520, %r20525;
	xor.b32  	%r20527, %r20522, %r20526;
	shf.l.wrap.b32 	%r20528, %r20527, %r20527, 8;
	add.s32 	%r20529, %r20523, %r20528;
	xor.b32  	%r20530, %r20525, %r20529;
	shf.l.wrap.b32 	%r20531, %r20530, %r20530, 7;
	add.s32 	%r20532, %r20490, %r20507;
	xor.b32  	%r20533, %r20480, %r20532;
	shf.l.wrap.b32 	%r20534, %r20533, %r20533, 16;
	add.s32 	%r20535, %r20517, %r20534;
	xor.b32  	%r20536, %r20507, %r20535;
	shf.l.wrap.b32 	%r20537, %r20536, %r20536, 12;
	add.s32 	%r20538, %r20532, %r20537;
	xor.b32  	%r20539, %r20534, %r20538;
	shf.l.wrap.b32 	%r20540, %r20539, %r20539, 8;
	add.s32 	%r20541, %r20535, %r20540;
	xor.b32  	%r20542, %r20537, %r20541;
	shf.l.wrap.b32 	%r20543, %r20542, %r20542, 7;
	add.s32 	%r20544, %r20502, %r20519;
	xor.b32  	%r20545, %r20492, %r20544;
	shf.l.wrap.b32 	%r20546, %r20545, %r20545, 16;
	add.s32 	%r20547, %r20481, %r20546;
	xor.b32  	%r20548, %r20519, %r20547;
	shf.l.wrap.b32 	%r20549, %r20548, %r20548, 12;
	add.s32 	%r20550, %r20544, %r20549;
	xor.b32  	%r20551, %r20546, %r20550;
	shf.l.wrap.b32 	%r20552, %r20551, %r20551, 8;
	add.s32 	%r20553, %r20547, %r20552;
	xor.b32  	%r20554, %r20549, %r20553;
	shf.l.wrap.b32 	%r20555, %r20554, %r20554, 7;
	add.s32 	%r20556, %r20514, %r20483;
	xor.b32  	%r20557, %r20504, %r20556;
	shf.l.wrap.b32 	%r20558, %r20557, %r20557, 16;
	add.s32 	%r20559, %r20493, %r20558;
	xor.b32  	%r20560, %r20483, %r20559;
	shf.l.wrap.b32 	%r20561, %r20560, %r20560, 12;
	add.s32 	%r20562, %r20556, %r20561;
	xor.b32  	%r20563, %r20558, %r20562;
	shf.l.wrap.b32 	%r20564, %r20563, %r20563, 8;
	add.s32 	%r20565, %r20559, %r20564;
	xor.b32  	%r20566, %r20561, %r20565;
	shf.l.wrap.b32 	%r20567, %r20566, %r20566, 7;
	add.s32 	%r20568, %r20526, %r20567;
	xor.b32  	%r20569, %r20540, %r20568;
	shf.l.wrap.b32 	%r20570, %r20569, %r20569, 16;
	add.s32 	%r20571, %r20553, %r20570;
	xor.b32  	%r20572, %r20567, %r20571;
	shf.l.wrap.b32 	%r20573, %r20572, %r20572, 12;
	add.s32 	%r20574, %r20568, %r20573;
	xor.b32  	%r20575, %r20570, %r20574;
	shf.l.wrap.b32 	%r20576, %r20575, %r20575, 8;
	add.s32 	%r20577, %r20571, %r20576;
	xor.b32  	%r20578, %r20573, %r20577;
	shf.l.wrap.b32 	%r20579, %r20578, %r20578, 7;
	add.s32 	%r20580, %r20538, %r20531;
	xor.b32  	%r20581, %r20552, %r20580;
	shf.l.wrap.b32 	%r20582, %r20581, %r20581, 16;
	add.s32 	%r20583, %r20565, %r20582;
	xor.b32  	%r20584, %r20531, %r20583;
	shf.l.wrap.b32 	%r20585, %r20584, %r20584, 12;
	add.s32 	%r20586, %r20580, %r20585;
	xor.b32  	%r20587, %r20582, %r20586;
	shf.l.wrap.b32 	%r20588, %r20587, %r20587, 8;
	add.s32 	%r20589, %r20583, %r20588;
	xor.b32  	%r20590, %r20585, %r20589;
	shf.l.wrap.b32 	%r20591, %r20590, %r20590, 7;
	add.s32 	%r20592, %r20550, %r20543;
	xor.b32  	%r20593, %r20564, %r20592;
	shf.l.wrap.b32 	%r20594, %r20593, %r20593, 16;
	add.s32 	%r20595, %r20529, %r20594;
	xor.b32  	%r20596, %r20543, %r20595;
	shf.l.wrap.b32 	%r20597, %r20596, %r20596, 12;
	add.s32 	%r20598, %r20592, %r20597;
	xor.b32  	%r20599, %r20594, %r20598;
	shf.l.wrap.b32 	%r20600, %r20599, %r20599, 8;
	add.s32 	%r20601, %r20595, %r20600;
	xor.b32  	%r20602, %r20597, %r20601;
	shf.l.wrap.b32 	%r20603, %r20602, %r20602, 7;
	add.s32 	%r20604, %r20562, %r20555;
	xor.b32  	%r20605, %r20528, %r20604;
	shf.l.wrap.b32 	%r20606, %r20605, %r20605, 16;
	add.s32 	%r20607, %r20541, %r20606;
	xor.b32  	%r20608, %r20555, %r20607;
	shf.l.wrap.b32 	%r20609, %r20608, %r20608, 12;
	add.s32 	%r20610, %r20604, %r20609;
	xor.b32  	%r20611, %r20606, %r20610;
	shf.l.wrap.b32 	%r20612, %r20611, %r20611, 8;
	add.s32 	%r20613, %r20607, %r20612;
	xor.b32  	%r20614, %r20609, %r20613;
	shf.l.wrap.b32 	%r20615, %r20614, %r20614, 7;
	add.s32 	%r20616, %r20574, %r20591;
	xor.b32  	%r20617, %r20612, %r20616;
	shf.l.wrap.b32 	%r20618, %r20617, %r20617, 16;
	add.s32 	%r20619, %r20601, %r20618;
	xor.b32  	%r20620, %r20591, %r20619;
	shf.l.wrap.b32 	%r20621, %r20620, %r20620, 12;
	add.s32 	%r20622, %r20616, %r20621;
	xor.b32  	%r20623, %r20618, %r20622;
	shf.l.wrap.b32 	%r20624, %r20623, %r20623, 8;
	add.s32 	%r20625, %r20619, %r20624;
	xor.b32  	%r20626, %r20621, %r20625;
	shf.l.wrap.b32 	%r20627, %r20626, %r20626, 7;
	add.s32 	%r20628, %r20586, %r20603;
	xor.b32  	%r20629, %r20576, %r20628;
	shf.l.wrap.b32 	%r20630, %r20629, %r20629, 16;
	add.s32 	%r20631, %r20613, %r20630;
	xor.b32  	%r20632, %r20603, %r20631;
	shf.l.wrap.b32 	%r20633, %r20632, %r20632, 12;
	add.s32 	%r20634, %r20628, %r20633;
	xor.b32  	%r20635, %r20630, %r20634;
	shf.l.wrap.b32 	%r20636, %r20635, %r20635, 8;
	add.s32 	%r20637, %r20631, %r20636;
	xor.b32  	%r20638, %r20633, %r20637;
	shf.l.wrap.b32 	%r20639, %r20638, %r20638, 7;
	add.s32 	%r20640, %r20598, %r20615;
	xor.b32  	%r20641, %r20588, %r20640;
	shf.l.wrap.b32 	%r20642, %r20641, %r20641, 16;
	add.s32 	%r20643, %r20577, %r20642;
	xor.b32  	%r20644, %r20615, %r20643;
	shf.l.wrap.b32 	%r20645, %r20644, %r20644, 12;
	add.s32 	%r20646, %r20640, %r20645;
	xor.b32  	%r20647, %r20642, %r20646;
	shf.l.wrap.b32 	%r20648, %r20647, %r20647, 8;
	add.s32 	%r20649, %r20643, %r20648;
	xor.b32  	%r20650, %r20645, %r20649;
	shf.l.wrap.b32 	%r20651, %r20650, %r20650, 7;
	add.s32 	%r20652, %r20610, %r20579;
	xor.b32  	%r20653, %r20600, %r20652;
	shf.l.wrap.b32 	%r20654, %r20653, %r20653, 16;
	add.s32 	%r20655, %r20589, %r20654;
	xor.b32  	%r20656, %r20579, %r20655;
	shf.l.wrap.b32 	%r20657, %r20656, %r20656, 12;
	add.s32 	%r20658, %r20652, %r20657;
	xor.b32  	%r20659, %r20654, %r20658;
	shf.l.wrap.b32 	%r20660, %r20659, %r20659, 8;
	add.s32 	%r20661, %r20655, %r20660;
	xor.b32  	%r20662, %r20657, %r20661;
	shf.l.wrap.b32 	%r20663, %r20662, %r20662, 7;
	add.s32 	%r20664, %r20622, %r20663;
	xor.b32  	%r20665, %r20636, %r20664;
	shf.l.wrap.b32 	%r20666, %r20665, %r20665, 16;
	add.s32 	%r20667, %r20649, %r20666;
	xor.b32  	%r20668, %r20663, %r20667;
	shf.l.wrap.b32 	%r20669, %r20668, %r20668, 12;
	add.s32 	%r20670, %r20664, %r20669;
	xor.b32  	%r20671, %r20666, %r20670;
	shf.l.wrap.b32 	%r20672, %r20671, %r20671, 8;
	add.s32 	%r20673, %r20667, %r20672;
	xor.b32  	%r20674, %r20669, %r20673;
	shf.l.wrap.b32 	%r20675, %r20674, %r20674, 7;
	add.s32 	%r20676, %r20634, %r20627;
	xor.b32  	%r20677, %r20648, %r20676;
	shf.l.wrap.b32 	%r20678, %r20677, %r20677, 16;
	add.s32 	%r20679, %r20661, %r20678;
	xor.b32  	%r20680, %r20627, %r20679;
	shf.l.wrap.b32 	%r20681, %r20680, %r20680, 12;
	add.s32 	%r20682, %r20676, %r20681;
	xor.b32  	%r20683, %r20678, %r20682;
	shf.l.wrap.b32 	%r20684, %r20683, %r20683, 8;
	add.s32 	%r20685, %r20679, %r20684;
	xor.b32  	%r20686, %r20681, %r20685;
	shf.l.wrap.b32 	%r20687, %r20686, %r20686, 7;
	add.s32 	%r20688, %r20646, %r20639;
	xor.b32  	%r20689, %r20660, %r20688;
	shf.l.wrap.b32 	%r20690, %r20689, %r20689, 16;
	add.s32 	%r20691, %r20625, %r20690;
	xor.b32  	%r20692, %r20639, %r20691;
	shf.l.wrap.b32 	%r20693, %r20692, %r20692, 12;
	add.s32 	%r20694, %r20688, %r20693;
	xor.b32  	%r20695, %r20690, %r20694;
	shf.l.wrap.b32 	%r20696, %r20695, %r20695, 8;
	add.s32 	%r20697, %r20691, %r20696;
	xor.b32  	%r20698, %r20693, %r20697;
	shf.l.wrap.b32 	%r20699, %r20698, %r20698, 7;
	add.s32 	%r20700, %r20658, %r20651;
	xor.b32  	%r20701, %r20624, %r20700;
	shf.l.wrap.b32 	%r20702, %r20701, %r20701, 16;
	add.s32 	%r20703, %r20637, %r20702;
	xor.b32  	%r20704, %r20651, %r20703;
	shf.l.wrap.b32 	%r20705, %r20704, %r20704, 12;
	add.s32 	%r20706, %r20700, %r20705;
	xor.b32  	%r20707, %r20702, %r20706;
	shf.l.wrap.b32 	%r20708, %r20707, %r20707, 8;
	add.s32 	%r20709, %r20703, %r20708;
	xor.b32  	%r20710, %r20705, %r20709;
	shf.l.wrap.b32 	%r20711, %r20710, %r20710, 7;
	add.s32 	%r20712, %r20670, %r20687;
	xor.b32  	%r20713, %r20708, %r20712;
	shf.l.wrap.b32 	%r20714, %r20713, %r20713, 16;
	add.s32 	%r20715, %r20697, %r20714;
	xor.b32  	%r20716, %r20687, %r20715;
	shf.l.wrap.b32 	%r20717, %r20716, %r20716, 12;
	add.s32 	%r20718, %r20712, %r20717;
	xor.b32  	%r20719, %r20714, %r20718;
	shf.l.wrap.b32 	%r20720, %r20719, %r20719, 8;
	add.s32 	%r20721, %r20715, %r20720;
	xor.b32  	%r20722, %r20717, %r20721;
	shf.l.wrap.b32 	%r20723, %r20722, %r20722, 7;
	add.s32 	%r20724, %r20682, %r20699;
	xor.b32  	%r20725, %r20672, %r20724;
	shf.l.wrap.b32 	%r20726, %r20725, %r20725, 16;
	add.s32 	%r20727, %r20709, %r20726;
	xor.b32  	%r20728, %r20699, %r20727;
	shf.l.wrap.b32 	%r20729, %r20728, %r20728, 12;
	add.s32 	%r20730, %r20724, %r20729;
	xor.b32  	%r20731, %r20726, %r20730;
	shf.l.wrap.b32 	%r20732, %r20731, %r20731, 8;
	add.s32 	%r20733, %r20727, %r20732;
	xor.b32  	%r20734, %r20729, %r20733;
	shf.l.wrap.b32 	%r20735, %r20734, %r20734, 7;
	add.s32 	%r20736, %r20694, %r20711;
	xor.b32  	%r20737, %r20684, %r20736;
	shf.l.wrap.b32 	%r20738, %r20737, %r20737, 16;
	add.s32 	%r20739, %r20673, %r20738;
	xor.b32  	%r20740, %r20711, %r20739;
	shf.l.wrap.b32 	%r20741, %r20740, %r20740, 12;
	add.s32 	%r20742, %r20736, %r20741;
	xor.b32  	%r20743, %r20738, %r20742;
	shf.l.wrap.b32 	%r20744, %r20743, %r20743, 8;
	add.s32 	%r20745, %r20739, %r20744;
	xor.b32  	%r20746, %r20741, %r20745;
	shf.l.wrap.b32 	%r20747, %r20746, %r20746, 7;
	add.s32 	%r20748, %r20706, %r20675;
	xor.b32  	%r20749, %r20696, %r20748;
	shf.l.wrap.b32 	%r20750, %r20749, %r20749, 16;
	add.s32 	%r20751, %r20685, %r20750;
	xor.b32  	%r20752, %r20675, %r20751;
	shf.l.wrap.b32 	%r20753, %r20752, %r20752, 12;
	add.s32 	%r20754, %r20748, %r20753;
	xor.b32  	%r20755, %r20750, %r20754;
	shf.l.wrap.b32 	%r20756, %r20755, %r20755, 8;
	add.s32 	%r20757, %r20751, %r20756;
	xor.b32  	%r20758, %r20753, %r20757;
	shf.l.wrap.b32 	%r20759, %r20758, %r20758, 7;
	add.s32 	%r54662, %r20376, %r20718;
	add.s32 	%r54663, %r54670, %r20759;
	add.s32 	%r54661, %r20388, %r20730;
	add.s32 	%r54664, %r54669, %r20723;
	add.s32 	%r54660, %r20400, %r20742;
	add.s32 	%r54665, %r54668, %r20735;
	add.s32 	%r54659, %r20412, %r20754;
	add.s32 	%r54666, %r54667, %r20747;
	xor.b32  	%r20760, %r20377, 1;
	shf.l.wrap.b32 	%r20761, %r20377, %r20760, 16;
	add.s32 	%r20762, %r54670, %r20761;
	xor.b32  	%r20763, %r54670, %r20762;
	shf.l.wrap.b32 	%r20764, %r20763, %r20763, 12;
	add.s32 	%r20765, %r20377, %r20764;
	xor.b32  	%r20766, %r20761, %r20765;
	shf.l.wrap.b32 	%r20767, %r20766, %r20766, 8;
	add.s32 	%r20768, %r20762, %r20767;
	xor.b32  	%r20769, %r20764, %r20768;
	shf.l.wrap.b32 	%r20770, %r20769, %r20769, 7;
	add.s32 	%r20771, %r20765, %r20399;
	xor.b32  	%r20772, %r20420, %r20771;
	shf.l.wrap.b32 	%r20773, %r20772, %r20772, 16;
	add.s32 	%r20774, %r20409, %r20773;
	xor.b32  	%r20775, %r20399, %r20774;
	shf.l.wrap.b32 	%r20776, %r20775, %r20775, 12;
	add.s32 	%r20777, %r20771, %r20776;
	xor.b32  	%r20778, %r20773, %r20777;
	shf.l.wrap.b32 	%r20779, %r20778, %r20778, 8;
	add.s32 	%r20780, %r20774, %r20779;
	xor.b32  	%r20781, %r20776, %r20780;
	shf.l.wrap.b32 	%r20782, %r20781, %r20781, 7;
	xor.b32  	%r20783, %r20767, %r20436;
	shf.l.wrap.b32 	%r20784, %r20783, %r20783, 16;
	add.s32 	%r20785, %r20421, %r20784;
	xor.b32  	%r20786, %r20411, %r20785;
	shf.l.wrap.b32 	%r20787, %r20786, %r20786, 12;
	add.s32 	%r20788, %r20436, %r20787;
	xor.b32  	%r20789, %r20784, %r20788;
	shf.l.wrap.b32 	%r20790, %r20789, %r20789, 8;
	add.s32 	%r20791, %r20785, %r20790;
	xor.b32  	%r20792, %r20787, %r20791;
	shf.l.wrap.b32 	%r20793, %r20792, %r20792, 7;
	add.s32 	%r20794, %r20768, %r20450;
	xor.b32  	%r20795, %r20423, %r20794;
	shf.l.wrap.b32 	%r20796, %r20795, %r20795, 12;
	add.s32 	%r20797, %r20448, %r20796;
	xor.b32  	%r20798, %r20450, %r20797;
	shf.l.wrap.b32 	%r20799, %r20798, %r20798, 8;
	add.s32 	%r20800, %r20794, %r20799;
	xor.b32  	%r20801, %r20796, %r20800;
	shf.l.wrap.b32 	%r20802, %r20801, %r20801, 7;
	add.s32 	%r20803, %r20418, %r20770;
	xor.b32  	%r20804, %r20408, %r20803;
	shf.l.wrap.b32 	%r20805, %r20804, %r20804, 16;
	add.s32 	%r20806, %r20397, %r20805;
	xor.b32  	%r20807, %r20770, %r20806;
	shf.l.wrap.b32 	%r20808, %r20807, %r20807, 12;
	add.s32 	%r20809, %r20803, %r20808;
	xor.b32  	%r20810, %r20805, %r20809;
	shf.l.wrap.b32 	%r20811, %r20810, %r20810, 8;
	add.s32 	%r20812, %r20806, %r20811;
	xor.b32  	%r20813, %r20808, %r20812;
	shf.l.wrap.b32 	%r20814, %r20813, %r20813, 7;
	add.s32 	%r20815, %r20777, %r20814;
	xor.b32  	%r20816, %r20790, %r20815;
	shf.l.wrap.b32 	%r20817, %r20816, %r20816, 16;
	add.s32 	%r20818, %r20800, %r20817;
	xor.b32  	%r20819, %r20814, %r20818;
	shf.l.wrap.b32 	%r20820, %r20819, %r20819, 12;
	add.s32 	%r20821, %r20815, %r20820;
	xor.b32  	%r20822, %r20817, %r20821;
	shf.l.wrap.b32 	%r20823, %r20822, %r20822, 8;
	add.s32 	%r20824, %r20818, %r20823;
	xor.b32  	%r20825, %r20820, %r20824;
	shf.l.wrap.b32 	%r20826, %r20825, %r20825, 7;
	add.s32 	%r20827, %r20788, %r20782;
	xor.b32  	%r20828, %r20799, %r20827;
	shf.l.wrap.b32 	%r20829, %r20828, %r20828, 16;
	add.s32 	%r20830, %r20812, %r20829;
	xor.b32  	%r20831, %r20782, %r20830;
	shf.l.wrap.b32 	%r20832, %r20831, %r20831, 12;
	add.s32 	%r20833, %r20827, %r20832;
	xor.b32  	%r20834, %r20829, %r20833;
	shf.l.wrap.b32 	%r20835, %r20834, %r20834, 8;
	add.s32 	%r20836, %r20830, %r20835;
	xor.b32  	%r20837, %r20832, %r20836;
	shf.l.wrap.b32 	%r20838, %r20837, %r20837, 7;
	add.s32 	%r20839, %r20797, %r20793;
	xor.b32  	%r20840, %r20811, %r20839;
	shf.l.wrap.b32 	%r20841, %r20840, %r20840, 16;
	add.s32 	%r20842, %r20780, %r20841;
	xor.b32  	%r20843, %r20793, %r20842;
	shf.l.wrap.b32 	%r20844, %r20843, %r20843, 12;
	add.s32 	%r20845, %r20839, %r20844;
	xor.b32  	%r20846, %r20841, %r20845;
	shf.l.wrap.b32 	%r20847, %r20846, %r20846, 8;
	add.s32 	%r20848, %r20842, %r20847;
	xor.b32  	%r20849, %r20844, %r20848;
	shf.l.wrap.b32 	%r20850, %r20849, %r20849, 7;
	add.s32 	%r20851, %r20809, %r20802;
	xor.b32  	%r20852, %r20779, %r20851;
	shf.l.wrap.b32 	%r20853, %r20852, %r20852, 16;
	add.s32 	%r20854, %r20791, %r20853;
	xor.b32  	%r20855, %r20802, %r20854;
	shf.l.wrap.b32 	%r20856, %r20855, %r20855, 12;
	add.s32 	%r20857, %r20851, %r20856;
	xor.b32  	%r20858, %r20853, %r20857;
	shf.l.wrap.b32 	%r20859, %r20858, %r20858, 8;
	add.s32 	%r20860, %r20854, %r20859;
	xor.b32  	%r20861, %r20856, %r20860;
	shf.l.wrap.b32 	%r20862, %r20861, %r20861, 7;
	add.s32 	%r20863, %r20821, %r20838;
	xor.b32  	%r20864, %r20859, %r20863;
	shf.l.wrap.b32 	%r20865, %r20864, %r20864, 16;
	add.s32 	%r20866, %r20848, %r20865;
	xor.b32  	%r20867, %r20838, %r20866;
	shf.l.wrap.b32 	%r20868, %r20867, %r20867, 12;
	add.s32 	%r20869, %r20863, %r20868;
	xor.b32  	%r20870, %r20865, %r20869;
	shf.l.wrap.b32 	%r20871, %r20870, %r20870, 8;
	add.s32 	%r20872, %r20866, %r20871;
	xor.b32  	%r20873, %r20868, %r20872;
	shf.l.wrap.b32 	%r20874, %r20873, %r20873, 7;
	add.s32 	%r20875, %r20833, %r20850;
	xor.b32  	%r20876, %r20823, %r20875;
	shf.l.wrap.b32 	%r20877, %r20876, %r20876, 16;
	add.s32 	%r20878, %r20860, %r20877;
	xor.b32  	%r20879, %r20850, %r20878;
	shf.l.wrap.b32 	%r20880, %r20879, %r20879, 12;
	add.s32 	%r20881, %r20875, %r20880;
	xor.b32  	%r20882, %r20877, %r20881;
	shf.l.wrap.b32 	%r20883, %r20882, %r20882, 8;
	add.s32 	%r20884, %r20878, %r20883;
	xor.b32  	%r20885, %r20880, %r20884;
	shf.l.wrap.b32 	%r20886, %r20885, %r20885, 7;
	add.s32 	%r20887, %r20845, %r20862;
	xor.b32  	%r20888, %r20835, %r20887;
	shf.l.wrap.b32 	%r20889, %r20888, %r20888, 16;
	add.s32 	%r20890, %r20824, %r20889;
	xor.b32  	%r20891, %r20862, %r20890;
	shf.l.wrap.b32 	%r20892, %r20891, %r20891, 12;
	add.s32 	%r20893, %r20887, %r20892;
	xor.b32  	%r20894, %r20889, %r20893;
	shf.l.wrap.b32 	%r20895, %r20894, %r20894, 8;
	add.s32 	%r20896, %r20890, %r20895;
	xor.b32  	%r20897, %r20892, %r20896;
	shf.l.wrap.b32 	%r20898, %r20897, %r20897, 7;
	add.s32 	%r20899, %r20857, %r20826;
	xor.b32  	%r20900, %r20847, %r20899;
	shf.l.wrap.b32 	%r20901, %r20900, %r20900, 16;
	add.s32 	%r20902, %r20836, %r20901;
	xor.b32  	%r20903, %r20826, %r20902;
	shf.l.wrap.b32 	%r20904, %r20903, %r20903, 12;
	add.s32 	%r20905, %r20899, %r20904;
	xor.b32  	%r20906, %r20901, %r20905;
	shf.l.wrap.b32 	%r20907, %r20906, %r20906, 8;
	add.s32 	%r20908, %r20902, %r20907;
	xor.b32  	%r20909, %r20904, %r20908;
	shf.l.wrap.b32 	%r20910, %r20909, %r20909, 7;
	add.s32 	%r20911, %r20869, %r20910;
	xor.b32  	%r20912, %r20883, %r20911;
	shf.l.wrap.b32 	%r20913, %r20912, %r20912, 16;
	add.s32 	%r20914, %r20896, %r20913;
	xor.b32  	%r20915, %r20910, %r20914;
	shf.l.wrap.b32 	%r20916, %r20915, %r20915, 12;
	add.s32 	%r20917, %r20911, %r20916;
	xor.b32  	%r20918, %r20913, %r20917;
	shf.l.wrap.b32 	%r20919, %r20918, %r20918, 8;
	add.s32 	%r20920, %r20914, %r20919;
	xor.b32  	%r20921, %r20916, %r20920;
	shf.l.wrap.b32 	%r20922, %r20921, %r20921, 7;
	add.s32 	%r20923, %r20881, %r20874;
	xor.b32  	%r20924, %r20895, %r20923;
	shf.l.wrap.b32 	%r20925, %r20924, %r20924, 16;
	add.s32 	%r20926, %r20908, %r20925;
	xor.b32  	%r20927, %r20874, %r20926;
	shf.l.wrap.b32 	%r20928, %r20927, %r20927, 12;
	add.s32 	%r20929, %r20923, %r20928;
	xor.b32  	%r20930, %r20925, %r20929;
	shf.l.wrap.b32 	%r20931, %r20930, %r20930, 8;
	add.s32 	%r20932, %r20926, %r20931;
	xor.b32  	%r20933, %r20928, %r20932;
	shf.l.wrap.b32 	%r20934, %r20933, %r20933, 7;
	add.s32 	%r20935, %r20893, %r20886;
	xor.b32  	%r20936, %r20907, %r20935;
	shf.l.wrap.b32 	%r20937, %r20936, %r20936, 16;
	add.s32 	%r20938, %r20872, %r20937;
	xor.b32  	%r20939, %r20886, %r20938;
	shf.l.wrap.b32 	%r20940, %r20939, %r20939, 12;
	add.s32 	%r20941, %r20935, %r20940;
	xor.b32  	%r20942, %r20937, %r20941;
	shf.l.wrap.b32 	%r20943, %r20942, %r20942, 8;
	add.s32 	%r20944, %r20938, %r20943;
	xor.b32  	%r20945, %r20940, %r20944;
	shf.l.wrap.b32 	%r20946, %r20945, %r20945, 7;
	add.s32 	%r20947, %r20905, %r20898;
	xor.b32  	%r20948, %r20871, %r20947;
	shf.l.wrap.b32 	%r20949, %r20948, %r20948, 16;
	add.s32 	%r20950, %r20884, %r20949;
	xor.b32  	%r20951, %r20898, %r20950;
	shf.l.wrap.b32 	%r20952, %r20951, %r20951, 12;
	add.s32 	%r20953, %r20947, %r20952;
	xor.b32  	%r20954, %r20949, %r20953;
	shf.l.wrap.b32 	%r20955, %r20954, %r20954, 8;
	add.s32 	%r20956, %r20950, %r20955;
	xor.b32  	%r20957, %r20952, %r20956;
	shf.l.wrap.b32 	%r20958, %r20957, %r20957, 7;
	add.s32 	%r20959, %r20917, %r20934;
	xor.b32  	%r20960, %r20955, %r20959;
	shf.l.wrap.b32 	%r20961, %r20960, %r20960, 16;
	add.s32 	%r20962, %r20944, %r20961;
	xor.b32  	%r20963, %r20934, %r20962;
	shf.l.wrap.b32 	%r20964, %r20963, %r20963, 12;
	add.s32 	%r20965, %r20959, %r20964;
	xor.b32  	%r20966, %r20961, %r20965;
	shf.l.wrap.b32 	%r20967, %r20966, %r20966, 8;
	add.s32 	%r20968, %r20962, %r20967;
	xor.b32  	%r20969, %r20964, %r20968;
	shf.l.wrap.b32 	%r20970, %r20969, %r20969, 7;
	add.s32 	%r20971, %r20929, %r20946;
	xor.b32  	%r20972, %r20919, %r20971;
	shf.l.wrap.b32 	%r20973, %r20972, %r20972, 16;
	add.s32 	%r20974, %r20956, %r20973;
	xor.b32  	%r20975, %r20946, %r20974;
	shf.l.wrap.b32 	%r20976, %r20975, %r20975, 12;
	add.s32 	%r20977, %r20971, %r20976;
	xor.b32  	%r20978, %r20973, %r20977;
	shf.l.wrap.b32 	%r20979, %r20978, %r20978, 8;
	add.s32 	%r20980, %r20974, %r20979;
	xor.b32  	%r20981, %r20976, %r20980;
	shf.l.wrap.b32 	%r20982, %r20981, %r20981, 7;
	add.s32 	%r20983, %r20941, %r20958;
	xor.b32  	%r20984, %r20931, %r20983;
	shf.l.wrap.b32 	%r20985, %r20984, %r20984, 16;
	add.s32 	%r20986, %r20920, %r20985;
	xor.b32  	%r20987, %r20958, %r20986;
	shf.l.wrap.b32 	%r20988, %r20987, %r20987, 12;
	add.s32 	%r20989, %r20983, %r20988;
	xor.b32  	%r20990, %r20985, %r20989;
	shf.l.wrap.b32 	%r20991, %r20990, %r20990, 8;
	add.s32 	%r20992, %r20986, %r20991;
	xor.b32  	%r20993, %r20988, %r20992;
	shf.l.wrap.b32 	%r20994, %r20993, %r20993, 7;
	add.s32 	%r20995, %r20953, %r20922;
	xor.b32  	%r20996, %r20943, %r20995;
	shf.l.wrap.b32 	%r20997, %r20996, %r20996, 16;
	add.s32 	%r20998, %r20932, %r20997;
	xor.b32  	%r20999, %r20922, %r20998;
	shf.l.wrap.b32 	%r21000, %r20999, %r20999, 12;
	add.s32 	%r21001, %r20995, %r21000;
	xor.b32  	%r21002, %r20997, %r21001;
	shf.l.wrap.b32 	%r21003, %r21002, %r21002, 8;
	add.s32 	%r21004, %r20998, %r21003;
	xor.b32  	%r21005, %r21000, %r21004;
	shf.l.wrap.b32 	%r21006, %r21005, %r21005, 7;
	add.s32 	%r21007, %r20965, %r21006;
	xor.b32  	%r21008, %r20979, %r21007;
	shf.l.wrap.b32 	%r21009, %r21008, %r21008, 16;
	add.s32 	%r21010, %r20992, %r21009;
	xor.b32  	%r21011, %r21006, %r21010;
	shf.l.wrap.b32 	%r21012, %r21011, %r21011, 12;
	add.s32 	%r21013, %r21007, %r21012;
	xor.b32  	%r21014, %r21009, %r21013;
	shf.l.wrap.b32 	%r21015, %r21014, %r21014, 8;
	add.s32 	%r21016, %r20977, %r20970;
	xor.b32  	%r21017, %r20991, %r21016;
	shf.l.wrap.b32 	%r21018, %r21017, %r21017, 16;
	add.s32 	%r21019, %r21004, %r21018;
	xor.b32  	%r21020, %r20970, %r21019;
	shf.l.wrap.b32 	%r21021, %r21020, %r21020, 12;
	add.s32 	%r21022, %r21016, %r21021;
	xor.b32  	%r21023, %r21018, %r21022;
	shf.l.wrap.b32 	%r21024, %r21023, %r21023, 8;
	add.s32 	%r21025, %r21019, %r21024;
	xor.b32  	%r21026, %r21021, %r21025;
	shf.l.wrap.b32 	%r21027, %r21026, %r21026, 7;
	add.s32 	%r21028, %r20989, %r20982;
	xor.b32  	%r21029, %r21003, %r21028;
	shf.l.wrap.b32 	%r21030, %r21029, %r21029, 16;
	add.s32 	%r21031, %r20968, %r21030;
	xor.b32  	%r21032, %r20982, %r21031;
	shf.l.wrap.b32 	%r21033, %r21032, %r21032, 12;
	add.s32 	%r21034, %r21028, %r21033;
	xor.b32  	%r21035, %r21030, %r21034;
	shf.l.wrap.b32 	%r21036, %r21035, %r21035, 8;
	add.s32 	%r21037, %r21031, %r21036;
	xor.b32  	%r21038, %r21033, %r21037;
	shf.l.wrap.b32 	%r21039, %r21038, %r21038, 7;
	add.s32 	%r21040, %r21001, %r20994;
	xor.b32  	%r21041, %r20967, %r21040;
	shf.l.wrap.b32 	%r21042, %r21041, %r21041, 16;
	add.s32 	%r21043, %r20980, %r21042;
	xor.b32  	%r21044, %r20994, %r21043;
	shf.l.wrap.b32 	%r21045, %r21044, %r21044, 12;
	add.s32 	%r21046, %r21040, %r21045;
	xor.b32  	%r21047, %r21042, %r21046;
	shf.l.wrap.b32 	%r21048, %r21047, %r21047, 8;
	add.s32 	%r21049, %r21043, %r21048;
	add.s32 	%r21050, %r21013, %r21027;
	xor.b32  	%r21051, %r21048, %r21050;
	shf.l.wrap.b32 	%r21052, %r21051, %r21051, 16;
	add.s32 	%r21053, %r21037, %r21052;
	xor.b32  	%r21054, %r21027, %r21053;
	shr.u32 	%r21055, %r21054, 20;
	add.s32 	%r21056, %r21050, %r21055;
	add.s32 	%r21057, %r21022, %r21039;
	xor.b32  	%r21058, %r21015, %r21057;
	shf.l.wrap.b32 	%r21059, %r21058, %r21058, 16;
	add.s32 	%r21060, %r21049, %r21059;
	xor.b32  	%r21061, %r21039, %r21060;
	shr.u32 	%r21062, %r21061, 20;
	add.s32 	%r21063, %r21057, %r21062;
	add.s32 	%r21064, %r20376, %r21056;
	add.s32 	%r21065, %r20388, %r21063;
	cvt.u32.u16 	%r21066, %rs107;
	add.s32 	%r21067, %r21066, %r54658;
	add.s32 	%r21068, %r21067, -11;
	not.b32 	%r21069, %r21068;
	add.s32 	%r21070, %r21069, %r2360;
	mov.u32 	%r21071, %ctaid.x;
	shl.b32 	%r21072, %r21071, 11;
	mov.u32 	%r21073, %tid.x;
	and.b32  	%r21074, %r21073, 31;
	or.b32  	%r21075, %r21072, %r21074;
	shl.b32 	%r21076, %r21073, 3;
	and.b32  	%r21077, %r21076, 7936;
	add.s32 	%r21078, %r54317, %r21077;
	add.s32 	%r21079, %r21075, %r21078;
	shr.u32 	%r21080, %r21079, %r21070;
	and.b32  	%r21081, %r21080, 1;
	setp.eq.b32 	%p168, %r21081, 1;
	selp.b32 	%r21082, %r21065, %r21064, %p168;
	cvt.u16.u32 	%rs465, %r21082;
	and.b16  	%rs783, %rs465, 1;
	and.b16  	%rs466, %rs781, 255;
	setp.ne.s16 	%p169, %rs466, 1;
	@%p169 bra 	$L__BB4_215;
	ld.param.u64 	%rd810, [fused_batch_pir_kernel_optimized_16_param_1];
	cvt.u32.u16 	%r21083, %rs107;
	add.s32 	%r21084, %r21083, %r54658;
	add.s32 	%r21085, %r21084, -11;
	not.b32 	%r21086, %r21085;
	add.s32 	%r21087, %r21086, %r2360;
	mov.u32 	%r21088, %ctaid.x;
	shl.b32 	%r21089, %r21088, 11;
	mov.u32 	%r21090, %tid.x;
	and.b32  	%r21091, %r21090, 31;
	or.b32  	%r21092, %r21089, %r21091;
	shl.b32 	%r21093, %r21090, 3;
	and.b32  	%r21094, %r21093, 7936;
	add.s32 	%r21095, %r54317, %r21094;
	add.s32 	%r21096, %r21092, %r21095;
	shr.u32 	%r21097, %r21096, %r21087;
	and.b32  	%r21098, %r21097, 1;
	setp.eq.b32 	%p170, %r21098, 1;
	cvt.u64.u32 	%rd215, %r54658;
	cvt.u64.u16 	%rd216, %rs107;
	add.s64 	%rd217, %rd215, %rd216;
	cvta.to.global.u64 	%rd218, %rd810;
	shl.b64 	%rd219, %rd217, 4;
	add.s64 	%rd220, %rd218, %rd219;
	ld.global.u32 	%r21099, [%rd220+6676];
	selp.b32 	%r21100, %r54663, %r54662, %p170;
	xor.b32  	%r21101, %r21100, %r21099;
	selp.b32 	%r21102, %r54664, %r54661, %p170;
	selp.b32 	%r54662, %r54662, %r21101, %p170;
	selp.b32 	%r54663, %r21101, %r54663, %p170;
	ld.global.u32 	%r21103, [%rd220+6680];
	xor.b32  	%r21104, %r21102, %r21103;
	selp.b32 	%r21105, %r54665, %r54660, %p170;
	selp.b32 	%r54661, %r54661, %r21104, %p170;
	selp.b32 	%r54664, %r21104, %r54664, %p170;
	ld.global.u32 	%r21106, [%rd220+6684];
	xor.b32  	%r21107, %r21105, %r21106;
	selp.b32 	%r21108, %r54666, %r54659, %p170;
	selp.b32 	%r54660, %r54660, %r21107, %p170;
	selp.b32 	%r54665, %r21107, %r54665, %p170;
	ld.global.u32 	%r21109, [%rd220+6688];
	xor.b32  	%r21110, %r21108, %r21109;
	selp.b64 	%rd221, 445, 420, %p170;
	selp.b32 	%r54659, %r54659, %r21110, %p170;
	selp.b32 	%r54666, %r21110, %r54666, %p170;
	add.s64 	%rd222, %rd221, %rd217;
	add.s64 	%rd223, %rd222, %rd218;
	ld.global.u8 	%rs467, [%rd223+6821];
	xor.b16  	%rs783, %rs467, %rs783;
$L__BB4_215:
	cvt.u32.u16 	%r21111, %rs107;
	add.s32 	%r21112, %r21111, -11;
	add.s32 	%r21113, %r54658, %r21112;
	not.b32 	%r21114, %r21113;
	add.s32 	%r21115, %r21114, %r2360;
	mov.u32 	%r21116, %ctaid.x;
	shl.b32 	%r21117, %r21116, 11;
	mov.u32 	%r21118, %tid.x;
	and.b32  	%r21119, %r21118, 31;
	or.b32  	%r21120, %r21117, %r21119;
	shl.b32 	%r21121, %r21118, 3;
	and.b32  	%r21122, %r21121, 7936;
	add.s32 	%r21123, %r54317, %r21122;
	add.s32 	%r21124, %r21120, %r21123;
	shr.u32 	%r21125, %r21124, %r21115;
	and.b32  	%r21126, %r21125, 1;
	setp.eq.b32 	%p171, %r21126, 1;
	selp.b32 	%r54670, %r54663, %r54662, %p171;
	selp.b32 	%r54669, %r54664, %r54661, %p171;
	selp.b32 	%r54668, %r54665, %r54660, %p171;
	selp.b32 	%r54667, %r54666, %r54659, %p171;
	add.s32 	%r54658, %r54658, 1;
	sub.s32 	%r21127, %r2360, %r21112;
	setp.ne.s32 	%p172, %r54658, %r21127;
	mov.u16 	%rs781, %rs783;
	@%p172 bra 	$L__BB4_213;
$L__BB4_216:
	and.b16  	%rs468, %rs783, 255;
	setp.ne.s16 	%p173, %rs468, 1;
	@%p173 bra 	$L__BB4_218;
	ld.param.u64 	%rd811, [fused_batch_pir_kernel_optimized_16_param_1];
	cvta.to.global.u64 	%rd224, %rd811;
	ld.global.u32 	%r21128, [%rd224+7304];
	xor.b32  	%r54670, %r54670, %r21128;
$L__BB4_218:
	@%p173 bra 	$L__BB4_220;
	ld.param.u64 	%rd812, [fused_batch_pir_kernel_optimized_16_param_1];
	cvta.to.global.u64 	%rd225, %rd812;
	ld.global.u32 	%r21129, [%rd225+7308];
	xor.b32  	%r54669, %r54669, %r21129;
$L__BB4_220:
	@%p173 bra 	$L__BB4_222;
	ld.param.u64 	%rd813, [fused_batch_pir_kernel_optimized_16_param_1];
	cvta.to.global.u64 	%rd226, %rd813;
	ld.global.u32 	%r21130, [%rd226+7312];
	xor.b32  	%r54668, %r54668, %r21130;
$L__BB4_222:
	@%p173 bra 	$L__BB4_224;
	ld.param.u64 	%rd814, [fused_batch_pir_kernel_optimized_16_param_1];
	cvta.to.global.u64 	%rd227, %rd814;
	ld.global.u32 	%r21131, [%rd227+7316];
	xor.b32  	%r54667, %r54667, %r21131;
$L__BB4_224:
	ld.param.u32 	%r52725, [fused_batch_pir_kernel_optimized_16_param_4];
	mov.u32 	%r21133, %ctaid.x;
	shl.b32 	%r21134, %r21133, 11;
	mov.u32 	%r21135, %tid.x;
	and.b32  	%r21136, %r21135, 31;
	or.b32  	%r21137, %r21134, %r21136;
	shl.b32 	%r21138, %r21135, 3;
	and.b32  	%r21139, %r21138, 7936;
	add.s32 	%r21140, %r54317, %r21139;
	add.s32 	%r21141, %r21137, %r21140;
	setp.ge.s32 	%p177, %r21141, %r52725;
	mov.b32 	%r54691, 0;
	mov.u32 	%r54692, %r54691;
	mov.u32 	%r54693, %r54691;
	mov.u32 	%r54694, %r54691;
	@%p177 bra 	$L__BB4_238;
	ld.param.u64 	%rd815, [fused_batch_pir_kernel_optimized_16_param_1];
	cvta.to.global.u64 	%rd228, %rd815;
	ld.global.u8 	%rs472, [%rd228+7337];
	max.u16 	%rs114, %rs472, 11;
	cvt.u32.u16 	%r21142, %rs114;
	ld.shared.u32 	%r54694, [s_mem+197676];
	ld.shared.v4.u32 	{%r54693, %r54692, %r54691, %r21143}, [s_mem+197680];
	mov.b64 	%rd229, {%r54691, %r21143};
	shr.u64 	%rd230, %rd229, 32;
	cvt.u16.u64 	%rs786, %rd230;
	cvt.u32.u16 	%r2414, %rs472;
	sub.s32 	%r21144, %r2414, %r21142;
	add.s32 	%r21145, %r21144, 11;
	setp.lt.s32 	%p178, %r21145, 1;
	@%p178 bra 	$L__BB4_230;
	mov.b32 	%r54682, 0;
	mov.u16 	%rs784, %rs786;
$L__BB4_227:
	.pragma "nounroll";
	ld.const.u32 	%r21147, [CHACHA_CONSTANTS];
	add.s32 	%r21148, %r21147, %r54694;
	shf.l.wrap.b32 	%r21149, %r21148, %r21148, 16;
	add.s32 	%r21150, %r54694, %r21149;
	xor.b32  	%r21151, %r54694, %r21150;
	shf.l.wrap.b32 	%r21152, %r21151, %r21151, 12;
	add.s32 	%r21153, %r21148, %r21152;
	xor.b32  	%r21154, %r21149, %r21153;
	shf.l.wrap.b32 	%r21155, %r21154, %r21154, 8;
	add.s32 	%r21156, %r21150, %r21155;
	xor.b32  	%r21157, %r21152, %r21156;
	shf.l.wrap.b32 	%r21158, %r21157, %r21157, 7;
	ld.const.u32 	%r21159, [CHACHA_CONSTANTS+4];
	add.s32 	%r21160, %r21159, %r54693;
	shf.l.wrap.b32 	%r21161, %r21160, %r21160, 16;
	add.s32 	%r21162, %r54693, %r21161;
	xor.b32  	%r21163, %r54693, %r21162;
	shf.l.wrap.b32 	%r21164, %r21163, %r21163, 12;
	add.s32 	%r21165, %r21160, %r21164;
	xor.b32  	%r21166, %r21161, %r21165;
	shf.l.wrap.b32 	%r21167, %r21166, %r21166, 8;
	add.s32 	%r21168, %r21162, %r21167;
	xor.b32  	%r21169, %r21164, %r21168;
	shf.l.wrap.b32 	%r21170, %r21169, %r21169, 7;
	ld.const.u32 	%r21171, [CHACHA_CONSTANTS+8];
	add.s32 	%r21172, %r21171, %r54692;
	shf.l.wrap.b32 	%r21173, %r21172, %r21172, 16;
	add.s32 	%r21174, %r54692, %r21173;
	xor.b32  	%r21175, %r54692, %r21174;
	shf.l.wrap.b32 	%r21176, %r21175, %r21175, 12;
	add.s32 	%r21177, %r21172, %r21176;
	xor.b32  	%r21178, %r21173, %r21177;
	shf.l.wrap.b32 	%r21179, %r21178, %r21178, 8;
	add.s32 	%r21180, %r21174, %r21179;
	xor.b32  	%r21181, %r21176, %r21180;
	shf.l.wrap.b32 	%r21182, %r21181, %r21181, 7;
	ld.const.u32 	%r21183, [CHACHA_CONSTANTS+12];
	add.s32 	%r21184, %r21183, %r54691;
	shf.l.wrap.b32 	%r21185, %r21184, %r21184, 16;
	add.s32 	%r21186, %r54691, %r21185;
	xor.b32  	%r21187, %r54691, %r21186;
	shf.l.wrap.b32 	%r21188, %r21187, %r21187, 12;
	add.s32 	%r21189, %r21184, %r21188;
	xor.b32  	%r21190, %r21185, %r21189;
	shf.l.wrap.b32 	%r21191, %r21190, %r21190, 8;
	add.s32 	%r21192, %r21186, %r21191;
	xor.b32  	%r21193, %r21188, %r21192;
	shf.l.wrap.b32 	%r21194, %r21193, %r21193, 7;
	add.s32 	%r21195, %r21153, %r21170;
	xor.b32  	%r21196, %r21191, %r21195;
	shf.l.wrap.b32 	%r21197, %r21196, %r21196, 16;
	add.s32 	%r21198, %r21180, %r21197;
	xor.b32  	%r21199, %r21170, %r21198;
	shf.l.wrap.b32 	%r21200, %r21199, %r21199, 12;
	add.s32 	%r21201, %r21195, %r21200;
	xor.b32  	%r21202, %r21197, %r21201;
	shf.l.wrap.b32 	%r21203, %r21202, %r21202, 8;
	add.s32 	%r21204, %r21198, %r21203;
	xor.b32  	%r21205, %r21200, %r21204;
	shf.l.wrap.b32 	%r21206, %r21205, %r21205, 7;
	add.s32 	%r21207, %r21165, %r21182;
	xor.b32  	%r21208, %r21155, %r21207;
	shf.l.wrap.b32 	%r21209, %r21208, %r21208, 16;
	add.s32 	%r21210, %r21192, %r21209;
	xor.b32  	%r21211, %r21182, %r21210;
	shf.l.wrap.b32 	%r21212, %r21211, %r21211, 12;
	add.s32 	%r21213, %r21207, %r21212;
	xor.b32  	%r21214, %r21209, %r21213;
	shf.l.wrap.b32 	%r21215, %r21214, %r21214, 8;
	add.s32 	%r21216, %r21210, %r21215;
	xor.b32  	%r21217, %r21212, %r21216;
	shf.l.wrap.b32 	%r21218, %r21217, %r21217, 7;
	add.s32 	%r21219, %r21177, %r21194;
	xor.b32  	%r21220, %r21167, %r21219;
	shf.l.wrap.b32 	%r21221, %r21220, %r21220, 16;
	add.s32 	%r21222, %r21156, %r21221;
	xor.b32  	%r21223, %r21194, %r21222;
	shf.l.wrap.b32 	%r21224, %r21223, %r21223, 12;
	add.s32 	%r21225, %r21219, %r21224;
	xor.b32  	%r21226, %r21221, %r21225;
	shf.l.wrap.b32 	%r21227, %r21226, %r21226, 8;
	add.s32 	%r21228, %r21222, %r21227;
	xor.b32  	%r21229, %r21224, %r21228;
	shf.l.wrap.b32 	%r21230, %r21229, %r21229, 7;
	add.s32 	%r21231, %r21189, %r21158;
	xor.b32  	%r21232, %r21179, %r21231;
	shf.l.wrap.b32 	%r21233, %r21232, %r21232, 16;
	add.s32 	%r21234, %r21168, %r21233;
	xor.b32  	%r21235, %r21158, %r21234;
	shf.l.wrap.b32 	%r21236, %r21235, %r21235, 12;
	add.s32 	%r21237, %r21231, %r21236;
	xor.b32  	%r21238, %r21233, %r21237;
	shf.l.wrap.b32 	%r21239, %r21238, %r21238, 8;
	add.s32 	%r21240, %r21234, %r21239;
	xor.b32  	%r21241, %r21236, %r21240;
	shf.l.wrap.b32 	%r21242, %r21241, %r21241, 7;
	add.s32 	%r21243, %r21201, %r21242;
	xor.b32  	%r21244, %r21215, %r21243;
	shf.l.wrap.b32 	%r21245, %r21244, %r21244, 16;
	add.s32 	%r21246, %r21228, %r21245;
	xor.b32  	%r21247, %r21242, %r21246;
	shf.l.wrap.b32 	%r21248, %r21247, %r21247, 12;
	add.s32 	%r21249, %r21243, %r21248;
	xor.b32  	%r21250, %r21245, %r21249;
	shf.l.wrap.b32 	%r21251, %r21250, %r21250, 8;
	add.s32 	%r21252, %r21246, %r21251;
	xor.b32  	%r21253, %r21248, %r21252;
	shf.l.wrap.b32 	%r21254, %r21253, %r21253, 7;
	add.s32 	%r21255, %r21213, %r21206;
	xor.b32  	%r21256, %r21227, %r21255;
	shf.l.wrap.b32 	%r21257, %r21256, %r21256, 16;
	add.s32 	%r21258, %r21240, %r21257;
	xor.b32  	%r21259, %r21206, %r21258;
	shf.l.wrap.b32 	%r21260, %r21259, %r21259, 12;
	add.s32 	%r21261, %r21255, %r21260;
	xor.b32  	%r21262, %r21257, %r21261;
	shf.l.wrap.b32 	%r21263, %r21262, %r21262, 8;
	add.s32 	%r21264, %r21258, %r21263;
	xor.b32  	%r21265, %r21260, %r21264;
	shf.l.wrap.b32 	%r21266, %r21265, %r21265, 7;
	add.s32 	%r21267, %r21225, %r21218;
	xor.b32  	%r21268, %r21239, %r21267;
	shf.l.wrap.b32 	%r21269, %r21268, %r21268, 16;
	add.s32 	%r21270, %r21204, %r21269;
	xor.b32  	%r21271, %r21218, %r21270;
	shf.l.wrap.b32 	%r21272, %r21271, %r21271, 12;
	add.s32 	%r21273, %r21267, %r21272;
	xor.b32  	%r21274, %r21269, %r21273;
	shf.l.wrap.b32 	%r21275, %r21274, %r21274, 8;
	add.s32 	%r21276, %r21270, %r21275;
	xor.b32  	%r21277, %r21272, %r21276;
	shf.l.wrap.b32 	%r21278, %r21277, %r21277, 7;
	add.s32 	%r21279, %r21237, %r21230;
	xor.b32  	%r21280, %r21203, %r21279;
	shf.l.wrap.b32 	%r21281, %r21280, %r21280, 16;
	add.s32 	%r21282, %r21216, %r21281;
	xor.b32  	%r21283, %r21230, %r21282;
	shf.l.wrap.b32 	%r21284, %r21283, %r21283, 12;
	add.s32 	%r21285, %r21279, %r21284;
	xor.b32  	%r21286, %r21281, %r21285;
	shf.l.wrap.b32 	%r21287, %r21286, %r21286, 8;
	add.s32 	%r21288, %r21282, %r21287;
	xor.b32  	%r21289, %r21284, %r21288;
	shf.l.wrap.b32 	%r21290, %r21289, %r21289, 7;
	add.s32 	%r21291, %r21249, %r21266;
	xor.b32  	%r21292, %r21287, %r21291;
	shf.l.wrap.b32 	%r21293, %r21292, %r21292, 16;
	add.s32 	%r21294, %r21276, %r21293;
	xor.b32  	%r21295, %r21266, %r21294;
	shf.l.wrap.b32 	%r21296, %r21295, %r21295, 12;
	add.s32 	%r21297, %r21291, %r21296;
	xor.b32  	%r21298, %r21293, %r21297;
	shf.l.wrap.b32 	%r21299, %r21298, %r21298, 8;
	add.s32 	%r21300, %r21294, %r21299;
	xor.b32  	%r21301, %r21296, %r21300;
	shf.l.wrap.b32 	%r21302, %r21301, %r21301, 7;
	add.s32 	%r21303, %r21261, %r21278;
	xor.b32  	%r21304, %r21251, %r21303;
	shf.l.wrap.b32 	%r21305, %r21304, %r21304, 16;
	add.s32 	%r21306, %r21288, %r21305;
	xor.b32  	%r21307, %r21278, %r21306;
	shf.l.wrap.b32 	%r21308, %r21307, %r21307, 12;
	add.s32 	%r21309, %r21303, %r21308;
	xor.b32  	%r21310, %r21305, %r21309;
	shf.l.wrap.b32 	%r21311, %r21310, %r21310, 8;
	add.s32 	%r21312, %r21306, %r21311;
	xor.b32  	%r21313, %r21308, %r21312;
	shf.l.wrap.b32 	%r21314, %r21313, %r21313, 7;
	add.s32 	%r21315, %r21273, %r21290;
	xor.b32  	%r21316, %r21263, %r21315;
	shf.l.wrap.b32 	%r21317, %r21316, %r21316, 16;
	add.s32 	%r21318, %r21252, %r21317;
	xor.b32  	%r21319, %r21290, %r21318;
	shf.l.wrap.b32 	%r21320, %r21319, %r21319, 12;
	add.s32 	%r21321, %r21315, %r21320;
	xor.b32  	%r21322, %r21317, %r21321;
	shf.l.wrap.b32 	%r21323, %r21322, %r21322, 8;
	add.s32 	%r21324, %r21318, %r21323;
	xor.b32  	%r21325, %r21320, %r21324;
	shf.l.wrap.b32 	%r21326, %r21325, %r21325, 7;
	add.s32 	%r21327, %r21285, %r21254;
	xor.b32  	%r21328, %r21275, %r21327;
	shf.l.wrap.b32 	%r21329, %r21328, %r21328, 16;
	add.s32 	%r21330, %r21264, %r21329;
	xor.b32  	%r21331, %r21254, %r21330;
	shf.l.wrap.b32 	%r21332, %r21331, %r21331, 12;
	add.s32 	%r21333, %r21327, %r21332;
	xor.b32  	%r21334, %r21329, %r21333;
	shf.l.wrap.b32 	%r21335, %r21334, %r21334, 8;
	add.s32 	%r21336, %r21330, %r21335;
	xor.b32  	%r21337, %r21332, %r21336;
	shf.l.wrap.b32 	%r21338, %r21337, %r21337, 7;
	add.s32 	%r21339, %r21297, %r21338;
	xor.b32  	%r21340, %r21311, %r21339;
	shf.l.wrap.b32 	%r21341, %r21340, %r21340, 16;
	add.s32 	%r21342, %r21324, %r21341;
	xor.b32  	%r21343, %r21338, %r21342;
	shf.l.wrap.b32 	%r21344, %r21343, %r21343, 12;
	add.s32 	%r21345, %r21339, %r21344;
	xor.b32  	%r21346, %r21341, %r21345;
	shf.l.wrap.b32 	%r21347, %r21346, %r21346, 8;
	add.s32 	%r21348, %r21342, %r21347;
	xor.b32  	%r21349, %r21344, %r21348;
	shf.l.wrap.b32 	%r21350, %r21349, %r21349, 7;
	add.s32 	%r21351, %r21309, %r21302;
	xor.b32  	%r21352, %r21323, %r21351;
	shf.l.wrap.b32 	%r21353, %r21352, %r21352, 16;
	add.s32 	%r21354, %r21336, %r21353;
	xor.b32  	%r21355, %r21302, %r21354;
	shf.l.wrap.b32 	%r21356, %r21355, %r21355, 12;
	add.s32 	%r21357, %r21351, %r21356;
	xor.b32  	%r21358, %r21353, %r21357;
	shf.l.wrap.b32 	%r21359, %r21358, %r21358, 8;
	add.s32 	%r21360, %r21354, %r21359;
	xor.b32  	%r21361, %r21356, %r21360;
	shf.l.wrap.b32 	%r21362, %r21361, %r21361, 7;
	add.s32 	%r21363, %r21321, %r21314;
	xor.b32  	%r21364, %r21335, %r21363;
	shf.l.wrap.b32 	%r21365, %r21364, %r21364, 16;
	add.s32 	%r21366, %r21300, %r21365;
	xor.b32  	%r21367, %r21314, %r21366;
	shf.l.wrap.b32 	%r21368, %r21367, %r21367, 12;
	add.s32 	%r21369, %r21363, %r21368;
	xor.b32  	%r21370, %r21365, %r21369;
	shf.l.wrap.b32 	%r21371, %r21370, %r21370, 8;
	add.s32 	%r21372, %r21366, %r21371;
	xor.b32  	%r21373, %r21368, %r21372;
	shf.l.wrap.b32 	%r21374, %r21373, %r21373, 7;
	add.s32 	%r21375, %r21333, %r21326;
	xor.b32  	%r21376, %r21299, %r21375;
	shf.l.wrap.b32 	%r21377, %r21376, %r21376, 16;
	add.s32 	%r21378, %r21312, %r21377;
	xor.b32  	%r21379, %r21326, %r21378;
	shf.l.wrap.b32 	%r21380, %r21379, %r21379, 12;
	add.s32 	%r21381, %r21375, %r21380;
	xor.b32  	%r21382, %r21377, %r21381;
	shf.l.wrap.b32 	%r21383, %r21382, %r21382, 8;
	add.s32 	%r21384, %r21378, %r21383;
	xor.b32  	%r21385, %r21380, %r21384;
	shf.l.wrap.b32 	%r21386, %r21385, %r21385, 7;
	add.s32 	%r21387, %r21345, %r21362;
	xor.b32  	%r21388, %r21383, %r21387;
	shf.l.wrap.b32 	%r21389, %r21388, %r21388, 16;
	add.s32 	%r21390, %r21372, %r21389;
	xor.b32  	%r21391, %r21362, %r21390;
	shf.l.wrap.b32 	%r21392, %r21391, %r21391, 12;
	add.s32 	%r21393, %r21387, %r21392;
	xor.b32  	%r21394, %r21389, %r21393;
	shf.l.wrap.b32 	%r21395, %r21394, %r21394, 8;
	add.s32 	%r21396, %r21390, %r21395;
	xor.b32  	%r21397, %r21392, %r21396;
	shf.l.wrap.b32 	%r21398, %r21397, %r21397, 7;
	add.s32 	%r21399, %r21357, %r21374;
	xor.b32  	%r21400, %r21347, %r21399;
	shf.l.wrap.b32 	%r21401, %r21400, %r21400, 16;
	add.s32 	%r21402, %r21384, %r21401;
	xor.b32  	%r21403, %r21374, %r21402;
	shf.l.wrap.b32 	%r21404, %r21403, %r21403, 12;
	add.s32 	%r21405, %r21399, %r21404;
	xor.b32  	%r21406, %r21401, %r21405;
	shf.l.wrap.b32 	%r21407, %r21406, %r21406, 8;
	add.s32 	%r21408, %r21402, %r21407;
	xor.b32  	%r21409, %r21404, %r21408;
	shf.l.wrap.b32 	%r21410, %r21409, %r21409, 7;
	add.s32 	%r21411, %r21369, %r21386;
	xor.b32  	%r21412, %r21359, %r21411;
	shf.l.wrap.b32 	%r21413, %r21412, %r21412, 16;
	add.s32 	%r21414, %r21348, %r21413;
	xor.b32  	%r21415, %r21386, %r21414;
	shf.l.wrap.b32 	%r21416, %r21415, %r21415, 12;
	add.s32 	%r21417, %r21411, %r21416;
	xor.b32  	%r21418, %r21413, %r21417;
	shf.l.wrap.b32 	%r21419, %r21418, %r21418, 8;
	add.s32 	%r21420, %r21414, %r21419;
	xor.b32  	%r21421, %r21416, %r21420;
	shf.l.wrap.b32 	%r21422, %r21421, %r21421, 7;
	add.s32 	%r21423, %r21381, %r21350;
	xor.b32  	%r21424, %r21371, %r21423;
	shf.l.wrap.b32 	%r21425, %r21424, %r21424, 16;
	add.s32 	%r21426, %r21360, %r21425;
	xor.b32  	%r21427, %r21350, %r21426;
	shf.l.wrap.b32 	%r21428, %r21427, %r21427, 12;
	add.s32 	%r21429, %r21423, %r21428;
	xor.b32  	%r21430, %r21425, %r21429;
	shf.l.wrap.b32 	%r21431, %r21430, %r21430, 8;
	add.s32 	%r21432, %r21426, %r21431;
	xor.b32  	%r21433, %r21428, %r21432;
	shf.l.wrap.b32 	%r21434, %r21433, %r21433, 7;
	add.s32 	%r21435, %r21393, %r21434;
	xor.b32  	%r21436, %r21407, %r21435;
	shf.l.wrap.b32 	%r21437, %r21436, %r21436, 16;
	add.s32 	%r21438, %r21420, %r21437;
	xor.b32  	%r21439, %r21434, %r21438;
	shf.l.wrap.b32 	%r21440, %r21439, %r21439, 12;
	add.s32 	%r21441, %r21435, %r21440;
	xor.b32  	%r21442, %r21437, %r21441;
	shf.l.wrap.b32 	%r21443, %r21442, %r21442, 8;
	add.s32 	%r21444, %r21438, %r21443;
	xor.b32  	%r21445, %r21440, %r21444;
	shf.l.wrap.b32 	%r21446, %r21445, %r21445, 7;
	add.s32 	%r21447, %r21405, %r21398;
	xor.b32  	%r21448, %r21419, %r21447;
	shf.l.wrap.b32 	%r21449, %r21448, %r21448, 16;
	add.s32 	%r21450, %r21432, %r21449;
	xor.b32  	%r21451, %r21398, %r21450;
	shf.l.wrap.b32 	%r21452, %r21451, %r21451, 12;
	add.s32 	%r21453, %r21447, %r21452;
	xor.b32  	%r21454, %r21449, %r21453;
	shf.l.wrap.b32 	%r21455, %r21454, %r21454, 8;
	add.s32 	%r21456, %r21450, %r21455;
	xor.b32  	%r21457, %r21452, %r21456;
	shf.l.wrap.b32 	%r21458, %r21457, %r21457, 7;
	add.s32 	%r21459, %r21417, %r21410;
	xor.b32  	%r21460, %r21431, %r21459;
	shf.l.wrap.b32 	%r21461, %r21460, %r21460, 16;
	add.s32 	%r21462, %r21396, %r21461;
	xor.b32  	%r21463, %r21410, %r21462;
	shf.l.wrap.b32 	%r21464, %r21463, %r21463, 12;
	add.s32 	%r21465, %r21459, %r21464;
	xor.b32  	%r21466, %r21461, %r21465;
	shf.l.wrap.b32 	%r21467, %r21466, %r21466, 8;
	add.s32 	%r21468, %r21462, %r21467;
	xor.b32  	%r21469, %r21464, %r21468;
	shf.l.wrap.b32 	%r21470, %r21469, %r21469, 7;
	add.s32 	%r21471, %r21429, %r21422;
	xor.b32  	%r21472, %r21395, %r21471;
	shf.l.wrap.b32 	%r21473, %r21472, %r21472, 16;
	add.s32 	%r21474, %r21408, %r21473;
	xor.b32  	%r21475, %r21422, %r21474;
	shf.l.wrap.b32 	%r21476, %r21475, %r21475, 12;
	add.s32 	%r21477, %r21471, %r21476;
	xor.b32  	%r21478, %r21473, %r21477;
	shf.l.wrap.b32 	%r21479, %r21478, %r21478, 8;
	add.s32 	%r21480, %r21474, %r21479;
	xor.b32  	%r21481, %r21476, %r21480;
	shf.l.wrap.b32 	%r21482, %r21481, %r21481, 7;
	add.s32 	%r21483, %r21441, %r21458;
	xor.b32  	%r21484, %r21479, %r21483;
	shf.l.wrap.b32 	%r21485, %r21484, %r21484, 16;
	add.s32 	%r21486, %r21468, %r21485;
	xor.b32  	%r21487, %r21458, %r21486;
	shf.l.wrap.b32 	%r21488, %r21487, %r21487, 12;
	add.s32 	%r21489, %r21483, %r21488;
	xor.b32  	%r21490, %r21485, %r21489;
	shf.l.wrap.b32 	%r21491, %r21490, %r21490, 8;
	add.s32 	%r21492, %r21486, %r21491;
	xor.b32  	%r21493, %r21488, %r21492;
	shf.l.wrap.b32 	%r21494, %r21493, %r21493, 7;
	add.s32 	%r21495, %r21453, %r21470;
	xor.b32  	%r21496, %r21443, %r21495;
	shf.l.wrap.b32 	%r21497, %r21496, %r21496, 16;
	add.s32 	%r21498, %r21480, %r21497;
	xor.b32  	%r21499, %r21470, %r21498;
	shf.l.wrap.b32 	%r21500, %r21499, %r21499, 12;
	add.s32 	%r21501, %r21495, %r21500;
	xor.b32  	%r21502, %r21497, %r21501;
	shf.l.wrap.b32 	%r21503, %r21502, %r21502, 8;
	add.s32 	%r21504, %r21498, %r21503;
	xor.b32  	%r21505, %r21500, %r21504;
	shf.l.wrap.b32 	%r21506, %r21505, %r21505, 7;
	add.s32 	%r21507, %r21465, %r21482;
	xor.b32  	%r21508, %r21455, %r21507;
	shf.l.wrap.b32 	%r21509, %r21508, %r21508, 16;
	add.s32 	%r21510, %r21444, %r21509;
	xor.b32  	%r21511, %r21482, %r21510;
	shf.l.wrap.b32 	%r21512, %r21511, %r21511, 12;
	add.s32 	%r21513, %r21507, %r21512;
	xor.b32  	%r21514, %r21509, %r21513;
	shf.l.wrap.b32 	%r21515, %r21514, %r21514, 8;
	add.s32 	%r21516, %r21510, %r21515;
	xor.b32  	%r21517, %r21512, %r21516;
	shf.l.wrap.b32 	%r21518, %r21517, %r21517, 7;
	add.s32 	%r21519, %r21477, %r21446;
	xor.b32  	%r21520, %r21467, %r21519;
	shf.l.wrap.b32 	%r21521, %r21520, %r21520, 16;
	add.s32 	%r21522, %r21456, %r21521;
	xor.b32  	%r21523, %r21446, %r21522;
	shf.l.wrap.b32 	%r21524, %r21523, %r21523, 12;
	add.s32 	%r21525, %r21519, %r21524;
	xor.b32  	%r21526, %r21521, %r21525;
	shf.l.wrap.b32 	%r21527, %r21526, %r21526, 8;
	add.s32 	%r21528, %r21522, %r21527;
	xor.b32  	%r21529, %r21524, %r21528;
	shf.l.wrap.b32 	%r21530, %r21529, %r21529, 7;
	add.s32 	%r54686, %r21147, %r21489;
	add.s32 	%r54687, %r54694, %r21530;
	add.s32 	%r54685, %r21159, %r21501;
	add.s32 	%r54688, %r54693, %r21494;
	add.s32 	%r54684, %r21171, %r21513;
	add.s32 	%r54689, %r54692, %r21506;
	add.s32 	%r54683, %r21183, %r21525;
	add.s32 	%r54690, %r54691, %r21518;
	xor.b32  	%r21531, %r21148, 1;
	shf.l.wrap.b32 	%r21532, %r21148, %r21531, 16;
	add.s32 	%r21533, %r54694, %r21532;
	xor.b32  	%r21534, %r54694, %r21533;
	shf.l.wrap.b32 	%r21535, %r21534, %r21534, 12;
	add.s32 	%r21536, %r21148, %r21535;
	xor.b32  	%r21537, %r21532, %r21536;
	shf.l.wrap.b32 	%r21538, %r21537, %r21537, 8;
	add.s32 	%r21539, %r21533, %r21538;
	xor.b32  	%r21540, %r21535, %r21539;
	shf.l.wrap.b32 	%r21541, %r21540, %r21540, 7;
	add.s32 	%r21542, %r21536, %r21170;
	xor.b32  	%r21543, %r21191, %r21542;
	shf.l.wrap.b32 	%r21544, %r21543, %r21543, 16;
	add.s32 	%r21545, %r21180, %r21544;
	xor.b32  	%r21546, %r21170, %r21545;
	shf.l.wrap.b32 	%r21547, %r21546, %r21546, 12;
	add.s32 	%r21548, %r21542, %r21547;
	xor.b32  	%r21549, %r21544, %r21548;
	shf.l.wrap.b32 	%r21550, %r21549, %r21549, 8;
	add.s32 	%r21551, %r21545, %r21550;
	xor.b32  	%r21552, %r21547, %r21551;
	shf.l.wrap.b32 	%r21553, %r21552, %r21552, 7;
	xor.b32  	%r21554, %r21538, %r21207;
	shf.l.wrap.b32 	%r21555, %r21554, %r21554, 16;
	add.s32 	%r21556, %r21192, %r21555;
	xor.b32  	%r21557, %r21182, %r21556;
	shf.l.wrap.b32 	%r21558, %r21557, %r21557, 12;
	add.s32 	%r21559, %r21207, %r21558;
	xor.b32  	%r21560, %r21555, %r21559;
	shf.l.wrap.b32 	%r21561, %r21560, %r21560, 8;
	add.s32 	%r21562, %r21556, %r21561;
	xor.b32  	%r21563, %r21558, %r21562;
	shf.l.wrap.b32 	%r21564, %r21563, %r21563, 7;
	add.s32 	%r21565, %r21539, %r21221;
	xor.b32  	%r21566, %r21194, %r21565;
	shf.l.wrap.b32 	%r21567, %r21566, %r21566, 12;
	add.s32 	%r21568, %r21219, %r21567;
	xor.b32  	%r21569, %r21221, %r21568;
	shf.l.wrap.b32 	%r21570, %r21569, %r21569, 8;
	add.s32 	%r21571, %r21565, %r21570;
	xor.b32  	%r21572, %r21567, %r21571;
	shf.l.wrap.b32 	%r21573, %r21572, %r21572, 7;
	add.s32 	%r21574, %r21189, %r21541;
	xor.b32  	%r21575, %r21179, %r21574;
	shf.l.wrap.b32 	%r21576, %r21575, %r21575, 16;
	add.s32 	%r21577, %r21168, %r21576;
	xor.b32  	%r21578, %r21541, %r21577;
	shf.l.wrap.b32 	%r21579, %r21578, %r21578, 12;
	add.s32 	%r21580, %r21574, %r21579;
	xor.b32  	%r21581, %r21576, %r21580;
	shf.l.wrap.b32 	%r21582, %r21581, %r21581, 8;
	add.s32 	%r21583, %r21577, %r21582;
	xor.b32  	%r21584, %r21579, %r21583;
	shf.l.wrap.b32 	%r21585, %r21584, %r21584, 7;
	add.s32 	%r21586, %r21548, %r21585;
	xor.b32  	%r21587, %r21561, %r21586;
	shf.l.wrap.b32 	%r21588, %r21587, %r21587, 16;
	add.s32 	%r21589, %r21571, %r21588;
	xor.b32  	%r21590, %r21585, %r21589;
	shf.l.wrap.b32 	%r21591, %r21590, %r21590, 12;
	add.s32 	%r21592, %r21586, %r21591;
	xor.b32  	%r21593, %r21588, %r21592;
	shf.l.wrap.b32 	%r21594, %r21593, %r21593, 8;
	add.s32 	%r21595, %r21589, %r21594;
	xor.b32  	%r21596, %r21591, %r21595;
	shf.l.wrap.b32 	%r21597, %r21596, %r21596, 7;
	add.s32 	%r21598, %r21559, %r21553;
	xor.b32  	%r21599, %r21570, %r21598;
	shf.l.wrap.b32 	%r21600, %r21599, %r21599, 16;
	add.s32 	%r21601, %r21583, %r21600;
	xor.b32  	%r21602, %r21553, %r21601;
	shf.l.wrap.b32 	%r21603, %r21602, %r21602, 12;
	add.s32 	%r21604, %r21598, %r21603;
	xor.b32  	%r21605, %r21600, %r21604;
	shf.l.wrap.b32 	%r21606, %r21605, %r21605, 8;
	add.s32 	%r21607, %r21601, %r21606;
	xor.b32  	%r21608, %r21603, %r21607;
	shf.l.wrap.b32 	%r21609, %r21608, %r21608, 7;
	add.s32 	%r21610, %r21568, %r21564;
	xor.b32  	%r21611, %r21582, %r21610;
	shf.l.wrap.b32 	%r21612, %r21611, %r21611, 16;
	add.s32 	%r21613, %r21551, %r21612;
	xor.b32  	%r21614, %r21564, %r21613;
	shf.l.wrap.b32 	%r21615, %r21614, %r21614, 12;
	add.s32 	%r21616, %r21610, %r21615;
	xor.b32  	%r21617, %r21612, %r21616;
	shf.l.wrap.b32 	%r21618, %r21617, %r21617, 8;
	add.s32 	%r21619, %r21613, %r21618;
	xor.b32  	%r21620, %r21615, %r21619;
	shf.l.wrap.b32 	%r21621, %r21620, %r21620, 7;
	add.s32 	%r21622, %r21580, %r21573;
	xor.b32  	%r21623, %r21550, %r21622;
	shf.l.wrap.b32 	%r21624, %r21623, %r21623, 16;
	add.s32 	%r21625, %r21562, %r21624;
	xor.b32  	%r21626, %r21573, %r21625;
	shf.l.wrap.b32 	%r21627, %r21626, %r21626, 12;
	add.s32 	%r21628, %r21622, %r21627;
	xor.b32  	%r21629, %r21624, %r21628;
	shf.l.wrap.b32 	%r21630, %r21629, %r21629, 8;
	add.s32 	%r21631, %r21625, %r21630;
	xor.b32  	%r21632, %r21627, %r21631;
	shf.l.wrap.b32 	%r21633, %r21632, %r21632, 7;
	add.s32 	%r21634, %r21592, %r21609;
	xor.b32  	%r21635, %r21630, %r21634;
	shf.l.wrap.b32 	%r21636, %r21635, %r21635, 16;
	add.s32 	%r21637, %r21619, %r21636;
	xor.b32  	%r21638, %r21609, %r21637;
	shf.l.wrap.b32 	%r21639, %r21638, %r21638, 12;
	add.s32 	%r21640, %r21634, %r21639;
	xor.b32  	%r21641, %r21636, %r21640;
	shf.l.wrap.b32 	%r21642, %r21641, %r21641, 8;
	add.s32 	%r21643, %r21637, %r21642;
	xor.b32  	%r21644, %r21639, %r21643;
	shf.l.wrap.b32 	%r21645, %r21644, %r21644, 7;
	add.s32 	%r21646, %r21604, %r21621;
	xor.b32  	%r21647, %r21594, %r21646;
	shf.l.wrap.b32 	%r21648, %r21647, %r21647, 16;
	add.s32 	%r21649, %r21631, %r21648;
	xor.b32  	%r21650, %r21621, %r21649;
	shf.l.wrap.b32 	%r21651, %r21650, %r21650, 12;
	add.s32 	%r21652, %r21646, %r21651;
	xor.b32  	%r21653, %r21648, %r21652;
	shf.l.wrap.b32 	%r21654, %r21653, %r21653, 8;
	add.s32 	%r21655, %r21649, %r21654;
	xor.b32  	%r21656, %r21651, %r21655;
	shf.l.wrap.b32 	%r21657, %r21656, %r21656, 7;
	add.s32 	%r21658, %r21616, %r21633;
	xor.b32  	%r21659, %r21606, %r21658;
	shf.l.wrap.b32 	%r21660, %r21659, %r21659, 16;
	add.s32 	%r21661, %r21595, %r21660;
	xor.b32  	%r21662, %r21633, %r21661;
	shf.l.wrap.b32 	%r21663, %r21662, %r21662, 12;
	add.s32 	%r21664, %r21658, %r21663;
	xor.b32  	%r21665, %r21660, %r21664;
	shf.l.wrap.b32 	%r21666, %r21665, %r21665, 8;
	add.s32 	%r21667, %r21661, %r21666;
	xor.b32  	%r21668, %r21663, %r21667;
	shf.l.wrap.b32 	%r21669, %r21668, %r21668, 7;
	add.s32 	%r21670, %r21628, %r21597;
	xor.b32  	%r21671, %r21618, %r21670;
	shf.l.wrap.b32 	%r21672, %r21671, %r21671, 16;
	add.s32 	%r21673, %r21607, %r21672;
	xor.b32  	%r21674, %r21597, %r21673;
	shf.l.wrap.b32 	%r21675, %r21674, %r21674, 12;
	add.s32 	%r21676, %r21670, %r21675;
	xor.b32  	%r21677, %r21672, %r21676;
	shf.l.wrap.b32 	%r21678, %r21677, %r21677, 8;
	add.s32 	%r21679, %r21673, %r21678;
	xor.b32  	%r21680, %r21675, %r21679;
	shf.l.wrap.b32 	%r21681, %r21680, %r21680, 7;
	add.s32 	%r21682, %r21640, %r21681;
	xor.b32  	%r21683, %r21654, %r21682;
	shf.l.wrap.b32 	%r21684, %r21683, %r21683, 16;
	add.s32 	%r21685, %r21667, %r21684;
	xor.b32  	%r21686, %r21681, %r21685;
	shf.l.wrap.b32 	%r21687, %r21686, %r21686, 12;
	add.s32 	%r21688, %r21682, %r21687;
	xor.b32  	%r21689, %r21684, %r21688;
	shf.l.wrap.b32 	%r21690, %r21689, %r21689, 8;
	add.s32 	%r21691, %r21685, %r21690;
	xor.b32  	%r21692, %r21687, %r21691;
	shf.l.wrap.b32 	%r21693, %r21692, %r21692, 7;
	add.s32 	%r21694, %r21652, %r21645;
	xor.b32  	%r21695, %r21666, %r21694;
	shf.l.wrap.b32 	%r21696, %r21695, %r21695, 16;
	add.s32 	%r21697, %r21679, %r21696;
	xor.b32  	%r21698, %r21645, %r21697;
	shf.l.wrap.b32 	%r21699, %r21698, %r21698, 12;
	add.s32 	%r21700, %r21694, %r21699;
	xor.b32  	%r21701, %r21696, %r21700;
	shf.l.wrap.b32 	%r21702, %r21701, %r21701, 8;
	add.s32 	%r21703, %r21697, %r21702;
	xor.b32  	%r21704, %r21699, %r21703;
	shf.l.wrap.b32 	%r21705, %r21704, %r21704, 7;
	add.s32 	%r21706, %r21664, %r21657;
	xor.b32  	%r21707, %r21678, %r21706;
	shf.l.wrap.b32 	%r21708, %r21707, %r21707, 16;
	add.s32 	%r21709, %r21643, %r21708;
	xor.b32  	%r21710, %r21657, %r21709;
	shf.l.wrap.b32 	%r21711, %r21710, %r21710, 12;
	add.s32 	%r21712, %r21706, %r21711;
	xor.b32  	%r21713, %r21708, %r21712;
	shf.l.wrap.b32 	%r21714, %r21713, %r21713, 8;
	add.s32 	%r21715, %r21709, %r21714;
	xor.b32  	%r21716, %r21711, %r21715;
	shf.l.wrap.b32 	%r21717, %r21716, %r21716, 7;
	add.s32 	%r21718, %r21676, %r21669;
	xor.b32  	%r21719, %r21642, %r21718;
	shf.l.wrap.b32 	%r21720, %r21719, %r21719, 16;
	add.s32 	%r21721, %r21655, %r21720;
	xor.b32  	%r21722, %r21669, %r21721;
	shf.l.wrap.b32 	%r21723, %r21722, %r21722, 12;
	add.s32 	%r21724, %r21718, %r21723;
	xor.b32  	%r21725, %r21720, %r21724;
	shf.l.wrap.b32 	%r21726, %r21725, %r21725, 8;
	add.s32 	%r21727, %r21721, %r21726;
	xor.b32  	%r21728, %r21723, %r21727;
	shf.l.wrap.b32 	%r21729, %r21728, %r21728, 7;
	add.s32 	%r21730, %r21688, %r21705;
	xor.b32  	%r21731, %r21726, %r21730;
	shf.l.wrap.b32 	%r21732, %r21731, %r21731, 16;
	add.s32 	%r21733, %r21715, %r21732;
	xor.b32  	%r21734, %r21705, %r21733;
	shf.l.wrap.b32 	%r21735, %r21734, %r21734, 12;
	add.s32 	%r21736, %r21730, %r21735;
	xor.b32  	%r21737, %r21732, %r21736;
	shf.l.wrap.b32 	%r21738, %r21737, %r21737, 8;
	add.s32 	%r21739, %r21733, %r21738;
	xor.b32  	%r21740, %r21735, %r21739;
	shf.l.wrap.b32 	%r21741, %r21740, %r21740, 7;
	add.s32 	%r21742, %r21700, %r21717;
	xor.b32  	%r21743, %r21690, %r21742;
	shf.l.wrap.b32 	%r21744, %r21743, %r21743, 16;
	add.s32 	%r21745, %r21727, %r21744;
	xor.b32  	%r21746, %r21717, %r21745;
	shf.l.wrap.b32 	%r21747, %r21746, %r21746, 12;
	add.s32 	%r21748, %r21742, %r21747;
	xor.b32  	%r21749, %r21744, %r21748;
	shf.l.wrap.b32 	%r21750, %r21749, %r21749, 8;
	add.s32 	%r21751, %r21745, %r21750;
	xor.b32  	%r21752, %r21747, %r21751;
	shf.l.wrap.b32 	%r21753, %r21752, %r21752, 7;
	add.s32 	%r21754, %r21712, %r21729;
	xor.b32  	%r21755, %r21702, %r21754;
	shf.l.wrap.b32 	%r21756, %r21755, %r21755, 16;
	add.s32 	%r21757, %r21691, %r21756;
	xor.b32  	%r21758, %r21729, %r21757;
	shf.l.wrap.b32 	%r21759, %r21758, %r21758, 12;
	add.s32 	%r21760, %r21754, %r21759;
	xor.b32  	%r21761, %r21756, %r21760;
	shf.l.wrap.b32 	%r21762, %r21761, %r21761, 8;
	add.s32 	%r21763, %r21757, %r21762;
	xor.b32  	%r21764, %r21759, %r21763;
	shf.l.wrap.b32 	%r21765, %r21764, %r21764, 7;
	add.s32 	%r21766, %r21724, %r21693;
	xor.b32  	%r21767, %r21714, %r21766;
	shf.l.wrap.b32 	%r21768, %r21767, %r21767, 16;
	add.s32 	%r21769, %r21703, %r21768;
	xor.b32  	%r21770, %r21693, %r21769;
	shf.l.wrap.b32 	%r21771, %r21770, %r21770, 12;
	add.s32 	%r21772, %r21766, %r21771;
	xor.b32  	%r21773, %r21768, %r21772;
	shf.l.wrap.b32 	%r21774, %r21773, %r21773, 8;
	add.s32 	%r21775, %r21769, %r21774;
	xor.b32  	%r21776, %r21771, %r21775;
	shf.l.wrap.b32 	%r21777, %r21776, %r21776, 7;
	add.s32 	%r21778, %r21736, %r21777;
	xor.b32  	%r21779, %r21750, %r21778;
	shf.l.wrap.b32 	%r21780, %r21779, %r21779, 16;
	add.s32 	%r21781, %r21763, %r21780;
	xor.b32  	%r21782, %r21777, %r21781;
	shf.l.wrap.b32 	%r21783, %r21782, %r21782, 12;
	add.s32 	%r21784, %r21778, %r21783;
	xor.b32  	%r21785, %r21780, %r21784;
	shf.l.wrap.b32 	%r21786, %r21785, %r21785, 8;
	add.s32 	%r21787, %r21748, %r21741;
	xor.b32  	%r21788, %r21762, %r21787;
	shf.l.wrap.b32 	%r21789, %r21788, %r21788, 16;
	add.s32 	%r21790, %r21775, %r21789;
	xor.b32  	%r21791, %r21741, %r21790;
	shf.l.wrap.b32 	%r21792, %r21791, %r21791, 12;
	add.s32 	%r21793, %r21787, %r21792;
	xor.b32  	%r21794, %r21789, %r21793;
	shf.l.wrap.b32 	%r21795, %r21794, %r21794, 8;
	add.s32 	%r21796, %r21790, %r21795;
	xor.b32  	%r21797, %r21792, %r21796;
	shf.l.wrap.b32 	%r21798, %r21797, %r21797, 7;
	add.s32 	%r21799, %r21760, %r21753;
	xor.b32  	%r21800, %r21774, %r21799;
	shf.l.wrap.b32 	%r21801, %r21800, %r21800, 16;
	add.s32 	%r21802, %r21739, %r21801;
	xor.b32  	%r21803, %r21753, %r21802;
	shf.l.wrap.b32 	%r21804, %r21803, %r21803, 12;
	add.s32 	%r21805, %r21799, %r21804;
	xor.b32  	%r21806, %r21801, %r21805;
	shf.l.wrap.b32 	%r21807, %r21806, %r21806, 8;
	add.s32 	%r21808, %r21802, %r21807;
	xor.b32  	%r21809, %r21804, %r21808;
	shf.l.wrap.b32 	%r21810, %r21809, %r21809, 7;
	add.s32 	%r21811, %r21772, %r21765;
	xor.b32  	%r21812, %r21738, %r21811;
	shf.l.wrap.b32 	%r21813, %r21812, %r21812, 16;
	add.s32 	%r21814, %r21751, %r21813;
	xor.b32  	%r21815, %r21765, %r21814;
	shf.l.wrap.b32 	%r21816, %r21815, %r21815, 12;
	add.s32 	%r21817, %r21811, %r21816;
	xor.b32  	%r21818, %r21813, %r21817;
	shf.l.wrap.b32 	%r21819, %r21818, %r21818, 8;
	add.s32 	%r21820, %r21814, %r21819;
	add.s32 	%r21821, %r21784, %r21798;
	xor.b32  	%r21822, %r21819, %r21821;
	shf.l.wrap.b32 	%r21823, %r21822, %r21822, 16;
	add.s32 	%r21824, %r21808, %r21823;
	xor.b32  	%r21825, %r21798, %r21824;
	shr.u32 	%r21826, %r21825, 20;
	add.s32 	%r21827, %r21821, %r21826;
	add.s32 	%r21828, %r21793, %r21810;
	xor.b32  	%r21829, %r21786, %r21828;
	shf.l.wrap.b32 	%r21830, %r21829, %r21829, 16;
	add.s32 	%r21831, %r21820, %r21830;
	xor.b32  	%r21832, %r21810, %r21831;
	shr.u32 	%r21833, %r21832, 20;
	add.s32 	%r21834, %r21828, %r21833;
	add.s32 	%r21835, %r21147, %r21827;
	add.s32 	%r21836, %r21159, %r21834;
	cvt.u32.u16 	%r21837, %rs114;
	add.s32 	%r21838, %r21837, %r54682;
	add.s32 	%r21839, %r21838, -11;
	not.b32 	%r21840, %r21839;
	add.s32 	%r21841, %r21840, %r2414;
	mov.u32 	%r21842, %ctaid.x;
	shl.b32 	%r21843, %r21842, 11;
	mov.u32 	%r21844, %tid.x;
	and.b32  	%r21845, %r21844, 31;
	or.b32  	%r21846, %r21843, %r21845;
	shl.b32 	%r21847, %r21844, 3;
	and.b32  	%r21848, %r21847, 7936;
	add.s32 	%r21849, %r54317, %r21848;
	add.s32 	%r21850, %r21846, %r21849;
	shr.u32 	%r21851, %r21850, %r21841;
	and.b32  	%r21852, %r21851, 1;
	setp.eq.b32 	%p179, %r21852, 1;
	selp.b32 	%r21853, %r21836, %r21835, %p179;
	cvt.u16.u32 	%rs473, %r21853;
	and.b16  	%rs786, %rs473, 1;
	and.b16  	%rs474, %rs784, 255;
	setp.ne.s16 	%p180, %rs474, 1;
	@%p180 bra 	$L__BB4_229;
	ld.param.u64 	%rd816, [fused_batch_pir_kernel_optimized_16_param_1];
	cvt.u32.u16 	%r21854, %rs114;
	add.s32 	%r21855, %r21854, %r54682;
	add.s32 	%r21856, %r21855, -11;
	not.b32 	%r21857, %r21856;
	add.s32 	%r21858, %r21857, %r2414;
	mov.u32 	%r21859, %ctaid.x;
	shl.b32 	%r21860, %r21859, 11;
	mov.u32 	%r21861, %tid.x;
	and.b32  	%r21862, %r21861, 31;
	or.b32  	%r21863, %r21860, %r21862;
	shl.b32 	%r21864, %r21861, 3;
	and.b32  	%r21865, %r21864, 7936;
	add.s32 	%r21866, %r54317, %r21865;
	add.s32 	%r21867, %r21863, %r21866;
	shr.u32 	%r21868, %r21867, %r21858;
	and.b32  	%r21869, %r21868, 1;
	setp.eq.b32 	%p181, %r21869, 1;
	cvt.u64.u32 	%rd231, %r54682;
	cvt.u64.u16 	%rd232, %rs114;
	add.s64 	%rd233, %rd231, %rd232;
	cvta.to.global.u64 	%rd234, %rd816;
	shl.b64 	%rd235, %rd233, 4;
	add.s64 	%rd236, %rd234, %rd235;
	ld.global.u32 	%r21870, [%rd236+7164];
	selp.b32 	%r21871, %r54687, %r54686, %p181;
	xor.b32  	%r21872, %r21871, %r21870;
	selp.b32 	%r21873, %r54688, %r54685, %p181;
	selp.b32 	%r54686, %r54686, %r21872, %p181;
	selp.b32 	%r54687, %r21872, %r54687, %p181;
	ld.global.u32 	%r21874, [%rd236+7168];
	xor.b32  	%r21875, %r21873, %r21874;
	selp.b32 	%r21876, %r54689, %r54684, %p181;
	selp.b32 	%r54685, %r54685, %r21875, %p181;
	selp.b32 	%r54688, %r21875, %r54688, %p181;
	ld.global.u32 	%r21877, [%rd236+7172];
	xor.b32  	%r21878, %r21876, %r21877;
	selp.b32 	%r21879, %r54690, %r54683, %p181;
	selp.b32 	%r54684, %r54684, %r21878, %p181;
	selp.b32 	%r54689, %r21878, %r54689, %p181;
	ld.global.u32 	%r21880, [%rd236+7176];
	xor.b32  	%r21881, %r21879, %r21880;
	selp.b64 	%rd237, 445, 420, %p181;
	selp.b32 	%r54683, %r54683, %r21881, %p181;
	selp.b32 	%r54690, %r21881, %r54690, %p181;
	add.s64 	%rd238, %rd237, %rd233;
	add.s64 	%rd239, %rd238, %rd234;
	ld.global.u8 	%rs475, [%rd239+7309];
	xor.b16  	%rs786, %rs475, %rs786;
$L__BB4_229:
	cvt.u32.u16 	%r21882, %rs114;
	add.s32 	%r21883, %r21882, -11;
	add.s32 	%r21884, %r54682, %r21883;
	not.b32 	%r21885, %r21884;
	add.s32 	%r21886, %r21885, %r2414;
	mov.u32 	%r21887, %ctaid.x;
	shl.b32 	%r21888, %r21887, 11;
	mov.u32 	%r21889, %tid.x;
	and.b32  	%r21890, %r21889, 31;
	or.b32  	%r21891, %r21888, %r21890;
	shl.b32 	%r21892, %r21889, 3;
	and.b32  	%r21893, %r21892, 7936;
	add.s32 	%r21894, %r54317, %r21893;
	add.s32 	%r21895, %r21891, %r21894;
	shr.u32 	%r21896, %r21895, %r21886;
	and.b32  	%r21897, %r21896, 1;
	setp.eq.b32 	%p182, %r21897, 1;
	selp.b32 	%r54694, %r54687, %r54686, %p182;
	selp.b32 	%r54693, %r54688, %r54685, %p182;
	selp.b32 	%r54692, %r54689, %r54684, %p182;
	selp.b32 	%r54691, %r54690, %r54683, %p182;
	add.s32 	%r54682, %r54682, 1;
	sub.s32 	%r21898, %r2414, %r21883;
	setp.ne.s32 	%p183, %r54682, %r21898;
	mov.u16 	%rs784, %rs786;
	@%p183 bra 	$L__BB4_227;
$L__BB4_230:
	and.b16  	%rs476, %rs786, 255;
	setp.ne.s16 	%p184, %rs476, 1;
	@%p184 bra 	$L__BB4_232;
	ld.param.u64 	%rd817, [fused_batch_pir_kernel_optimized_16_param_1];
	cvta.to.global.u64 	%rd240, %rd817;
	ld.global.u32 	%r21899, [%rd240+7792];
	xor.b32  	%r54694, %r54694, %r21899;
$L__BB4_232:
	@%p184 bra 	$L__BB4_234;
	ld.param.u64 	%rd818, [fused_batch_pir_kernel_optimized_16_param_1];
	cvta.to.global.u64 	%rd241, %rd818;
	ld.global.u32 	%r21900, [%rd241+7796];
	xor.b32  	%r54693, %r54693, %r21900;
$L__BB4_234:
	@%p184 bra 	$L__BB4_236;
	ld.param.u64 	%rd819, [fused_batch_pir_kernel_optimized_16_param_1];
	cvta.to.global.u64 	%rd242, %rd819;
	ld.global.u32 	%r21901, [%rd242+7800];
	xor.b32  	%r54692, %r54692, %r21901;
$L__BB4_236:
	@%p184 bra 	$L__BB4_238;
	ld.param.u64 	%rd820, [fused_batch_pir_kernel_optimized_16_param_1];
	cvta.to.global.u64 	%rd243, %rd820;
	ld.global.u32 	%r21902, [%rd243+7804];
	xor.b32  	%r54691, %r54691, %r21902;
$L__BB4_238:
	ld.param.u32 	%r52726, [fused_batch_pir_kernel_optimized_16_param_4];
	mov.u32 	%r21904, %ctaid.x;
	shl.b32 	%r21905, %r21904, 11;
	mov.u32 	%r21906, %tid.x;
	and.b32  	%r21907, %r21906, 31;
	or.b32  	%r21908, %r21905, %r21907;
	shl.b32 	%r21909, %r21906, 3;
	and.b32  	%r21910, %r21909, 7936;
	add.s32 	%r21911, %r54317, %r21910;
	add.s32 	%r21912, %r21908, %r21911;
	setp.ge.s32 	%p188, %r21912, %r52726;
	mov.b32 	%r54715, 0;
	mov.u32 	%r54716, %r54715;
	mov.u32 	%r54717, %r54715;
	mov.u32 	%r54718, %r54715;
	@%p188 bra 	$L__BB4_252;
	ld.param.u64 	%rd821, [fused_batch_pir_kernel_optimized_16_param_1];
	cvta.to.global.u64 	%rd244, %rd821;
	ld.global.u8 	%rs480, [%rd244+7825];
	max.u16 	%rs121, %rs480, 11;
	cvt.u32.u16 	%r21913, %rs121;
	ld.shared.v4.u32 	{%r54718, %r54717, %r54716, %r54715}, [s_mem+197696];
	ld.shared.u8 	%rs789, [s_mem+197712];
	cvt.u32.u16 	%r2468, %rs480;
	sub.s32 	%r21914, %r2468, %r21913;
	add.s32 	%r21915, %r21914, 11;
	setp.lt.s32 	%p189, %r21915, 1;
	@%p189 bra 	$L__BB4_244;
	mov.b32 	%r54706, 0;
	mov.u16 	%rs787, %rs789;
$L__BB4_241:
	.pragma "nounroll";
	ld.const.u32 	%r21917, [CHACHA_CONSTANTS];
	add.s32 	%r21918, %r21917, %r54718;
	shf.l.wrap.b32 	%r21919, %r21918, %r21918, 16;
	add.s32 	%r21920, %r54718, %r21919;
	xor.b32  	%r21921, %r54718, %r21920;
	shf.l.wrap.b32 	%r21922, %r21921, %r21921, 12;
	add.s32 	%r21923, %r21918, %r21922;
	xor.b32  	%r21924, %r21919, %r21923;
	shf.l.wrap.b32 	%r21925, %r21924, %r21924, 8;
	add.s32 	%r21926, %r21920, %r21925;
	xor.b32  	%r21927, %r21922, %r21926;
	shf.l.wrap.b32 	%r21928, %r21927, %r21927, 7;
	ld.const.u32 	%r21929, [CHACHA_CONSTANTS+4];
	add.s32 	%r21930, %r21929, %r54717;
	shf.l.wrap.b32 	%r21931, %r21930, %r21930, 16;
	add.s32 	%r21932, %r54717, %r21931;
	xor.b32  	%r21933, %r54717, %r21932;
	shf.l.wrap.b32 	%r21934, %r21933, %r21933, 12;
	add.s32 	%r21935, %r21930, %r21934;
	xor.b32  	%r21936, %r21931, %r21935;
	shf.l.wrap.b32 	%r21937, %r21936, %r21936, 8;
	add.s32 	%r21938, %r21932, %r21937;
	xor.b32  	%r21939, %r21934, %r21938;
	shf.l.wrap.b32 	%r21940, %r21939, %r21939, 7;
	ld.const.u32 	%r21941, [CHACHA_CONSTANTS+8];
	add.s32 	%r21942, %r21941, %r54716;
	shf.l.wrap.b32 	%r21943, %r21942, %r21942, 16;
	add.s32 	%r21944, %r54716, %r21943;
	xor.b32  	%r21945, %r54716, %r21944;
	shf.l.wrap.b32 	%r21946, %r21945, %r21945, 12;
	add.s32 	%r21947, %r21942, %r21946;
	xor.b32  	%r21948, %r21943, %r21947;
	shf.l.wrap.b32 	%r21949, %r21948, %r21948, 8;
	add.s32 	%r21950, %r21944, %r21949;
	xor.b32  	%r21951, %r21946, %r21950;
	shf.l.wrap.b32 	%r21952, %r21951, %r21951, 7;
	ld.const.u32 	%r21953, [CHACHA_CONSTANTS+12];
	add.s32 	%r21954, %r21953, %r54715;
	shf.l.wrap.b32 	%r21955, %r21954, %r21954, 16;
	add.s32 	%r21956, %r54715, %r21955;
	xor.b32  	%r21957, %r54715, %r21956;
	shf.l.wrap.b32 	%r21958, %r21957, %r21957, 12;
	add.s32 	%r21959, %r21954, %r21958;
	xor.b32  	%r21960, %r21955, %r21959;
	shf.l.wrap.b32 	%r21961, %r21960, %r21960, 8;
	add.s32 	%r21962, %r21956, %r21961;
	xor.b32  	%r21963, %r21958, %r21962;
	shf.l.wrap.b32 	%r21964, %r21963, %r21963, 7;
	add.s32 	%r21965, %r21923, %r21940;
	xor.b32  	%r21966, %r21961, %r21965;
	shf.l.wrap.b32 	%r21967, %r21966, %r21966, 16;
	add.s32 	%r21968, %r21950, %r21967;
	xor.b32  	%r21969, %r21940, %r21968;
	shf.l.wrap.b32 	%r21970, %r21969, %r21969, 12;
	add.s32 	%r21971, %r21965, %r21970;
	xor.b32  	%r21972, %r21967, %r21971;
	shf.l.wrap.b32 	%r21973, %r21972, %r21972, 8;
	add.s32 	%r21974, %r21968, %r21973;
	xor.b32  	%r21975, %r21970, %r21974;
	shf.l.wrap.b32 	%r21976, %r21975, %r21975, 7;
	add.s32 	%r21977, %r21935, %r21952;
	xor.b32  	%r21978, %r21925, %r21977;
	shf.l.wrap.b32 	%r21979, %r21978, %r21978, 16;
	add.s32 	%r21980, %r21962, %r21979;
	xor.b32  	%r21981, %r21952, %r21980;
	shf.l.wrap.b32 	%r21982, %r21981, %r21981, 12;
	add.s32 	%r21983, %r21977, %r21982;
	xor.b32  	%r21984, %r21979, %r21983;
	shf.l.wrap.b32 	%r21985, %r21984, %r21984, 8;
	add.s32 	%r21986, %r21980, %r21985;
	xor.b32  	%r21987, %r21982, %r21986;
	shf.l.wrap.b32 	%r21988, %r21987, %r21987, 7;
	add.s32 	%r21989, %r21947, %r21964;
	xor.b32  	%r21990, %r21937, %r21989;
	shf.l.wrap.b32 	%r21991, %r21990, %r21990, 16;
	add.s32 	%r21992, %r21926, %r21991;
	xor.b32  	%r21993, %r21964, %r21992;
	shf.l.wrap.b32 	%r21994, %r21993, %r21993, 12;
	add.s32 	%r21995, %r21989, %r21994;
	xor.b32  	%r21996, %r21991, %r21995;
	shf.l.wrap.b32 	%r21997, %r21996, %r21996, 8;
	add.s32 	%r21998, %r21992, %r21997;
	xor.b32  	%r21999, %r21994, %r21998;
	shf.l.wrap.b32 	%r22000, %r21999, %r21999, 7;
	add.s32 	%r22001, %r21959, %r21928;
	xor.b32  	%r22002, %r21949, %r22001;
	shf.l.wrap.b32 	%r22003, %r22002, %r22002, 16;
	add.s32 	%r22004, %r21938, %r22003;
	xor.b32  	%r22005, %r21928, %r22004;
	shf.l.wrap.b32 	%r22006, %r22005, %r22005, 12;
	add.s32 	%r22007, %r22001, %r22006;
	xor.b32  	%r22008, %r22003, %r22007;
	shf.l.wrap.b32 	%r22009, %r22008, %r22008, 8;
	add.s32 	%r22010, %r22004, %r22009;
	xor.b32  	%r22011, %r22006, %r22010;
	shf.l.wrap.b32 	%r22012, %r22011, %r22011, 7;
	add.s32 	%r22013, %r21971, %r22012;
	xor.b32  	%r22014, %r21985, %r22013;
	shf.l.wrap.b32 	%r22015, %r22014, %r22014, 16;
	add.s32 	%r22016, %r21998, %r22015;
	xor.b32  	%r22017, %r22012, %r22016;
	shf.l.wrap.b32 	%r22018, %r22017, %r22017, 12;
	add.s32 	%r22019, %r22013, %r22018;
	xor.b32  	%r22020, %r22015, %r22019;
	shf.l.wrap.b32 	%r22021, %r22020, %r22020, 8;
	add.s32 	%r22022, %r22016, %r22021;
	xor.b32  	%r22023, %r22018, %r22022;
	shf.l.wrap.b32 	%r22024, %r22023, %r22023, 7;
	add.s32 	%r22025, %r21983, %r21976;
	xor.b32  	%r22026, %r21997, %r22025;
	shf.l.wrap.b32 	%r22027, %r22026, %r22026, 16;
	add.s32 	%r22028, %r22010, %r22027;
	xor.b32  	%r22029, %r21976, %r22028;
	shf.l.wrap.b32 	%r22030, %r22029, %r22029, 12;
	add.s32 	%r22031, %r22025, %r22030;
	xor.b32  	%r22032, %r22027, %r22031;
	shf.l.wrap.b32 	%r22033, %r22032, %r22032, 8;
	add.s32 	%r22034, %r22028, %r22033;
	xor.b32  	%r22035, %r22030, %r22034;
	shf.l.wrap.b32 	%r22036, %r22035, %r22035, 7;
	add.s32 	%r22037, %r21995, %r21988;
	xor.b32  	%r22038, %r22009, %r22037;
	shf.l.wrap.b32 	%r22039, %r22038, %r22038, 16;
	add.s32 	%r22040, %r21974, %r22039;
	xor.b32  	%r22041, %r21988, %r22040;
	shf.l.wrap.b32 	%r22042, %r22041, %r22041, 12;
	add.s32 	%r22043, %r22037, %r22042;
	xor.b32  	%r22044, %r22039, %r22043;
	shf.l.wrap.b32 	%r22045, %r22044, %r22044, 8;
	add.s32 	%r22046, %r22040, %r22045;
	xor.b32  	%r22047, %r22042, %r22046;
	shf.l.wrap.b32 	%r22048, %r22047, %r22047, 7;
	add.s32 	%r22049, %r22007, %r22000;
	xor.b32  	%r22050, %r21973, %r22049;
	shf.l.wrap.b32 	%r22051, %r22050, %r22050, 16;
	add.s32 	%r22052, %r21986, %r22051;
	xor.b32  	%r22053, %r22000, %r22052;
	shf.l.wrap.b32 	%r22054, %r22053, %r22053, 12;
	add.s32 	%r22055, %r22049, %r22054;
	xor.b32  	%r22056, %r22051, %r22055;
	shf.l.wrap.b32 	%r22057, %r22056, %r22056, 8;
	add.s32 	%r22058, %r22052, %r22057;
	xor.b32  	%r22059, %r22054, %r22058;
	shf.l.wrap.b32 	%r22060, %r22059, %r22059, 7;
	add.s32 	%r22061, %r22019, %r22036;
	xor.b32  	%r22062, %r22057, %r22061;
	shf.l.wrap.b32 	%r22063, %r22062, %r22062, 16;
	add.s32 	%r22064, %r22046, %r22063;
	xor.b32  	%r22065, %r22036, %r22064;
	shf.l.wrap.b32 	%r22066, %r22065, %r22065, 12;
	add.s32 	%r22067, %r22061, %r22066;
	xor.b32  	%r22068, %r22063, %r22067;
	shf.l.wrap.b32 	%r22069, %r22068, %r22068, 8;
	add.s32 	%r22070, %r22064, %r22069;
	xor.b32  	%r22071, %r22066, %r22070;
	shf.l.wrap.b32 	%r22072, %r22071, %r22071, 7;
	add.s32 	%r22073, %r22031, %r22048;
	xor.b32  	%r22074, %r22021, %r22073;
	shf.l.wrap.b32 	%r22075, %r22074, %r22074, 16;
	add.s32 	%r22076, %r22058, %r22075;
	xor.b32  	%r22077, %r22048, %r22076;
	shf.l.wrap.b32 	%r22078, %r22077, %r22077, 12;
	add.s32 	%r22079, %r22073, %r22078;
	xor.b32  	%r22080, %r22075, %r22079;
	shf.l.wrap.b32 	%r22081, %r22080, %r22080, 8;
	add.s32 	%r22082, %r22076, %r22081;
	xor.b32  	%r22083, %r22078, %r22082;
	shf.l.wrap.b32 	%r22084, %r22083, %r22083, 7;
	add.s32 	%r22085, %r22043, %r22060;
	xor.b32  	%r22086, %r22033, %r22085;
	shf.l.wrap.b32 	%r22087, %r22086, %r22086, 16;
	add.s32 	%r22088, %r22022, %r22087;
	xor.b32  	%r22089, %r22060, %r22088;
	shf.l.wrap.b32 	%r22090, %r22089, %r22089, 12;
	add.s32 	%r22091, %r22085, %r22090;
	xor.b32  	%r22092, %r22087, %r22091;
	shf.l.wrap.b32 	%r22093, %r22092, %r22092, 8;
	add.s32 	%r22094, %r22088, %r22093;
	xor.b32  	%r22095, %r22090, %r22094;
	shf.l.wrap.b32 	%r22096, %r22095, %r22095, 7;
	add.s32 	%r22097, %r22055, %r22024;
	xor.b32  	%r22098, %r22045, %r22097;
	shf.l.wrap.b32 	%r22099, %r22098, %r22098, 16;
	add.s32 	%r22100, %r22034, %r22099;
	xor.b32  	%r22101, %r22024, %r22100;
	shf.l.wrap.b32 	%r22102, %r22101, %r22101, 12;
	add.s32 	%r22103, %r22097, %r22102;
	xor.b32  	%r22104, %r22099, %r22103;
	shf.l.wrap.b32 	%r22105, %r22104, %r22104, 8;
	add.s32 	%r22106, %r22100, %r22105;
	xor.b32  	%r22107, %r22102, %r22106;
	shf.l.wrap.b32 	%r22108, %r22107, %r22107, 7;
	add.s32 	%r22109, %r22067, %r22108;
	xor.b32  	%r22110, %r22081, %r22109;
	shf.l.wrap.b32 	%r22111, %r22110, %r22110, 16;
	add.s32 	%r22112, %r22094, %r22111;
	xor.b32  	%r22113, %r22108, %r22112;
	shf.l.wrap.b32 	%r22114, %r22113, %r22113, 12;
	add.s32 	%r22115, %r22109, %r22114;
	xor.b32  	%r22116, %r22111, %r22115;
	shf.l.wrap.b32 	%r22117, %r22116, %r22116, 8;
	add.s32 	%r22118, %r22112, %r22117;
	xor.b32  	%r22119, %r22114, %r22118;
	shf.l.wrap.b32 	%r22120, %r22119, %r22119, 7;
	add.s32 	%r22121, %r22079, %r22072;
	xor.b32  	%r22122, %r22093, %r22121;
	shf.l.wrap.b32 	%r22123, %r22122, %r22122, 16;
	add.s32 	%r22124, %r22106, %r22123;
	xor.b32  	%r22125, %r22072, %r22124;
	shf.l.wrap.b32 	%r22126, %r22125, %r22125, 12;
	add.s32 	%r22127, %r22121, %r22126;
	xor.b32  	%r22128, %r22123, %r22127;
	shf.l.wrap.b32 	%r22129, %r22128, %r22128, 8;
	add.s32 	%r22130, %r22124, %r22129;
	xor.b32  	%r22131, %r22126, %r22130;
	shf.l.wrap.b32 	%r22132, %r22131, %r22131, 7;
	add.s32 	%r22133, %r22091, %r22084;
	xor.b32  	%r22134, %r22105, %r22133;
	shf.l.wrap.b32 	%r22135, %r22134, %r22134, 16;
	add.s32 	%r22136, %r22070, %r22135;
	xor.b32  	%r22137, %r22084, %r22136;
	shf.l.wrap.b32 	%r22138, %r22137, %r22137, 12;
	add.s32 	%r22139, %r22133, %r22138;
	xor.b32  	%r22140, %r22135, %r22139;
	shf.l.wrap.b32 	%r22141, %r22140, %r22140, 8;
	add.s32 	%r22142, %r22136, %r22141;
	xor.b32  	%r22143, %r22138, %r22142;
	shf.l.wrap.b32 	%r22144, %r22143, %r22143, 7;
	add.s32 	%r22145, %r22103, %r22096;
	xor.b32  	%r22146, %r22069, %r22145;
	shf.l.wrap.b32 	%r22147, %r22146, %r22146, 16;
	add.s32 	%r22148, %r22082, %r22147;
	xor.b32  	%r22149, %r22096, %r22148;
	shf.l.wrap.b32 	%r22150, %r22149, %r22149, 12;
	add.s32 	%r22151, %r22145, %r22150;
	xor.b32  	%r22152, %r22147, %r22151;
	shf.l.wrap.b32 	%r22153, %r22152, %r22152, 8;
	add.s32 	%r22154, %r22148, %r22153;
	xor.b32  	%r22155, %r22150, %r22154;
	shf.l.wrap.b32 	%r22156, %r22155, %r22155, 7;
	add.s32 	%r22157, %r22115, %r22132;
	xor.b32  	%r22158, %r22153, %r22157;
	shf.l.wrap.b32 	%r22159, %r22158, %r22158, 16;
	add.s32 	%r22160, %r22142, %r22159;
	xor.b32  	%r22161, %r22132, %r22160;
	shf.l.wrap.b32 	%r22162, %r22161, %r22161, 12;
	add.s32 	%r22163, %r22157, %r22162;
	xor.b32  	%r22164, %r22159, %r22163;
	shf.l.wrap.b32 	%r22165, %r22164, %r22164, 8;
	add.s32 	%r22166, %r22160, %r22165;
	xor.b32  	%r22167, %r22162, %r22166;
	shf.l.wrap.b32 	%r22168, %r22167, %r22167, 7;
	add.s32 	%r22169, %r22127, %r22144;
	xor.b32  	%r22170, %r22117, %r22169;
	shf.l.wrap.b32 	%r22171, %r22170, %r22170, 16;
	add.s32 	%r22172, %r22154, %r22171;
	xor.b32  	%r22173, %r22144, %r22172;
	shf.l.wrap.b32 	%r22174, %r22173, %r22173, 12;
	add.s32 	%r22175, %r22169, %r22174;
	xor.b32  	%r22176, %r22171, %r22175;
	shf.l.wrap.b32 	%r22177, %r22176, %r22176, 8;
	add.s32 	%r22178, %r22172, %r22177;
	xor.b32  	%r22179, %r22174, %r22178;
	shf.l.wrap.b32 	%r22180, %r22179, %r22179, 7;
	add.s32 	%r22181, %r22139, %r22156;
	xor.b32  	%r22182, %r22129, %r22181;
	shf.l.wrap.b32 	%r22183, %r22182, %r22182, 16;
	add.s32 	%r22184, %r22118, %r22183;
	xor.b32  	%r22185, %r22156, %r22184;
	shf.l.wrap.b32 	%r22186, %r22185, %r22185, 12;
	add.s32 	%r22187, %r22181, %r22186;
	xor.b32  	%r22188, %r22183, %r22187;
	shf.l.wrap.b32 	%r22189, %r22188, %r22188, 8;
	add.s32 	%r22190, %r22184, %r22189;
	xor.b32  	%r22191, %r22186, %r22190;
	shf.l.wrap.b32 	%r22192, %r22191, %r22191, 7;
	add.s32 	%r22193, %r22151, %r22120;
	xor.b32  	%r22194, %r22141, %r22193;
	shf.l.wrap.b32 	%r22195, %r22194, %r22194, 16;
	add.s32 	%r22196, %r22130, %r22195;
	xor.b32  	%r22197, %r22120, %r22196;
	shf.l.wrap.b32 	%r22198, %r22197, %r22197, 12;
	add.s32 	%r22199, %r22193, %r22198;
	xor.b32  	%r22200, %r22195, %r22199;
	shf.l.wrap.b32 	%r22201, %r22200, %r22200, 8;
	add.s32 	%r22202, %r22196, %r22201;
	xor.b32  	%r22203, %r22198, %r22202;
	shf.l.wrap.b32 	%r22204, %r22203, %r22203, 7;
	add.s32 	%r22205, %r22163, %r22204;
	xor.b32  	%r22206, %r22177, %r22205;
	shf.l.wrap.b32 	%r22207, %r22206, %r22206, 16;
	add.s32 	%r22208, %r22190, %r22207;
	xor.b32  	%r22209, %r22204, %r22208;
	shf.l.wrap.b32 	%r22210, %r22209, %r22209, 12;
	add.s32 	%r22211, %r22205, %r22210;
	xor.b32  	%r22212, %r22207, %r22211;
	shf.l.wrap.b32 	%r22213, %r22212, %r22212, 8;
	add.s32 	%r22214, %r22208, %r22213;
	xor.b32  	%r22215, %r22210, %r22214;
	shf.l.wrap.b32 	%r22216, %r22215, %r22215, 7;
	add.s32 	%r22217, %r22175, %r22168;
	xor.b32  	%r22218, %r22189, %r22217;
	shf.l.wrap.b32 	%r22219, %r22218, %r22218, 16;
	add.s32 	%r22220, %r22202, %r22219;
	xor.b32  	%r22221, %r22168, %r22220;
	shf.l.wrap.b32 	%r22222, %r22221, %r22221, 12;
	add.s32 	%r22223, %r22217, %r22222;
	xor.b32  	%r22224, %r22219, %r22223;
	shf.l.wrap.b32 	%r22225, %r22224, %r22224, 8;
	add.s32 	%r22226, %r22220, %r22225;
	xor.b32  	%r22227, %r22222, %r22226;
	shf.l.wrap.b32 	%r22228, %r22227, %r22227, 7;
	add.s32 	%r22229, %r22187, %r22180;
	xor.b32  	%r22230, %r22201, %r22229;
	shf.l.wrap.b32 	%r22231, %r22230, %r22230, 16;
	add.s32 	%r22232, %r22166, %r22231;
	xor.b32  	%r22233, %r22180, %r22232;
	shf.l.wrap.b32 	%r22234, %r22233, %r22233, 12;
	add.s32 	%r22235, %r22229, %r22234;
	xor.b32  	%r22236, %r22231, %r22235;
	shf.l.wrap.b32 	%r22237, %r22236, %r22236, 8;
	add.s32 	%r22238, %r22232, %r22237;
	xor.b32  	%r22239, %r22234, %r22238;
	shf.l.wrap.b32 	%r22240, %r22239, %r22239, 7;
	add.s32 	%r22241, %r22199, %r22192;
	xor.b32  	%r22242, %r22165, %r22241;
	shf.l.wrap.b32 	%r22243, %r22242, %r22242, 16;
	add.s32 	%r22244, %r22178, %r22243;
	xor.b32  	%r22245, %r22192, %r22244;
	shf.l.wrap.b32 	%r22246, %r22245, %r22245, 12;
	add.s32 	%r22247, %r22241, %r22246;
	xor.b32  	%r22248, %r22243, %r22247;
	shf.l.wrap.b32 	%r22249, %r22248, %r22248, 8;
	add.s32 	%r22250, %r22244, %r22249;
	xor.b32  	%r22251, %r22246, %r22250;
	shf.l.wrap.b32 	%r22252, %r22251, %r22251, 7;
	add.s32 	%r22253, %r22211, %r22228;
	xor.b32  	%r22254, %r22249, %r22253;
	shf.l.wrap.b32 	%r22255, %r22254, %r22254, 16;
	add.s32 	%r22256, %r22238, %r22255;
	xor.b32  	%r22257, %r22228, %r22256;
	shf.l.wrap.b32 	%r22258, %r22257, %r22257, 12;
	add.s32 	%r22259, %r22253, %r22258;
	xor.b32  	%r22260, %r22255, %r22259;
	shf.l.wrap.b32 	%r22261, %r22260, %r22260, 8;
	add.s32 	%r22262, %r22256, %r22261;
	xor.b32  	%r22263, %r22258, %r22262;
	shf.l.wrap.b32 	%r22264, %r22263, %r22263, 7;
	add.s32 	%r22265, %r22223, %r22240;
	xor.b32  	%r22266, %r22213, %r22265;
	shf.l.wrap.b32 	%r22267, %r22266, %r22266, 16;
	add.s32 	%r22268, %r22250, %r22267;
	xor.b32  	%r22269, %r22240, %r22268;
	shf.l.wrap.b32 	%r22270, %r22269, %r22269, 12;
	add.s32 	%r22271, %r22265, %r22270;
	xor.b32  	%r22272, %r22267, %r22271;
	shf.l.wrap.b32 	%r22273, %r22272, %r22272, 8;
	add.s32 	%r22274, %r22268, %r22273;
	xor.b32  	%r22275, %r22270, %r22274;
	shf.l.wrap.b32 	%r22276, %r22275, %r22275, 7;
	add.s32 	%r22277, %r22235, %r22252;
	xor.b32  	%r22278, %r22225, %r22277;
	shf.l.wrap.b32 	%r22279, %r22278, %r22278, 16;
	add.s32 	%r22280, %r22214, %r22279;
	xor.b32  	%r22281, %r22252, %r22280;
	shf.l.wrap.b32 	%r22282, %r22281, %r22281, 12;
	add.s32 	%r22283, %r22277, %r22282;
	xor.b32  	%r22284, %r22279, %r22283;
	shf.l.wrap.b32 	%r22285, %r22284, %r22284, 8;
	add.s32 	%r22286, %r22280, %r22285;
	xor.b32  	%r22287, %r22282, %r22286;
	shf.l.wrap.b32 	%r22288, %r22287, %r22287, 7;
	add.s32 	%r22289, %r22247, %r22216;
	xor.b32  	%r22290, %r22237, %r22289;
	shf.l.wrap.b32 	%r22291, %r22290, %r22290, 16;
	add.s32 	%r22292, %r22226, %r22291;
	xor.b32  	%r22293, %r22216, %r22292;
	shf.l.wrap.b32 	%r22294, %r22293, %r22293, 12;
	add.s32 	%r22295, %r22289, %r22294;
	xor.b32  	%r22296, %r22291, %r22295;
	shf.l.wrap.b32 	%r22297, %r22296, %r22296, 8;
	add.s32 	%r22298, %r22292, %r22297;
	xor.b32  	%r22299, %r22294, %r22298;
	shf.l.wrap.b32 	%r22300, %r22299, %r22299, 7;
	add.s32 	%r54710, %r21917, %r22259;
	add.s32 	%r54711, %r54718, %r22300;
	add.s32 	%r54709, %r21929, %r22271;
	add.s32 	%r54712, %r54717, %r22264;
	add.s32 	%r54708, %r21941, %r22283;
	add.s32 	%r54713, %r54716, %r22276;
	add.s32 	%r54707, %r21953, %r22295;
	add.s32 	%r54714, %r54715, %r22288;
	xor.b32  	%r22301, %r21918, 1;
	shf.l.wrap.b32 	%r22302, %r21918, %r22301, 16;
	add.s32 	%r22303, %r54718, %r22302;
	xor.b32  	%r22304, %r54718, %r22303;
	shf.l.wrap.b32 	%r22305, %r22304, %r22304, 12;
	add.s32 	%r22306, %r21918, %r22305;
	xor.b32  	%r22307, %r22302, %r22306;
	shf.l.wrap.b32 	%r22308, %r22307, %r22307, 8;
	add.s32 	%r22309, %r22303, %r22308;
	xor.b32  	%r22310, %r22305, %r22309;
	shf.l.wrap.b32 	%r22311, %r22310, %r22310, 7;
	add.s32 	%r22312, %r22306, %r21940;
	xor.b32  	%r22313, %r21961, %r22312;
	shf.l.wrap.b32 	%r22314, %r22313, %r22313, 16;
	add.s32 	%r22315, %r21950, %r22314;
	xor.b32  	%r22316, %r21940, %r22315;
	shf.l.wrap.b32 	%r22317, %r22316, %r22316, 12;
	add.s32 	%r22318, %r22312, %r22317;
	xor.b32  	%r22319, %r22314, %r22318;
	shf.l.wrap.b32 	%r22320, %r22319, %r22319, 8;
	add.s32 	%r22321, %r22315, %r22320;
	xor.b32  	%r22322, %r22317, %r22321;
	shf.l.wrap.b32 	%r22323, %r22322, %r22322, 7;
	xor.b32  	%r22324, %r22308, %r21977;
	shf.l.wrap.b32 	%r22325, %r22324, %r22324, 16;
	add.s32 	%r22326, %r21962, %r22325;
	xor.b32  	%r22327, %r21952, %r22326;
	shf.l.wrap.b32 	%r22328, %r22327, %r22327, 12;
	add.s32 	%r22329, %r21977, %r22328;
	xor.b32  	%r22330, %r22325, %r22329;
	shf.l.wrap.b32 	%r22331, %r22330, %r22330, 8;
	add.s32 	%r22332, %r22326, %r22331;
	xor.b32  	%r22333, %r22328, %r22332;
	shf.l.wrap.b32 	%r22334, %r22333, %r22333, 7;
	add.s32 	%r22335, %r22309, %r21991;
	xor.b32  	%r22336, %r21964, %r22335;
	shf.l.wrap.b32 	%r22337, %r22336, %r22336, 12;
	add.s32 	%r22338, %r21989, %r22337;
	xor.b32  	%r22339, %r21991, %r22338;
	shf.l.wrap.b32 	%r22340, %r22339, %r22339, 8;
	add.s32 	%r22341, %r22335, %r22340;
	xor.b32  	%r22342, %r22337, %r22341;
	shf.l.wrap.b32 	%r22343, %r22342, %r22342, 7;
	add.s32 	%r22344, %r21959, %r22311;
	xor.b32  	%r22345, %r21949, %r22344;
	shf.l.wrap.b32 	%r22346, %r22345, %r22345, 16;
	add.s32 	%r22347, %r21938, %r22346;
	xor.b32  	%r22348, %r22311, %r22347;
	shf.l.wrap.b32 	%r22349, %r22348, %r22348, 12;
	add.s32 	%r22350, %r22344, %r22349;
	xor.b32  	%r22351, %r22346, %r22350;
	shf.l.wrap.b32 	%r22352, %r22351, %r22351, 8;
	add.s32 	%r22353, %r22347, %r22352;
	xor.b32  	%r22354, %r22349, %r22353;
	shf.l.wrap.b32 	%r22355, %r22354, %r22354, 7;
	add.s32 	%r22356, %r22318, %r22355;
	xor.b32  	%r22357, %r22331, %r22356;
	shf.l.wrap.b32 	%r22358, %r22357, %r22357, 16;
	add.s32 	%r22359, %r22341, %r22358;
	xor.b32  	%r22360, %r22355, %r22359;
	shf.l.wrap.b32 	%r22361, %r22360, %r22360, 12;
	add.s32 	%r22362, %r22356, %r22361;
	xor.b32  	%r22363, %r22358, %r22362;
	shf.l.wrap.b32 	%r22364, %r22363, %r22363, 8;
	add.s32 	%r22365, %r22359, %r22364;
	xor.b32  	%r22366, %r22361, %r22365;
	shf.l.wrap.b32 	%r22367, %r22366, %r22366, 7;
	add.s32 	%r22368, %r22329, %r22323;
	xor.b32  	%r22369, %r22340, %r22368;
	shf.l.wrap.b32 	%r22370, %r22369, %r22369, 16;
	add.s32 	%r22371, %r22353, %r22370;
	xor.b32  	%r22372, %r22323, %r22371;
	shf.l.wrap.b32 	%r22373, %r22372, %r22372, 12;
	add.s32 	%r22374, %r22368, %r22373;
	xor.b32  	%r22375, %r22370, %r22374;
	shf.l.wrap.b32 	%r22376, %r22375, %r22375, 8;
	add.s32 	%r22377, %r22371, %r22376;
	xor.b32  	%r22378, %r22373, %r22377;
	shf.l.wrap.b32 	%r22379, %r22378, %r22378, 7;
	add.s32 	%r22380, %r22338, %r22334;
	xor.b32  	%r22381, %r22352, %r22380;
	shf.l.wrap.b32 	%r22382, %r22381, %r22381, 16;
	add.s32 	%r22383, %r22321, %r22382;
	xor.b32  	%r22384, %r22334, %r22383;
	shf.l.wrap.b32 	%r22385, %r22384, %r22384, 12;
	add.s32 	%r22386, %r22380, %r22385;
	xor.b32  	%r22387, %r22382, %r22386;
	shf.l.wrap.b32 	%r22388, %r22387, %r22387, 8;
	add.s32 	%r22389, %r22383, %r22388;
	xor.b32  	%r22390, %r22385, %r22389;
	shf.l.wrap.b32 	%r22391, %r22390, %r22390, 7;
	add.s32 	%r22392, %r22350, %r22343;
	xor.b32  	%r22393, %r22320, %r22392;
	shf.l.wrap.b32 	%r22394, %r22393, %r22393, 16;
	add.s32 	%r22395, %r22332, %r22394;
	xor.b32  	%r22396, %r22343, %r22395;
	shf.l.wrap.b32 	%r22397, %r22396, %r22396, 12;
	add.s32 	%r22398, %r22392, %r22397;
	xor.b32  	%r22399, %r22394, %r22398;
	shf.l.wrap.b32 	%r22400, %r22399, %r22399, 8;
	add.s32 	%r22401, %r22395, %r22400;
	xor.b32  	%r22402, %r22397, %r22401;
	shf.l.wrap.b32 	%r22403, %r22402, %r22402, 7;
	add.s32 	%r22404, %r22362, %r22379;
	xor.b32  	%r22405, %r22400, %r22404;
	shf.l.wrap.b32 	%r22406, %r22405, %r22405, 16;
	add.s32 	%r22407, %r22389, %r22406;
	xor.b32  	%r22408, %r22379, %r22407;
	shf.l.wrap.b32 	%r22409, %r22408, %r22408, 12;
	add.s32 	%r22410, %r22404, %r22409;
	xor.b32  	%r22411, %r22406, %r22410;
	shf.l.wrap.b32 	%r22412, %r22411, %r22411, 8;
	add.s32 	%r22413, %r22407, %r22412;
	xor.b32  	%r22414, %r22409, %r22413;
	shf.l.wrap.b32 	%r22415, %r22414, %r22414, 7;
	add.s32 	%r22416, %r22374, %r22391;
	xor.b32  	%r22417, %r22364, %r22416;
	shf.l.wrap.b32 	%r22418, %r22417, %r22417, 16;
	add.s32 	%r22419, %r22401, %r22418;
	xor.b32  	%r22420, %r22391, %r22419;
	shf.l.wrap.b32 	%r22421, %r22420, %r22420, 12;
	add.s32 	%r22422, %r22416, %r22421;
	xor.b32  	%r22423, %r22418, %r22422;
	shf.l.wrap.b32 	%r22424, %r22423, %r22423, 8;
	add.s32 	%r22425, %r22419, %r22424;
	xor.b32  	%r22426, %r22421, %r22425;
	shf.l.wrap.b32 	%r22427, %r22426, %r22426, 7;
	add.s32 	%r22428, %r22386, %r22403;
	xor.b32  	%r22429, %r22376, %r22428;
	shf.l.wrap.b32 	%r22430, %r22429, %r22429, 16;
	add.s32 	%r22431, %r22365, %r22430;
	xor.b32  	%r22432, %r22403, %r22431;
	shf.l.wrap.b32 	%r22433, %r22432, %r22432, 12;
	add.s32 	%r22434, %r22428, %r22433;
	xor.b32  	%r22435, %r22430, %r22434;
	shf.l.wrap.b32 	%r22436, %r22435, %r22435, 8;
	add.s32 	%r22437, %r22431, %r22436;
	xor.b32  	%r22438, %r22433, %r22437;
	shf.l.wrap.b32 	%r22439, %r22438, %r22438, 7;
	add.s32 	%r22440, %r22398, %r22367;
	xor.b32  	%r22441, %r22388, %r22440;
	shf.l.wrap.b32 	%r22442, %r22441, %r22441, 16;
	add.s32 	%r22443, %r22377, %r22442;
	xor.b32  	%r22444, %r22367, %r22443;
	shf.l.wrap.b32 	%r22445, %r22444, %r22444, 12;
	add.s32 	%r22446, %r22440, %r22445;
	xor.b32  	%r22447, %r22442, %r22446;
	shf.l.wrap.b32 	%r22448, %r22447, %r22447, 8;
	add.s32 	%r22449, %r22443, %r22448;
	xor.b32  	%r22450, %r22445, %r22449;
	shf.l.wrap.b32 	%r22451, %r22450, %r22450, 7;
	add.s32 	%r22452, %r22410, %r22451;
	xor.b32  	%r22453, %r22424, %r22452;
	shf.l.wrap.b32 	%r22454, %r22453, %r22453, 16;
	add.s32 	%r22455, %r22437, %r22454;
	xor.b32  	%r22456, %r22451, %r22455;
	shf.l.wrap.b32 	%r22457, %r22456, %r22456, 12;
	add.s32 	%r22458, %r22452, %r22457;
	xor.b32  	%r22459, %r22454, %r22458;
	shf.l.wrap.b32 	%r22460, %r22459, %r22459, 8;
	add.s32 	%r22461, %r22455, %r22460;
	xor.b32  	%r22462, %r22457, %r22461;
	shf.l.wrap.b32 	%r22463, %r22462, %r22462, 7;
	add.s32 	%r22464, %r22422, %r22415;
	xor.b32  	%r22465, %r22436, %r22464;
	shf.l.wrap.b32 	%r22466, %r22465, %r22465, 16;
	add.s32 	%r22467, %r22449, %r22466;
	xor.b32  	%r22468, %r22415, %r22467;
	shf.l.wrap.b32 	%r22469, %r22468, %r22468, 12;
	add.s32 	%r22470, %r22464, %r22469;
	xor.b32  	%r22471, %r22466, %r22470;
	shf.l.wrap.b32 	%r22472, %r22471, %r22471, 8;
	add.s32 	%r22473, %r22467, %r22472;
	xor.b32  	%r22474, %r22469, %r22473;
	shf.l.wrap.b32 	%r22475, %r22474, %r22474, 7;
	add.s32 	%r22476, %r22434, %r22427;
	xor.b32  	%r22477, %r22448, %r22476;
	shf.l.wrap.b32 	%r22478, %r22477, %r22477, 16;
	add.s32 	%r22479, %r22413, %r22478;
	xor.b32  	%r22480, %r22427, %r22479;
	shf.l.wrap.b32 	%r22481, %r22480, %r22480, 12;
	add.s32 	%r22482, %r22476, %r22481;
	xor.b32  	%r22483, %r22478, %r22482;
	shf.l.wrap.b32 	%r22484, %r22483, %r22483, 8;
	add.s32 	%r22485, %r22479, %r22484;
	xor.b32  	%r22486, %r22481, %r22485;
	shf.l.wrap.b32 	%r22487, %r22486, %r22486, 7;
	add.s32 	%r22488, %r22446, %r22439;
	xor.b32  	%r22489, %r22412, %r22488;
	shf.l.wrap.b32 	%r22490, %r22489, %r22489, 16;
	add.s32 	%r22491, %r22425, %r22490;
	xor.b32  	%r22492, %r22439, %r22491;
	shf.l.wrap.b32 	%r22493, %r22492, %r22492, 12;
	add.s32 	%r22494, %r22488, %r22493;
	xor.b32  	%r22495, %r22490, %r22494;
	shf.l.wrap.b32 	%r22496, %r22495, %r22495, 8;
	add.s32 	%r22497, %r22491, %r22496;
	xor.b32  	%r22498, %r22493, %r22497;
	shf.l.wrap.b32 	%r22499, %r22498, %r22498, 7;
	add.s32 	%r22500, %r22458, %r22475;
	xor.b32  	%r22501, %r22496, %r22500;
	shf.l.wrap.b32 	%r22502, %r22501, %r22501, 16;
	add.s32 	%r22503, %r22485, %r22502;
	xor.b32  	%r22504, %r22475, %r22503;
	shf.l.wrap.b32 	%r22505, %r22504, %r22504, 12;
	add.s32 	%r22506, %r22500, %r22505;
	xor.b32  	%r22507, %r22502, %r22506;
	shf.l.wrap.b32 	%r22508, %r22507, %r22507, 8;
	add.s32 	%r22509, %r22503, %r22508;
	xor.b32  	%r22510, %r22505, %r22509;
	shf.l.wrap.b32 	%r22511, %r22510, %r22510, 7;
	add.s32 	%r22512, %r22470, %r22487;
	xor.b32  	%r22513, %r22460, %r22512;
	shf.l.wrap.b32 	%r22514, %r22513, %r22513, 16;
	add.s32 	%r22515, %r22497, %r22514;
	xor.b32  	%r22516, %r22487, %r22515;
	shf.l.wrap.b32 	%r22517, %r22516, %r22516, 12;
	add.s32 	%r22518, %r22512, %r22517;
	xor.b32  	%r22519, %r22514, %r22518;
	shf.l.wrap.b32 	%r22520, %r22519, %r22519, 8;
	add.s32 	%r22521, %r22515, %r22520;
	xor.b32  	%r22522, %r22517, %r22521;
	shf.l.wrap.b32 	%r22523, %r22522, %r22522, 7;
	add.s32 	%r22524, %r22482, %r22499;
	xor.b32  	%r22525, %r22472, %r22524;
	shf.l.wrap.b32 	%r22526, %r22525, %r22525, 16;
	add.s32 	%r22527, %r22461, %r22526;
	xor.b32  	%r22528, %r22499, %r22527;
	shf.l.wrap.b32 	%r22529, %r22528, %r22528, 12;
	add.s32 	%r22530, %r22524, %r22529;
	xor.b32  	%r22531, %r22526, %r22530;
	shf.l.wrap.b32 	%r22532, %r22531, %r22531, 8;
	add.s32 	%r22533, %r22527, %r22532;
	xor.b32  	%r22534, %r22529, %r22533;
	shf.l.wrap.b32 	%r22535, %r22534, %r22534, 7;
	add.s32 	%r22536, %r22494, %r22463;
	xor.b32  	%r22537, %r22484, %r22536;
	shf.l.wrap.b32 	%r22538, %r22537, %r22537, 16;
	add.s32 	%r22539, %r22473, %r22538;
	xor.b32  	%r22540, %r22463, %r22539;
	shf.l.wrap.b32 	%r22541, %r22540, %r22540, 12;
	add.s32 	%r22542, %r22536, %r22541;
	xor.b32  	%r22543, %r22538, %r22542;
	shf.l.wrap.b32 	%r22544, %r22543, %r22543, 8;
	add.s32 	%r22545, %r22539, %r22544;
	xor.b32  	%r22546, %r22541, %r22545;
	shf.l.wrap.b32 	%r22547, %r22546, %r22546, 7;
	add.s32 	%r22548, %r22506, %r22547;
	xor.b32  	%r22549, %r22520, %r22548;
	shf.l.wrap.b32 	%r22550, %r22549, %r22549, 16;
	add.s32 	%r22551, %r22533, %r22550;
	xor.b32  	%r22552, %r22547, %r22551;
	shf.l.wrap.b32 	%r22553, %r22552, %r22552, 12;
	add.s32 	%r22554, %r22548, %r22553;
	xor.b32  	%r22555, %r22550, %r22554;
	shf.l.wrap.b32 	%r22556, %r22555, %r22555, 8;
	add.s32 	%r22557, %r22518, %r22511;
	xor.b32  	%r22558, %r22532, %r22557;
	shf.l.wrap.b32 	%r22559, %r22558, %r22558, 16;
	add.s32 	%r22560, %r22545, %r22559;
	xor.b32  	%r22561, %r22511, %r22560;
	shf.l.wrap.b32 	%r22562, %r22561, %r22561, 12;
	add.s32 	%r22563, %r22557, %r22562;
	xor.b32  	%r22564, %r22559, %r22563;
	shf.l.wrap.b32 	%r22565, %r22564, %r22564, 8;
	add.s32 	%r22566, %r22560, %r22565;
	xor.b32  	%r22567, %r22562, %r22566;
	shf.l.wrap.b32 	%r22568, %r22567, %r22567, 7;
	add.s32 	%r22569, %r22530, %r22523;
	xor.b32  	%r22570, %r22544, %r22569;
	shf.l.wrap.b32 	%r22571, %r22570, %r22570, 16;
	add.s32 	%r22572, %r22509, %r22571;
	xor.b32  	%r22573, %r22523, %r22572;
	shf.l.wrap.b32 	%r22574, %r22573, %r22573, 12;
	add.s32 	%r22575, %r22569, %r22574;
	xor.b32  	%r22576, %r22571, %r22575;
	shf.l.wrap.b32 	%r22577, %r22576, %r22576, 8;
	add.s32 	%r22578, %r22572, %r22577;
	xor.b32  	%r22579, %r22574, %r22578;
	shf.l.wrap.b32 	%r22580, %r22579, %r22579, 7;
	add.s32 	%r22581, %r22542, %r22535;
	xor.b32  	%r22582, %r22508, %r22581;
	shf.l.wrap.b32 	%r22583, %r22582, %r22582, 16;
	add.s32 	%r22584, %r22521, %r22583;
	xor.b32  	%r22585, %r22535, %r22584;
	shf.l.wrap.b32 	%r22586, %r22585, %r22585, 12;
	add.s32 	%r22587, %r22581, %r22586;
	xor.b32  	%r22588, %r22583, %r22587;
	shf.l.wrap.b32 	%r22589, %r22588, %r22588, 8;
	add.s32 	%r22590, %r22584, %r22589;
	add.s32 	%r22591, %r22554, %r22568;
	xor.b32  	%r22592, %r22589, %r22591;
	shf.l.wrap.b32 	%r22593, %r22592, %r22592, 16;
	add.s32 	%r22594, %r22578, %r22593;
	xor.b32  	%r22595, %r22568, %r22594;
	shr.u32 	%r22596, %r22595, 20;
	add.s32 	%r22597, %r22591, %r22596;
	add.s32 	%r22598, %r22563, %r22580;
	xor.b32  	%r22599, %r22556, %r22598;
	shf.l.wrap.b32 	%r22600, %r22599, %r22599, 16;
	add.s32 	%r22601, %r22590, %r22600;
	xor.b32  	%r22602, %r22580, %r22601;
	shr.u32 	%r22603, %r22602, 20;
	add.s32 	%r22604, %r22598, %r22603;
	add.s32 	%r22605, %r21917, %r22597;
	add.s32 	%r22606, %r21929, %r22604;
	cvt.u32.u16 	%r22607, %rs121;
	add.s32 	%r22608, %r22607, %r54706;
	add.s32 	%r22609, %r22608, -11;
	not.b32 	%r22610, %r22609;
	add.s32 	%r22611, %r22610, %r2468;
	mov.u32 	%r22612, %ctaid.x;
	shl.b32 	%r22613, %r22612, 11;
	mov.u32 	%r22614, %tid.x;
	and.b32  	%r22615, %r22614, 31;
	or.b32  	%r22616, %r22613, %r22615;
	shl.b32 	%r22617, %r22614, 3;
	and.b32  	%r22618, %r22617, 7936;
	add.s32 	%r22619, %r54317, %r22618;
	add.s32 	%r22620, %r22616, %r22619;
	shr.u32 	%r22621, %r22620, %r22611;
	and.b32  	%r22622, %r22621, 1;
	setp.eq.b32 	%p190, %r22622, 1;
	selp.b32 	%r22623, %r22606, %r22605, %p190;
	cvt.u16.u32 	%rs481, %r22623;
	and.b16  	%rs789, %rs481, 1;
	and.b16  	%rs482, %rs787, 255;
	setp.ne.s16 	%p191, %rs482, 1;
	@%p191 bra 	$L__BB4_243;
	ld.param.u64 	%rd822, [fused_batch_pir_kernel_optimized_16_param_1];
	cvt.u32.u16 	%r22624, %rs121;
	add.s32 	%r22625, %r22624, %r54706;
	add.s32 	%r22626, %r22625, -11;
	not.b32 	%r22627, %r22626;
	add.s32 	%r22628, %r22627, %r2468;
	mov.u32 	%r22629, %ctaid.x;
	shl.b32 	%r22630, %r22629, 11;
	mov.u32 	%r22631, %tid.x;
	and.b32  	%r22632, %r22631, 31;
	or.b32  	%r22633, %r22630, %r22632;
	shl.b32 	%r22634, %r22631, 3;
	and.b32  	%r22635, %r22634, 7936;
	add.s32 	%r22636, %r54317, %r22635;
	add.s32 	%r22637, %r22633, %r22636;
	shr.u32 	%r22638, %r22637, %r22628;
	and.b32  	%r22639, %r22638, 1;
	setp.eq.b32 	%p192, %r22639, 1;
	cvt.u64.u32 	%rd245, %r54706;
	cvt.u64.u16 	%rd246, %rs121;
	add.s64 	%rd247, %rd245, %rd246;
	cvta.to.global.u64 	%rd248, %rd822;
	shl.b64 	%rd249, %rd247, 4;
	add.s64 	%rd250, %rd248, %rd249;
	ld.global.u32 	%r22640, [%rd250+7652];
	selp.b32 	%r22641, %r54711, %r54710, %p192;
	xor.b32  	%r22642, %r22641, %r22640;
	selp.b32 	%r22643, %r54712, %r54709, %p192;
	selp.b32 	%r54710, %r54710, %r22642, %p192;
	selp.b32 	%r54711, %r22642, %r54711, %p192;
	ld.global.u32 	%r22644, [%rd250+7656];
	xor.b32  	%r22645, %r22643, %r22644;
	selp.b32 	%r22646, %r54713, %r54708, %p192;
	selp.b32 	%r54709, %r54709, %r22645, %p192;
	selp.b32 	%r54712, %r22645, %r54712, %p192;
	ld.global.u32 	%r22647, [%rd250+7660];
	xor.b32  	%r22648, %r22646, %r22647;
	selp.b32 	%r22649, %r54714, %r54707, %p192;
	selp.b32 	%r54708, %r54708, %r22648, %p192;
	selp.b32 	%r54713, %r22648, %r54713, %p192;
	ld.global.u32 	%r22650, [%rd250+7664];
	xor.b32  	%r22651, %r22649, %r22650;
	selp.b64 	%rd251, 445, 420, %p192;
	selp.b32 	%r54707, %r54707, %r22651, %p192;
	selp.b32 	%r54714, %r22651, %r54714, %p192;
	add.s64 	%rd252, %rd251, %rd247;
	add.s64 	%rd253, %rd252, %rd248;
	ld.global.u8 	%rs483, [%rd253+7797];
	xor.b16  	%rs789, %rs483, %rs789;
$L__BB4_243:
	cvt.u32.u16 	%r22652, %rs121;
	add.s32 	%r22653, %r22652, -11;
	add.s32 	%r22654, %r54706, %r22653;
	not.b32 	%r22655, %r22654;
	add.s32 	%r22656, %r22655, %r2468;
	mov.u32 	%r22657, %ctaid.x;
	shl.b32 	%r22658, %r22657, 11;
	mov.u32 	%r22659, %tid.x;
	and.b32  	%r22660, %r22659, 31;
	or.b32  	%r22661, %r22658, %r22660;
	shl.b32 	%r22662, %r22659, 3;
	and.b32  	%r22663, %r22662, 7936;
	add.s32 	%r22664, %r54317, %r22663;
	add.s32 	%r22665, %r22661, %r22664;
	shr.u32 	%r22666, %r22665, %r22656;
	and.b32  	%r22667, %r22666, 1;
	setp.eq.b32 	%p193, %r22667, 1;
	selp.b32 	%r54718, %r54711, %r54710, %p193;
	selp.b32 	%r54717, %r54712, %r54709, %p193;
	selp.b32 	%r54716, %r54713, %r54708, %p193;
	selp.b32 	%r54715, %r54714, %r54707, %p193;
	add.s32 	%r54706, %r54706, 1;
	sub.s32 	%r22668, %r2468, %r22653;
	setp.ne.s32 	%p194, %r54706, %r22668;
	mov.u16 	%rs787, %rs789;
	@%p194 bra 	$L__BB4_241;
$L__BB4_244:
	and.b16  	%rs484, %rs789, 255;
	setp.ne.s16 	%p195, %rs484, 1;
	@%p195 bra 	$L__BB4_246;
	ld.param.u64 	%rd823, [fused_batch_pir_kernel_optimized_16_param_1];
	cvta.to.global.u64 	%rd254, %rd823;
	ld.global.u32 	%r22669, [%rd254+8280];
	xor.b32  	%r54718, %r54718, %r22669;
$L__BB4_246:
	@%p195 bra 	$L__BB4_248;
	ld.param.u64 	%rd824, [fused_batch_pir_kernel_optimized_16_param_1];
	cvta.to.global.u64 	%rd255, %rd824;
	ld.global.u32 	%r22670, [%rd255+8284];
	xor.b32  	%r54717, %r54717, %r22670;
$L__BB4_248:
	@%p195 bra 	$L__BB4_250;
	ld.param.u64 	%rd825, [fused_batch_pir_kernel_optimized_16_param_1];
	cvta.to.global.u64 	%rd256, %rd825;
	ld.global.u32 	%r22671, [%rd256+8288];
	xor.b32  	%r54716, %r54716, %r22671;
$L__BB4_250:
	@%p195 bra 	$L__BB4_252;
	ld.param.u64 	%rd826, [fused_batch_pir_kernel_optimized_16_param_1];
	cvta.to.global.u64 	%rd257, %rd826;
	ld.global.u32 	%r22672, [%rd257+8292];
	xor.b32  	%r54715, %r54715, %r22672;
$L__BB4_252:
	ld.param.u32 	%r52727, [fused_batch_pir_kernel_optimized_16_param_4];
	mov.u32 	%r22674, %ctaid.x;
	shl.b32 	%r22675, %r22674, 11;
	mov.u32 	%r22676, %tid.x;
	and.b32  	%r22677, %r22676, 31;
	or.b32  	%r22678, %r22675, %r22677;
	shl.b32 	%r22679, %r22676, 3;
	and.b32  	%r22680, %r22679, 7936;
	add.s32 	%r22681, %r54317, %r22680;
	add.s32 	%r22682, %r22678, %r22681;
	setp.ge.s32 	%p199, %r22682, %r52727;
	mov.b32 	%r54739, 0;
	mov.u32 	%r54740, %r54739;
	mov.u32 	%r54741, %r54739;
	mov.u32 	%r54742, %r54739;
	@%p199 bra 	$L__BB4_266;
	ld.param.u64 	%rd827, [fused_batch_pir_kernel_optimized_16_param_1];
	cvta.to.global.u64 	%rd258, %rd827;
	ld.global.u8 	%rs488, [%rd258+8313];
	max.u16 	%rs128, %rs488, 11;
	cvt.u32.u16 	%r22683, %rs128;
	ld.shared.u32 	%r54742, [s_mem+197716];
	ld.shared.v2.u32 	{%r54741, %r54740}, [s_mem+197720];
	ld.shared.u32 	%r54739, [s_mem+197728];
	ld.shared.u8 	%rs792, [s_mem+197732];
	cvt.u32.u16 	%r2522, %rs488;
	sub.s32 	%r22684, %r2522, %r22683;
	add.s32 	%r22685, %r22684, 11;
	setp.lt.s32 	%p200, %r22685, 1;
	@%p200 bra 	$L__BB4_258;
	mov.b32 	%r54730, 0;
	mov.u16 	%rs790, %rs792;
$L__BB4_255:
	.pragma "nounroll";
	ld.const.u32 	%r22687, [CHACHA_CONSTANTS];
	add.s32 	%r22688, %r22687, %r54742;
	shf.l.wrap.b32 	%r22689, %r22688, %r22688, 16;
	add.s32 	%r22690, %r54742, %r22689;
	xor.b32  	%r22691, %r54742, %r22690;
	shf.l.wrap.b32 	%r22692, %r22691, %r22691, 12;
	add.s32 	%r22693, %r22688, %r22692;
	xor.b32  	%r22694, %r22689, %r22693;
	shf.l.wrap.b32 	%r22695, %r22694, %r22694, 8;
	add.s32 	%r22696, %r22690, %r22695;
	xor.b32  	%r22697, %r22692, %r22696;
	shf.l.wrap.b32 	%r22698, %r22697, %r22697, 7;
	ld.const.u32 	%r22699, [CHACHA_CONSTANTS+4];
	add.s32 	%r22700, %r22699, %r54741;
	shf.l.wrap.b32 	%r22701, %r22700, %r22700, 16;
	add.s32 	%r22702, %r54741, %r22701;
	xor.b32  	%r22703, %r54741, %r22702;
	shf.l.wrap.b32 	%r22704, %r22703, %r22703, 12;
	add.s32 	%r22705, %r22700, %r22704;
	xor.b32  	%r22706, %r22701, %r22705;
	shf.l.wrap.b32 	%r22707, %r22706, %r22706, 8;
	add.s32 	%r22708, %r22702, %r22707;
	xor.b32  	%r22709, %r22704, %r22708;
	shf.l.wrap.b32 	%r22710, %r22709, %r22709, 7;
	ld.const.u32 	%r22711, [CHACHA_CONSTANTS+8];
	add.s32 	%r22712, %r22711, %r54740;
	shf.l.wrap.b32 	%r22713, %r22712, %r22712, 16;
	add.s32 	%r22714, %r54740, %r22713;
	xor.b32  	%r22715, %r54740, %r22714;
	shf.l.wrap.b32 	%r22716, %r22715, %r22715, 12;
	add.s32 	%r22717, %r22712, %r22716;
	xor.b32  	%r22718, %r22713, %r22717;
	shf.l.wrap.b32 	%r22719, %r22718, %r22718, 8;
	add.s32 	%r22720, %r22714, %r22719;
	xor.b32  	%r22721, %r22716, %r22720;
	shf.l.wrap.b32 	%r22722, %r22721, %r22721, 7;
	ld.const.u32 	%r22723, [CHACHA_CONSTANTS+12];
	add.s32 	%r22724, %r22723, %r54739;
	shf.l.wrap.b32 	%r22725, %r22724, %r22724, 16;
	add.s32 	%r22726, %r54739, %r22725;
	xor.b32  	%r22727, %r54739, %r22726;
	shf.l.wrap.b32 	%r22728, %r22727, %r22727, 12;
	add.s32 	%r22729, %r22724, %r22728;
	xor.b32  	%r22730, %r22725, %r22729;
	shf.l.wrap.b32 	%r22731, %r22730, %r22730, 8;
	add.s32 	%r22732, %r22726, %r22731;
	xor.b32  	%r22733, %r22728, %r22732;
	shf.l.wrap.b32 	%r22734, %r22733, %r22733, 7;
	add.s32 	%r22735, %r22693, %r22710;
	xor.b32  	%r22736, %r22731, %r22735;
	shf.l.wrap.b32 	%r22737, %r22736, %r22736, 16;
	add.s32 	%r22738, %r22720, %r22737;
	xor.b32  	%r22739, %r22710, %r22738;
	shf.l.wrap.b32 	%r22740, %r22739, %r22739, 12;
	add.s32 	%r22741, %r22735, %r22740;
	xor.b32  	%r22742, %r22737, %r22741;
	shf.l.wrap.b32 	%r22743, %r22742, %r22742, 8;
	add.s32 	%r22744, %r22738, %r22743;
	xor.b32  	%r22745, %r22740, %r22744;
	shf.l.wrap.b32 	%r22746, %r22745, %r22745, 7;
	add.s32 	%r22747, %r22705, %r22722;
	xor.b32  	%r22748, %r22695, %r22747;
	shf.l.wrap.b32 	%r22749, %r22748, %r22748, 16;
	add.s32 	%r22750, %r22732, %r22749;
	xor.b32  	%r22751, %r22722, %r22750;
	shf.l.wrap.b32 	%r22752, %r22751, %r22751, 12;
	add.s32 	%r22753, %r22747, %r22752;
	xor.b32  	%r22754, %r22749, %r22753;
	shf.l.wrap.b32 	%r22755, %r22754, %r22754, 8;
	add.s32 	%r22756, %r22750, %r22755;
	xor.b32  	%r22757, %r22752, %r22756;
	shf.l.wrap.b32 	%r22758, %r22757, %r22757, 7;
	add.s32 	%r22759, %r22717, %r22734;
	xor.b32  	%r22760, %r22707, %r22759;
	shf.l.wrap.b32 	%r22761, %r22760, %r22760, 16;
	add.s32 	%r22762, %r22696, %r22761;
	xor.b32  	%r22763, %r22734, %r22762;
	shf.l.wrap.b32 	%r22764, %r22763, %r22763, 12;
	add.s32 	%r22765, %r22759, %r22764;
	xor.b32  	%r22766, %r22761, %r22765;
	shf.l.wrap.b32 	%r22767, %r22766, %r22766, 8;
	add.s32 	%r22768, %r22762, %r22767;
	xor.b32  	%r22769, %r22764, %r22768;
	shf.l.wrap.b32 	%r22770, %r22769, %r22769, 7;
	add.s32 	%r22771, %r22729, %r22698;
	xor.b32  	%r22772, %r22719, %r22771;
	shf.l.wrap.b32 	%r22773, %r22772, %r22772, 16;
	add.s32 	%r22774, %r22708, %r22773;
	xor.b32  	%r22775, %r22698, %r22774;
	shf.l.wrap.b32 	%r22776, %r22775, %r22775, 12;
	add.s32 	%r22777, %r22771, %r22776;
	xor.b32  	%r22778, %r22773, %r22777;
	shf.l.wrap.b32 	%r22779, %r22778, %r22778, 8;
	add.s32 	%r22780, %r22774, %r22779;
	xor.b32  	%r22781, %r22776, %r22780;
	shf.l.wrap.b32 	%r22782, %r22781, %r22781, 7;
	add.s32 	%r22783, %r22741, %r22782;
	xor.b32  	%r22784, %r22755, %r22783;
	shf.l.wrap.b32 	%r22785, %r22784, %r22784, 16;
	add.s32 	%r22786, %r22768, %r22785;
	xor.b32  	%r22787, %r22782, %r22786;
	shf.l.wrap.b32 	%r22788, %r22787, %r22787, 12;
	add.s32 	%r22789, %r22783, %r22788;
	xor.b32  	%r22790, %r22785, %r22789;
	shf.l.wrap.b32 	%r22791, %r22790, %r22790, 8;
	add.s32 	%r22792, %r22786, %r22791;
	xor.b32  	%r22793, %r22788, %r22792;
	shf.l.wrap.b32 	%r22794, %r22793, %r22793, 7;
	add.s32 	%r22795, %r22753, %r22746;
	xor.b32  	%r22796, %r22767, %r22795;
	shf.l.wrap.b32 	%r22797, %r22796, %r22796, 16;
	add.s32 	%r22798, %r22780, %r22797;
	xor.b32  	%r22799, %r22746, %r22798;
	shf.l.wrap.b32 	%r22800, %r22799, %r22799, 12;
	add.s32 	%r22801, %r22795, %r22800;
	xor.b32  	%r22802, %r22797, %r22801;
	shf.l.wrap.b32 	%r22803, %r22802, %r22802, 8;
	add.s32 	%r22804, %r22798, %r22803;
	xor.b32  	%r22805, %r22800, %r22804;
	shf.l.wrap.b32 	%r22806, %r22805, %r22805, 7;
	add.s32 	%r22807, %r22765, %r22758;
	xor.b32  	%r22808, %r22779, %r22807;
	shf.l.wrap.b32 	%r22809, %r22808, %r22808, 16;
	add.s32 	%r22810, %r22744, %r22809;
	xor.b32  	%r22811, %r22758, %r22810;
	shf.l.wrap.b32 	%r22812, %r22811, %r22811, 12;
	add.s32 	%r22813, %r22807, %r22812;
	xor.b32  	%r22814, %r22809, %r22813;
	shf.l.wrap.b32 	%r22815, %r22814, %r22814, 8;
	add.s32 	%r22816, %r22810, %r22815;
	xor.b32  	%r22817, %r22812, %r22816;
	shf.l.wrap.b32 	%r22818, %r22817, %r22817, 7;
	add.s32 	%r22819, %r22777, %r22770;
	xor.b32  	%r22820, %r22743, %r22819;
	shf.l.wrap.b32 	%r22821, %r22820, %r22820, 16;
	add.s32 	%r22822, %r22756, %r22821;
	xor.b32  	%r22823, %r22770, %r22822;
	shf.l.wrap.b32 	%r22824, %r22823, %r22823, 12;
	add.s32 	%r22825, %r22819, %r22824;
	xor.b32  	%r22826, %r22821, %r22825;
	shf.l.wrap.b32 	%r22827, %r22826, %r22826, 8;
	add.s32 	%r22828, %r22822, %r22827;
	xor.b32  	%r22829, %r22824, %r22828;
	shf.l.wrap.b32 	%r22830, %r22829, %r22829, 7;
	add.s32 	%r22831, %r22789, %r22806;
	xor.b32  	%r22832, %r22827, %r22831;
	shf.l.wrap.b32 	%r22833, %r22832, %r22832, 16;
	add.s32 	%r22834, %r22816, %r22833;
	xor.b32  	%r22835, %r22806, %r22834;
	shf.l.wrap.b32 	%r22836, %r22835, %r22835, 12;
	add.s32 	%r22837, %r22831, %r22836;
	xor.b32  	%r22838, %r22833, %r22837;
	shf.l.wrap.b32 	%r22839, %r22838, %r22838, 8;
	add.s32 	%r22840, %r22834, %r22839;
	xor.b32  	%r22841, %r22836, %r22840;
	shf.l.wrap.b32 	%r22842, %r22841, %r22841, 7;
	add.s32 	%r22843, %r22801, %r22818;
	xor.b32  	%r22844, %r22791, %r22843;
	shf.l.wrap.b32 	%r22845, %r22844, %r22844, 16;
	add.s32 	%r22846, %r22828, %r22845;
	xor.b32  	%r22847, %r22818, %r22846;
	shf.l.wrap.b32 	%r22848, %r22847, %r22847, 12;
	add.s32 	%r22849, %r22843, %r22848;
	xor.b32  	%r22850, %r22845, %r22849;
	shf.l.wrap.b32 	%r22851, %r22850, %r22850, 8;
	add.s32 	%r22852, %r22846, %r22851;
	xor.b32  	%r22853, %r22848, %r22852;
	shf.l.wrap.b32 	%r22854, %r22853, %r22853, 7;
	add.s32 	%r22855, %r22813, %r22830;
	xor.b32  	%r22856, %r22803, %r22855;
	shf.l.wrap.b32 	%r22857, %r22856, %r22856, 16;
	add.s32 	%r22858, %r22792, %r22857;
	xor.b32  	%r22859, %r22830, %r22858;
	shf.l.wrap.b32 	%r22860, %r22859, %r22859, 12;
	add.s32 	%r22861, %r22855, %r22860;
	xor.b32  	%r22862, %r22857, %r22861;
	shf.l.wrap.b32 	%r22863, %r22862, %r22862, 8;
	add.s32 	%r22864, %r22858, %r22863;
	xor.b32  	%r22865, %r22860, %r22864;
	shf.l.wrap.b32 	%r22866, %r22865, %r22865, 7;
	add.s32 	%r22867, %r22825, %r22794;
	xor.b32  	%r22868, %r22815, %r22867;
	shf.l.wrap.b32 	%r22869, %r22868, %r22868, 16;
	add.s32 	%r22870, %r22804, %r22869;
	xor.b32  	%r22871, %r22794, %r22870;
	shf.l.wrap.b32 	%r22872, %r22871, %r22871, 12;
	add.s32 	%r22873, %r22867, %r22872;
	xor.b32  	%r22874, %r22869, %r22873;
	shf.l.wrap.b32 	%r22875, %r22874, %r22874, 8;
	add.s32 	%r22876, %r22870, %r22875;
	xor.b32  	%r22877, %r22872, %r22876;
	shf.l.wrap.b32 	%r22878, %r22877, %r22877, 7;
	add.s32 	%r22879, %r22837, %r22878;
	xor.b32  	%r22880, %r22851, %r22879;
	shf.l.wrap.b32 	%r22881, %r22880, %r22880, 16;
	add.s32 	%r22882, %r22864, %r22881;
	xor.b32  	%r22883, %r22878, %r22882;
	shf.l.wrap.b32 	%r22884, %r22883, %r22883, 12;
	add.s32 	%r22885, %r22879, %r22884;
	xor.b32  	%r22886, %r22881, %r22885;
	shf.l.wrap.b32 	%r22887, %r22886, %r22886, 8;
	add.s32 	%r22888, %r22882, %r22887;
	xor.b32  	%r22889, %r22884, %r22888;
	shf.l.wrap.b32 	%r22890, %r22889, %r22889, 7;
	add.s32 	%r22891, %r22849, %r22842;
	xor.b32  	%r22892, %r22863, %r22891;
	shf.l.wrap.b32 	%r22893, %r22892, %r22892, 16;
	add.s32 	%r22894, %r22876, %r22893;
	xor.b32  	%r22895, %r22842, %r22894;
	shf.l.wrap.b32 	%r22896, %r22895, %r22895, 12;
	add.s32 	%r22897, %r22891, %r22896;
	xor.b32  	%r22898, %r22893, %r22897;
	shf.l.wrap.b32 	%r22899, %r22898, %r22898, 8;
	add.s32 	%r22900, %r22894, %r22899;
	xor.b32  	%r22901, %r22896, %r22900;
	shf.l.wrap.b32 	%r22902, %r22901, %r22901, 7;
	add.s32 	%r22903, %r22861, %r22854;
	xor.b32  	%r22904, %r22875, %r22903;
	shf.l.wrap.b32 	%r22905, %r22904, %r22904, 16;
	add.s32 	%r22906, %r22840, %r22905;
	xor.b32  	%r22907, %r22854, %r22906;
	shf.l.wrap.b32 	%r22908, %r22907, %r22907, 12;
	add.s32 	%r22909, %r22903, %r22908;
	xor.b32  	%r22910, %r22905, %r22909;
	shf.l.wrap.b32 	%r22911, %r22910, %r22910, 8;
	add.s32 	%r22912, %r22906, %r22911;
	xor.b32  	%r22913, %r22908, %r22912;
	shf.l.wrap.b32 	%r22914, %r22913, %r22913, 7;
	add.s32 	%r22915, %r22873, %r22866;
	xor.b32  	%r22916, %r22839, %r22915;
	shf.l.wrap.b32 	%r22917, %r22916, %r22916, 16;
	add.s32 	%r22918, %r22852, %r22917;
	xor.b32  	%r22919, %r22866, %r22918;
	shf.l.wrap.b32 	%r22920, %r22919, %r22919, 12;
	add.s32 	%r22921, %r22915, %r22920;
	xor.b32  	%r22922, %r22917, %r22921;
	shf.l.wrap.b32 	%r22923, %r22922, %r22922, 8;
	add.s32 	%r22924, %r22918, %r22923;
	xor.b32  	%r22925, %r22920, %r22924;
	shf.l.wrap.b32 	%r22926, %r22925, %r22925, 7;
	add.s32 	%r22927, %r22885, %r22902;
	xor.b32  	%r22928, %r22923, %r22927;
	shf.l.wrap.b32 	%r22929, %r22928, %r22928, 16;
	add.s32 	%r22930, %r22912, %r22929;
	xor.b32  	%r22931, %r22902, %r22930;
	shf.l.wrap.b32 	%r22932, %r22931, %r22931, 12;
	add.s32 	%r22933, %r22927, %r22932;
	xor.b32  	%r22934, %r22929, %r22933;
	shf.l.wrap.b32 	%r22935, %r22934, %r22934, 8;
	add.s32 	%r22936, %r22930, %r22935;
	xor.b32  	%r22937, %r22932, %r22936;
	shf.l.wrap.b32 	%r22938, %r22937, %r22937, 7;
	add.s32 	%r22939, %r22897, %r22914;
	xor.b32  	%r22940, %r22887, %r22939;
	shf.l.wrap.b32 	%r22941, %r22940, %r22940, 16;
	add.s32 	%r22942, %r22924, %r22941;
	xor.b32  	%r22943, %r22914, %r22942;
	shf.l.wrap.b32 	%r22944, %r22943, %r22943, 12;
	add.s32 	%r22945, %r22939, %r22944;
	xor.b32  	%r22946, %r22941, %r22945;
	shf.l.wrap.b32 	%r22947, %r22946, %r22946, 8;
	add.s32 	%r22948, %r22942, %r22947;
	xor.b32  	%r22949, %r22944, %r22948;
	shf.l.wrap.b32 	%r22950, %r22949, %r22949, 7;
	add.s32 	%r22951, %r22909, %r22926;
	xor.b32  	%r22952, %r22899, %r22951;
	shf.l.wrap.b32 	%r22953, %r22952, %r22952, 16;
	add.s32 	%r22954, %r22888, %r22953;
	xor.b32  	%r22955, %r22926, %r22954;
	shf.l.wrap.b32 	%r22956, %r22955, %r22955, 12;
	add.s32 	%r22957, %r22951, %r22956;
	xor.b32  	%r22958, %r22953, %r22957;
	shf.l.wrap.b32 	%r22959, %r22958, %r22958, 8;
	add.s32 	%r22960, %r22954, %r22959;
	xor.b32  	%r22961, %r22956, %r22960;
	shf.l.wrap.b32 	%r22962, %r22961, %r22961, 7;
	add.s32 	%r22963, %r22921, %r22890;
	xor.b32  	%r22964, %r22911, %r22963;
	shf.l.wrap.b32 	%r22965, %r22964, %r22964, 16;
	add.s32 	%r22966, %r22900, %r22965;
	xor.b32  	%r22967, %r22890, %r22966;
	shf.l.wrap.b32 	%r22968, %r22967, %r22967, 12;
	add.s32 	%r22969, %r22963, %r22968;
	xor.b32  	%r22970, %r22965, %r22969;
	shf.l.wrap.b32 	%r22971, %r22970, %r22970, 8;
	add.s32 	%r22972, %r22966, %r22971;
	xor.b32  	%r22973, %r22968, %r22972;
	shf.l.wrap.b32 	%r22974, %r22973, %r22973, 7;
	add.s32 	%r22975, %r22933, %r22974;
	xor.b32  	%r22976, %r22947, %r22975;
	shf.l.wrap.b32 	%r22977, %r22976, %r22976, 16;
	add.s32 	%r22978, %r22960, %r22977;
	xor.b32  	%r22979, %r22974, %r22978;
	shf.l.wrap.b32 	%r22980, %r22979, %r22979, 12;
	add.s32 	%r22981, %r22975, %r22980;
	xor.b32  	%r22982, %r22977, %r22981;
	shf.l.wrap.b32 	%r22983, %r22982, %r22982, 8;
	add.s32 	%r22984, %r22978, %r22983;
	xor.b32  	%r22985, %r22980, %r22984;
	shf.l.wrap.b32 	%r22986, %r22985, %r22985, 7;
	add.s32 	%r22987, %r22945, %r22938;
	xor.b32  	%r22988, %r22959, %r22987;
	shf.l.wrap.b32 	%r22989, %r22988, %r22988, 16;
	add.s32 	%r22990, %r22972, %r22989;
	xor.b32  	%r22991, %r22938, %r22990;
	shf.l.wrap.b32 	%r22992, %r22991, %r22991, 12;
	add.s32 	%r22993, %r22987, %r22992;
	xor.b32  	%r22994, %r22989, %r22993;
	shf.l.wrap.b32 	%r22995, %r22994, %r22994, 8;
	add.s32 	%r22996, %r22990, %r22995;
	xor.b32  	%r22997, %r22992, %r22996;
	shf.l.wrap.b32 	%r22998, %r22997, %r22997, 7;
	add.s32 	%r22999, %r22957, %r22950;
	xor.b32  	%r23000, %r22971, %r22999;
	shf.l.wrap.b32 	%r23001, %r23000, %r23000, 16;
	add.s32 	%r23002, %r22936, %r23001;
	xor.b32  	%r23003, %r22950, %r23002;
	shf.l.wrap.b32 	%r23004, %r23003, %r23003, 12;
	add.s32 	%r23005, %r22999, %r23004;
	xor.b32  	%r23006, %r23001, %r23005;
	shf.l.wrap.b32 	%r23007, %r23006, %r23006, 8;
	add.s32 	%r23008, %r23002, %r23007;
	xor.b32  	%r23009, %r23004, %r23008;
	shf.l.wrap.b32 	%r23010, %r23009, %r23009, 7;
	add.s32 	%r23011, %r22969, %r22962;
	xor.b32  	%r23012, %r22935, %r23011;
	shf.l.wrap.b32 	%r23013, %r23012, %r23012, 16;
	add.s32 	%r23014, %r22948, %r23013;
	xor.b32  	%r23015, %r22962, %r23014;
	shf.l.wrap.b32 	%r23016, %r23015, %r23015, 12;
	add.s32 	%r23017, %r23011, %r23016;
	xor.b32  	%r23018, %r23013, %r23017;
	shf.l.wrap.b32 	%r23019, %r23018, %r23018, 8;
	add.s32 	%r23020, %r23014, %r23019;
	xor.b32  	%r23021, %r23016, %r23020;
	shf.l.wrap.b32 	%r23022, %r23021, %r23021, 7;
	add.s32 	%r23023, %r22981, %r22998;
	xor.b32  	%r23024, %r23019, %r23023;
	shf.l.wrap.b32 	%r23025, %r23024, %r23024, 16;
	add.s32 	%r23026, %r23008, %r23025;
	xor.b32  	%r23027, %r22998, %r23026;
	shf.l.wrap.b32 	%r23028, %r23027, %r23027, 12;
	add.s32 	%r23029, %r23023, %r23028;
	xor.b32  	%r23030, %r23025, %r23029;
	shf.l.wrap.b32 	%r23031, %r23030, %r23030, 8;
	add.s32 	%r23032, %r23026, %r23031;
	xor.b32  	%r23033, %r23028, %r23032;
	shf.l.wrap.b32 	%r23034, %r23033, %r23033, 7;
	add.s32 	%r23035, %r22993, %r23010;
	xor.b32  	%r23036, %r22983, %r23035;
	shf.l.wrap.b32 	%r23037, %r23036, %r23036, 16;
	add.s32 	%r23038, %r23020, %r23037;
	xor.b32  	%r23039, %r23010, %r23038;
	shf.l.wrap.b32 	%r23040, %r23039, %r23039, 12;
	add.s32 	%r23041, %r23035, %r23040;
	xor.b32  	%r23042, %r23037, %r23041;
	shf.l.wrap.b32 	%r23043, %r23042, %r23042, 8;
	add.s32 	%r23044, %r23038, %r23043;
	xor.b32  	%r23045, %r23040, %r23044;
	shf.l.wrap.b32 	%r23046, %r23045, %r23045, 7;
	add.s32 	%r23047, %r23005, %r23022;
	xor.b32  	%r23048, %r22995, %r23047;
	shf.l.wrap.b32 	%r23049, %r23048, %r23048, 16;
	add.s32 	%r23050, %r22984, %r23049;
	xor.b32  	%r23051, %r23022, %r23050;
	shf.l.wrap.b32 	%r23052, %r23051, %r23051, 12;
	add.s32 	%r23053, %r23047, %r23052;
	xor.b32  	%r23054, %r23049, %r23053;
	shf.l.wrap.b32 	%r23055, %r23054, %r23054, 8;
	add.s32 	%r23056, %r23050, %r23055;
	xor.b32  	%r23057, %r23052, %r23056;
	shf.l.wrap.b32 	%r23058, %r23057, %r23057, 7;
	add.s32 	%r23059, %r23017, %r22986;
	xor.b32  	%r23060, %r23007, %r23059;
	shf.l.wrap.b32 	%r23061, %r23060, %r23060, 16;
	add.s32 	%r23062, %r22996, %r23061;
	xor.b32  	%r23063, %r22986, %r23062;
	shf.l.wrap.b32 	%r23064, %r23063, %r23063, 12;
	add.s32 	%r23065, %r23059, %r23064;
	xor.b32  	%r23066, %r23061, %r23065;
	shf.l.wrap.b32 	%r23067, %r23066, %r23066, 8;
	add.s32 	%r23068, %r23062, %r23067;
	xor.b32  	%r23069, %r23064, %r23068;
	shf.l.wrap.b32 	%r23070, %r23069, %r23069, 7;
	add.s32 	%r54734, %r22687, %r23029;
	add.s32 	%r54735, %r54742, %r23070;
	add.s32 	%r54733, %r22699, %r23041;
	add.s32 	%r54736, %r54741, %r23034;
	add.s32 	%r54732, %r22711, %r23053;
	add.s32 	%r54737, %r54740, %r23046;
	add.s32 	%r54731, %r22723, %r23065;
	add.s32 	%r54738, %r54739, %r23058;
	xor.b32  	%r23071, %r22688, 1;
	shf.l.wrap.b32 	%r23072, %r22688, %r23071, 16;
	add.s32 	%r23073, %r54742, %r23072;
	xor.b32  	%r23074, %r54742, %r23073;
	shf.l.wrap.b32 	%r23075, %r23074, %r23074, 12;
	add.s32 	%r23076, %r22688, %r23075;
	xor.b32  	%r23077, %r23072, %r23076;
	shf.l.wrap.b32 	%r23078, %r23077, %r23077, 8;
	add.s32 	%r23079, %r23073, %r23078;
	xor.b32  	%r23080, %r23075, %r23079;
	shf.l.wrap.b32 	%r23081, %r23080, %r23080, 7;
	add.s32 	%r23082, %r23076, %r22710;
	xor.b32  	%r23083, %r22731, %r23082;
	shf.l.wrap.b32 	%r23084, %r23083, %r23083, 16;
	add.s32 	%r23085, %r22720, %r23084;
	xor.b32  	%r23086, %r22710, %r23085;
	shf.l.wrap.b32 	%r23087, %r23086, %r23086, 12;
	add.s32 	%r23088, %r23082, %r23087;
	xor.b32  	%r23089, %r23084, %r23088;
	shf.l.wrap.b32 	%r23090, %r23089, %r23089, 8;
	add.s32 	%r23091, %r23085, %r23090;
	xor.b32  	%r23092, %r23087, %r23091;
	shf.l.wrap.b32 	%r23093, %r23092, %r23092, 7;
	xor.b32  	%r23094, %r23078, %r22747;
	shf.l.wrap.b32 	%r23095, %r23094, %r23094, 16;
	add.s32 	%r23096, %r22732, %r23095;
	xor.b32  	%r23097, %r22722, %r23096;
	shf.l.wrap.b32 	%r23098, %r23097, %r23097, 12;
	add.s32 	%r23099, %r22747, %r23098;
	xor.b32  	%r23100, %r23095, %r23099;
	shf.l.wrap.b32 	%r23101, %r23100, %r23100, 8;
	add.s32 	%r23102, %r23096, %r23101;
	xor.b32  	%r23103, %r23098, %r23102;
	shf.l.wrap.b32 	%r23104, %r23103, %r23103, 7;
	add.s32 	%r23105, %r23079, %r22761;
	xor.b32  	%r23106, %r22734, %r23105;
	shf.l.wrap.b32 	%r23107, %r23106, %r23106, 12;
	add.s32 	%r23108, %r22759, %r23107;
	xor.b32  	%r23109, %r22761, %r23108;
	shf.l.wrap.b32 	%r23110, %r23109, %r23109, 8;
	add.s32 	%r23111, %r23105, %r23110;
	xor.b32  	%r23112, %r23107, %r23111;
	shf.l.wrap.b32 	%r23113, %r23112, %r23112, 7;
	add.s32 	%r23114, %r22729, %r23081;
	xor.b32  	%r23115, %r22719, %r23114;
	shf.l.wrap.b32 	%r23116, %r23115, %r23115, 16;
	add.s32 	%r23117, %r22708, %r23116;
	xor.b32  	%r23118, %r23081, %r23117;
	shf.l.wrap.b32 	%r23119, %r23118, %r23118, 12;
	add.s32 	%r23120, %r23114, %r23119;
	xor.b32  	%r23121, %r23116, %r23120;
	shf.l.wrap.b32 	%r23122, %r23121, %r23121, 8;
	add.s32 	%r23123, %r23117, %r23122;
	xor.b32  	%r23124, %r23119, %r23123;
	shf.l.wrap.b32 	%r23125, %r23124, %r23124, 7;
	add.s32 	%r23126, %r23088, %r23125;
	xor.b32  	%r23127, %r23101, %r23126;
	shf.l.wrap.b32 	%r23128, %r23127, %r23127, 16;
	add.s32 	%r23129, %r23111, %r23128;
	xor.b32  	%r23130, %r23125, %r23129;
	shf.l.wrap.b32 	%r23131, %r23130, %r23130, 12;
	add.s32 	%r23132, %r23126, %r23131;
	xor.b32  	%r23133, %r23128, %r23132;
	shf.l.wrap.b32 	%r23134, %r23133, %r23133, 8;
	add.s32 	%r23135, %r23129, %r23134;
	xor.b32  	%r23136, %r23131, %r23135;
	shf.l.wrap.b32 	%r23137, %r23136, %r23136, 7;
	add.s32 	%r23138, %r23099, %r23093;
	xor.b32  	%r23139, %r23110, %r23138;
	shf.l.wrap.b32 	%r23140, %r23139, %r23139, 16;
	add.s32 	%r23141, %r23123, %r23140;
	xor.b32  	%r23142, %r23093, %r23141;
	shf.l.wrap.b32 	%r23143, %r23142, %r23142, 12;
	add.s32 	%r23144, %r23138, %r23143;
	xor.b32  	%r23145, %r23140, %r23144;
	shf.l.wrap.b32 	%r23146, %r23145, %r23145, 8;
	add.s32 	%r23147, %r23141, %r23146;
	xor.b32  	%r23148, %r23143, %r23147;
	shf.l.wrap.b32 	%r23149, %r23148, %r23148, 7;
	add.s32 	%r23150, %r23108, %r23104;
	xor.b32  	%r23151, %r23122, %r23150;
	shf.l.wrap.b32 	%r23152, %r23151, %r23151, 16;
	add.s32 	%r23153, %r23091, %r23152;
	xor.b32  	%r23154, %r23104, %r23153;
	shf.l.wrap.b32 	%r23155, %r23154, %r23154, 12;
	add.s32 	%r23156, %r23150, %r23155;
	xor.b32  	%r23157, %r23152, %r23156;
	shf.l.wrap.b32 	%r23158, %r23157, %r23157, 8;
	add.s32 	%r23159, %r23153, %r23158;
	xor.b32  	%r23160, %r23155, %r23159;
	shf.l.wrap.b32 	%r23161, %r23160, %r23160, 7;
	add.s32 	%r23162, %r23120, %r23113;
	xor.b32  	%r23163, %r23090, %r23162;
	shf.l.wrap.b32 	%r23164, %r23163, %r23163, 16;
	add.s32 	%r23165, %r23102, %r23164;
	xor.b32  	%r23166, %r23113, %r23165;
	shf.l.wrap.b32 	%r23167, %r23166, %r23166, 12;
	add.s32 	%r23168, %r23162, %r23167;
	xor.b32  	%r23169, %r23164, %r23168;
	shf.l.wrap.b32 	%r23170, %r23169, %r23169, 8;
	add.s32 	%r23171, %r23165, %r23170;
	xor.b32  	%r23172, %r23167, %r23171;
	shf.l.wrap.b32 	%r23173, %r23172, %r23172, 7;
	add.s32 	%r23174, %r23132, %r23149;
	xor.b32  	%r23175, %r23170, %r23174;
	shf.l.wrap.b32 	%r23176, %r23175, %r23175, 16;
	add.s32 	%r23177, %r23159, %r23176;
	xor.b32  	%r23178, %r23149, %r23177;
	shf.l.wrap.b32 	%r23179, %r23178, %r23178, 12;
	add.s32 	%r23180, %r23174, %r23179;
	xor.b32  	%r23181, %r23176, %r23180;
	shf.l.wrap.b32 	%r23182, %r23181, %r23181, 8;
	add.s32 	%r23183, %r23177, %r23182;
	xor.b32  	%r23184, %r23179, %r23183;
	shf.l.wrap.b32 	%r23185, %r23184, %r23184, 7;
	add.s32 	%r23186, %r23144, %r23161;
	xor.b32  	%r23187, %r23134, %r23186;
	shf.l.wrap.b32 	%r23188, %r23187, %r23187, 16;
	add.s32 	%r23189, %r23171, %r23188;
	xor.b32  	%r23190, %r23161, %r23189;
	shf.l.wrap.b32 	%r23191, %r23190, %r23190, 12;
	add.s32 	%r23192, %r23186, %r23191;
	xor.b32  	%r23193, %r23188, %r23192;
	shf.l.wrap.b32 	%r23194, %r23193, %r23193, 8;
	add.s32 	%r23195, %r23189, %r23194;
	xor.b32  	%r23196, %r23191, %r23195;
	shf.l.wrap.b32 	%r23197, %r23196, %r23196, 7;
	add.s32 	%r23198, %r23156, %r23173;
	xor.b32  	%r23199, %r23146, %r23198;
	shf.l.wrap.b32 	%r23200, %r23199, %r23199, 16;
	add.s32 	%r23201, %r23135, %r23200;
	xor.b32  	%r23202, %r23173, %r23201;
	shf.l.wrap.b32 	%r23203, %r23202, %r23202, 12;
	add.s32 	%r23204, %r23198, %r23203;
	xor.b32  	%r23205, %r23200, %r23204;
	shf.l.wrap.b32 	%r23206, %r23205, %r23205, 8;
	add.s32 	%r23207, %r23201, %r23206;
	xor.b32  	%r23208, %r23203, %r23207;
	shf.l.wrap.b32 	%r23209, %r23208, %r23208, 7;
	add.s32 	%r23210, %r23168, %r23137;
	xor.b32  	%r23211, %r23158, %r23210;
	shf.l.wrap.b32 	%r23212, %r23211, %r23211, 16;
	add.s32 	%r23213, %r23147, %r23212;
	xor.b32  	%r23214, %r23137, %r23213;
	shf.l.wrap.b32 	%r23215, %r23214, %r23214, 12;
	add.s32 	%r23216, %r23210, %r23215;
	xor.b32  	%r23217, %r23212, %r23216;
	shf.l.wrap.b32 	%r23218, %r23217, %r23217, 8;
	add.s32 	%r23219, %r23213, %r23218;
	xor.b32  	%r23220, %r23215, %r23219;
	shf.l.wrap.b32 	%r23221, %r23220, %r23220, 7;
	add.s32 	%r23222, %r23180, %r23221;
	xor.b32  	%r23223, %r23194, %r23222;
	shf.l.wrap.b32 	%r23224, %r23223, %r23223, 16;
	add.s32 	%r23225, %r23207, %r23224;
	xor.b32  	%r23226, %r23221, %r23225;
	shf.l.wrap.b32 	%r23227, %r23226, %r23226, 12;
	add.s32 	%r23228, %r23222, %r23227;
	xor.b32  	%r23229, %r23224, %r23228;
	shf.l.wrap.b32 	%r23230, %r23229, %r23229, 8;
	add.s32 	%r23231, %r23225, %r23230;
	xor.b32  	%r23232, %r23227, %r23231;
	shf.l.wrap.b32 	%r23233, %r23232, %r23232, 7;
	add.s32 	%r23234, %r23192, %r23185;
	xor.b32  	%r23235, %r23206, %r23234;
	shf.l.wrap.b32 	%r23236, %r23235, %r23235, 16;
	add.s32 	%r23237, %r23219, %r23236;
	xor.b32  	%r23238, %r23185, %r23237;
	shf.l.wrap.b32 	%r23239, %r23238, %r23238, 12;
	add.s32 	%r23240, %r23234, %r23239;
	xor.b32  	%r23241, %r23236, %r23240;
	shf.l.wrap.b32 	%r23242, %r23241, %r23241, 8;
	add.s32 	%r23243, %r23237, %r23242;
	xor.b32  	%r23244, %r23239, %r23243;
	shf.l.wrap.b32 	%r23245, %r23244, %r23244, 7;
	add.s32 	%r23246, %r23204, %r23197;
	xor.b32  	%r23247, %r23218, %r23246;
	shf.l.wrap.b32 	%r23248, %r23247, %r23247, 16;
	add.s32 	%r23249, %r23183, %r23248;
	xor.b32  	%r23250, %r23197, %r23249;
	shf.l.wrap.b32 	%r23251, %r23250, %r23250, 12;
	add.s32 	%r23252, %r23246, %r23251;
	xor.b32  	%r23253, %r23248, %r23252;
	shf.l.wrap.b32 	%r23254, %r23253, %r23253, 8;
	add.s32 	%r23255, %r23249, %r23254;
	xor.b32  	%r23256, %r23251, %r23255;
	shf.l.wrap.b32 	%r23257, %r23256, %r23256, 7;
	add.s32 	%r23258, %r23216, %r23209;
	xor.b32  	%r23259, %r23182, %r23258;
	shf.l.wrap.b32 	%r23260, %r23259, %r23259, 16;
	add.s32 	%r23261, %r23195, %r23260;
	xor.b32  	%r23262, %r23209, %r23261;
	shf.l.wrap.b32 	%r23263, %r23262, %r23262, 12;
	add.s32 	%r23264, %r23258, %r23263;
	xor.b32  	%r23265, %r23260, %r23264;
	shf.l.wrap.b32 	%r23266, %r23265, %r23265, 8;
	add.s32 	%r23267, %r23261, %r23266;
	xor.b32  	%r23268, %r23263, %r23267;
	shf.l.wrap.b32 	%r23269, %r23268, %r23268, 7;
	add.s32 	%r23270, %r23228, %r23245;
	xor.b32  	%r23271, %r23266, %r23270;
	shf.l.wrap.b32 	%r23272, %r23271, %r23271, 16;
	add.s32 	%r23273, %r23255, %r23272;
	xor.b32  	%r23274, %r23245, %r23273;
	shf.l.wrap.b32 	%r23275, %r23274, %r23274, 12;
	add.s32 	%r23276, %r23270, %r23275;
	xor.b32  	%r23277, %r23272, %r23276;
	shf.l.wrap.b32 	%r23278, %r23277, %r23277, 8;
	add.s32 	%r23279, %r23273, %r23278;
	xor.b32  	%r23280, %r23275, %r23279;
	shf.l.wrap.b32 	%r23281, %r23280, %r23280, 7;
	add.s32 	%r23282, %r23240, %r23257;
	xor.b32  	%r23283, %r23230, %r23282;
	shf.l.wrap.b32 	%r23284, %r23283, %r23283, 16;
	add.s32 	%r23285, %r23267, %r23284;
	xor.b32  	%r23286, %r23257, %r23285;
	shf.l.wrap.b32 	%r23287, %r23286, %r23286, 12;
	add.s32 	%r23288, %r23282, %r23287;
	xor.b32  	%r23289, %r23284, %r23288;
	shf.l.wrap.b32 	%r23290, %r23289, %r23289, 8;
	add.s32 	%r23291, %r23285, %r23290;
	xor.b32  	%r23292, %r23287, %r23291;
	shf.l.wrap.b32 	%r23293, %r23292, %r23292, 7;
	add.s32 	%r23294, %r23252, %r23269;
	xor.b32  	%r23295, %r23242, %r23294;
	shf.l.wrap.b32 	%r23296, %r23295, %r23295, 16;
	add.s32 	%r23297, %r23231, %r23296;
	xor.b32  	%r23298, %r23269, %r23297;
	shf.l.wrap.b32 	%r23299, %r23298, %r23298, 12;
	add.s32 	%r23300, %r23294, %r23299;
	xor.b32  	%r23301, %r23296, %r23300;
	shf.l.wrap.b32 	%r23302, %r23301, %r23301, 8;
	add.s32 	%r23303, %r23297, %r23302;
	xor.b32  	%r23304, %r23299, %r23303;
	shf.l.wrap.b32 	%r23305, %r23304, %r23304, 7;
	add.s32 	%r23306, %r23264, %r23233;
	xor.b32  	%r23307, %r23254, %r23306;
	shf.l.wrap.b32 	%r23308, %r23307, %r23307, 16;
	add.s32 	%r23309, %r23243, %r23308;
	xor.b32  	%r23310, %r23233, %r23309;
	shf.l.wrap.b32 	%r23311, %r23310, %r23310, 12;
	add.s32 	%r23312, %r23306, %r23311;
	xor.b32  	%r23313, %r23308, %r23312;
	shf.l.wrap.b32 	%r23314, %r23313, %r23313, 8;
	add.s32 	%r23315, %r23309, %r23314;
	xor.b32  	%r23316, %r23311, %r23315;
	shf.l.wrap.b32 	%r23317, %r23316, %r23316, 7;
	add.s32 	%r23318, %r23276, %r23317;
	xor.b32  	%r23319, %r23290, %r23318;
	shf.l.wrap.b32 	%r23320, %r23319, %r23319, 16;
	add.s32 	%r23321, %r23303, %r23320;
	xor.b32  	%r23322, %r23317, %r23321;
	shf.l.wrap.b32 	%r23323, %r23322, %r23322, 12;
	add.s32 	%r23324, %r23318, %r23323;
	xor.b32  	%r23325, %r23320, %r23324;
	shf.l.wrap.b32 	%r23326, %r23325, %r23325, 8;
	add.s32 	%r23327, %r23288, %r23281;
	xor.b32  	%r23328, %r23302, %r23327;
	shf.l.wrap.b32 	%r23329, %r23328, %r23328, 16;
	add.s32 	%r23330, %r23315, %r23329;
	xor.b32  	%r23331, %r23281, %r23330;
	shf.l.wrap.b32 	%r23332, %r23331, %r23331, 12;
	add.s32 	%r23333, %r23327, %r23332;
	xor.b32  	%r23334, %r23329, %r23333;
	shf.l.wrap.b32 	%r23335, %r23334, %r23334, 8;
	add.s32 	%r23336, %r23330, %r23335;
	xor.b32  	%r23337, %r23332, %r23336;
	shf.l.wrap.b32 	%r23338, %r23337, %r23337, 7;
	add.s32 	%r23339, %r23300, %r23293;
	xor.b32  	%r23340, %r23314, %r23339;
	shf.l.wrap.b32 	%r23341, %r23340, %r23340, 16;
	add.s32 	%r23342, %r23279, %r23341;
	xor.b32  	%r23343, %r23293, %r23342;
	shf.l.wrap.b32 	%r23344, %r23343, %r23343, 12;
	add.s32 	%r23345, %r23339, %r23344;
	xor.b32  	%r23346, %r23341, %r23345;
	shf.l.wrap.b32 	%r23347, %r23346, %r23346, 8;
	add.s32 	%r23348, %r23342, %r23347;
	xor.b32  	%r23349, %r23344, %r23348;
	shf.l.wrap.b32 	%r23350, %r23349, %r23349, 7;
	add.s32 	%r23351, %r23312, %r23305;
	xor.b32  	%r23352, %r23278, %r23351;
	shf.l.wrap.b32 	%r23353, %r23352, %r23352, 16;
	add.s32 	%r23354, %r23291, %r23353;
	xor.b32  	%r23355, %r23305, %r23354;
	shf.l.wrap.b32 	%r23356, %r23355, %r23355, 12;
	add.s32 	%r23357, %r23351, %r23356;
	xor.b32  	%r23358, %r23353, %r23357;
	shf.l.wrap.b32 	%r23359, %r23358, %r23358, 8;
	add.s32 	%r23360, %r23354, %r23359;
	add.s32 	%r23361, %r23324, %r23338;
	xor.b32  	%r23362, %r23359, %r23361;
	shf.l.wrap.b32 	%r23363, %r23362, %r23362, 16;
	add.s32 	%r23364, %r23348, %r23363;
	xor.b32  	%r23365, %r23338, %r23364;
	shr.u32 	%r23366, %r23365, 20;
	add.s32 	%r23367, %r23361, %r23366;
	add.s32 	%r23368, %r23333, %r23350;
	xor.b32  	%r23369, %r23326, %r23368;
	shf.l.wrap.b32 	%r23370, %r23369, %r23369, 16;
	add.s32 	%r23371, %r23360, %r23370;
	xor.b32  	%r23372, %r23350, %r23371;
	shr.u32 	%r23373, %r23372, 20;
	add.s32 	%r23374, %r23368, %r23373;
	add.s32 	%r23375, %r22687, %r23367;
	add.s32 	%r23376, %r22699, %r23374;
	cvt.u32.u16 	%r23377, %rs128;
	add.s32 	%r23378, %r23377, %r54730;
	add.s32 	%r23379, %r23378, -11;
	not.b32 	%r23380, %r23379;
	add.s32 	%r23381, %r23380, %r2522;
	mov.u32 	%r23382, %ctaid.x;
	shl.b32 	%r23383, %r23382, 11;
	mov.u32 	%r23384, %tid.x;
	and.b32  	%r23385, %r23384, 31;
	or.b32  	%r23386, %r23383, %r23385;
	shl.b32 	%r23387, %r23384, 3;
	and.b32  	%r23388, %r23387, 7936;
	add.s32 	%r23389, %r54317, %r23388;
	add.s32 	%r23390, %r23386, %r23389;
	shr.u32 	%r23391, %r23390, %r23381;
	and.b32  	%r23392, %r23391, 1;
	setp.eq.b32 	%p201, %r23392, 1;
	selp.b32 	%r23393, %r23376, %r23375, %p201;
	cvt.u16.u32 	%rs489, %r23393;
	and.b16  	%rs792, %rs489, 1;
	and.b16  	%rs490, %rs790, 255;
	setp.ne.s16 	%p202, %rs490, 1;
	@%p202 bra 	$L__BB4_257;
	ld.param.u64 	%rd828, [fused_batch_pir_kernel_optimized_16_param_1];
	cvt.u32.u16 	%r23394, %rs128;
	add.s32 	%r23395, %r23394, %r54730;
	add.s32 	%r23396, %r23395, -11;
	not.b32 	%r23397, %r23396;
	add.s32 	%r23398, %r23397, %r2522;
	mov.u32 	%r23399, %ctaid.x;
	shl.b32 	%r23400, %r23399, 11;
	mov.u32 	%r23401, %tid.x;
	and.b32  	%r23402, %r23401, 31;
	or.b32  	%r23403, %r23400, %r23402;
	shl.b32 	%r23404, %r23401, 3;
	and.b32  	%r23405, %r23404, 7936;
	add.s32 	%r23406, %r54317, %r23405;
	add.s32 	%r23407, %r23403, %r23406;
	shr.u32 	%r23408, %r23407, %r23398;
	and.b32  	%r23409, %r23408, 1;
	setp.eq.b32 	%p203, %r23409, 1;
	cvt.u64.u32 	%rd259, %r54730;
	cvt.u64.u16 	%rd260, %rs128;
	add.s64 	%rd261, %rd259, %rd260;
	cvta.to.global.u64 	%rd262, %rd828;
	shl.b64 	%rd263, %rd261, 4;
	add.s64 	%rd264, %rd262, %rd263;
	ld.global.u32 	%r23410, [%rd264+8140];
	selp.b32 	%r23411, %r54735, %r54734, %p203;
	xor.b32  	%r23412, %r23411, %r23410;
	selp.b32 	%r23413, %r54736, %r54733, %p203;
	selp.b32 	%r54734, %r54734, %r23412, %p203;
	selp.b32 	%r54735, %r23412, %r54735, %p203;
	ld.global.u32 	%r23414, [%rd264+8144];
	xor.b32  	%r23415, %r23413, %r23414;
	selp.b32 	%r23416, %r54737, %r54732, %p203;
	selp.b32 	%r54733, %r54733, %r23415, %p203;
	selp.b32 	%r54736, %r23415, %r54736, %p203;
	ld.global.u32 	%r23417, [%rd264+8148];
	xor.b32  	%r23418, %r23416, %r23417;
	selp.b32 	%r23419, %r54738, %r54731, %p203;
	selp.b32 	%r54732, %r54732, %r23418, %p203;
	selp.b32 	%r54737, %r23418, %r54737, %p203;
	ld.global.u32 	%r23420, [%rd264+8152];
	xor.b32  	%r23421, %r23419, %r23420;
	selp.b64 	%rd265, 445, 420, %p203;
	selp.b32 	%r54731, %r54731, %r23421, %p203;
	selp.b32 	%r54738, %r23421, %r54738, %p203;
	add.s64 	%rd266, %rd265, %rd261;
	add.s64 	%rd267, %rd266, %rd262;
	ld.global.u8 	%rs491, [%rd267+8285];
	xor.b16  	%rs792, %rs491, %rs792;
$L__BB4_257:
	cvt.u32.u16 	%r23422, %rs128;
	add.s32 	%r23423, %r23422, -11;
	add.s32 	%r23424, %r54730, %r23423;
	not.b32 	%r23425, %r23424;
	add.s32 	%r23426, %r23425, %r2522;
	mov.u32 	%r23427, %ctaid.x;
	shl.b32 	%r23428, %r23427, 11;
	mov.u32 	%r23429, %tid.x;
	and.b32  	%r23430, %r23429, 31;
	or.b32  	%r23431, %r23428, %r23430;
	shl.b32 	%r23432, %r23429, 3;
	and.b32  	%r23433, %r23432, 7936;
	add.s32 	%r23434, %r54317, %r23433;
	add.s32 	%r23435, %r23431, %r23434;
	shr.u32 	%r23436, %r23435, %r23426;
	and.b32  	%r23437, %r23436, 1;
	setp.eq.b32 	%p204, %r23437, 1;
	selp.b32 	%r54742, %r54735, %r54734, %p204;
	selp.b32 	%r54741, %r54736, %r54733, %p204;
	selp.b32 	%r54740, %r54737, %r54732, %p204;
	selp.b32 	%r54739, %r54738, %r54731, %p204;
	add.s32 	%r54730, %r54730, 1;
	sub.s32 	%r23438, %r2522, %r23423;
	setp.ne.s32 	%p205, %r54730, %r23438;
	mov.u16 	%rs790, %rs792;
	@%p205 bra 	$L__BB4_255;
$L__BB4_258:
	and.b16  	%rs492, %rs792, 255;
	setp.ne.s16 	%p206, %rs492, 1;
	@%p206 bra 	$L__BB4_260;
	ld.param.u64 	%rd829, [fused_batch_pir_kernel_optimized_16_param_1];
	cvta.to.global.u64 	%rd268, %rd829;
	ld.global.u32 	%r23439, [%rd268+8768];
	xor.b32  	%r54742, %r54742, %r23439;
$L__BB4_260:
	@%p206 bra 	$L__BB4_262;
	ld.param.u64 	%rd830, [fused_batch_pir_kernel_optimized_16_param_1];
	cvta.to.global.u64 	%rd269, %rd830;
	ld.global.u32 	%r23440, [%rd269+8772];
	xor.b32  	%r54741, %r54741, %r23440;
$L__BB4_262:
	@%p206 bra 	$L__BB4_264;
	ld.param.u64 	%rd831, [fused_batch_pir_kernel_optimized_16_param_1];
	cvta.to.global.u64 	%rd270, %rd831;
	ld.global.u32 	%r23441, [%rd270+8776];
	xor.b32  	%r54740, %r54740, %r23441;
$L__BB4_264:
	@%p206 bra 	$L__BB4_266;
	ld.param.u64 	%rd832, [fused_batch_pir_kernel_optimized_16_param_1];
	cvta.to.global.u64 	%rd271, %rd832;
	ld.global.u32 	%r23442, [%rd271+8780];
	xor.b32  	%r54739, %r54739, %r23442;
$L__BB4_266:
	ld.param.u32 	%r52728, [fused_batch_pir_kernel_optimized_16_param_4];
	mov.u32 	%r23444, %ctaid.x;
	shl.b32 	%r23445, %r23444, 11;
	mov.u32 	%r23446, %tid.x;
	and.b32  	%r23447, %r23446, 31;
	or.b32  	%r23448, %r23445, %r23447;
	shl.b32 	%r23449, %r23446, 3;
	and.b32  	%r23450, %r23449, 7936;
	add.s32 	%r23451, %r54317, %r23450;
	add.s32 	%r23452, %r23448, %r23451;
	setp.ge.s32 	%p210, %r23452, %r52728;
	mov.b32 	%r54763, 0;
	mov.u32 	%r54764, %r54763;
	mov.u32 	%r54765, %r54763;
	mov.u32 	%r54766, %r54763;
	@%p210 bra 	$L__BB4_280;
	ld.param.u64 	%rd833, [fused_batch_pir_kernel_optimized_16_param_1];
	cvta.to.global.u64 	%rd272, %rd833;
	ld.global.u8 	%rs496, [%rd272+8801];
	max.u16 	%rs135, %rs496, 11;
	cvt.u32.u16 	%r23453, %rs135;
	ld.shared.v2.u32 	{%r54766, %r54765}, [s_mem+197736];
	ld.shared.v2.u32 	{%r54764, %r54763}, [s_mem+197744];
	ld.shared.u8 	%rs795, [s_mem+197752];
	cvt.u32.u16 	%r2576, %rs496;
	sub.s32 	%r23454, %r2576, %r23453;
	add.s32 	%r23455, %r23454, 11;
	setp.lt.s32 	%p211, %r23455, 1;
	@%p211 bra 	$L__BB4_272;
	mov.b32 	%r54754, 0;
	mov.u16 	%rs793, %rs795;
$L__BB4_269:
	.pragma "nounroll";
	ld.const.u32 	%r23457, [CHACHA_CONSTANTS];
	add.s32 	%r23458, %r23457, %r54766;
	shf.l.wrap.b32 	%r23459, %r23458, %r23458, 16;
	add.s32 	%r23460, %r54766, %r23459;
	xor.b32  	%r23461, %r54766, %r23460;
	shf.l.wrap.b32 	%r23462, %r23461, %r23461, 12;
	add.s32 	%r23463, %r23458, %r23462;
	xor.b32  	%r23464, %r23459, %r23463;
	shf.l.wrap.b32 	%r23465, %r23464, %r23464, 8;
	add.s32 	%r23466, %r23460, %r23465;
	xor.b32  	%r23467, %r23462, %r23466;
	shf.l.wrap.b32 	%r23468, %r23467, %r23467, 7;
	ld.const.u32 	%r23469, [CHACHA_CONSTANTS+4];
	add.s32 	%r23470, %r23469, %r54765;
	shf.l.wrap.b32 	%r23471, %r23470, %r23470, 16;
	add.s32 	%r23472, %r54765, %r23471;
	xor.b32  	%r23473, %r54765, %r23472;
	shf.l.wrap.b32 	%r23474, %r23473, %r23473, 12;
	add.s32 	%r23475, %r23470, %r23474;
	xor.b32  	%r23476, %r23471, %r23475;
	shf.l.wrap.b32 	%r23477, %r23476, %r23476, 8;
	add.s32 	%r23478, %r23472, %r23477;
	xor.b32  	%r23479, %r23474, %r23478;
	shf.l.wrap.b32 	%r23480, %r23479, %r23479, 7;
	ld.const.u32 	%r23481, [CHACHA_CONSTANTS+8];
	add.s32 	%r23482, %r23481, %r54764;
	shf.l.wrap.b32 	%r23483, %r23482, %r23482, 16;
	add.s32 	%r23484, %r54764, %r23483;
	xor.b32  	%r23485, %r54764, %r23484;
	shf.l.wrap.b32 	%r23486, %r23485, %r23485, 12;
	add.s32 	%r23487, %r23482, %r23486;
	xor.b32  	%r23488, %r23483, %r23487;
	shf.l.wrap.b32 	%r23489, %r23488, %r23488, 8;
	add.s32 	%r23490, %r23484, %r23489;
	xor.b32  	%r23491, %r23486, %r23490;
	shf.l.wrap.b32 	%r23492, %r23491, %r23491, 7;
	ld.const.u32 	%r23493, [CHACHA_CONSTANTS+12];
	add.s32 	%r23494, %r23493, %r54763;
	shf.l.wrap.b32 	%r23495, %r23494, %r23494, 16;
	add.s32 	%r23496, %r54763, %r23495;
	xor.b32  	%r23497, %r54763, %r23496;
	shf.l.wrap.b32 	%r23498, %r23497, %r23497, 12;
	add.s32 	%r23499, %r23494, %r23498;
	xor.b32  	%r23500, %r23495, %r23499;
	shf.l.wrap.b32 	%r23501, %r23500, %r23500, 8;
	add.s32 	%r23502, %r23496, %r23501;
	xor.b32  	%r23503, %r23498, %r23502;
	shf.l.wrap.b32 	%r23504, %r23503, %r23503, 7;
	add.s32 	%r23505, %r23463, %r23480;
	xor.b32  	%r23506, %r23501, %r23505;
	shf.l.wrap.b32 	%r23507, %r23506, %r23506, 16;
	add.s32 	%r23508, %r23490, %r23507;
	xor.b32  	%r23509, %r23480, %r23508;
	shf.l.wrap.b32 	%r23510, %r23509, %r23509, 12;
	add.s32 	%r23511, %r23505, %r23510;
	xor.b32  	%r23512, %r23507, %r23511;
	shf.l.wrap.b32 	%r23513, %r23512, %r23512, 8;
	add.s32 	%r23514, %r23508, %r23513;
	xor.b32  	%r23515, %r23510, %r23514;
	shf.l.wrap.b32 	%r23516, %r23515, %r23515, 7;
	add.s32 	%r23517, %r23475, %r23492;
	xor.b32  	%r23518, %r23465, %r23517;
	shf.l.wrap.b32 	%r23519, %r23518, %r23518, 16;
	add.s32 	%r23520, %r23502, %r23519;
	xor.b32  	%r23521, %r23492, %r23520;
	shf.l.wrap.b32 	%r23522, %r23521, %r23521, 12;
	add.s32 	%r23523, %r23517, %r23522;
	xor.b32  	%r23524, %r23519, %r23523;
	shf.l.wrap.b32 	%r23525, %r23524, %r23524, 8;
	add.s32 	%r23526, %r23520, %r23525;
	xor.b32  	%r23527, %r23522, %r23526;
	shf.l.wrap.b32 	%r23528, %r23527, %r23527, 7;
	add.s32 	%r23529, %r23487, %r23504;
	xor.b32  	%r23530, %r23477, %r23529;
	shf.l.wrap.b32 	%r23531, %r23530, %r23530, 16;
	add.s32 	%r23532, %r23466, %r23531;
	xor.b32  	%r23533, %r23504, %r23532;
	shf.l.wrap.b32 	%r23534, %r23533, %r23533, 12;
	add.s32 	%r23535, %r23529, %r23534;
	xor.b32  	%r23536, %r23531, %r23535;
	shf.l.wrap.b32 	%r23537, %r23536, %r23536, 8;
	add.s32 	%r23538, %r23532, %r23537;
	xor.b32  	%r23539, %r23534, %r23538;
	shf.l.wrap.b32 	%r23540, %r23539, %r23539, 7;
	add.s32 	%r23541, %r23499, %r23468;
	xor.b32  	%r23542, %r23489, %r23541;
	shf.l.wrap.b32 	%r23543, %r23542, %r23542, 16;
	add.s32 	%r23544, %r23478, %r23543;
	xor.b32  	%r23545, %r23468, %r23544;
	shf.l.wrap.b32 	%r23546, %r23545, %r23545, 12;
	add.s32 	%r23547, %r23541, %r23546;
	xor.b32  	%r23548, %r23543, %r23547;
	shf.l.wrap.b32 	%r23549, %r23548, %r23548, 8;
	add.s32 	%r23550, %r23544, %r23549;
	xor.b32  	%r23551, %r23546, %r23550;
	shf.l.wrap.b32 	%r23552, %r23551, %r23551, 7;
	add.s32 	%r23553, %r23511, %r23552;
	xor.b32  	%r23554, %r23525, %r23553;
	shf.l.wrap.b32 	%r23555, %r23554, %r23554, 16;
	add.s32 	%r23556, %r23538, %r23555;
	xor.b32  	%r23557, %r23552, %r23556;
	shf.l.wrap.b32 	%r23558, %r23557, %r23557, 12;
	add.s32 	%r23559, %r23553, %r23558;
	xor.b32  	%r23560, %r23555, %r23559;
	shf.l.wrap.b32 	%r23561, %r23560, %r23560, 8;
	add.s32 	%r23562, %r23556, %r23561;
	xor.b32  	%r23563, %r23558, %r23562;
	shf.l.wrap.b32 	%r23564, %r23563, %r23563, 7;
	add.s32 	%r23565, %r23523, %r23516;
	xor.b32  	%r23566, %r23537, %r23565;
	shf.l.wrap.b32 	%r23567, %r23566, %r23566, 16;
	add.s32 	%r23568, %r23550, %r23567;
	xor.b32  	%r23569, %r23516, %r23568;
	shf.l.wrap.b32 	%r23570, %r23569, %r23569, 12;
	add.s32 	%r23571, %r23565, %r23570;
	xor.b32  	%r23572, %r23567, %r23571;
	shf.l.wrap.b32 	%r23573, %r23572, %r23572, 8;
	add.s32 	%r23574, %r23568, %r23573;
	xor.b32  	%r23575, %r23570, %r23574;
	shf.l.wrap.b32 	%r23576, %r23575, %r23575, 7;
	add.s32 	%r23577, %r23535, %r23528;
	xor.b32  	%r23578, %r23549, %r23577;
	shf.l.wrap.b32 	%r23579, %r23578, %r23578, 16;
	add.s32 	%r23580, %r23514, %r23579;
	xor.b32  	%r23581, %r23528, %r23580;
	shf.l.wrap.b32 	%r23582, %r23581, %r23581, 12;
	add.s32 	%r23583, %r23577, %r23582;
	xor.b32  	%r23584, %r23579, %r23583;
	shf.l.wrap.b32 	%r23585, %r23584, %r23584, 8;
	add.s32 	%r23586, %r23580, %r23585;
	xor.b32  	%r23587, %r23582, %r23586;
	shf.l.wrap.b32 	%r23588, %r23587, %r23587, 7;
	add.s32 	%r23589, %r23547, %r23540;
	xor.b32  	%r23590, %r23513, %r23589;
	shf.l.wrap.b32 	%r23591, %r23590, %r23590, 16;
	add.s32 	%r23592, %r23526, %r23591;
	xor.b32  	%r23593, %r23540, %r23592;
	shf.l.wrap.b32 	%r23594, %r23593, %r23593, 12;
	add.s32 	%r23595, %r23589, %r23594;
	xor.b32  	%r23596, %r23591, %r23595;
	shf.l.wrap.b32 	%r23597, %r23596, %r23596, 8;
	add.s32 	%r23598, %r23592, %r23597;
	xor.b32  	%r23599, %r23594, %r23598;
	shf.l.wrap.b32 	%r23600, %r23599, %r23599, 7;
	add.s32 	%r23601, %r23559, %r23576;
	xor.b32  	%r23602, %r23597, %r23601;
	shf.l.wrap.b32 	%r23603, %r23602, %r23602, 16;
	add.s32 	%r23604, %r23586, %r23603;
	xor.b32  	%r23605, %r23576, %r23604;
	shf.l.wrap.b32 	%r23606, %r23605, %r23605, 12;
	add.s32 	%r23607, %r23601, %r23606;
	xor.b32  	%r23608, %r23603, %r23607;
	shf.l.wrap.b32 	%r23609, %r23608, %r23608, 8;
	add.s32 	%r23610, %r23604, %r23609;
	xor.b32  	%r23611, %r23606, %r23610;
	shf.l.wrap.b32 	%r23612, %r23611, %r23611, 7;
	add.s32 	%r23613, %r23571, %r23588;
	xor.b32  	%r23614, %r23561, %r23613;
	shf.l.wrap.b32 	%r23615, %r23614, %r23614, 16;
	add.s32 	%r23616, %r23598, %r23615;
	xor.b32  	%r23617, %r23588, %r23616;
	shf.l.wrap.b32 	%r23618, %r23617, %r23617, 12;
	add.s32 	%r23619, %r23613, %r23618;
	xor.b32  	%r23620, %r23615, %r23619;
	shf.l.wrap.b32 	%r23621, %r23620, %r23620, 8;
	add.s32 	%r23622, %r23616, %r23621;
	xor.b32  	%r23623, %r23618, %r23622;
	shf.l.wrap.b32 	%r23624, %r23623, %r23623, 7;
	add.s32 	%r23625, %r23583, %r23600;
	xor.b32  	%r23626, %r23573, %r23625;
	shf.l.wrap.b32 	%r23627, %r23626, %r23626, 16;
	add.s32 	%r23628, %r23562, %r23627;
	xor.b32  	%r23629, %r23600, %r23628;
	shf.l.wrap.b32 	%r23630, %r23629, %r23629, 12;
	add.s32 	%r23631, %r23625, %r23630;
	xor.b32  	%r23632, %r23627, %r23631;
	shf.l.wrap.b32 	%r23633, %r23632, %r23632, 8;
	add.s32 	%r23634, %r23628, %r23633;
	xor.b32  	%r23635, %r23630, %r23634;
	shf.l.wrap.b32 	%r23636, %r23635, %r23635, 7;
	add.s32 	%r23637, %r23595, %r23564;
	xor.b32  	%r23638, %r23585, %r23637;
	shf.l.wrap.b32 	%r23639, %r23638, %r23638, 16;
	add.s32 	%r23640, %r23574, %r23639;
	xor.b32  	%r23641, %r23564, %r23640;
	shf.l.wrap.b32 	%r23642, %r23641, %r23641, 12;
	add.s32 	%r23643, %r23637, %r23642;
	xor.b32  	%r23644, %r23639, %r23643;
	shf.l.wrap.b32 	%r23645, %r23644, %r23644, 8;
	add.s32 	%r23646, %r23640, %r23645;
	xor.b32  	%r23647, %r23642, %r23646;
	shf.l.wrap.b32 	%r23648, %r23647, %r23647, 7;
	add.s32 	%r23649, %r23607, %r23648;
	xor.b32  	%r23650, %r23621, %r23649;
	shf.l.wrap.b32 	%r23651, %r23650, %r23650, 16;
	add.s32 	%r23652, %r23634, %r23651;
	xor.b32  	%r23653, %r23648, %r23652;
	shf.l.wrap.b32 	%r23654, %r23653, %r23653, 12;
	add.s32 	%r23655, %r23649, %r23654;
	xor.b32  	%r23656, %r23651, %r23655;
	shf.l.wrap.b32 	%r23657, %r23656, %r23656, 8;
	add.s32 	%r23658, %r23652, %r23657;
	xor.b32  	%r23659, %r23654, %r23658;
	shf.l.wrap.b32 	%r23660, %r23659, %r23659, 7;
	add.s32 	%r23661, %r23619, %r23612;
	xor.b32  	%r23662, %r23633, %r23661;
	shf.l.wrap.b32 	%r23663, %r23662, %r23662, 16;
	add.s32 	%r23664, %r23646, %r23663;
	xor.b32  	%r23665, %r23612, %r23664;
	shf.l.wrap.b32 	%r23666, %r23665, %r23665, 12;
	add.s32 	%r23667, %r23661, %r23666;
	xor.b32  	%r23668, %r23663, %r23667;
	shf.l.wrap.b32 	%r23669, %r23668, %r23668, 8;
	add.s32 	%r23670, %r23664, %r23669;
	xor.b32  	%r23671, %r23666, %r23670;
	shf.l.wrap.b32 	%r23672, %r23671, %r23671, 7;
	add.s32 	%r23673, %r23631, %r23624;
	xor.b32  	%r23674, %r23645, %r23673;
	shf.l.wrap.b32 	%r23675, %r23674, %r23674, 16;
	add.s32 	%r23676, %r23610, %r23675;
	xor.b32  	%r23677, %r23624, %r23676;
	shf.l.wrap.b32 	%r23678, %r23677, %r23677, 12;
	add.s32 	%r23679, %r23673, %r23678;
	xor.b32  	%r23680, %r23675, %r23679;
	shf.l.wrap.b32 	%r23681, %r23680, %r23680, 8;
	add.s32 	%r23682, %r23676, %r23681;
	xor.b32  	%r23683, %r23678, %r23682;
	shf.l.wrap.b32 	%r23684, %r23683, %r23683, 7;
	add.s32 	%r23685, %r23643, %r23636;
	xor.b32  	%r23686, %r23609, %r23685;
	shf.l.wrap.b32 	%r23687, %r23686, %r23686, 16;
	add.s32 	%r23688, %r23622, %r23687;
	xor.b32  	%r23689, %r23636, %r23688;
	shf.l.wrap.b32 	%r23690, %r23689, %r23689, 12;
	add.s32 	%r23691, %r23685, %r23690;
	xor.b32  	%r23692, %r23687, %r23691;
	shf.l.wrap.b32 	%r23693, %r23692, %r23692, 8;
	add.s32 	%r23694, %r23688, %r23693;
	xor.b32  	%r23695, %r23690, %r23694;
	shf.l.wrap.b32 	%r23696, %r23695, %r23695, 7;
	add.s32 	%r23697, %r23655, %r23672;
	xor.b32  	%r23698, %r23693, %r23697;
	shf.l.wrap.b32 	%r23699, %r23698, %r23698, 16;
	add.s32 	%r23700, %r23682, %r23699;
	xor.b32  	%r23701, %r23672, %r23700;
	shf.l.wrap.b32 	%r23702, %r23701, %r23701, 12;
	add.s32 	%r23703, %r23697, %r23702;
	xor.b32  	%r23704, %r23699, %r23703;
	shf.l.wrap.b32 	%r23705, %r23704, %r23704, 8;
	add.s32 	%r23706, %r23700, %r23705;
	xor.b32  	%r23707, %r23702, %r23706;
	shf.l.wrap.b32 	%r23708, %r23707, %r23707, 7;
	add.s32 	%r23709, %r23667, %r23684;
	xor.b32  	%r23710, %r23657, %r23709;
	shf.l.wrap.b32 	%r23711, %r23710, %r23710, 16;
	add.s32 	%r23712, %r23694, %r23711;
	xor.b32  	%r23713, %r23684, %r23712;
	shf.l.wrap.b32 	%r23714, %r23713, %r23713, 12;
	add.s32 	%r23715, %r23709, %r23714;
	xor.b32  	%r23716, %r23711, %r23715;
	shf.l.wrap.b32 	%r23717, %r23716, %r23716, 8;
	add.s32 	%r23718, %r23712, %r23717;
	xor.b32  	%r23719, %r23714, %r23718;
	shf.l.wrap.b32 	%r23720, %r23719, %r23719, 7;
	add.s32 	%r23721, %r23679, %r23696;
	xor.b32  	%r23722, %r23669, %r23721;
	shf.l.wrap.b32 	%r23723, %r23722, %r23722, 16;
	add.s32 	%r23724, %r23658, %r23723;
	xor.b32  	%r23725, %r23696, %r23724;
	shf.l.wrap.b32 	%r23726, %r23725, %r23725, 12;
	add.s32 	%r23727, %r23721, %r23726;
	xor.b32  	%r23728, %r23723, %r23727;
	shf.l.wrap.b32 	%r23729, %r23728, %r23728, 8;
	add.s32 	%r23730, %r23724, %r23729;
	xor.b32  	%r23731, %r23726, %r23730;
	shf.l.wrap.b32 	%r23732, %r23731, %r23731, 7;
	add.s32 	%r23733, %r23691, %r23660;
	xor.b32  	%r23734, %r23681, %r23733;
	shf.l.wrap.b32 	%r23735, %r23734, %r23734, 16;
	add.s32 	%r23736, %r23670, %r23735;
	xor.b32  	%r23737, %r23660, %r23736;
	shf.l.wrap.b32 	%r23738, %r23737, %r23737, 12;
	add.s32 	%r23739, %r23733, %r23738;
	xor.b32  	%r23740, %r23735, %r23739;
	shf.l.wrap.b32 	%r23741, %r23740, %r23740, 8;
	add.s32 	%r23742, %r23736, %r23741;
	xor.b32  	%r23743, %r23738, %r23742;
	shf.l.wrap.b32 	%r23744, %r23743, %r23743, 7;
	add.s32 	%r23745, %r23703, %r23744;
	xor.b32  	%r23746, %r23717, %r23745;
	shf.l.wrap.b32 	%r23747, %r23746, %r23746, 16;
	add.s32 	%r23748, %r23730, %r23747;
	xor.b32  	%r23749, %r23744, %r23748;
	shf.l.wrap.b32 	%r23750, %r23749, %r23749, 12;
	add.s32 	%r23751, %r23745, %r23750;
	xor.b32  	%r23752, %r23747, %r23751;
	shf.l.wrap.b32 	%r23753, %r23752, %r23752, 8;
	add.s32 	%r23754, %r23748, %r23753;
	xor.b32  	%r23755, %r23750, %r23754;
	shf.l.wrap.b32 	%r23756, %r23755, %r23755, 7;
	add.s32 	%r23757, %r23715, %r23708;
	xor.b32  	%r23758, %r23729, %r23757;
	shf.l.wrap.b32 	%r23759, %r23758, %r23758, 16;
	add.s32 	%r23760, %r23742, %r23759;
	xor.b32  	%r23761, %r23708, %r23760;
	shf.l.wrap.b32 	%r23762, %r23761, %r23761, 12;
	add.s32 	%r23763, %r23757, %r23762;
	xor.b32  	%r23764, %r23759, %r23763;
	shf.l.wrap.b32 	%r23765, %r23764, %r23764, 8;
	add.s32 	%r23766, %r23760, %r23765;
	xor.b32  	%r23767, %r23762, %r23766;
	shf.l.wrap.b32 	%r23768, %r23767, %r23767, 7;
	add.s32 	%r23769, %r23727, %r23720;
	xor.b32  	%r23770, %r23741, %r23769;
	shf.l.wrap.b32 	%r23771, %r23770, %r23770, 16;
	add.s32 	%r23772, %r23706, %r23771;
	xor.b32  	%r23773, %r23720, %r23772;
	shf.l.wrap.b32 	%r23774, %r23773, %r23773, 12;
	add.s32 	%r23775, %r23769, %r23774;
	xor.b32  	%r23776, %r23771, %r23775;
	shf.l.wrap.b32 	%r23777, %r23776, %r23776, 8;
	add.s32 	%r23778, %r23772, %r23777;
	xor.b32  	%r23779, %r23774, %r23778;
	shf.l.wrap.b32 	%r23780, %r23779, %r23779, 7;
	add.s32 	%r23781, %r23739, %r23732;
	xor.b32  	%r23782, %r23705, %r23781;
	shf.l.wrap.b32 	%r23783, %r23782, %r23782, 16;
	add.s32 	%r23784, %r23718, %r23783;
	xor.b32  	%r23785, %r23732, %r23784;
	shf.l.wrap.b32 	%r23786, %r23785, %r23785, 12;
	add.s32 	%r23787, %r23781, %r23786;
	xor.b32  	%r23788, %r23783, %r23787;
	shf.l.wrap.b32 	%r23789, %r23788, %r23788, 8;
	add.s32 	%r23790, %r23784, %r23789;
	xor.b32  	%r23791, %r23786, %r23790;
	shf.l.wrap.b32 	%r23792, %r23791, %r23791, 7;
	add.s32 	%r23793, %r23751, %r23768;
	xor.b32  	%r23794, %r23789, %r23793;
	shf.l.wrap.b32 	%r23795, %r23794, %r23794, 16;
	add.s32 	%r23796, %r23778, %r23795;
	xor.b32  	%r23797, %r23768, %r23796;
	shf.l.wrap.b32 	%r23798, %r23797, %r23797, 12;
	add.s32 	%r23799, %r23793, %r23798;
	xor.b32  	%r23800, %r23795, %r23799;
	shf.l.wrap.b32 	%r23801, %r23800, %r23800, 8;
	add.s32 	%r23802, %r23796, %r23801;
	xor.b32  	%r23803, %r23798, %r23802;
	shf.l.wrap.b32 	%r23804, %r23803, %r23803, 7;
	add.s32 	%r23805, %r23763, %r23780;
	xor.b32  	%r23806, %r23753, %r23805;
	shf.l.wrap.b32 	%r23807, %r23806, %r23806, 16;
	add.s32 	%r23808, %r23790, %r23807;
	xor.b32  	%r23809, %r23780, %r23808;
	shf.l.wrap.b32 	%r23810, %r23809, %r23809, 12;
	add.s32 	%r23811, %r23805, %r23810;
	xor.b32  	%r23812, %r23807, %r23811;
	shf.l.wrap.b32 	%r23813, %r23812, %r23812, 8;
	add.s32 	%r23814, %r23808, %r23813;
	xor.b32  	%r23815, %r23810, %r23814;
	shf.l.wrap.b32 	%r23816, %r23815, %r23815, 7;
	add.s32 	%r23817, %r23775, %r23792;
	xor.b32  	%r23818, %r23765, %r23817;
	shf.l.wrap.b32 	%r23819, %r23818, %r23818, 16;
	add.s32 	%r23820, %r23754, %r23819;
	xor.b32  	%r23821, %r23792, %r23820;
	shf.l.wrap.b32 	%r23822, %r23821, %r23821, 12;
	add.s32 	%r23823, %r23817, %r23822;
	xor.b32  	%r23824, %r23819, %r23823;
	shf.l.wrap.b32 	%r23825, %r23824, %r23824, 8;
	add.s32 	%r23826, %r23820, %r23825;
	xor.b32  	%r23827, %r23822, %r23826;
	shf.l.wrap.b32 	%r23828, %r23827, %r23827, 7;
	add.s32 	%r23829, %r23787, %r23756;
	xor.b32  	%r23830, %r23777, %r23829;
	shf.l.wrap.b32 	%r23831, %r23830, %r23830, 16;
	add.s32 	%r23832, %r23766, %r23831;
	xor.b32  	%r23833, %r23756, %r23832;
	shf.l.wrap.b32 	%r23834, %r23833, %r23833, 12;
	add.s32 	%r23835, %r23829, %r23834;
	xor.b32  	%r23836, %r23831, %r23835;
	shf.l.wrap.b32 	%r23837, %r23836, %r23836, 8;
	add.s32 	%r23838, %r23832, %r23837;
	xor.b32  	%r23839, %r23834, %r23838;
	shf.l.wrap.b32 	%r23840, %r23839, %r23839, 7;
	add.s32 	%r54758, %r23457, %r23799;
	add.s32 	%r54759, %r54766, %r23840;
	add.s32 	%r54757, %r23469, %r23811;
	add.s32 	%r54760, %r54765, %r23804;
	add.s32 	%r54756, %r23481, %r23823;
	add.s32 	%r54761, %r54764, %r23816;
	add.s32 	%r54755, %r23493, %r23835;
	add.s32 	%r54762, %r54763, %r23828;
	xor.b32  	%r23841, %r23458, 1;
	shf.l.wrap.b32 	%r23842, %r23458, %r23841, 16;
	add.s32 	%r23843, %r54766, %r23842;
	xor.b32  	%r23844, %r54766, %r23843;
	shf.l.wrap.b32 	%r23845, %r23844, %r23844, 12;
	add.s32 	%r23846, %r23458, %r23845;
	xor.b32  	%r23847, %r23842, %r23846;
	shf.l.wrap.b32 	%r23848, %r23847, %r23847, 8;
	add.s32 	%r23849, %r23843, %r23848;
	xor.b32  	%r23850, %r23845, %r23849;
	shf.l.wrap.b32 	%r23851, %r23850, %r23850, 7;
	add.s32 	%r23852, %r23846, %r23480;
	xor.b32  	%r23853, %r23501, %r23852;
	shf.l.wrap.b32 	%r23854, %r23853, %r23853, 16;
	add.s32 	%r23855, %r23490, %r23854;
	xor.b32  	%r23856, %r23480, %r23855;
	shf.l.wrap.b32 	%r23857, %r23856, %r23856, 12;
	add.s32 	%r23858, %r23852, %r23857;
	xor.b32  	%r23859, %r23854, %r23858;
	shf.l.wrap.b32 	%r23860, %r23859, %r23859, 8;
	add.s32 	%r23861, %r23855, %r23860;
	xor.b32  	%r23862, %r23857, %r23861;
	shf.l.wrap.b32 	%r23863, %r23862, %r23862, 7;
	xor.b32  	%r23864, %r23848, %r23517;
	shf.l.wrap.b32 	%r23865, %r23864, %r23864, 16;
	add.s32 	%r23866, %r23502, %r23865;
	xor.b32  	%r23867, %r23492, %r23866;
	shf.l.wrap.b32 	%r23868, %r23867, %r23867, 12;
	add.s32 	%r23869, %r23517, %r23868;
	xor.b32  	%r23870, %r23865, %r23869;
	shf.l.wrap.b32 	%r23871, %r23870, %r23870, 8;
	add.s32 	%r23872, %r23866, %r23871;
	xor.b32  	%r23873, %r23868, %r23872;
	shf.l.wrap.b32 	%r23874, %r23873, %r23873, 7;
	add.s32 	%r23875, %r23849, %r23531;
	xor.b32  	%r23876, %r23504, %r23875;
	shf.l.wrap.b32 	%r23877, %r23876, %r23876, 12;
	add.s32 	%r23878, %r23529, %r23877;
	xor.b32  	%r23879, %r23531, %r23878;
	shf.l.wrap.b32 	%r23880, %r23879, %r23879, 8;
	add.s32 	%r23881, %r23875, %r23880;
	xor.b32  	%r23882, %r23877, %r23881;
	shf.l.wrap.b32 	%r23883, %r23882, %r23882, 7;
	add.s32 	%r23884, %r23499, %r23851;
	xor.b32  	%r23885, %r23489, %r23884;
	shf.l.wrap.b32 	%r23886, %r23885, %r23885, 16;
	add.s32 	%r23887, %r23478, %r23886;
	xor.b32  	%r23888, %r23851, %r23887;
	shf.l.wrap.b32 	%r23889, %r23888, %r23888, 12;
	add.s32 	%r23890, %r23884, %r23889;
	xor.b32  	%r23891, %r23886, %r23890;
	shf.l.wrap.b32 	%r23892, %r23891, %r23891, 8;
	add.s32 	%r23893, %r23887, %r23892;
	xor.b32  	%r23894, %r23889, %r23893;
	shf.l.wrap.b32 	%r23895, %r23894, %r23894, 7;
	add.s32 	%r23896, %r23858, %r23895;
	xor.b32  	%r23897, %r23871, %r23896;
	shf.l.wrap.b32 	%r23898, %r23897, %r23897, 16;
	add.s32 	%r23899, %r23881, %r23898;
	xor.b32  	%r23900, %r23895, %r23899;
	shf.l.wrap.b32 	%r23901, %r23900, %r23900, 12;
	add.s32 	%r23902, %r23896, %r23901;
	xor.b32  	%r23903, %r23898, %r23902;
	shf.l.wrap.b32 	%r23904, %r23903, %r23903, 8;
	add.s32 	%r23905, %r23899, %r23904;
	xor.b32  	%r23906, %r23901, %r23905;
	shf.l.wrap.b32 	%r23907, %r23906, %r23906, 7;
	add.s32 	%r23908, %r23869, %r23863;
	xor.b32  	%r23909, %r23880, %r23908;
	shf.l.wrap.b32 	%r23910, %r23909, %r23909, 16;
	add.s32 	%r23911, %r23893, %r23910;
	xor.b32  	%r23912, %r23863, %r23911;
	shf.l.wrap.b32 	%r23913, %r23912, %r23912, 12;
	add.s32 	%r23914, %r23908, %r23913;
	xor.b32  	%r23915, %r23910, %r23914;
	shf.l.wrap.b32 	%r23916, %r23915, %r23915, 8;
	add.s32 	%r23917, %r23911, %r23916;
	xor.b32  	%r23918, %r23913, %r23917;
	shf.l.wrap.b32 	%r23919, %r23918, %r23918, 7;
	add.s32 	%r23920, %r23878, %r23874;
	xor.b32  	%r23921, %r23892, %r23920;
	shf.l.wrap.b32 	%r23922, %r23921, %r23921, 16;
	add.s32 	%r23923, %r23861, %r23922;
	xor.b32  	%r23924, %r23874, %r23923;
	shf.l.wrap.b32 	%r23925, %r23924, %r23924, 12;
	add.s32 	%r23926, %r23920, %r23925;
	xor.b32  	%r23927, %r23922, %r23926;
	shf.l.wrap.b32 	%r23928, %r23927, %r23927, 8;
	add.s32 	%r23929, %r23923, %r23928;
	xor.b32  	%r23930, %r23925, %r23929;
	shf.l.wrap.b32 	%r23931, %r23930, %r23930, 7;
	add.s32 	%r23932, %r23890, %r23883;
	xor.b32  	%r23933, %r23860, %r23932;
	shf.l.wrap.b32 	%r23934, %r23933, %r23933, 16;
	add.s32 	%r23935, %r23872, %r23934;
	xor.b32  	%r23936, %r23883, %r23935;
	shf.l.wrap.b32 	%r23937, %r23936, %r23936, 12;
	add.s32 	%r23938, %r23932, %r23937;
	xor.b32  	%r23939, %r23934, %r23938;
	shf.l.wrap.b32 	%r23940, %r23939, %r23939, 8;
	add.s32 	%r23941, %r23935, %r23940;
	xor.b32  	%r23942, %r23937, %r23941;
	shf.l.wrap.b32 	%r23943, %r23942, %r23942, 7;
	add.s32 	%r23944, %r23902, %r23919;
	xor.b32  	%r23945, %r23940, %r23944;
	shf.l.wrap.b32 	%r23946, %r23945, %r23945, 16;
	add.s32 	%r23947, %r23929, %r23946;
	xor.b32  	%r23948, %r23919, %r23947;
	shf.l.wrap.b32 	%r23949, %r23948, %r23948, 12;
	add.s32 	%r23950, %r23944, %r23949;
	xor.b32  	%r23951, %r23946, %r23950;
	shf.l.wrap.b32 	%r23952, %r23951, %r23951, 8;
	add.s32 	%r23953, %r23947, %r23952;
	xor.b32  	%r23954, %r23949, %r23953;
	shf.l.wrap.b32 	%r23955, %r23954, %r23954, 7;
	add.s32 	%r23956, %r23914, %r23931;
	xor.b32  	%r23957, %r23904, %r23956;
	shf.l.wrap.b32 	%r23958, %r23957, %r23957, 16;
	add.s32 	%r23959, %r23941, %r23958;
	xor.b32  	%r23960, %r23931, %r23959;
	shf.l.wrap.b32 	%r23961, %r23960, %r23960, 12;
	add.s32 	%r23962, %r23956, %r23961;
	xor.b32  	%r23963, %r23958, %r23962;
	shf.l.wrap.b32 	%r23964, %r23963, %r23963, 8;
	add.s32 	%r23965, %r23959, %r23964;
	xor.b32  	%r23966, %r23961, %r23965;
	shf.l.wrap.b32 	%r23967, %r23966, %r23966, 7;
	add.s32 	%r23968, %r23926, %r23943;
	xor.b32  	%r23969, %r23916, %r23968;
	shf.l.wrap.b32 	%r23970, %r23969, %r23969, 16;
	add.s32 	%r23971, %r23905, %r23970;
	xor.b32  	%r23972, %r23943, %r23971;
	shf.l.wrap.b32 	%r23973, %r23972, %r23972, 12;
	add.s32 	%r23974, %r23968, %r23973;
	xor.b32  	%r23975, %r23970, %r23974;
	shf.l.wrap.b32 	%r23976, %r23975, %r23975, 8;
	add.s32 	%r23977, %r23971, %r23976;
	xor.b32  	%r23978, %r23973, %r23977;
	shf.l.wrap.b32 	%r23979, %r23978, %r23978, 7;
	add.s32 	%r23980, %r23938, %r23907;
	xor.b32  	%r23981, %r23928, %r23980;
	shf.l.wrap.b32 	%r23982, %r23981, %r23981, 16;
	add.s32 	%r23983, %r23917, %r23982;
	xor.b32  	%r23984, %r23907, %r23983;
	shf.l.wrap.b32 	%r23985, %r23984, %r23984, 12;
	add.s32 	%r23986, %r23980, %r23985;
	xor.b32  	%r23987, %r23982, %r23986;
	shf.l.wrap.b32 	%r23988, %r23987, %r23987, 8;
	add.s32 	%r23989, %r23983, %r23988;
	xor.b32  	%r23990, %r23985, %r23989;
	shf.l.wrap.b32 	%r23991, %r23990, %r23990, 7;
	add.s32 	%r23992, %r23950, %r23991;
	xor.b32  	%r23993, %r23964, %r23992;
	shf.l.wrap.b32 	%r23994, %r23993, %r23993, 16;
	add.s32 	%r23995, %r23977, %r23994;
	xor.b32  	%r23996, %r23991, %r23995;
	shf.l.wrap.b32 	%r23997, %r23996, %r23996, 12;
	add.s32 	%r23998, %r23992, %r23997;
	xor.b32  	%r23999, %r23994, %r23998;
	shf.l.wrap.b32 	%r24000, %r23999, %r23999, 8;
	add.s32 	%r24001, %r23995, %r24000;
	xor.b32  	%r24002, %r23997, %r24001;
	shf.l.wrap.b32 	%r24003, %r24002, %r24002, 7;
	add.s32 	%r24004, %r23962, %r23955;
	xor.b32  	%r24005, %r23976, %r24004;
	shf.l.wrap.b32 	%r24006, %r24005, %r24005, 16;
	add.s32 	%r24007, %r23989, %r24006;
	xor.b32  	%r24008, %r23955, %r24007;
	shf.l.wrap.b32 	%r24009, %r24008, %r24008, 12;
	add.s32 	%r24010, %r24004, %r24009;
	xor.b32  	%r24011, %r24006, %r24010;
	shf.l.wrap.b32 	%r24012, %r24011, %r24011, 8;
	add.s32 	%r24013, %r24007, %r24012;
	xor.b32  	%r24014, %r24009, %r24013;
	shf.l.wrap.b32 	%r24015, %r24014, %r24014, 7;
	add.s32 	%r24016, %r23974, %r23967;
	xor.b32  	%r24017, %r23988, %r24016;
	shf.l.wrap.b32 	%r24018, %r24017, %r24017, 16;
	add.s32 	%r24019, %r23953, %r24018;
	xor.b32  	%r24020, %r23967, %r24019;
	shf.l.wrap.b32 	%r24021, %r24020, %r24020, 12;
	add.s32 	%r24022, %r24016, %r24021;
	xor.b32  	%r24023, %r24018, %r24022;
	shf.l.wrap.b32 	%r24024, %r24023, %r24023, 8;
	add.s32 	%r24025, %r24019, %r24024;
	xor.b32  	%r24026, %r24021, %r24025;
	shf.l.wrap.b32 	%r24027, %r24026, %r24026, 7;
	add.s32 	%r24028, %r23986, %r23979;
	xor.b32  	%r24029, %r23952, %r24028;
	shf.l.wrap.b32 	%r24030, %r24029, %r24029, 16;
	add.s32 	%r24031, %r23965, %r24030;
	xor.b32  	%r24032, %r23979, %r24031;
	shf.l.wrap.b32 	%r24033, %r24032, %r24032, 12;
	add.s32 	%r24034, %r24028, %r24033;
	xor.b32  	%r24035, %r24030, %r24034;
	shf.l.wrap.b32 	%r24036, %r24035, %r24035, 8;
	add.s32 	%r24037, %r24031, %r24036;
	xor.b32  	%r24038, %r24033, %r24037;
	shf.l.wrap.b32 	%r24039, %r24038, %r24038, 7;
	add.s32 	%r24040, %r23998, %r24015;
	xor.b32  	%r24041, %r24036, %r24040;
	shf.l.wrap.b32 	%r24042, %r24041, %r24041, 16;
	add.s32 	%r24043, %r24025, %r24042;
	xor.b32  	%r24044, %r24015, %r24043;
	shf.l.wrap.b32 	%r24045, %r24044, %r24044, 12;
	add.s32 	%r24046, %r24040, %r24045;
	xor.b32  	%r24047, %r24042, %r24046;
	shf.l.wrap.b32 	%r24048, %r24047, %r24047, 8;
	add.s32 	%r24049, %r24043, %r24048;
	xor.b32  	%r24050, %r24045, %r24049;
	shf.l.wrap.b32 	%r24051, %r24050, %r24050, 7;
	add.s32 	%r24052, %r24010, %r24027;
	xor.b32  	%r24053, %r24000, %r24052;
	shf.l.wrap.b32 	%r24054, %r24053, %r24053, 16;
	add.s32 	%r24055, %r24037, %r24054;
	xor.b32  	%r24056, %r24027, %r24055;
	shf.l.wrap.b32 	%r24057, %r24056, %r24056, 12;
	add.s32 	%r24058, %r24052, %r24057;
	xor.b32  	%r24059, %r24054, %r24058;
	shf.l.wrap.b32 	%r24060, %r24059, %r24059, 8;
	add.s32 	%r24061, %r24055, %r24060;
	xor.b32  	%r24062, %r24057, %r24061;
	shf.l.wrap.b32 	%r24063, %r24062, %r24062, 7;
	add.s32 	%r24064, %r24022, %r24039;
	xor.b32  	%r24065, %r24012, %r24064;
	shf.l.wrap.b32 	%r24066, %r24065, %r24065, 16;
	add.s32 	%r24067, %r24001, %r24066;
	xor.b32  	%r24068, %r24039, %r24067;
	shf.l.wrap.b32 	%r24069, %r24068, %r24068, 12;
	add.s32 	%r24070, %r24064, %r24069;
	xor.b32  	%r24071, %r24066, %r24070;
	shf.l.wrap.b32 	%r24072, %r24071, %r24071, 8;
	add.s32 	%r24073, %r24067, %r24072;
	xor.b32  	%r24074, %r24069, %r24073;
	shf.l.wrap.b32 	%r24075, %r24074, %r24074, 7;
	add.s32 	%r24076, %r24034, %r24003;
	xor.b32  	%r24077, %r24024, %r24076;
	shf.l.wrap.b32 	%r24078, %r24077, %r24077, 16;
	add.s32 	%r24079, %r24013, %r24078;
	xor.b32  	%r24080, %r24003, %r24079;
	shf.l.wrap.b32 	%r24081, %r24080, %r24080, 12;
	add.s32 	%r24082, %r24076, %r24081;
	xor.b32  	%r24083, %r24078, %r24082;
	shf.l.wrap.b32 	%r24084, %r24083, %r24083, 8;
	add.s32 	%r24085, %r24079, %r24084;
	xor.b32  	%r24086, %r24081, %r24085;
	shf.l.wrap.b32 	%r24087, %r24086, %r24086, 7;
	add.s32 	%r24088, %r24046, %r24087;
	xor.b32  	%r24089, %r24060, %r24088;
	shf.l.wrap.b32 	%r24090, %r24089, %r24089, 16;
	add.s32 	%r24091, %r24073, %r24090;
	xor.b32  	%r24092, %r24087, %r24091;
	shf.l.wrap.b32 	%r24093, %r24092, %r24092, 12;
	add.s32 	%r24094, %r24088, %r24093;
	xor.b32  	%r24095, %r24090, %r24094;
	shf.l.wrap.b32 	%r24096, %r24095, %r24095, 8;
	add.s32 	%r24097, %r24058, %r24051;
	xor.b32  	%r24098, %r24072, %r24097;
	shf.l.wrap.b32 	%r24099, %r24098, %r24098, 16;
	add.s32 	%r24100, %r24085, %r24099;
	xor.b32  	%r24101, %r24051, %r24100;
	shf.l.wrap.b32 	%r24102, %r24101, %r24101, 12;
	add.s32 	%r24103, %r24097, %r24102;
	xor.b32  	%r24104, %r24099, %r24103;
	shf.l.wrap.b32 	%r24105, %r24104, %r24104, 8;
	add.s32 	%r24106, %r24100, %r24105;
	xor.b32  	%r24107, %r24102, %r24106;
	shf.l.wrap.b32 	%r24108, %r24107, %r24107, 7;
	add.s32 	%r24109, %r24070, %r24063;
	xor.b32  	%r24110, %r24084, %r24109;
	shf.l.wrap.b32 	%r24111, %r24110, %r24110, 16;
	add.s32 	%r24112, %r24049, %r24111;
	xor.b32  	%r24113, %r24063, %r24112;
	shf.l.wrap.b32 	%r24114, %r24113, %r24113, 12;
	add.s32 	%r24115, %r24109, %r24114;
	xor.b32  	%r24116, %r24111, %r24115;
	shf.l.wrap.b32 	%r24117, %r24116, %r24116, 8;
	add.s32 	%r24118, %r24112, %r24117;
	xor.b32  	%r24119, %r24114, %r24118;
	shf.l.wrap.b32 	%r24120, %r24119, %r24119, 7;
	add.s32 	%r24121, %r24082, %r24075;
	xor.b32  	%r24122, %r24048, %r24121;
	shf.l.wrap.b32 	%r24123, %r24122, %r24122, 16;
	add.s32 	%r24124, %r24061, %r24123;
	xor.b32  	%r24125, %r24075, %r24124;
	shf.l.wrap.b32 	%r24126, %r24125, %r24125, 12;
	add.s32 	%r24127, %r24121, %r24126;
	xor.b32  	%r24128, %r24123, %r24127;
	shf.l.wrap.b32 	%r24129, %r24128, %r24128, 8;
	add.s32 	%r24130, %r24124, %r24129;
	add.s32 	%r24131, %r24094, %r24108;
	xor.b32  	%r24132, %r24129, %r24131;
	shf.l.wrap.b32 	%r24133, %r24132, %r24132, 16;
	add.s32 	%r24134, %r24118, %r24133;
	xor.b32  	%r24135, %r24108, %r24134;
	shr.u32 	%r24136, %r24135, 20;
	add.s32 	%r24137, %r24131, %r24136;
	add.s32 	%r24138, %r24103, %r24120;
	xor.b32  	%r24139, %r24096, %r24138;
	shf.l.wrap.b32 	%r24140, %r24139, %r24139, 16;
	add.s32 	%r24141, %r24130, %r24140;
	xor.b32  	%r24142, %r24120, %r24141;
	shr.u32 	%r24143, %r24142, 20;
	add.s32 	%r24144, %r24138, %r24143;
	add.s32 	%r24145, %r23457, %r24137;
	add.s32 	%r24146, %r23469, %r24144;
	cvt.u32.u16 	%r24147, %rs135;
	add.s32 	%r24148, %r24147, %r54754;
	add.s32 	%r24149, %r24148, -11;
	not.b32 	%r24150, %r24149;
	add.s32 	%r24151, %r24150, %r2576;
	mov.u32 	%r24152, %ctaid.x;
	shl.b32 	%r24153, %r24152, 11;
	mov.u32 	%r24154, %tid.x;
	and.b32  	%r24155, %r24154, 31;
	or.b32  	%r24156, %r24153, %r24155;
	shl.b32 	%r24157, %r24154, 3;
	and.b32  	%r24158, %r24157, 7936;
	add.s32 	%r24159, %r54317, %r24158;
	add.s32 	%r24160, %r24156, %r24159;
	shr.u32 	%r24161, %r24160, %r24151;
	and.b32  	%r24162, %r24161, 1;
	setp.eq.b32 	%p212, %r24162, 1;
	selp.b32 	%r24163, %r24146, %r24145, %p212;
	cvt.u16.u32 	%rs497, %r24163;
	and.b16  	%rs795, %rs497, 1;
	and.b16  	%rs498, %rs793, 255;
	setp.ne.s16 	%p213, %rs498, 1;
	@%p213 bra 	$L__BB4_271;
	ld.param.u64 	%rd834, [fused_batch_pir_kernel_optimized_16_param_1];
	cvt.u32.u16 	%r24164, %rs135;
	add.s32 	%r24165, %r24164, %r54754;
	add.s32 	%r24166, %r24165, -11;
	not.b32 	%r24167, %r24166;
	add.s32 	%r24168, %r24167, %r2576;
	mov.u32 	%r24169, %ctaid.x;
	shl.b32 	%r24170, %r24169, 11;
	mov.u32 	%r24171, %tid.x;
	and.b32  	%r24172, %r24171, 31;
	or.b32  	%r24173, %r24170, %r24172;
	shl.b32 	%r24174, %r24171, 3;
	and.b32  	%r24175, %r24174, 7936;
	add.s32 	%r24176, %r54317, %r24175;
	add.s32 	%r24177, %r24173, %r24176;
	shr.u32 	%r24178, %r24177, %r24168;
	and.b32  	%r24179, %r24178, 1;
	setp.eq.b32 	%p214, %r24179, 1;
	cvt.u64.u32 	%rd273, %r54754;
	cvt.u64.u16 	%rd274, %rs135;
	add.s64 	%rd275, %rd273, %rd274;
	cvta.to.global.u64 	%rd276, %rd834;
	shl.b64 	%rd277, %rd275, 4;
	add.s64 	%rd278, %rd276, %rd277;
	ld.global.u32 	%r24180, [%rd278+8628];
	selp.b32 	%r24181, %r54759, %r54758, %p214;
	xor.b32  	%r24182, %r24181, %r24180;
	selp.b32 	%r24183, %r54760, %r54757, %p214;
	selp.b32 	%r54758, %r54758, %r24182, %p214;
	selp.b32 	%r54759, %r24182, %r54759, %p214;
	ld.global.u32 	%r24184, [%rd278+8632];
	xor.b32  	%r24185, %r24183, %r24184;
	selp.b32 	%r24186, %r54761, %r54756, %p214;
	selp.b32 	%r54757, %r54757, %r24185, %p214;
	selp.b32 	%r54760, %r24185, %r54760, %p214;
	ld.global.u32 	%r24187, [%rd278+8636];
	xor.b32  	%r24188, %r24186, %r24187;
	selp.b32 	%r24189, %r54762, %r54755, %p214;
	selp.b32 	%r54756, %r54756, %r24188, %p214;
	selp.b32 	%r54761, %r24188, %r54761, %p214;
	ld.global.u32 	%r24190, [%rd278+8640];
	xor.b32  	%r24191, %r24189, %r24190;
	selp.b64 	%rd279, 445, 420, %p214;
	selp.b32 	%r54755, %r54755, %r24191, %p214;
	selp.b32 	%r54762, %r24191, %r54762, %p214;
	add.s64 	%rd280, %rd279, %rd275;
	add.s64 	%rd281, %rd280, %rd276;
	ld.global.u8 	%rs499, [%rd281+8773];
	xor.b16  	%rs795, %rs499, %rs795;
$L__BB4_271:
	cvt.u32.u16 	%r24192, %rs135;
	add.s32 	%r24193, %r24192, -11;
	add.s32 	%r24194, %r54754, %r24193;
	not.b32 	%r24195, %r24194;
	add.s32 	%r24196, %r24195, %r2576;
	mov.u32 	%r24197, %ctaid.x;
	shl.b32 	%r24198, %r24197, 11;
	mov.u32 	%r24199, %tid.x;
	and.b32  	%r24200, %r24199, 31;
	or.b32  	%r24201, %r24198, %r24200;
	shl.b32 	%r24202, %r24199, 3;
	and.b32  	%r24203, %r24202, 7936;
	add.s32 	%r24204, %r54317, %r24203;
	add.s32 	%r24205, %r24201, %r24204;
	shr.u32 	%r24206, %r24205, %r24196;
	and.b32  	%r24207, %r24206, 1;
	setp.eq.b32 	%p215, %r24207, 1;
	selp.b32 	%r54766, %r54759, %r54758, %p215;
	selp.b32 	%r54765, %r54760, %r54757, %p215;
	selp.b32 	%r54764, %r54761, %r54756, %p215;
	selp.b32 	%r54763, %r54762, %r54755, %p215;
	add.s32 	%r54754, %r54754, 1;
	sub.s32 	%r24208, %r2576, %r24193;
	setp.ne.s32 	%p216, %r54754, %r24208;
	mov.u16 	%rs793, %rs795;
	@%p216 bra 	$L__BB4_269;
$L__BB4_272:
	and.b16  	%rs500, %rs795, 255;
	setp.ne.s16 	%p217, %rs500, 1;
	@%p217 bra 	$L__BB4_274;
	ld.param.u64 	%rd835, [fused_batch_pir_kernel_optimized_16_param_1];
	cvta.to.global.u64 	%rd282, %rd835;
	ld.global.u32 	%r24209, [%rd282+9256];
	xor.b32  	%r54766, %r54766, %r24209;
$L__BB4_274:
	@%p217 bra 	$L__BB4_276;
	ld.param.u64 	%rd836, [fused_batch_pir_kernel_optimized_16_param_1];
	cvta.to.global.u64 	%rd283, %rd836;
	ld.global.u32 	%r24210, [%rd283+9260];
	xor.b32  	%r54765, %r54765, %r24210;
$L__BB4_276:
	@%p217 bra 	$L__BB4_278;
	ld.param.u64 	%rd837, [fused_batch_pir_kernel_optimized_16_param_1];
	cvta.to.global.u64 	%rd284, %rd837;
	ld.global.u32 	%r24211, [%rd284+9264];
	xor.b32  	%r54764, %r54764, %r24211;
$L__BB4_278:
	@%p217 bra 	$L__BB4_280;
	ld.param.u64 	%rd838, [fused_batch_pir_kernel_optimized_16_param_1];
	cvta.to.global.u64 	%rd285, %rd838;
	ld.global.u32 	%r24212, [%rd285+9268];
	xor.b32  	%r54763, %r54763, %r24212;
$L__BB4_280:
	ld.param.u32 	%r52729, [fused_batch_pir_kernel_optimized_16_param_4];
	mov.u32 	%r24214, %ctaid.x;
	shl.b32 	%r24215, %r24214, 11;
	mov.u32 	%r24216, %tid.x;
	and.b32  	%r24217, %r24216, 31;
	or.b32  	%r24218, %r24215, %r24217;
	shl.b32 	%r24219, %r24216, 3;
	and.b32  	%r24220, %r24219, 7936;
	add.s32 	%r24221, %r54317, %r24220;
	add.s32 	%r24222, %r24218, %r24221;
	setp.ge.s32 	%p221, %r24222, %r52729;
	mov.b32 	%r54787, 0;
	mov.u32 	%r54788, %r54787;
	mov.u32 	%r54789, %r54787;
	mov.u32 	%r54790, %r54787;
	@%p221 bra 	$L__BB4_294;
	ld.param.u64 	%rd839, [fused_batch_pir_kernel_optimized_16_param_1];
	cvta.to.global.u64 	%rd286, %rd839;
	ld.global.u8 	%rs504, [%rd286+9289];
	max.u16 	%rs142, %rs504, 11;
	cvt.u32.u16 	%r24223, %rs142;
	ld.shared.u32 	%r54790, [s_mem+197756];
	ld.shared.v4.u32 	{%r54789, %r54788, %r54787, %r24224}, [s_mem+197760];
	mov.b64 	%rd287, {%r54787, %r24224};
	shr.u64 	%rd288, %rd287, 32;
	cvt.u16.u64 	%rs798, %rd288;
	cvt.u32.u16 	%r2630, %rs504;
	sub.s32 	%r24225, %r2630, %r24223;
	add.s32 	%r24226, %r24225, 11;
	setp.lt.s32 	%p222, %r24226, 1;
	@%p222 bra 	$L__BB4_286;
	mov.b32 	%r54778, 0;
	mov.u16 	%rs796, %rs798;
$L__BB4_283:
	.pragma "nounroll";
	ld.const.u32 	%r24228, [CHACHA_CONSTANTS];
	add.s32 	%r24229, %r24228, %r54790;
	shf.l.wrap.b32 	%r24230, %r24229, %r24229, 16;
	add.s32 	%r24231, %r54790, %r24230;
	xor.b32  	%r24232, %r54790, %r24231;
	shf.l.wrap.b32 	%r24233, %r24232, %r24232, 12;
	add.s32 	%r24234, %r24229, %r24233;
	xor.b32  	%r24235, %r24230, %r24234;
	shf.l.wrap.b32 	%r24236, %r24235, %r24235, 8;
	add.s32 	%r24237, %r24231, %r24236;
	xor.b32  	%r24238, %r24233, %r24237;
	shf.l.wrap.b32 	%r24239, %r24238, %r24238, 7;
	ld.const.u32 	%r24240, [CHACHA_CONSTANTS+4];
	add.s32 	%r24241, %r24240, %r54789;
	shf.l.wrap.b32 	%r24242, %r24241, %r24241, 16;
	add.s32 	%r24243, %r54789, %r24242;
	xor.b32  	%r24244, %r54789, %r24243;
	shf.l.wrap.b32 	%r24245, %r24244, %r24244, 12;
	add.s32 	%r24246, %r24241, %r24245;
	xor.b32  	%r24247, %r24242, %r24246;
	shf.l.wrap.b32 	%r24248, %r24247, %r24247, 8;
	add.s32 	%r24249, %r24243, %r24248;
	xor.b32  	%r24250, %r24245, %r24249;
	shf.l.wrap.b32 	%r24251, %r24250, %r24250, 7;
	ld.const.u32 	%r24252, [CHACHA_CONSTANTS+8];
	add.s32 	%r24253, %r24252, %r54788;
	shf.l.wrap.b32 	%r24254, %r24253, %r24253, 16;
	add.s32 	%r24255, %r54788, %r24254;
	xor.b32  	%r24256, %r54788, %r24255;
	shf.l.wrap.b32 	%r24257, %r24256, %r24256, 12;
	add.s32 	%r24258, %r24253, %r24257;
	xor.b32  	%r24259, %r24254, %r24258;
	shf.l.wrap.b32 	%r24260, %r24259, %r24259, 8;
	add.s32 	%r24261, %r24255, %r24260;
	xor.b32  	%r24262, %r24257, %r24261;
	shf.l.wrap.b32 	%r24263, %r24262, %r24262, 7;
	ld.const.u32 	%r24264, [CHACHA_CONSTANTS+12];
	add.s32 	%r24265, %r24264, %r54787;
	shf.l.wrap.b32 	%r24266, %r24265, %r24265, 16;
	add.s32 	%r24267, %r54787, %r24266;
	xor.b32  	%r24268, %r54787, %r24267;
	shf.l.wrap.b32 	%r24269, %r24268, %r24268, 12;
	add.s32 	%r24270, %r24265, %r24269;
	xor.b32  	%r24271, %r24266, %r24270;
	shf.l.wrap.b32 	%r24272, %r24271, %r24271, 8;
	add.s32 	%r24273, %r24267, %r24272;
	xor.b32  	%r24274, %r24269, %r24273;
	shf.l.wrap.b32 	%r24275, %r24274, %r24274, 7;
	add.s32 	%r24276, %r24234, %r24251;
	xor.b32  	%r24277, %r24272, %r24276;
	shf.l.wrap.b32 	%r24278, %r24277, %r24277, 16;
	add.s32 	%r24279, %r24261, %r24278;
	xor.b32  	%r24280, %r24251, %r24279;
	shf.l.wrap.b32 	%r24281, %r24280, %r24280, 12;
	add.s32 	%r24282, %r24276, %r24281;
	xor.b32  	%r24283, %r24278, %r24282;
	shf.l.wrap.b32 	%r24284, %r24283, %r24283, 8;
	add.s32 	%r24285, %r24279, %r24284;
	xor.b32  	%r24286, %r24281, %r24285;
	shf.l.wrap.b32 	%r24287, %r24286, %r24286, 7;
	add.s32 	%r24288, %r24246, %r24263;
	xor.b32  	%r24289, %r24236, %r24288;
	shf.l.wrap.b32 	%r24290, %r24289, %r24289, 16;
	add.s32 	%r24291, %r24273, %r24290;
	xor.b32  	%r24292, %r24263, %r24291;
	shf.l.wrap.b32 	%r24293, %r24292, %r24292, 12;
	add.s32 	%r24294, %r24288, %r24293;
	xor.b32  	%r24295, %r24290, %r24294;
	shf.l.wrap.b32 	%r24296, %r24295, %r24295, 8;
	add.s32 	%r24297, %r24291, %r24296;
	xor.b32  	%r24298, %r24293, %r24297;
	shf.l.wrap.b32 	%r24299, %r24298, %r24298, 7;
	add.s32 	%r24300, %r24258, %r24275;
	xor.b32  	%r24301, %r24248, %r24300;
	shf.l.wrap.b32 	%r24302, %r24301, %r24301, 16;
	add.s32 	%r24303, %r24237, %r24302;
	xor.b32  	%r24304, %r24275, %r24303;
	shf.l.wrap.b32 	%r24305, %r24304, %r24304, 12;
	add.s32 	%r24306, %r24300, %r24305;
	xor.b32  	%r24307, %r24302, %r24306;
	shf.l.wrap.b32 	%r24308, %r24307, %r24307, 8;
	add.s32 	%r24309, %r24303, %r24308;
	xor.b32  	%r24310, %r24305, %r24309;
	shf.l.wrap.b32 	%r24311, %r24310, %r24310, 7;
	add.s32 	%r24312, %r24270, %r24239;
	xor.b32  	%r24313, %r24260, %r24312;
	shf.l.wrap.b32 	%r24314, %r24313, %r24313, 16;
	add.s32 	%r24315, %r24249, %r24314;
	xor.b32  	%r24316, %r24239, %r24315;
	shf.l.wrap.b32 	%r24317, %r24316, %r24316, 12;
	add.s32 	%r24318, %r24312, %r24317;
	xor.b32  	%r24319, %r24314, %r24318;
	shf.l.wrap.b32 	%r24320, %r24319, %r24319, 8;
	add.s32 	%r24321, %r24315, %r24320;
	xor.b32  	%r24322, %r24317, %r24321;
	shf.l.wrap.b32 	%r24323, %r24322, %r24322, 7;
	add.s32 	%r24324, %r24282, %r24323;
	xor.b32  	%r24325, %r24296, %r24324;
	shf.l.wrap.b32 	%r24326, %r24325, %r24325, 16;
	add.s32 	%r24327, %r24309, %r24326;
	xor.b32  	%r24328, %r24323, %r24327;
	shf.l.wrap.b32 	%r24329, %r24328, %r24328, 12;
	add.s32 	%r24330, %r24324, %r24329;
	xor.b32  	%r24331, %r24326, %r24330;
	shf.l.wrap.b32 	%r24332, %r24331, %r24331, 8;
	add.s32 	%r24333, %r24327, %r24332;
	xor.b32  	%r24334, %r24329, %r24333;
	shf.l.wrap.b32 	%r24335, %r24334, %r24334, 7;
	add.s32 	%r24336, %r24294, %r24287;
	xor.b32  	%r24337, %r24308, %r24336;
	shf.l.wrap.b32 	%r24338, %r24337, %r24337, 16;
	add.s32 	%r24339, %r24321, %r24338;
	xor.b32  	%r24340, %r24287, %r24339;
	shf.l.wrap.b32 	%r24341, %r24340, %r24340, 12;
	add.s32 	%r24342, %r24336, %r24341;
	xor.b32  	%r24343, %r24338, %r24342;
	shf.l.wrap.b32 	%r24344, %r24343, %r24343, 8;
	add.s32 	%r24345, %r24339, %r24344;
	xor.b32  	%r24346, %r24341, %r24345;
	shf.l.wrap.b32 	%r24347, %r24346, %r24346, 7;
	add.s32 	%r24348, %r24306, %r24299;
	xor.b32  	%r24349, %r24320, %r24348;
	shf.l.wrap.b32 	%r24350, %r24349, %r24349, 16;
	add.s32 	%r24351, %r24285, %r24350;
	xor.b32  	%r24352, %r24299, %r24351;
	shf.l.wrap.b32 	%r24353, %r24352, %r24352, 12;
	add.s32 	%r24354, %r24348, %r24353;
	xor.b32  	%r24355, %r24350, %r24354;
	shf.l.wrap.b32 	%r24356, %r24355, %r24355, 8;
	add.s32 	%r24357, %r24351, %r24356;
	xor.b32  	%r24358, %r24353, %r24357;
	shf.l.wrap.b32 	%r24359, %r24358, %r24358, 7;
	add.s32 	%r24360, %r24318, %r24311;
	xor.b32  	%r24361, %r24284, %r24360;
	shf.l.wrap.b32 	%r24362, %r24361, %r24361, 16;
	add.s32 	%r24363, %r24297, %r24362;
	xor.b32  	%r24364, %r24311, %r24363;
	shf.l.wrap.b32 	%r24365, %r24364, %r24364, 12;
	add.s32 	%r24366, %r24360, %r24365;
	xor.b32  	%r24367, %r24362, %r24366;
	shf.l.wrap.b32 	%r24368, %r24367, %r24367, 8;
	add.s32 	%r24369, %r24363, %r24368;
	xor.b32  	%r24370, %r24365, %r24369;
	shf.l.wrap.b32 	%r24371, %r24370, %r24370, 7;
	add.s32 	%r24372, %r24330, %r24347;
	xor.b32  	%r24373, %r24368, %r24372;
	shf.l.wrap.b32 	%r24374, %r24373, %r24373, 16;
	add.s32 	%r24375, %r24357, %r24374;
	xor.b32  	%r24376, %r24347, %r24375;
	shf.l.wrap.b32 	%r24377, %r24376, %r24376, 12;
	add.s32 	%r24378, %r24372, %r24377;
	xor.b32  	%r24379, %r24374, %r24378;
	shf.l.wrap.b32 	%r24380, %r24379, %r24379, 8;
	add.s32 	%r24381, %r24375, %r24380;
	xor.b32  	%r24382, %r24377, %r24381;
	shf.l.wrap.b32 	%r24383, %r24382, %r24382, 7;
	add.s32 	%r24384, %r24342, %r24359;
	xor.b32  	%r24385, %r24332, %r24384;
	shf.l.wrap.b32 	%r24386, %r24385, %r24385, 16;
	add.s32 	%r24387, %r24369, %r24386;
	xor.b32  	%r24388, %r24359, %r24387;
	shf.l.wrap.b32 	%r24389, %r24388, %r24388, 12;
	add.s32 	%r24390, %r24384, %r24389;
	xor.b32  	%r24391, %r24386, %r24390;
	shf.l.wrap.b32 	%r24392, %r24391, %r24391, 8;
	add.s32 	%r24393, %r24387, %r24392;
	xor.b32  	%r24394, %r24389, %r24393;
	shf.l.wrap.b32 	%r24395, %r24394, %r24394, 7;
	add.s32 	%r24396, %r24354, %r24371;
	xor.b32  	%r24397, %r24344, %r24396;
	shf.l.wrap.b32 	%r24398, %r24397, %r24397, 16;
	add.s32 	%r24399, %r24333, %r24398;
	xor.b32  	%r24400, %r24371, %r24399;
	shf.l.wrap.b32 	%r24401, %r24400, %r24400, 12;
	add.s32 	%r24402, %r24396, %r24401;
	xor.b32  	%r24403, %r24398, %r24402;
	shf.l.wrap.b32 	%r24404, %r24403, %r24403, 8;
	add.s32 	%r24405, %r24399, %r24404;
	xor.b32  	%r24406, %r24401, %r24405;
	shf.l.wrap.b32 	%r24407, %r24406, %r24406, 7;
	add.s32 	%r24408, %r24366, %r24335;
	xor.b32  	%r24409, %r24356, %r24408;
	shf.l.wrap.b32 	%r24410, %r24409, %r24409, 16;
	add.s32 	%r24411, %r24345, %r24410;
	xor.b32  	%r24412, %r24335, %r24411;
	shf.l.wrap.b32 	%r24413, %r24412, %r24412, 12;
	add.s32 	%r24414, %r24408, %r24413;
	xor.b32  	%r24415, %r24410, %r24414;
	shf.l.wrap.b32 	%r24416, %r24415, %r24415, 8;
	add.s32 	%r24417, %r24411, %r24416;
	xor.b32  	%r24418, %r24413, %r24417;
	shf.l.wrap.b32 	%r24419, %r24418, %r24418, 7;
	add.s32 	%r24420, %r24378, %r24419;
	xor.b32  	%r24421, %r24392, %r24420;
	shf.l.wrap.b32 	%r24422, %r24421, %r24421, 16;
	add.s32 	%r24423, %r24405, %r24422;
	xor.b32  	%r24424, %r24419, %r24423;
	shf.l.wrap.b32 	%r24425, %r24424, %r24424, 12;
	add.s32 	%r24426, %r24420, %r24425;
	xor.b32  	%r24427, %r24422, %r24426;
	shf.l.wrap.b32 	%r24428, %r24427, %r24427, 8;
	add.s32 	%r24429, %r24423, %r24428;
	xor.b32  	%r24430, %r24425, %r24429;
	shf.l.wrap.b32 	%r24431, %r24430, %r24430, 7;
	add.s32 	%r24432, %r24390, %r24383;
	xor.b32  	%r24433, %r24404, %r24432;
	shf.l.wrap.b32 	%r24434, %r24433, %r24433, 16;
	add.s32 	%r24435, %r24417, %r24434;
	xor.b32  	%r24436, %r24383, %r24435;
	shf.l.wrap.b32 	%r24437, %r24436, %r24436, 12;
	add.s32 	%r24438, %r24432, %r24437;
	xor.b32  	%r24439, %r24434, %r24438;
	shf.l.wrap.b32 	%r24440, %r24439, %r24439, 8;
	add.s32 	%r24441, %r24435, %r24440;
	xor.b32  	%r24442, %r24437, %r24441;
	shf.l.wrap.b32 	%r24443, %r24442, %r24442, 7;
	add.s32 	%r24444, %r24402, %r24395;
	xor.b32  	%r24445, %r24416, %r24444;
	shf.l.wrap.b32 	%r24446, %r24445, %r24445, 16;
	add.s32 	%r24447, %r24381, %r24446;
	xor.b32  	%r24448, %r24395, %r24447;
	shf.l.wrap.b32 	%r24449, %r24448, %r24448, 12;
	add.s32 	%r24450, %r24444, %r24449;
	xor.b32  	%r24451, %r24446, %r24450;
	shf.l.wrap.b32 	%r24452, %r24451, %r24451, 8;
	add.s32 	%r24453, %r24447, %r24452;
	xor.b32  	%r24454, %r24449, %r24453;
	shf.l.wrap.b32 	%r24455, %r24454, %r24454, 7;
	add.s32 	%r24456, %r24414, %r24407;
	xor.b32  	%r24457, %r24380, %r24456;
	shf.l.wrap.b32 	%r24458, %r24457, %r24457, 16;
	add.s32 	%r24459, %r24393, %r24458;
	xor.b32  	%r24460, %r24407, %r24459;
	shf.l.wrap.b32 	%r24461, %r24460, %r24460, 12;
	add.s32 	%r24462, %r24456, %r24461;
	xor.b32  	%r24463, %r24458, %r24462;
	shf.l.wrap.b32 	%r24464, %r24463, %r24463, 8;
	add.s32 	%r24465, %r24459, %r24464;
	xor.b32  	%r24466, %r24461, %r24465;
	shf.l.wrap.b32 	%r24467, %r24466, %r24466, 7;
	add.s32 	%r24468, %r24426, %r24443;
	xor.b32  	%r24469, %r24464, %r24468;
	shf.l.wrap.b32 	%r24470, %r24469, %r24469, 16;
	add.s32 	%r24471, %r24453, %r24470;
	xor.b32  	%r24472, %r24443, %r24471;
	shf.l.wrap.b32 	%r24473, %r24472, %r24472, 12;
	add.s32 	%r24474, %r24468, %r24473;
	xor.b32  	%r24475, %r24470, %r24474;
	shf.l.wrap.b32 	%r24476, %r24475, %r24475, 8;
	add.s32 	%r24477, %r24471, %r24476;
	xor.b32  	%r24478, %r24473, %r24477;
	shf.l.wrap.b32 	%r24479, %r24478, %r24478, 7;
	add.s32 	%r24480, %r24438, %r24455;
	xor.b32  	%r24481, %r24428, %r24480;
	shf.l.wrap.b32 	%r24482, %r24481, %r24481, 16;
	add.s32 	%r24483, %r24465, %r24482;
	xor.b32  	%r24484, %r24455, %r24483;
	shf.l.wrap.b32 	%r24485, %r24484, %r24484, 12;
	add.s32 	%r24486, %r24480, %r24485;
	xor.b32  	%r24487, %r24482, %r24486;
	shf.l.wrap.b32 	%r24488, %r24487, %r24487, 8;
	add.s32 	%r24489, %r24483, %r24488;
	xor.b32  	%r24490, %r24485, %r24489;
	shf.l.wrap.b32 	%r24491, %r24490, %r24490, 7;
	add.s32 	%r24492, %r24450, %r24467;
	xor.b32  	%r24493, %r24440, %r24492;
	shf.l.wrap.b32 	%r24494, %r24493, %r24493, 16;
	add.s32 	%r24495, %r24429, %r24494;
	xor.b32  	%r24496, %r24467, %r24495;
	shf.l.wrap.b32 	%r24497, %r24496, %r24496, 12;
	add.s32 	%r24498, %r24492, %r24497;
	xor.b32  	%r24499, %r24494, %r24498;
	shf.l.wrap.b32 	%r24500, %r24499, %r24499, 8;
	add.s32 	%r24501, %r24495, %r24500;
	xor.b32  	%r24502, %r24497, %r24501;
	shf.l.wrap.b32 	%r24503, %r24502, %r24502, 7;
	add.s32 	%r24504, %r24462, %r24431;
	xor.b32  	%r24505, %r24452, %r24504;
	shf.l.wrap.b32 	%r24506, %r24505, %r24505, 16;
	add.s32 	%r24507, %r24441, %r24506;
	xor.b32  	%r24508, %r24431, %r24507;
	shf.l.wrap.b32 	%r24509, %r24508, %r24508, 12;
	add.s32 	%r24510, %r24504, %r24509;
	xor.b32  	%r24511, %r24506, %r24510;
	shf.l.wrap.b32 	%r24512, %r24511, %r24511, 8;
	add.s32 	%r24513, %r24507, %r24512;
	xor.b32  	%r24514, %r24509, %r24513;
	shf.l.wrap.b32 	%r24515, %r24514, %r24514, 7;
	add.s32 	%r24516, %r24474, %r24515;
	xor.b32  	%r24517, %r24488, %r24516;
	shf.l.wrap.b32 	%r24518, %r24517, %r24517, 16;
	add.s32 	%r24519, %r24501, %r24518;
	xor.b32  	%r24520, %r24515, %r24519;
	shf.l.wrap.b32 	%r24521, %r24520, %r24520, 12;
	add.s32 	%r24522, %r24516, %r24521;
	xor.b32  	%r24523, %r24518, %r24522;
	shf.l.wrap.b32 	%r24524, %r24523, %r24523, 8;
	add.s32 	%r24525, %r24519, %r24524;
	xor.b32  	%r24526, %r24521, %r24525;
	shf.l.wrap.b32 	%r24527, %r24526, %r24526, 7;
	add.s32 	%r24528, %r24486, %r24479;
	xor.b32  	%r24529, %r24500, %r24528;
	shf.l.wrap.b32 	%r24530, %r24529, %r24529, 16;
	add.s32 	%r24531, %r24513, %r24530;
	xor.b32  	%r24532, %r24479, %r24531;
	shf.l.wrap.b32 	%r24533, %r24532, %r24532, 12;
	add.s32 	%r24534, %r24528, %r24533;
	xor.b32  	%r24535, %r24530, %r24534;
	shf.l.wrap.b32 	%r24536, %r24535, %r24535, 8;
	add.s32 	%r24537, %r24531, %r24536;
	xor.b32  	%r24538, %r24533, %r24537;
	shf.l.wrap.b32 	%r24539, %r24538, %r24538, 7;
	add.s32 	%r24540, %r24498, %r24491;
	xor.b32  	%r24541, %r24512, %r24540;
	shf.l.wrap.b32 	%r24542, %r24541, %r24541, 16;
	add.s32 	%r24543, %r24477, %r24542;
	xor.b32  	%r24544, %r24491, %r24543;
	shf.l.wrap.b32 	%r24545, %r24544, %r24544, 12;
	add.s32 	%r24546, %r24540, %r24545;
	xor.b32  	%r24547, %r24542, %r24546;
	shf.l.wrap.b32 	%r24548, %r24547, %r24547, 8;
	add.s32 	%r24549, %r24543, %r24548;
	xor.b32  	%r24550, %r24545, %r24549;
	shf.l.wrap.b32 	%r24551, %r24550, %r24550, 7;
	add.s32 	%r24552, %r24510, %r24503;
	xor.b32  	%r24553, %r24476, %r24552;
	shf.l.wrap.b32 	%r24554, %r24553, %r24553, 16;
	add.s32 	%r24555, %r24489, %r24554;
	xor.b32  	%r24556, %r24503, %r24555;
	shf.l.wrap.b32 	%r24557, %r24556, %r24556, 12;
	add.s32 	%r24558, %r24552, %r24557;
	xor.b32  	%r24559, %r24554, %r24558;
	shf.l.wrap.b32 	%r24560, %r24559, %r24559, 8;
	add.s32 	%r24561, %r24555, %r24560;
	xor.b32  	%r24562, %r24557, %r24561;
	shf.l.wrap.b32 	%r24563, %r24562, %r24562, 7;
	add.s32 	%r24564, %r24522, %r24539;
	xor.b32  	%r24565, %r24560, %r24564;
	shf.l.wrap.b32 	%r24566, %r24565, %r24565, 16;
	add.s32 	%r24567, %r24549, %r24566;
	xor.b32  	%r24568, %r24539, %r24567;
	shf.l.wrap.b32 	%r24569, %r24568, %r24568, 12;
	add.s32 	%r24570, %r24564, %r24569;
	xor.b32  	%r24571, %r24566, %r24570;
	shf.l.wrap.b32 	%r24572, %r24571, %r24571, 8;
	add.s32 	%r24573, %r24567, %r24572;
	xor.b32  	%r24574, %r24569, %r24573;
	shf.l.wrap.b32 	%r24575, %r24574, %r24574, 7;
	add.s32 	%r24576, %r24534, %r24551;
	xor.b32  	%r24577, %r24524, %r24576;
	shf.l.wrap.b32 	%r24578, %r24577, %r24577, 16;
	add.s32 	%r24579, %r24561, %r24578;
	xor.b32  	%r24580, %r24551, %r24579;
	shf.l.wrap.b32 	%r24581, %r24580, %r24580, 12;
	add.s32 	%r24582, %r24576, %r24581;
	xor.b32  	%r24583, %r24578, %r24582;
	shf.l.wrap.b32 	%r24584, %r24583, %r24583, 8;
	add.s32 	%r24585, %r24579, %r24584;
	xor.b32  	%r24586, %r24581, %r24585;
	shf.l.wrap.b32 	%r24587, %r24586, %r24586, 7;
	add.s32 	%r24588, %r24546, %r24563;
	xor.b32  	%r24589, %r24536, %r24588;
	shf.l.wrap.b32 	%r24590, %r24589, %r24589, 16;
	add.s32 	%r24591, %r24525, %r24590;
	xor.b32  	%r24592, %r24563, %r24591;
	shf.l.wrap.b32 	%r24593, %r24592, %r24592, 12;
	add.s32 	%r24594, %r24588, %r24593;
	xor.b32  	%r24595, %r24590, %r24594;
	shf.l.wrap.b32 	%r24596, %r24595, %r24595, 8;
	add.s32 	%r24597, %r24591, %r24596;
	xor.b32  	%r24598, %r24593, %r24597;
	shf.l.wrap.b32 	%r24599, %r24598, %r24598, 7;
	add.s32 	%r24600, %r24558, %r24527;
	xor.b32  	%r24601, %r24548, %r24600;
	shf.l.wrap.b32 	%r24602, %r24601, %r24601, 16;
	add.s32 	%r24603, %r24537, %r24602;
	xor.b32  	%r24604, %r24527, %r24603;
	shf.l.wrap.b32 	%r24605, %r24604, %r24604, 12;
	add.s32 	%r24606, %r24600, %r24605;
	xor.b32  	%r24607, %r24602, %r24606;
	shf.l.wrap.b32 	%r24608, %r24607, %r24607, 8;
	add.s32 	%r24609, %r24603, %r24608;
	xor.b32  	%r24610, %r24605, %r24609;
	shf.l.wrap.b32 	%r24611, %r24610, %r24610, 7;
	add.s32 	%r54782, %r24228, %r24570;
	add.s32 	%r54783, %r54790, %r24611;
	add.s32 	%r54781, %r24240, %r24582;
	add.s32 	%r54784, %r54789, %r24575;
	add.s32 	%r54780, %r24252, %r24594;
	add.s32 	%r54785, %r54788, %r24587;
	add.s32 	%r54779, %r24264, %r24606;
	add.s32 	%r54786, %r54787, %r24599;
	xor.b32  	%r24612, %r24229, 1;
	shf.l.wrap.b32 	%r24613, %r24229, %r24612, 16;
	add.s32 	%r24614, %r54790, %r24613;
	xor.b32  	%r24615, %r54790, %r24614;
	shf.l.wrap.b32 	%r24616, %r24615, %r24615, 12;
	add.s32 	%r24617, %r24229, %r24616;
	xor.b32  	%r24618, %r24613, %r24617;
	shf.l.wrap.b32 	%r24619, %r24618, %r24618, 8;
	add.s32 	%r24620, %r24614, %r24619;
	xor.b32  	%r24621, %r24616, %r24620;
	shf.l.wrap.b32 	%r24622, %r24621, %r24621, 7;
	add.s32 	%r24623, %r24617, %r24251;
	xor.b32  	%r24624, %r24272, %r24623;
	shf.l.wrap.b32 	%r24625, %r24624, %r24624, 16;
	add.s32 	%r24626, %r24261, %r24625;
	xor.b32  	%r24627, %r24251, %r24626;
	shf.l.wrap.b32 	%r24628, %r24627, %r24627, 12;
	add.s32 	%r24629, %r24623, %r24628;
	xor.b32  	%r24630, %r24625, %r24629;
	shf.l.wrap.b32 	%r24631, %r24630, %r24630, 8;
	add.s32 	%r24632, %r24626, %r24631;
	xor.b32  	%r24633, %r24628, %r24632;
	shf.l.wrap.b32 	%r24634, %r24633, %r24633, 7;
	xor.b32  	%r24635, %r24619, %r24288;
	shf.l.wrap.b32 	%r24636, %r24635, %r24635, 16;
	add.s32 	%r24637, %r24273, %r24636;
	xor.b32  	%r24638, %r24263, %r24637;
	shf.l.wrap.b32 	%r24639, %r24638, %r24638, 12;
	add.s32 	%r24640, %r24288, %r24639;
	xor.b32  	%r24641, %r24636, %r24640;
	shf.l.wrap.b32 	%r24642, %r24641, %r24641, 8;
	add.s32 	%r24643, %r24637, %r24642;
	xor.b32  	%r24644, %r24639, %r24643;
	shf.l.wrap.b32 	%r24645, %r24644, %r24644, 7;
	add.s32 	%r24646, %r24620, %r24302;
	xor.b32  	%r24647, %r24275, %r24646;
	shf.l.wrap.b32 	%r24648, %r24647, %r24647, 12;
	add.s32 	%r24649, %r24300, %r24648;
	xor.b32  	%r24650, %r24302, %r24649;
	shf.l.wrap.b32 	%r24651, %r24650, %r24650, 8;
	add.s32 	%r24652, %r24646, %r24651;
	xor.b32  	%r24653, %r24648, %r24652;
	shf.l.wrap.b32 	%r24654, %r24653, %r24653, 7;
	add.s32 	%r24655, %r24270, %r24622;
	xor.b32  	%r24656, %r24260, %r24655;
	shf.l.wrap.b32 	%r24657, %r24656, %r24656, 16;
	add.s32 	%r24658, %r24249, %r24657;
	xor.b32  	%r24659, %r24622, %r24658;
	shf.l.wrap.b32 	%r24660, %r24659, %r24659, 12;
	add.s32 	%r24661, %r24655, %r24660;
	xor.b32  	%r24662, %r24657, %r24661;
	shf.l.wrap.b32 	%r24663, %r24662, %r24662, 8;
	add.s32 	%r24664, %r24658, %r24663;
	xor.b32  	%r24665, %r24660, %r24664;
	shf.l.wrap.b32 	%r24666, %r24665, %r24665, 7;
	add.s32 	%r24667, %r24629, %r24666;
	xor.b32  	%r24668, %r24642, %r24667;
	shf.l.wrap.b32 	%r24669, %r24668, %r24668, 16;
	add.s32 	%r24670, %r24652, %r24669;
	xor.b32  	%r24671, %r24666, %r24670;
	shf.l.wrap.b32 	%r24672, %r24671, %r24671, 12;
	add.s32 	%r24673, %r24667, %r24672;
	xor.b32  	%r24674, %r24669, %r24673;
	shf.l.wrap.b32 	%r24675, %r24674, %r24674, 8;
	add.s32 	%r24676, %r24670, %r24675;
	xor.b32  	%r24677, %r24672, %r24676;
	shf.l.wrap.b32 	%r24678, %r24677, %r24677, 7;
	add.s32 	%r24679, %r24640, %r24634;
	xor.b32  	%r24680, %r24651, %r24679;
	shf.l.wrap.b32 	%r24681, %r24680, %r24680, 16;
	add.s32 	%r24682, %r24664, %r24681;
	xor.b32  	%r24683, %r24634, %r24682;
	shf.l.wrap.b32 	%r24684, %r24683, %r24683, 12;
	add.s32 	%r24685, %r24679, %r24684;
	xor.b32  	%r24686, %r24681, %r24685;
	shf.l.wrap.b32 	%r24687, %r24686, %r24686, 8;
	add.s32 	%r24688, %r24682, %r24687;
	xor.b32  	%r24689, %r24684, %r24688;
	shf.l.wrap.b32 	%r24690, %r24689, %r24689, 7;
	add.s32 	%r24691, %r24649, %r24645;
	xor.b32  	%r24692, %r24663, %r24691;
	shf.l.wrap.b32 	%r24693, %r24692, %r24692, 16;
	add.s32 	%r24694, %r24632, %r24693;
	xor.b32  	%r24695, %r24645, %r24694;
	shf.l.wrap.b32 	%r24696, %r24695, %r24695, 12;
	add.s32 	%r24697, %r24691, %r24696;
	xor.b32  	%r24698, %r24693, %r24697;
	shf.l.wrap.b32 	%r24699, %r24698, %r24698, 8;
	add.s32 	%r24700, %r24694, %r24699;
	xor.b32  	%r24701, %r24696, %r24700;
	shf.l.wrap.b32 	%r24702, %r24701, %r24701, 7;
	add.s32 	%r24703, %r24661, %r24654;
	xor.b32  	%r24704, %r24631, %r24703;
	shf.l.wrap.b32 	%r24705, %r24704, %r24704, 16;
	add.s32 	%r24706, %r24643, %r24705;
	xor.b32  	%r24707, %r24654, %r24706;
	shf.l.wrap.b32 	%r24708, %r24707, %r24707, 12;
	add.s32 	%r24709, %r24703, %r24708;
	xor.b32  	%r24710, %r24705, %r24709;
	shf.l.wrap.b32 	%r24711, %r24710, %r24710, 8;
	add.s32 	%r24712, %r24706, %r24711;
	xor.b32  	%r24713, %r24708, %r24712;
	shf.l.wrap.b32 	%r24714, %r24713, %r24713, 7;
	add.s32 	%r24715, %r24673, %r24690;
	xor.b32  	%r24716, %r24711, %r24715;
	shf.l.wrap.b32 	%r24717, %r24716, %r24716, 16;
	add.s32 	%r24718, %r24700, %r24717;
	xor.b32  	%r24719, %r24690, %r24718;
	shf.l.wrap.b32 	%r24720, %r24719, %r24719, 12;
	add.s32 	%r24721, %r24715, %r24720;
	xor.b32  	%r24722, %r24717, %r24721;
	shf.l.wrap.b32 	%r24723, %r24722, %r24722, 8;
	add.s32 	%r24724, %r24718, %r24723;
	xor.b32  	%r24725, %r24720, %r24724;
	shf.l.wrap.b32 	%r24726, %r24725, %r24725, 7;
	add.s32 	%r24727, %r24685, %r24702;
	xor.b32  	%r24728, %r24675, %r24727;
	shf.l.wrap.b32 	%r24729, %r24728, %r24728, 16;
	add.s32 	%r24730, %r24712, %r24729;
	xor.b32  	%r24731, %r24702, %r24730;
	shf.l.wrap.b32 	%r24732, %r24731, %r24731, 12;
	add.s32 	%r24733, %r24727, %r24732;
	xor.b32  	%r24734, %r24729, %r24733;
	shf.l.wrap.b32 	%r24735, %r24734, %r24734, 8;
	add.s32 	%r24736, %r24730, %r24735;
	xor.b32  	%r24737, %r24732, %r24736;
	shf.l.wrap.b32 	%r24738, %r24737, %r24737, 7;
	add.s32 	%r24739, %r24697, %r24714;
	xor.b32  	%r24740, %r24687, %r24739;
	shf.l.wrap.b32 	%r24741, %r24740, %r24740, 16;
	add.s32 	%r24742, %r24676, %r24741;
	xor.b32  	%r24743, %r24714, %r24742;
	shf.l.wrap.b32 	%r24744, %r24743, %r24743, 12;
	add.s32 	%r24745, %r24739, %r24744;
	xor.b32  	%r24746, %r24741, %r24745;
	shf.l.wrap.b32 	%r24747, %r24746, %r24746, 8;
	add.s32 	%r24748, %r24742, %r24747;
	xor.b32  	%r24749, %r24744, %r24748;
	shf.l.wrap.b32 	%r24750, %r24749, %r24749, 7;
	add.s32 	%r24751, %r24709, %r24678;
	xor.b32  	%r24752, %r24699, %r24751;
	shf.l.wrap.b32 	%r24753, %r24752, %r24752, 16;
	add.s32 	%r24754, %r24688, %r24753;
	xor.b32  	%r24755, %r24678, %r24754;
	shf.l.wrap.b32 	%r24756, %r24755, %r24755, 12;
	add.s32 	%r24757, %r24751, %r24756;
	xor.b32  	%r24758, %r24753, %r24757;
	shf.l.wrap.b32 	%r24759, %r24758, %r24758, 8;
	add.s32 	%r24760, %r24754, %r24759;
	xor.b32  	%r24761, %r24756, %r24760;
	shf.l.wrap.b32 	%r24762, %r24761, %r24761, 7;
	add.s32 	%r24763, %r24721, %r24762;
	xor.b32  	%r24764, %r24735, %r24763;
	shf.l.wrap.b32 	%r24765, %r24764, %r24764, 16;
	add.s32 	%r24766, %r24748, %r24765;
	xor.b32  	%r24767, %r24762, %r24766;
	shf.l.wrap.b32 	%r24768, %r24767, %r24767, 12;
	add.s32 	%r24769, %r24763, %r24768;
	xor.b32  	%r24770, %r24765, %r24769;
	shf.l.wrap.b32 	%r24771, %r24770, %r24770, 8;
	add.s32 	%r24772, %r24766, %r24771;
	xor.b32  	%r24773, %r24768, %r24772;
	shf.l.wrap.b32 	%r24774, %r24773, %r24773, 7;
	add.s32 	%r24775, %r24733, %r24726;
	xor.b32  	%r24776, %r24747, %r24775;
	shf.l.wrap.b32 	%r24777, %r24776, %r24776, 16;
	add.s32 	%r24778, %r24760, %r24777;
	xor.b32  	%r24779, %r24726, %r24778;
	shf.l.wrap.b32 	%r24780, %r24779, %r24779, 12;
	add.s32 	%r24781, %r24775, %r24780;
	xor.b32  	%r24782, %r24777, %r24781;
	shf.l.wrap.b32 	%r24783, %r24782, %r24782, 8;
	add.s32 	%r24784, %r24778, %r24783;
	xor.b32  	%r24785, %r24780, %r24784;
	shf.l.wrap.b32 	%r24786, %r24785, %r24785, 7;
	add.s32 	%r24787, %r24745, %r24738;
	xor.b32  	%r24788, %r24759, %r24787;
	shf.l.wrap.b32 	%r24789, %r24788, %r24788, 16;
	add.s32 	%r24790, %r24724, %r24789;
	xor.b32  	%r24791, %r24738, %r24790;
	shf.l.wrap.b32 	%r24792, %r24791, %r24791, 12;
	add.s32 	%r24793, %r24787, %r24792;
	xor.b32  	%r24794, %r24789, %r24793;
	shf.l.wrap.b32 	%r24795, %r24794, %r24794, 8;
	add.s32 	%r24796, %r24790, %r24795;
	xor.b32  	%r24797, %r24792, %r24796;
	shf.l.wrap.b32 	%r24798, %r24797, %r24797, 7;
	add.s32 	%r24799, %r24757, %r24750;
	xor.b32  	%r24800, %r24723, %r24799;
	shf.l.wrap.b32 	%r24801, %r24800, %r24800, 16;
	add.s32 	%r24802, %r24736, %r24801;
	xor.b32  	%r24803, %r24750, %r24802;
	shf.l.wrap.b32 	%r24804, %r24803, %r24803, 12;
	add.s32 	%r24805, %r24799, %r24804;
	xor.b32  	%r24806, %r24801, %r24805;
	shf.l.wrap.b32 	%r24807, %r24806, %r24806, 8;
	add.s32 	%r24808, %r24802, %r24807;
	xor.b32  	%r24809, %r24804, %r24808;
	shf.l.wrap.b32 	%r24810, %r24809, %r24809, 7;
	add.s32 	%r24811, %r24769, %r24786;
	xor.b32  	%r24812, %r24807, %r24811;
	shf.l.wrap.b32 	%r24813, %r24812, %r24812, 16;
	add.s32 	%r24814, %r24796, %r24813;
	xor.b32  	%r24815, %r24786, %r24814;
	shf.l.wrap.b32 	%r24816, %r24815, %r24815, 12;
	add.s32 	%r24817, %r24811, %r24816;
	xor.b32  	%r24818, %r24813, %r24817;
	shf.l.wrap.b32 	%r24819, %r24818, %r24818, 8;
	add.s32 	%r24820, %r24814, %r24819;
	xor.b32  	%r24821, %r24816, %r24820;
	shf.l.wrap.b32 	%r24822, %r24821, %r24821, 7;
	add.s32 	%r24823, %r24781, %r24798;
	xor.b32  	%r24824, %r24771, %r24823;
	shf.l.wrap.b32 	%r24825, %r24824, %r24824, 16;
	add.s32 	%r24826, %r24808, %r24825;
	xor.b32  	%r24827, %r24798, %r24826;
	shf.l.wrap.b32 	%r24828, %r24827, %r24827, 12;
	add.s32 	%r24829, %r24823, %r24828;
	xor.b32  	%r24830, %r24825, %r24829;
	shf.l.wrap.b32 	%r24831, %r24830, %r24830, 8;
	add.s32 	%r24832, %r24826, %r24831;
	xor.b32  	%r24833, %r24828, %r24832;
	shf.l.wrap.b32 	%r24834, %r24833, %r24833, 7;
	add.s32 	%r24835, %r24793, %r24810;
	xor.b32  	%r24836, %r24783, %r24835;
	shf.l.wrap.b32 	%r24837, %r24836, %r24836, 16;
	add.s32 	%r24838, %r24772, %r24837;
	xor.b32  	%r24839, %r24810, %r24838;
	shf.l.wrap.b32 	%r24840, %r24839, %r24839, 12;
	add.s32 	%r24841, %r24835, %r24840;
	xor.b32  	%r24842, %r24837, %r24841;
	shf.l.wrap.b32 	%r24843, %r24842, %r24842, 8;
	add.s32 	%r24844, %r24838, %r24843;
	xor.b32  	%r24845, %r24840, %r24844;
	shf.l.wrap.b32 	%r24846, %r24845, %r24845, 7;
	add.s32 	%r24847, %r24805, %r24774;
	xor.b32  	%r24848, %r24795, %r24847;
	shf.l.wrap.b32 	%r24849, %r24848, %r24848, 16;
	add.s32 	%r24850, %r24784, %r24849;
	xor.b32  	%r24851, %r24774, %r24850;
	shf.l.wrap.b32 	%r24852, %r24851, %r24851, 12;
	add.s32 	%r24853, %r24847, %r24852;
	xor.b32  	%r24854, %r24849, %r24853;
	shf.l.wrap.b32 	%r24855, %r24854, %r24854, 8;
	add.s32 	%r24856, %r24850, %r24855;
	xor.b32  	%r24857, %r24852, %r24856;
	shf.l.wrap.b32 	%r24858, %r24857, %r24857, 7;
	add.s32 	%r24859, %r24817, %r24858;
	xor.b32  	%r24860, %r24831, %r24859;
	shf.l.wrap.b32 	%r24861, %r24860, %r24860, 16;
	add.s32 	%r24862, %r24844, %r24861;
	xor.b32  	%r24863, %r24858, %r24862;
	shf.l.wrap.b32 	%r24864, %r24863, %r24863, 12;
	add.s32 	%r24865, %r24859, %r24864;
	xor.b32  	%r24866, %r24861, %r24865;
	shf.l.wrap.b32 	%r24867, %r24866, %r24866, 8;
	add.s32 	%r24868, %r24829, %r24822;
	xor.b32  	%r24869, %r24843, %r24868;
	shf.l.wrap.b32 	%r24870, %r24869, %r24869, 16;
	add.s32 	%r24871, %r24856, %r24870;
	xor.b32  	%r24872, %r24822, %r24871;
	shf.l.wrap.b32 	%r24873, %r24872, %r24872, 12;
	add.s32 	%r24874, %r24868, %r24873;
	xor.b32  	%r24875, %r24870, %r24874;
	shf.l.wrap.b32 	%r24876, %r24875, %r24875, 8;
	add.s32 	%r24877, %r24871, %r24876;
	xor.b32  	%r24878, %r24873, %r24877;
	shf.l.wrap.b32 	%r24879, %r24878, %r24878, 7;
	add.s32 	%r24880, %r24841, %r24834;
	xor.b32  	%r24881, %r24855, %r24880;
	shf.l.wrap.b32 	%r24882, %r24881, %r24881, 16;
	add.s32 	%r24883, %r24820, %r24882;
	xor.b32  	%r24884, %r24834, %r24883;
	shf.l.wrap.b32 	%r24885, %r24884, %r24884, 12;
	add.s32 	%r24886, %r24880, %r24885;
	xor.b32  	%r24887, %r24882, %r24886;
	shf.l.wrap.b32 	%r24888, %r24887, %r24887, 8;
	add.s32 	%r24889, %r24883, %r24888;
	xor.b32  	%r24890, %r24885, %r24889;
	shf.l.wrap.b32 	%r24891, %r24890, %r24890, 7;
	add.s32 	%r24892, %r24853, %r24846;
	xor.b32  	%r24893, %r24819, %r24892;
	shf.l.wrap.b32 	%r24894, %r24893, %r24893, 16;
	add.s32 	%r24895, %r24832, %r24894;
	xor.b32  	%r24896, %r24846, %r24895;
	shf.l.wrap.b32 	%r24897, %r24896, %r24896, 12;
	add.s32 	%r24898, %r24892, %r24897;
	xor.b32  	%r24899, %r24894, %r24898;
	shf.l.wrap.b32 	%r24900, %r24899, %r24899, 8;
	add.s32 	%r24901, %r24895, %r24900;
	add.s32 	%r24902, %r24865, %r24879;
	xor.b32  	%r24903, %r24900, %r24902;
	shf.l.wrap.b32 	%r24904, %r24903, %r24903, 16;
	add.s32 	%r24905, %r24889, %r24904;
	xor.b32  	%r24906, %r24879, %r24905;
	shr.u32 	%r24907, %r24906, 20;
	add.s32 	%r24908, %r24902, %r24907;
	add.s32 	%r24909, %r24874, %r24891;
	xor.b32  	%r24910, %r24867, %r24909;
	shf.l.wrap.b32 	%r24911, %r24910, %r24910, 16;
	add.s32 	%r24912, %r24901, %r24911;
	xor.b32  	%r24913, %r24891, %r24912;
	shr.u32 	%r24914, %r24913, 20;
	add.s32 	%r24915, %r24909, %r24914;
	add.s32 	%r24916, %r24228, %r24908;
	add.s32 	%r24917, %r24240, %r24915;
	cvt.u32.u16 	%r24918, %rs142;
	add.s32 	%r24919, %r24918, %r54778;
	add.s32 	%r24920, %r24919, -11;
	not.b32 	%r24921, %r24920;
	add.s32 	%r24922, %r24921, %r2630;
	mov.u32 	%r24923, %ctaid.x;
	shl.b32 	%r24924, %r24923, 11;
	mov.u32 	%r24925, %tid.x;
	and.b32  	%r24926, %r24925, 31;
	or.b32  	%r24927, %r24924, %r24926;
	shl.b32 	%r24928, %r24925, 3;
	and.b32  	%r24929, %r24928, 7936;
	add.s32 	%r24930, %r54317, %r24929;
	add.s32 	%r24931, %r24927, %r24930;
	shr.u32 	%r24932, %r24931, %r24922;
	and.b32  	%r24933, %r24932, 1;
	setp.eq.b32 	%p223, %r24933, 1;
	selp.b32 	%r24934, %r24917, %r24916, %p223;
	cvt.u16.u32 	%rs505, %r24934;
	and.b16  	%rs798, %rs505, 1;
	and.b16  	%rs506, %rs796, 255;
	setp.ne.s16 	%p224, %rs506, 1;
	@%p224 bra 	$L__BB4_285;
	ld.param.u64 	%rd840, [fused_batch_pir_kernel_optimized_16_param_1];
	cvt.u32.u16 	%r24935, %rs142;
	add.s32 	%r24936, %r24935, %r54778;
	add.s32 	%r24937, %r24936, -11;
	not.b32 	%r24938, %r24937;
	add.s32 	%r24939, %r24938, %r2630;
	mov.u32 	%r24940, %ctaid.x;
	shl.b32 	%r24941, %r24940, 11;
	mov.u32 	%r24942, %tid.x;
	and.b32  	%r24943, %r24942, 31;
	or.b32  	%r24944, %r24941, %r24943;
	shl.b32 	%r24945, %r24942, 3;
	and.b32  	%r24946, %r24945, 7936;
	add.s32 	%r24947, %r54317, %r24946;
	add.s32 	%r24948, %r24944, %r24947;
	shr.u32 	%r24949, %r24948, %r24939;
	and.b32  	%r24950, %r24949, 1;
	setp.eq.b32 	%p225, %r24950, 1;
	cvt.u64.u32 	%rd289, %r54778;
	cvt.u64.u16 	%rd290, %rs142;
	add.s64 	%rd291, %rd289, %rd290;
	cvta.to.global.u64 	%rd292, %rd840;
	shl.b64 	%rd293, %rd291, 4;
	add.s64 	%rd294, %rd292, %rd293;
	ld.global.u32 	%r24951, [%rd294+9116];
	selp.b32 	%r24952, %r54783, %r54782, %p225;
	xor.b32  	%r24953, %r24952, %r24951;
	selp.b32 	%r24954, %r54784, %r54781, %p225;
	selp.b32 	%r54782, %r54782, %r24953, %p225;
	selp.b32 	%r54783, %r24953, %r54783, %p225;
	ld.global.u32 	%r24955, [%rd294+9120];
	xor.b32  	%r24956, %r24954, %r24955;
	selp.b32 	%r24957, %r54785, %r54780, %p225;
	selp.b32 	%r54781, %r54781, %r24956, %p225;
	selp.b32 	%r54784, %r24956, %r54784, %p225;
	ld.global.u32 	%r24958, [%rd294+9124];
	xor.b32  	%r24959, %r24957, %r24958;
	selp.b32 	%r24960, %r54786, %r54779, %p225;
	selp.b32 	%r54780, %r54780, %r24959, %p225;
	selp.b32 	%r54785, %r24959, %r54785, %p225;
	ld.global.u32 	%r24961, [%rd294+9128];
	xor.b32  	%r24962, %r24960, %r24961;
	selp.b64 	%rd295, 445, 420, %p225;
	selp.b32 	%r54779, %r54779, %r24962, %p225;
	selp.b32 	%r54786, %r24962, %r54786, %p225;
	add.s64 	%rd296, %rd295, %rd291;
	add.s64 	%rd297, %rd296, %rd292;
	ld.global.u8 	%rs507, [%rd297+9261];
	xor.b16  	%rs798, %rs507, %rs798;
$L__BB4_285:
	cvt.u32.u16 	%r24963, %rs142;
	add.s32 	%r24964, %r24963, -11;
	add.s32 	%r24965, %r54778, %r24964;
	not.b32 	%r24966, %r24965;
	add.s32 	%r24967, %r24966, %r2630;
	mov.u32 	%r24968, %ctaid.x;
	shl.b32 	%r24969, %r24968, 11;
	mov.u32 	%r24970, %tid.x;
	and.b32  	%r24971, %r24970, 31;
	or.b32  	%r24972, %r24969, %r24971;
	shl.b32 	%r24973, %r24970, 3;
	and.b32  	%r24974, %r24973, 7936;
	add.s32 	%r24975, %r54317, %r24974;
	add.s32 	%r24976, %r24972, %r24975;
	shr.u32 	%r24977, %r24976, %r24967;
	and.b32  	%r24978, %r24977, 1;
	setp.eq.b32 	%p226, %r24978, 1;
	selp.b32 	%r54790, %r54783, %r54782, %p226;
	selp.b32 	%r54789, %r54784, %r54781, %p226;
	selp.b32 	%r54788, %r54785, %r54780, %p226;
	selp.b32 	%r54787, %r54786, %r54779, %p226;
	add.s32 	%r54778, %r54778, 1;
	sub.s32 	%r24979, %r2630, %r24964;
	setp.ne.s32 	%p227, %r54778, %r24979;
	mov.u16 	%rs796, %rs798;
	@%p227 bra 	$L__BB4_283;
$L__BB4_286:
	and.b16  	%rs508, %rs798, 255;
	setp.ne.s16 	%p228, %rs508, 1;
	@%p228 bra 	$L__BB4_288;
	ld.param.u64 	%rd841, [fused_batch_pir_kernel_optimized_16_param_1];
	cvta.to.global.u64 	%rd298, %rd841;
	ld.global.u32 	%r24980, [%rd298+9744];
	xor.b32  	%r54790, %r54790, %r24980;
$L__BB4_288:
	@%p228 bra 	$L__BB4_290;
	ld.param.u64 	%rd842, [fused_batch_pir_kernel_optimized_16_param_1];
	cvta.to.global.u64 	%rd299, %rd842;
	ld.global.u32 	%r24981, [%rd299+9748];
	xor.b32  	%r54789, %r54789, %r24981;
$L__BB4_290:
	@%p228 bra 	$L__BB4_292;
	ld.param.u64 	%rd843, [fused_batch_pir_kernel_optimized_16_param_1];
	cvta.to.global.u64 	%rd300, %rd843;
	ld.global.u32 	%r24982, [%rd300+9752];
	xor.b32  	%r54788, %r54788, %r24982;
$L__BB4_292:
	@%p228 bra 	$L__BB4_294;
	ld.param.u64 	%rd844, [fused_batch_pir_kernel_optimized_16_param_1];
	cvta.to.global.u64 	%rd301, %rd844;
	ld.global.u32 	%r24983, [%rd301+9756];
	xor.b32  	%r54787, %r54787, %r24983;
$L__BB4_294:
	ld.param.u32 	%r52730, [fused_batch_pir_kernel_optimized_16_param_4];
	mov.u32 	%r24985, %ctaid.x;
	shl.b32 	%r24986, %r24985, 11;
	mov.u32 	%r24987, %tid.x;
	and.b32  	%r24988, %r24987, 31;
	or.b32  	%r24989, %r24986, %r24988;
	shl.b32 	%r24990, %r24987, 3;
	and.b32  	%r24991, %r24990, 7936;
	add.s32 	%r24992, %r54317, %r24991;
	add.s32 	%r24993, %r24989, %r24992;
	setp.ge.s32 	%p232, %r24993, %r52730;
	mov.b32 	%r54811, 0;
	mov.u32 	%r54812, %r54811;
	mov.u32 	%r54813, %r54811;
	mov.u32 	%r54814, %r54811;
	@%p232 bra 	$L__BB4_308;
	ld.param.u64 	%rd845, [fused_batch_pir_kernel_optimized_16_param_1];
	cvta.to.global.u64 	%rd302, %rd845;
	ld.global.u8 	%rs512, [%rd302+9777];
	max.u16 	%rs149, %rs512, 11;
	cvt.u32.u16 	%r24994, %rs149;
	ld.shared.v4.u32 	{%r54814, %r54813, %r54812, %r54811}, [s_mem+197776];
	ld.shared.u8 	%rs801, [s_mem+197792];
	cvt.u32.u16 	%r2684, %rs512;
	sub.s32 	%r24995, %r2684, %r24994;
	add.s32 	%r24996, %r24995, 11;
	setp.lt.s32 	%p233, %r24996, 1;
	@%p233 bra 	$L__BB4_300;
	mov.b32 	%r54802, 0;
	mov.u16 	%rs799, %rs801;
$L__BB4_297:
	.pragma "nounroll";
	ld.const.u32 	%r24998, [CHACHA_CONSTANTS];
	add.s32 	%r24999, %r24998, %r54814;
	shf.l.wrap.b32 	%r25000, %r24999, %r24999, 16;
	add.s32 	%r25001, %r54814, %r25000;
	xor.b32  	%r25002, %r54814, %r25001;
	shf.l.wrap.b32 	%r25003, %r25002, %r25002, 12;
	add.s32 	%r25004, %r24999, %r25003;
	xor.b32  	%r25005, %r25000, %r25004;
	shf.l.wrap.b32 	%r25006, %r25005, %r25005, 8;
	add.s32 	%r25007, %r25001, %r25006;
	xor.b32  	%r25008, %r25003, %r25007;
	shf.l.wrap.b32 	%r25009, %r25008, %r25008, 7;
	ld.const.u32 	%r25010, [CHACHA_CONSTANTS+4];
	add.s32 	%r25011, %r25010, %r54813;
	shf.l.wrap.b32 	%r25012, %r25011, %r25011, 16;
	add.s32 	%r25013, %r54813, %r25012;
	xor.b32  	%r25014, %r54813, %r25013;
	shf.l.wrap.b32 	%r25015, %r25014, %r25014, 12;
	add.s32 	%r25016, %r25011, %r25015;
	xor.b32  	%r25017, %r25012, %r25016;
	shf.l.wrap.b32 	%r25018, %r25017, %r25017, 8;
	add.s32 	%r25019, %r25013, %r25018;
	xor.b32  	%r25020, %r25015, %r25019;
	shf.l.wrap.b32 	%r25021, %r25020, %r25020, 7;
	ld.const.u32 	%r25022, [CHACHA_CONSTANTS+8];
	add.s32 	%r25023, %r25022, %r54812;
	shf.l.wrap.b32 	%r25024, %r25023, %r25023, 16;
	add.s32 	%r25025, %r54812, %r25024;
	xor.b32  	%r25026, %r54812, %r25025;
	shf.l.wrap.b32 	%r25027, %r25026, %r25026, 12;
	add.s32 	%r25028, %r25023, %r25027;
	xor.b32  	%r25029, %r25024, %r25028;
	shf.l.wrap.b32 	%r25030, %r25029, %r25029, 8;
	add.s32 	%r25031, %r25025, %r25030;
	xor.b32  	%r25032, %r25027, %r25031;
	shf.l.wrap.b32 	%r25033, %r25032, %r25032, 7;
	ld.const.u32 	%r25034, [CHACHA_CONSTANTS+12];
	add.s32 	%r25035, %r25034, %r54811;
	shf.l.wrap.b32 	%r25036, %r25035, %r25035, 16;
	add.s32 	%r25037, %r54811, %r25036;
	xor.b32  	%r25038, %r54811, %r25037;
	shf.l.wrap.b32 	%r25039, %r25038, %r25038, 12;
	add.s32 	%r25040, %r25035, %r25039;
	xor.b32  	%r25041, %r25036, %r25040;
	shf.l.wrap.b32 	%r25042, %r25041, %r25041, 8;
	add.s32 	%r25043, %r25037, %r25042;
	xor.b32  	%r25044, %r25039, %r25043;
	shf.l.wrap.b32 	%r25045, %r25044, %r25044, 7;
	add.s32 	%r25046, %r25004, %r25021;
	xor.b32  	%r25047, %r25042, %r25046;
	shf.l.wrap.b32 	%r25048, %r25047, %r25047, 16;
	add.s32 	%r25049, %r25031, %r25048;
	xor.b32  	%r25050, %r25021, %r25049;
	shf.l.wrap.b32 	%r25051, %r25050, %r25050, 12;
	add.s32 	%r25052, %r25046, %r25051;
	xor.b32  	%r25053, %r25048, %r25052;
	shf.l.wrap.b32 	%r25054, %r25053, %r25053, 8;
	add.s32 	%r25055, %r25049, %r25054;
	xor.b32  	%r25056, %r25051, %r25055;
	shf.l.wrap.b32 	%r25057, %r25056, %r25056, 7;
	add.s32 	%r25058, %r25016, %r25033;
	xor.b32  	%r25059, %r25006, %r25058;
	shf.l.wrap.b32 	%r25060, %r25059, %r25059, 16;
	add.s32 	%r25061, %r25043, %r25060;
	xor.b32  	%r25062, %r25033, %r25061;
	shf.l.wrap.b32 	%r25063, %r25062, %r25062, 12;
	add.s32 	%r25064, %r25058, %r25063;
	xor.b32  	%r25065, %r25060, %r25064;
	shf.l.wrap.b32 	%r25066, %r25065, %r25065, 8;
	add.s32 	%r25067, %r25061, %r25066;
	xor.b32  	%r25068, %r25063, %r25067;
	shf.l.wrap.b32 	%r25069, %r25068, %r25068, 7;
	add.s32 	%r25070, %r25028, %r25045;
	xor.b32  	%r25071, %r25018, %r25070;
	shf.l.wrap.b32 	%r25072, %r25071, %r25071, 16;
	add.s32 	%r25073, %r25007, %r25072;
	xor.b32  	%r25074, %r25045, %r25073;
	shf.l.wrap.b32 	%r25075, %r25074, %r25074, 12;
	add.s32 	%r25076, %r25070, %r25075;
	xor.b32  	%r25077, %r25072, %r25076;
	shf.l.wrap.b32 	%r25078, %r25077, %r25077, 8;
	add.s32 	%r25079, %r25073, %r25078;
	xor.b32  	%r25080, %r25075, %r25079;
	shf.l.wrap.b32 	%r25081, %r25080, %r25080, 7;
	add.s32 	%r25082, %r25040, %r25009;
	xor.b32  	%r25083, %r25030, %r25082;
	shf.l.wrap.b32 	%r25084, %r25083, %r25083, 16;
	add.s32 	%r25085, %r25019, %r25084;
	xor.b32  	%r25086, %r25009, %r25085;
	shf.l.wrap.b32 	%r25087, %r25086, %r25086, 12;
	add.s32 	%r25088, %r25082, %r25087;
	xor.b32  	%r25089, %r25084, %r25088;
	shf.l.wrap.b32 	%r25090, %r25089, %r25089, 8;
	add.s32 	%r25091, %r25085, %r25090;
	xor.b32  	%r25092, %r25087, %r25091;
	shf.l.wrap.b32 	%r25093, %r25092, %r25092, 7;
	add.s32 	%r25094, %r25052, %r25093;
	xor.b32  	%r25095, %r25066, %r25094;
	shf.l.wrap.b32 	%r25096, %r25095, %r25095, 16;
	add.s32 	%r25097, %r25079, %r25096;
	xor.b32  	%r25098, %r25093, %r25097;
	shf.l.wrap.b32 	%r25099, %r25098, %r25098, 12;
	add.s32 	%r25100, %r25094, %r25099;
	xor.b32  	%r25101, %r25096, %r25100;
	shf.l.wrap.b32 	%r25102, %r25101, %r25101, 8;
	add.s32 	%r25103, %r25097, %r25102;
	xor.b32  	%r25104, %r25099, %r25103;
	shf.l.wrap.b32 	%r25105, %r25104, %r25104, 7;
	add.s32 	%r25106, %r25064, %r25057;
	xor.b32  	%r25107, %r25078, %r25106;
	shf.l.wrap.b32 	%r25108, %r25107, %r25107, 16;
	add.s32 	%r25109, %r25091, %r25108;
	xor.b32  	%r25110, %r25057, %r25109;
	shf.l.wrap.b32 	%r25111, %r25110, %r25110, 12;
	add.s32 	%r25112, %r25106, %r25111;
	xor.b32  	%r25113, %r25108, %r25112;
	shf.l.wrap.b32 	%r25114, %r25113, %r25113, 8;
	add.s32 	%r25115, %r25109, %r25114;
	xor.b32  	%r25116, %r25111, %r25115;
	shf.l.wrap.b32 	%r25117, %r25116, %r25116, 7;
	add.s32 	%r25118, %r25076, %r25069;
	xor.b32  	%r25119, %r25090, %r25118;
	shf.l.wrap.b32 	%r25120, %r25119, %r25119, 16;
	add.s32 	%r25121, %r25055, %r25120;
	xor.b32  	%r25122, %r25069, %r25121;
	shf.l.wrap.b32 	%r25123, %r25122, %r25122, 12;
	add.s32 	%r25124, %r25118, %r25123;
	xor.b32  	%r25125, %r25120, %r25124;
	shf.l.wrap.b32 	%r25126, %r25125, %r25125, 8;
	add.s32 	%r25127, %r25121, %r25126;
	xor.b32  	%r25128, %r25123, %r25127;
	shf.l.wrap.b32 	%r25129, %r25128, %r25128, 7;
	add.s32 	%r25130, %r25088, %r25081;
	xor.b32  	%r25131, %r25054, %r25130;
	shf.l.wrap.b32 	%r25132, %r25131, %r25131, 16;
	add.s32 	%r25133, %r25067, %r25132;
	xor.b32  	%r25134, %r25081, %r25133;
	shf.l.wrap.b32 	%r25135, %r25134, %r25134, 12;
	add.s32 	%r25136, %r25130, %r25135;
	xor.b32  	%r25137, %r25132, %r25136;
	shf.l.wrap.b32 	%r25138, %r25137, %r25137, 8;
	add.s32 	%r25139, %r25133, %r25138;
	xor.b32  	%r25140, %r25135, %r25139;
	shf.l.wrap.b32 	%r25141, %r25140, %r25140, 7;
	add.s32 	%r25142, %r25100, %r25117;
	xor.b32  	%r25143, %r25138, %r25142;
	shf.l.wrap.b32 	%r25144, %r25143, %r25143, 16;
	add.s32 	%r25145, %r25127, %r25144;
	xor.b32  	%r25146, %r25117, %r25145;
	shf.l.wrap.b32 	%r25147, %r25146, %r25146, 12;
	add.s32 	%r25148, %r25142, %r25147;
	xor.b32  	%r25149, %r25144, %r25148;
	shf.l.wrap.b32 	%r25150, %r25149, %r25149, 8;
	add.s32 	%r25151, %r25145, %r25150;
	xor.b32  	%r25152, %r25147, %r25151;
	shf.l.wrap.b32 	%r25153, %r25152, %r25152, 7;
	add.s32 	%r25154, %r25112, %r25129;
	xor.b32  	%r25155, %r25102, %r25154;
	shf.l.wrap.b32 	%r25156, %r25155, %r25155, 16;
	add.s32 	%r25157, %r25139, %r25156;
	xor.b32  	%r25158, %r25129, %r25157;
	shf.l.wrap.b32 	%r25159, %r25158, %r25158, 12;
	add.s32 	%r25160, %r25154, %r25159;
	xor.b32  	%r25161, %r25156, %r25160;
	shf.l.wrap.b32 	%r25162, %r25161, %r25161, 8;
	add.s32 	%r25163, %r25157, %r25162;
	xor.b32  	%r25164, %r25159, %r25163;
	shf.l.wrap.b32 	%r25165, %r25164, %r25164, 7;
	add.s32 	%r25166, %r25124, %r25141;
	xor.b32  	%r25167, %r25114, %r25166;
	shf.l.wrap.b32 	%r25168, %r25167, %r25167, 16;
	add.s32 	%r25169, %r25103, %r25168;
	xor.b32  	%r25170, %r25141, %r25169;
	shf.l.wrap.b32 	%r25171, %r25170, %r25170, 12;
	add.s32 	%r25172, %r25166, %r25171;
	xor.b32  	%r25173, %r25168, %r25172;
	shf.l.wrap.b32 	%r25174, %r25173, %r25173, 8;
	add.s32 	%r25175, %r25169, %r25174;
	xor.b32  	%r25176, %r25171, %r25175;
	shf.l.wrap.b32 	%r25177, %r25176, %r25176, 7;
	add.s32 	%r25178, %r25136, %r25105;
	xor.b32  	%r25179, %r25126, %r25178;
	shf.l.wrap.b32 	%r25180, %r25179, %r25179, 16;
	add.s32 	%r25181, %r25115, %r25180;
	xor.b32  	%r25182, %r25105, %r25181;
	shf.l.wrap.b32 	%r25183, %r25182, %r25182, 12;
	add.s32 	%r25184, %r25178, %r25183;
	xor.b32  	%r25185, %r25180, %r25184;
	shf.l.wrap.b32 	%r25186, %r25185, %r25185, 8;
	add.s32 	%r25187, %r25181, %r25186;
	xor.b32  	%r25188, %r25183, %r25187;
	shf.l.wrap.b32 	%r25189, %r25188, %r25188, 7;
	add.s32 	%r25190, %r25148, %r25189;
	xor.b32  	%r25191, %r25162, %r25190;
	shf.l.wrap.b32 	%r25192, %r25191, %r25191, 16;
	add.s32 	%r25193, %r25175, %r25192;
	xor.b32  	%r25194, %r25189, %r25193;
	shf.l.wrap.b32 	%r25195, %r25194, %r25194, 12;
	add.s32 	%r25196, %r25190, %r25195;
	xor.b32  	%r25197, %r25192, %r25196;
	shf.l.wrap.b32 	%r25198, %r25197, %r25197, 8;
	add.s32 	%r25199, %r25193, %r25198;
	xor.b32  	%r25200, %r25195, %r25199;
	shf.l.wrap.b32 	%r25201, %r25200, %r25200, 7;
	add.s32 	%r25202, %r25160, %r25153;
	xor.b32  	%r25203, %r25174, %r25202;
	shf.l.wrap.b32 	%r25204, %r25203, %r25203, 16;
	add.s32 	%r25205, %r25187, %r25204;
	xor.b32  	%r25206, %r25153, %r25205;
	shf.l.wrap.b32 	%r25207, %r25206, %r25206, 12;
	add.s32 	%r25208, %r25202, %r25207;
	xor.b32  	%r25209, %r25204, %r25208;
	shf.l.wrap.b32 	%r25210, %r25209, %r25209, 8;
	add.s32 	%r25211, %r25205, %r25210;
	xor.b32  	%r25212, %r25207, %r25211;
	shf.l.wrap.b32 	%r25213, %r25212, %r25212, 7;
	add.s32 	%r25214, %r25172, %r25165;
	xor.b32  	%r25215, %r25186, %r25214;
	shf.l.wrap.b32 	%r25216, %r25215, %r25215, 16;
	add.s32 	%r25217, %r25151, %r25216;
	xor.b32  	%r25218, %r25165, %r25217;
	shf.l.wrap.b32 	%r25219, %r25218, %r25218, 12;
	add.s32 	%r25220, %r25214, %r25219;
	xor.b32  	%r25221, %r25216, %r25220;
	shf.l.wrap.b32 	%r25222, %r25221, %r25221, 8;
	add.s32 	%r25223, %r25217, %r25222;
	xor.b32  	%r25224, %r25219, %r25223;
	shf.l.wrap.b32 	%r25225, %r25224, %r25224, 7;
	add.s32 	%r25226, %r25184, %r25177;
	xor.b32  	%r25227, %r25150, %r25226;
	shf.l.wrap.b32 	%r25228, %r25227, %r25227, 16;
	add.s32 	%r25229, %r25163, %r25228;
	xor.b32  	%r25230, %r25177, %r25229;
	shf.l.wrap.b32 	%r25231, %r25230, %r25230, 12;
	add.s32 	%r25232, %r25226, %r25231;
	xor.b32  	%r25233, %r25228, %r25232;
	shf.l.wrap.b32 	%r25234, %r25233, %r25233, 8;
	add.s32 	%r25235, %r25229, %r25234;
	xor.b32  	%r25236, %r25231, %r25235;
	shf.l.wrap.b32 	%r25237, %r25236, %r25236, 7;
	add.s32 	%r25238, %r25196, %r25213;
	xor.b32  	%r25239, %r25234, %r25238;
	shf.l.wrap.b32 	%r25240, %r25239, %r25239, 16;
	add.s32 	%r25241, %r25223, %r25240;
	xor.b32  	%r25242, %r25213, %r25241;
	shf.l.wrap.b32 	%r25243, %r25242, %r25242, 12;
	add.s32 	%r25244, %r25238, %r25243;
	xor.b32  	%r25245, %r25240, %r25244;
	shf.l.wrap.b32 	%r25246, %r25245, %r25245, 8;
	add.s32 	%r25247, %r25241, %r25246;
	xor.b32  	%r25248, %r25243, %r25247;
	shf.l.wrap.b32 	%r25249, %r25248, %r25248, 7;
	add.s32 	%r25250, %r25208, %r25225;
	xor.b32  	%r25251, %r25198, %r25250;
	shf.l.wrap.b32 	%r25252, %r25251, %r25251, 16;
	add.s32 	%r25253, %r25235, %r25252;
	xor.b32  	%r25254, %r25225, %r25253;
	shf.l.wrap.b32 	%r25255, %r25254, %r25254, 12;
	add.s32 	%r25256, %r25250, %r25255;
	xor.b32  	%r25257, %r25252, %r25256;
	shf.l.wrap.b32 	%r25258, %r25257, %r25257, 8;
	add.s32 	%r25259, %r25253, %r25258;
	xor.b32  	%r25260, %r25255, %r25259;
	shf.l.wrap.b32 	%r25261, %r25260, %r25260, 7;
	add.s32 	%r25262, %r25220, %r25237;
	xor.b32  	%r25263, %r25210, %r25262;
	shf.l.wrap.b32 	%r25264, %r25263, %r25263, 16;
	add.s32 	%r25265, %r25199, %r25264;
	xor.b32  	%r25266, %r25237, %r25265;
	shf.l.wrap.b32 	%r25267, %r25266, %r25266, 12;
	add.s32 	%r25268, %r25262, %r25267;
	xor.b32  	%r25269, %r25264, %r25268;
	shf.l.wrap.b32 	%r25270, %r25269, %r25269, 8;
	add.s32 	%r25271, %r25265, %r25270;
	xor.b32  	%r25272, %r25267, %r25271;
	shf.l.wrap.b32 	%r25273, %r25272, %r25272, 7;
	add.s32 	%r25274, %r25232, %r25201;
	xor.b32  	%r25275, %r25222, %r25274;
	shf.l.wrap.b32 	%r25276, %r25275, %r25275, 16;
	add.s32 	%r25277, %r25211, %r25276;
	xor.b32  	%r25278, %r25201, %r25277;
	shf.l.wrap.b32 	%r25279, %r25278, %r25278, 12;
	add.s32 	%r25280, %r25274, %r25279;
	xor.b32  	%r25281, %r25276, %r25280;
	shf.l.wrap.b32 	%r25282, %r25281, %r25281, 8;
	add.s32 	%r25283, %r25277, %r25282;
	xor.b32  	%r25284, %r25279, %r25283;
	shf.l.wrap.b32 	%r25285, %r25284, %r25284, 7;
	add.s32 	%r25286, %r25244, %r25285;
	xor.b32  	%r25287, %r25258, %r25286;
	shf.l.wrap.b32 	%r25288, %r25287, %r25287, 16;
	add.s32 	%r25289, %r25271, %r25288;
	xor.b32  	%r25290, %r25285, %r25289;
	shf.l.wrap.b32 	%r25291, %r25290, %r25290, 12;
	add.s32 	%r25292, %r25286, %r25291;
	xor.b32  	%r25293, %r25288, %r25292;
	shf.l.wrap.b32 	%r25294, %r25293, %r25293, 8;
	add.s32 	%r25295, %r25289, %r25294;
	xor.b32  	%r25296, %r25291, %r25295;
	shf.l.wrap.b32 	%r25297, %r25296, %r25296, 7;
	add.s32 	%r25298, %r25256, %r25249;
	xor.b32  	%r25299, %r25270, %r25298;
	shf.l.wrap.b32 	%r25300, %r25299, %r25299, 16;
	add.s32 	%r25301, %r25283, %r25300;
	xor.b32  	%r25302, %r25249, %r25301;
	shf.l.wrap.b32 	%r25303, %r25302, %r25302, 12;
	add.s32 	%r25304, %r25298, %r25303;
	xor.b32  	%r25305, %r25300, %r25304;
	shf.l.wrap.b32 	%r25306, %r25305, %r25305, 8;
	add.s32 	%r25307, %r25301, %r25306;
	xor.b32  	%r25308, %r25303, %r25307;
	shf.l.wrap.b32 	%r25309, %r25308, %r25308, 7;
	add.s32 	%r25310, %r25268, %r25261;
	xor.b32  	%r25311, %r25282, %r25310;
	shf.l.wrap.b32 	%r25312, %r25311, %r25311, 16;
	add.s32 	%r25313, %r25247, %r25312;
	xor.b32  	%r25314, %r25261, %r25313;
	shf.l.wrap.b32 	%r25315, %r25314, %r25314, 12;
	add.s32 	%r25316, %r25310, %r25315;
	xor.b32  	%r25317, %r25312, %r25316;
	shf.l.wrap.b32 	%r25318, %r25317, %r25317, 8;
	add.s32 	%r25319, %r25313, %r25318;
	xor.b32  	%r25320, %r25315, %r25319;
	shf.l.wrap.b32 	%r25321, %r25320, %r25320, 7;
	add.s32 	%r25322, %r25280, %r25273;
	xor.b32  	%r25323, %r25246, %r25322;
	shf.l.wrap.b32 	%r25324, %r25323, %r25323, 16;
	add.s32 	%r25325, %r25259, %r25324;
	xor.b32  	%r25326, %r25273, %r25325;
	shf.l.wrap.b32 	%r25327, %r25326, %r25326, 12;
	add.s32 	%r25328, %r25322, %r25327;
	xor.b32  	%r25329, %r25324, %r25328;
	shf.l.wrap.b32 	%r25330, %r25329, %r25329, 8;
	add.s32 	%r25331, %r25325, %r25330;
	xor.b32  	%r25332, %r25327, %r25331;
	shf.l.wrap.b32 	%r25333, %r25332, %r25332, 7;
	add.s32 	%r25334, %r25292, %r25309;
	xor.b32  	%r25335, %r25330, %r25334;
	shf.l.wrap.b32 	%r25336, %r25335, %r25335, 16;
	add.s32 	%r25337, %r25319, %r25336;
	xor.b32  	%r25338, %r25309, %r25337;
	shf.l.wrap.b32 	%r25339, %r25338, %r25338, 12;
	add.s32 	%r25340, %r25334, %r25339;
	xor.b32  	%r25341, %r25336, %r25340;
	shf.l.wrap.b32 	%r25342, %r25341, %r25341, 8;
	add.s32 	%r25343, %r25337, %r25342;
	xor.b32  	%r25344, %r25339, %r25343;
	shf.l.wrap.b32 	%r25345, %r25344, %r25344, 7;
	add.s32 	%r25346, %r25304, %r25321;
	xor.b32  	%r25347, %r25294, %r25346;
	shf.l.wrap.b32 	%r25348, %r25347, %r25347, 16;
	add.s32 	%r25349, %r25331, %r25348;
	xor.b32  	%r25350, %r25321, %r25349;
	shf.l.wrap.b32 	%r25351, %r25350, %r25350, 12;
	add.s32 	%r25352, %r25346, %r25351;
	xor.b32  	%r25353, %r25348, %r25352;
	shf.l.wrap.b32 	%r25354, %r25353, %r25353, 8;
	add.s32 	%r25355, %r25349, %r25354;
	xor.b32  	%r25356, %r25351, %r25355;
	shf.l.wrap.b32 	%r25357, %r25356, %r25356, 7;
	add.s32 	%r25358, %r25316, %r25333;
	xor.b32  	%r25359, %r25306, %r25358;
	shf.l.wrap.b32 	%r25360, %r25359, %r25359, 16;
	add.s32 	%r25361, %r25295, %r25360;
	xor.b32  	%r25362, %r25333, %r25361;
	shf.l.wrap.b32 	%r25363, %r25362, %r25362, 12;
	add.s32 	%r25364, %r25358, %r25363;
	xor.b32  	%r25365, %r25360, %r25364;
	shf.l.wrap.b32 	%r25366, %r25365, %r25365, 8;
	add.s32 	%r25367, %r25361, %r25366;
	xor.b32  	%r25368, %r25363, %r25367;
	shf.l.wrap.b32 	%r25369, %r25368, %r25368, 7;
	add.s32 	%r25370, %r25328, %r25297;
	xor.b32  	%r25371, %r25318, %r25370;
	shf.l.wrap.b32 	%r25372, %r25371, %r25371, 16;
	add.s32 	%r25373, %r25307, %r25372;
	xor.b32  	%r25374, %r25297, %r25373;
	shf.l.wrap.b32 	%r25375, %r25374, %r25374, 12;
	add.s32 	%r25376, %r25370, %r25375;
	xor.b32  	%r25377, %r25372, %r25376;
	shf.l.wrap.b32 	%r25378, %r25377, %r25377, 8;
	add.s32 	%r25379, %r25373, %r25378;
	xor.b32  	%r25380, %r25375, %r25379;
	shf.l.wrap.b32 	%r25381, %r25380, %r25380, 7;
	add.s32 	%r54806, %r24998, %r25340;
	add.s32 	%r54807, %r54814, %r25381;
	add.s32 	%r54805, %r25010, %r25352;
	add.s32 	%r54808, %r54813, %r25345;
	add.s32 	%r54804, %r25022, %r25364;
	add.s32 	%r54809, %r54812, %r25357;
	add.s32 	%r54803, %r25034, %r25376;
	add.s32 	%r54810, %r54811, %r25369;
	xor.b32  	%r25382, %r24999, 1;
	shf.l.wrap.b32 	%r25383, %r24999, %r25382, 16;
	add.s32 	%r25384, %r54814, %r25383;
	xor.b32  	%r25385, %r54814, %r25384;
	shf.l.wrap.b32 	%r25386, %r25385, %r25385, 12;
	add.s32 	%r25387, %r24999, %r25386;
	xor.b32  	%r25388, %r25383, %r25387;
	shf.l.wrap.b32 	%r25389, %r25388, %r25388, 8;
	add.s32 	%r25390, %r25384, %r25389;
	xor.b32  	%r25391, %r25386, %r25390;
	shf.l.wrap.b32 	%r25392, %r25391, %r25391, 7;
	add.s32 	%r25393, %r25387, %r25021;
	xor.b32  	%r25394, %r25042, %r25393;
	shf.l.wrap.b32 	%r25395, %r25394, %r25394, 16;
	add.s32 	%r25396, %r25031, %r25395;
	xor.b32  	%r25397, %r25021, %r25396;
	shf.l.wrap.b32 	%r25398, %r25397, %r25397, 12;
	add.s32 	%r25399, %r25393, %r25398;
	xor.b32  	%r25400, %r25395, %r25399;
	shf.l.wrap.b32 	%r25401, %r25400, %r25400, 8;
	add.s32 	%r25402, %r25396, %r25401;
	xor.b32  	%r25403, %r25398, %r25402;
	shf.l.wrap.b32 	%r25404, %r25403, %r25403, 7;
	xor.b32  	%r25405, %r25389, %r25058;
	shf.l.wrap.b32 	%r25406, %r25405, %r25405, 16;
	add.s32 	%r25407, %r25043, %r25406;
	xor.b32  	%r25408, %r25033, %r25407;
	shf.l.wrap.b32 	%r25409, %r25408, %r25408, 12;
	add.s32 	%r25410, %r25058, %r25409;
	xor.b32  	%r25411, %r25406, %r25410;
	shf.l.wrap.b32 	%r25412, %r25411, %r25411, 8;
	add.s32 	%r25413, %r25407, %r25412;
	xor.b32  	%r25414, %r25409, %r25413;
	shf.l.wrap.b32 	%r25415, %r25414, %r25414, 7;
	add.s32 	%r25416, %r25390, %r25072;
	xor.b32  	%r25417, %r25045, %r25416;
	shf.l.wrap.b32 	%r25418, %r25417, %r25417, 12;
	add.s32 	%r25419, %r25070, %r25418;
	xor.b32  	%r25420, %r25072, %r25419;
	shf.l.wrap.b32 	%r25421, %r25420, %r25420, 8;
	add.s32 	%r25422, %r25416, %r25421;
	xor.b32  	%r25423, %r25418, %r25422;
	shf.l.wrap.b32 	%r25424, %r25423, %r25423, 7;
	add.s32 	%r25425, %r25040, %r25392;
	xor.b32  	%r25426, %r25030, %r25425;
	shf.l.wrap.b32 	%r25427, %r25426, %r25426, 16;
	add.s32 	%r25428, %r25019, %r25427;
	xor.b32  	%r25429, %r25392, %r25428;
	shf.l.wrap.b32 	%r25430, %r25429, %r25429, 12;
	add.s32 	%r25431, %r25425, %r25430;
	xor.b32  	%r25432, %r25427, %r25431;
	shf.l.wrap.b32 	%r25433, %r25432, %r25432, 8;
	add.s32 	%r25434, %r25428, %r25433;
	xor.b32  	%r25435, %r25430, %r25434;
	shf.l.wrap.b32 	%r25436, %r25435, %r25435, 7;
	add.s32 	%r25437, %r25399, %r25436;
	xor.b32  	%r25438, %r25412, %r25437;
	shf.l.wrap.b32 	%r25439, %r25438, %r25438, 16;
	add.s32 	%r25440, %r25422, %r25439;
	xor.b32  	%r25441, %r25436, %r25440;
	shf.l.wrap.b32 	%r25442, %r25441, %r25441, 12;
	add.s32 	%r25443, %r25437, %r25442;
	xor.b32  	%r25444, %r25439, %r25443;
	shf.l.wrap.b32 	%r25445, %r25444, %r25444, 8;
	add.s32 	%r25446, %r25440, %r25445;
	xor.b32  	%r25447, %r25442, %r25446;
	shf.l.wrap.b32 	%r25448, %r25447, %r25447, 7;
	add.s32 	%r25449, %r25410, %r25404;
	xor.b32  	%r25450, %r25421, %r25449;
	shf.l.wrap.b32 	%r25451, %r25450, %r25450, 16;
	add.s32 	%r25452, %r25434, %r25451;
	xor.b32  	%r25453, %r25404, %r25452;
	shf.l.wrap.b32 	%r25454, %r25453, %r25453, 12;
	add.s32 	%r25455, %r25449, %r25454;
	xor.b32  	%r25456, %r25451, %r25455;
	shf.l.wrap.b32 	%r25457, %r25456, %r25456, 8;
	add.s32 	%r25458, %r25452, %r25457;
	xor.b32  	%r25459, %r25454, %r25458;
	shf.l.wrap.b32 	%r25460, %r25459, %r25459, 7;
	add.s32 	%r25461, %r25419, %r25415;
	xor.b32  	%r25462, %r25433, %r25461;
	shf.l.wrap.b32 	%r25463, %r25462, %r25462, 16;
	add.s32 	%r25464, %r25402, %r25463;
	xor.b32  	%r25465, %r25415, %r25464;
	shf.l.wrap.b32 	%r25466, %r25465, %r25465, 12;
	add.s32 	%r25467, %r25461, %r25466;
	xor.b32  	%r25468, %r25463, %r25467;
	shf.l.wrap.b32 	%r25469, %r25468, %r25468, 8;
	add.s32 	%r25470, %r25464, %r25469;
	xor.b32  	%r25471, %r25466, %r25470;
	shf.l.wrap.b32 	%r25472, %r25471, %r25471, 7;
	add.s32 	%r25473, %r25431, %r25424;
	xor.b32  	%r25474, %r25401, %r25473;
	shf.l.wrap.b32 	%r25475, %r25474, %r25474, 16;
	add.s32 	%r25476, %r25413, %r25475;
	xor.b32  	%r25477, %r25424, %r25476;
	shf.l.wrap.b32 	%r25478, %r25477, %r25477, 12;
	add.s32 	%r25479, %r25473, %r25478;
	xor.b32  	%r25480, %r25475, %r25479;
	shf.l.wrap.b32 	%r25481, %r25480, %r25480, 8;
	add.s32 	%r25482, %r25476, %r25481;
	xor.b32  	%r25483, %r25478, %r25482;
	shf.l.wrap.b32 	%r25484, %r25483, %r25483, 7;
	add.s32 	%r25485, %r25443, %r25460;
	xor.b32  	%r25486, %r25481, %r25485;
	shf.l.wrap.b32 	%r25487, %r25486, %r25486, 16;
	add.s32 	%r25488, %r25470, %r25487;
	xor.b32  	%r25489, %r25460, %r25488;
	shf.l.wrap.b32 	%r25490, %r25489, %r25489, 12;
	add.s32 	%r25491, %r25485, %r25490;
	xor.b32  	%r25492, %r25487, %r25491;
	shf.l.wrap.b32 	%r25493, %r25492, %r25492, 8;
	add.s32 	%r25494, %r25488, %r25493;
	xor.b32  	%r25495, %r25490, %r25494;
	shf.l.wrap.b32 	%r25496, %r25495, %r25495, 7;
	add.s32 	%r25497, %r25455, %r25472;
	xor.b32  	%r25498, %r25445, %r25497;
	shf.l.wrap.b32 	%r25499, %r25498, %r25498, 16;
	add.s32 	%r25500, %r25482, %r25499;
	xor.b32  	%r25501, %r25472, %r25500;
	shf.l.wrap.b32 	%r25502, %r25501, %r25501, 12;
	add.s32 	%r25503, %r25497, %r25502;
	xor.b32  	%r25504, %r25499, %r25503;
	shf.l.wrap.b32 	%r25505, %r25504, %r25504, 8;
	add.s32 	%r25506, %r25500, %r25505;
	xor.b32  	%r25507, %r25502, %r25506;
	shf.l.wrap.b32 	%r25508, %r25507, %r25507, 7;
	add.s32 	%r25509, %r25467, %r25484;
	xor.b32  	%r25510, %r25457, %r25509;
	shf.l.wrap.b32 	%r25511, %r25510, %r25510, 16;
	add.s32 	%r25512, %r25446, %r25511;
	xor.b32  	%r25513, %r25484, %r25512;
	shf.l.wrap.b32 	%r25514, %r25513, %r25513, 12;
	add.s32 	%r25515, %r25509, %r25514;
	xor.b32  	%r25516, %r25511, %r25515;
	shf.l.wrap.b32 	%r25517, %r25516, %r25516, 8;
	add.s32 	%r25518, %r25512, %r25517;
	xor.b32  	%r25519, %r25514, %r25518;
	shf.l.wrap.b32 	%r25520, %r25519, %r25519, 7;
	add.s32 	%r25521, %r25479, %r25448;
	xor.b32  	%r25522, %r25469, %r25521;
	shf.l.wrap.b32 	%r25523, %r25522, %r25522, 16;
	add.s32 	%r25524, %r25458, %r25523;
	xor.b32  	%r25525, %r25448, %r25524;
	shf.l.wrap.b32 	%r25526, %r25525, %r25525, 12;
	add.s32 	%r25527, %r25521, %r25526;
	xor.b32  	%r25528, %r25523, %r25527;
	shf.l.wrap.b32 	%r25529, %r25528, %r25528, 8;
	add.s32 	%r25530, %r25524, %r25529;
	xor.b32  	%r25531, %r25526, %r25530;
	shf.l.wrap.b32 	%r25532, %r25531, %r25531, 7;
	add.s32 	%r25533, %r25491, %r25532;
	xor.b32  	%r25534, %r25505, %r25533;
	shf.l.wrap.b32 	%r25535, %r25534, %r25534, 16;
	add.s32 	%r25536, %r25518, %r25535;
	xor.b32  	%r25537, %r25532, %r25536;
	shf.l.wrap.b32 	%r25538, %r25537, %r25537, 12;
	add.s32 	%r25539, %r25533, %r25538;
	xor.b32  	%r25540, %r25535, %r25539;
	shf.l.wrap.b32 	%r25541, %r25540, %r25540, 8;
	add.s32 	%r25542, %r25536, %r25541;
	xor.b32  	%r25543, %r25538, %r25542;
	shf.l.wrap.b32 	%r25544, %r25543, %r25543, 7;
	add.s32 	%r25545, %r25503, %r25496;
	xor.b32  	%r25546, %r25517, %r25545;
	shf.l.wrap.b32 	%r25547, %r25546, %r25546, 16;
	add.s32 	%r25548, %r25530, %r25547;
	xor.b32  	%r25549, %r25496, %r25548;
	shf.l.wrap.b32 	%r25550, %r25549, %r25549, 12;
	add.s32 	%r25551, %r25545, %r25550;
	xor.b32  	%r25552, %r25547, %r25551;
	shf.l.wrap.b32 	%r25553, %r25552, %r25552, 8;
	add.s32 	%r25554, %r25548, %r25553;
	xor.b32  	%r25555, %r25550, %r25554;
	shf.l.wrap.b32 	%r25556, %r25555, %r25555, 7;
	add.s32 	%r25557, %r25515, %r25508;
	xor.b32  	%r25558, %r25529, %r25557;
	shf.l.wrap.b32 	%r25559, %r25558, %r25558, 16;
	add.s32 	%r25560, %r25494, %r25559;
	xor.b32  	%r25561, %r25508, %r25560;
	shf.l.wrap.b32 	%r25562, %r25561, %r25561, 12;
	add.s32 	%r25563, %r25557, %r25562;
	xor.b32  	%r25564, %r25559, %r25563;
	shf.l.wrap.b32 	%r25565, %r25564, %r25564, 8;
	add.s32 	%r25566, %r25560, %r25565;
	xor.b32  	%r25567, %r25562, %r25566;
	shf.l.wrap.b32 	%r25568, %r25567, %r25567, 7;
	add.s32 	%r25569, %r25527, %r25520;
	xor.b32  	%r25570, %r25493, %r25569;
	shf.l.wrap.b32 	%r25571, %r25570, %r25570, 16;
	add.s32 	%r25572, %r25506, %r25571;
	xor.b32  	%r25573, %r25520, %r25572;
	shf.l.wrap.b32 	%r25574, %r25573, %r25573, 12;
	add.s32 	%r25575, %r25569, %r25574;
	xor.b32  	%r25576, %r25571, %r25575;
	shf.l.wrap.b32 	%r25577, %r25576, %r25576, 8;
	add.s32 	%r25578, %r25572, %r25577;
	xor.b32  	%r25579, %r25574, %r25578;
	shf.l.wrap.b32 	%r25580, %r25579, %r25579, 7;
	add.s32 	%r25581, %r25539, %r25556;
	xor.b32  	%r25582, %r25577, %r25581;
	shf.l.wrap.b32 	%r25583, %r25582, %r25582, 16;
	add.s32 	%r25584, %r25566, %r25583;
	xor.b32  	%r25585, %r25556, %r25584;
	shf.l.wrap.b32 	%r25586, %r25585, %r25585, 12;
	add.s32 	%r25587, %r25581, %r25586;
	xor.b32  	%r25588, %r25583, %r25587;
	shf.l.wrap.b32 	%r25589, %r25588, %r25588, 8;
	add.s32 	%r25590, %r25584, %r25589;
	xor.b32  	%r25591, %r25586, %r25590;
	shf.l.wrap.b32 	%r25592, %r25591, %r25591, 7;
	add.s32 	%r25593, %r25551, %r25568;
	xor.b32  	%r25594, %r25541, %r25593;
	shf.l.wrap.b32 	%r25595, %r25594, %r25594, 16;
	add.s32 	%r25596, %r25578, %r25595;
	xor.b32  	%r25597, %r25568, %r25596;
	shf.l.wrap.b32 	%r25598, %r25597, %r25597, 12;
	add.s32 	%r25599, %r25593, %r25598;
	xor.b32  	%r25600, %r25595, %r25599;
	shf.l.wrap.b32 	%r25601, %r25600, %r25600, 8;
	add.s32 	%r25602, %r25596, %r25601;
	xor.b32  	%r25603, %r25598, %r25602;
	shf.l.wrap.b32 	%r25604, %r25603, %r25603, 7;
	add.s32 	%r25605, %r25563, %r25580;
	xor.b32  	%r25606, %r25553, %r25605;
	shf.l.wrap.b32 	%r25607, %r25606, %r25606, 16;
	add.s32 	%r25608, %r25542, %r25607;
	xor.b32  	%r25609, %r25580, %r25608;
	shf.l.wrap.b32 	%r25610, %r25609, %r25609, 12;
	add.s32 	%r25611, %r25605, %r25610;
	xor.b32  	%r25612, %r25607, %r25611;
	shf.l.wrap.b32 	%r25613, %r25612, %r25612, 8;
	add.s32 	%r25614, %r25608, %r25613;
	xor.b32  	%r25615, %r25610, %r25614;
	shf.l.wrap.b32 	%r25616, %r25615, %r25615, 7;
	add.s32 	%r25617, %r25575, %r25544;
	xor.b32  	%r25618, %r25565, %r25617;
	shf.l.wrap.b32 	%r25619, %r25618, %r25618, 16;
	add.s32 	%r25620, %r25554, %r25619;
	xor.b32  	%r25621, %r25544, %r25620;
	shf.l.wrap.b32 	%r25622, %r25621, %r25621, 12;
	add.s32 	%r25623, %r25617, %r25622;
	xor.b32  	%r25624, %r25619, %r25623;
	shf.l.wrap.b32 	%r25625, %r25624, %r25624, 8;
	add.s32 	%r25626, %r25620, %r25625;
	xor.b32  	%r25627, %r25622, %r25626;
	shf.l.wrap.b32 	%r25628, %r25627, %r25627, 7;
	add.s32 	%r25629, %r25587, %r25628;
	xor.b32  	%r25630, %r25601, %r25629;
	shf.l.wrap.b32 	%r25631, %r25630, %r25630, 16;
	add.s32 	%r25632, %r25614, %r25631;
	xor.b32  	%r25633, %r25628, %r25632;
	shf.l.wrap.b32 	%r25634, %r25633, %r25633, 12;
	add.s32 	%r25635, %r25629, %r25634;
	xor.b32  	%r25636, %r25631, %r25635;
	shf.l.wrap.b32 	%r25637, %r25636, %r25636, 8;
	add.s32 	%r25638, %r25599, %r25592;
	xor.b32  	%r25639, %r25613, %r25638;
	shf.l.wrap.b32 	%r25640, %r25639, %r25639, 16;
	add.s32 	%r25641, %r25626, %r25640;
	xor.b32  	%r25642, %r25592, %r25641;
	shf.l.wrap.b32 	%r25643, %r25642, %r25642, 12;
	add.s32 	%r25644, %r25638, %r25643;
	xor.b32  	%r25645, %r25640, %r25644;
	shf.l.wrap.b32 	%r25646, %r25645, %r25645, 8;
	add.s32 	%r25647, %r25641, %r25646;
	xor.b32  	%r25648, %r25643, %r25647;
	shf.l.wrap.b32 	%r25649, %r25648, %r25648, 7;
	add.s32 	%r25650, %r25611, %r25604;
	xor.b32  	%r25651, %r25625, %r25650;
	shf.l.wrap.b32 	%r25652, %r25651, %r25651, 16;
	add.s32 	%r25653, %r25590, %r25652;
	xor.b32  	%r25654, %r25604, %r25653;
	shf.l.wrap.b32 	%r25655, %r25654, %r25654, 12;
	add.s32 	%r25656, %r25650, %r25655;
	xor.b32  	%r25657, %r25652, %r25656;
	shf.l.wrap.b32 	%r25658, %r25657, %r25657, 8;
	add.s32 	%r25659, %r25653, %r25658;
	xor.b32  	%r25660, %r25655, %r25659;
	shf.l.wrap.b32 	%r25661, %r25660, %r25660, 7;
	add.s32 	%r25662, %r25623, %r25616;
	xor.b32  	%r25663, %r25589, %r25662;
	shf.l.wrap.b32 	%r25664, %r25663, %r25663, 16;
	add.s32 	%r25665, %r25602, %r25664;
	xor.b32  	%r25666, %r25616, %r25665;
	shf.l.wrap.b32 	%r25667, %r25666, %r25666, 12;
	add.s32 	%r25668, %r25662, %r25667;
	xor.b32  	%r25669, %r25664, %r25668;
	shf.l.wrap.b32 	%r25670, %r25669, %r25669, 8;
	add.s32 	%r25671, %r25665, %r25670;
	add.s32 	%r25672, %r25635, %r25649;
	xor.b32  	%r25673, %r25670, %r25672;
	shf.l.wrap.b32 	%r25674, %r25673, %r25673, 16;
	add.s32 	%r25675, %r25659, %r25674;
	xor.b32  	%r25676, %r25649, %r25675;
	shr.u32 	%r25677, %r25676, 20;
	add.s32 	%r25678, %r25672, %r25677;
	add.s32 	%r25679, %r25644, %r25661;
	xor.b32  	%r25680, %r25637, %r25679;
	shf.l.wrap.b32 	%r25681, %r25680, %r25680, 16;
	add.s32 	%r25682, %r25671, %r25681;
	xor.b32  	%r25683, %r25661, %r25682;
	shr.u32 	%r25684, %r25683, 20;
	add.s32 	%r25685, %r25679, %r25684;
	add.s32 	%r25686, %r24998, %r25678;
	add.s32 	%r25687, %r25010, %r25685;
	cvt.u32.u16 	%r25688, %rs149;
	add.s32 	%r25689, %r25688, %r54802;
	add.s32 	%r25690, %r25689, -11;
	not.b32 	%r25691, %r25690;
	add.s32 	%r25692, %r25691, %r2684;
	mov.u32 	%r25693, %ctaid.x;
	shl.b32 	%r25694, %r25693, 11;
	mov.u32 	%r25695, %tid.x;
	and.b32  	%r25696, %r25695, 31;
	or.b32  	%r25697, %r25694, %r25696;
	shl.b32 	%r25698, %r25695, 3;
	and.b32  	%r25699, %r25698, 7936;
	add.s32 	%r25700, %r54317, %r25699;
	add.s32 	%r25701, %r25697, %r25700;
	shr.u32 	%r25702, %r25701, %r25692;
	and.b32  	%r25703, %r25702, 1;
	setp.eq.b32 	%p234, %r25703, 1;
	selp.b32 	%r25704, %r25687, %r25686, %p234;
	cvt.u16.u32 	%rs513, %r25704;
	and.b16  	%rs801, %rs513, 1;
	and.b16  	%rs514, %rs799, 255;
	setp.ne.s16 	%p235, %rs514, 1;
	@%p235 bra 	$L__BB4_299;
	ld.param.u64 	%rd846, [fused_batch_pir_kernel_optimized_16_param_1];
	cvt.u32.u16 	%r25705, %rs149;
	add.s32 	%r25706, %r25705, %r54802;
	add.s32 	%r25707, %r25706, -11;
	not.b32 	%r25708, %r25707;
	add.s32 	%r25709, %r25708, %r2684;
	mov.u32 	%r25710, %ctaid.x;
	shl.b32 	%r25711, %r25710, 11;
	mov.u32 	%r25712, %tid.x;
	and.b32  	%r25713, %r25712, 31;
	or.b32  	%r25714, %r25711, %r25713;
	shl.b32 	%r25715, %r25712, 3;
	and.b32  	%r25716, %r25715, 7936;
	add.s32 	%r25717, %r54317, %r25716;
	add.s32 	%r25718, %r25714, %r25717;
	shr.u32 	%r25719, %r25718, %r25709;
	and.b32  	%r25720, %r25719, 1;
	setp.eq.b32 	%p236, %r25720, 1;
	cvt.u64.u32 	%rd303, %r54802;
	cvt.u64.u16 	%rd304, %rs149;
	add.s64 	%rd305, %rd303, %rd304;
	cvta.to.global.u64 	%rd306, %rd846;
	shl.b64 	%rd307, %rd305, 4;
	add.s64 	%rd308, %rd306, %rd307;
	ld.global.u32 	%r25721, [%rd308+9604];
	selp.b32 	%r25722, %r54807, %r54806, %p236;
	xor.b32  	%r25723, %r25722, %r25721;
	selp.b32 	%r25724, %r54808, %r54805, %p236;
	selp.b32 	%r54806, %r54806, %r25723, %p236;
	selp.b32 	%r54807, %r25723, %r54807, %p236;
	ld.global.u32 	%r25725, [%rd308+9608];
	xor.b32  	%r25726, %r25724, %r25725;
	selp.b32 	%r25727, %r54809, %r54804, %p236;
	selp.b32 	%r54805, %r54805, %r25726, %p236;
	selp.b32 	%r54808, %r25726, %r54808, %p236;
	ld.global.u32 	%r25728, [%rd308+9612];
	xor.b32  	%r25729, %r25727, %r25728;
	selp.b32 	%r25730, %r54810, %r54803, %p236;
	selp.b32 	%r54804, %r54804, %r25729, %p236;
	selp.b32 	%r54809, %r25729, %r54809, %p236;
	ld.global.u32 	%r25731, [%rd308+9616];
	xor.b32  	%r25732, %r25730, %r25731;
	selp.b64 	%rd309, 445, 420, %p236;
	selp.b32 	%r54803, %r54803, %r25732, %p236;
	selp.b32 	%r54810, %r25732, %r54810, %p236;
	add.s64 	%rd310, %rd309, %rd305;
	add.s64 	%rd311, %rd310, %rd306;
	ld.global.u8 	%rs515, [%rd311+9749];
	xor.b16  	%rs801, %rs515, %rs801;
$L__BB4_299:
	cvt.u32.u16 	%r25733, %rs149;
	add.s32 	%r25734, %r25733, -11;
	add.s32 	%r25735, %r54802, %r25734;
	not.b32 	%r25736, %r25735;
	add.s32 	%r25737, %r25736, %r2684;
	mov.u32 	%r25738, %ctaid.x;
	shl.b32 	%r25739, %r25738, 11;
	mov.u32 	%r25740, %tid.x;
	and.b32  	%r25741, %r25740, 31;
	or.b32  	%r25742, %r25739, %r25741;
	shl.b32 	%r25743, %r25740, 3;
	and.b32  	%r25744, %r25743, 7936;
	add.s32 	%r25745, %r54317, %r25744;
	add.s32 	%r25746, %r25742, %r25745;
	shr.u32 	%r25747, %r25746, %r25737;
	and.b32  	%r25748, %r25747, 1;
	setp.eq.b32 	%p237, %r25748, 1;
	selp.b32 	%r54814, %r54807, %r54806, %p237;
	selp.b32 	%r54813, %r54808, %r54805, %p237;
	selp.b32 	%r54812, %r54809, %r54804, %p237;
	selp.b32 	%r54811, %r54810, %r54803, %p237;
	add.s32 	%r54802, %r54802, 1;
	sub.s32 	%r25749, %r2684, %r25734;
	setp.ne.s32 	%p238, %r54802, %r25749;
	mov.u16 	%rs799, %rs801;
	@%p238 bra 	$L__BB4_297;
$L__BB4_300:
	and.b16  	%rs516, %rs801, 255;
	setp.ne.s16 	%p239, %rs516, 1;
	@%p239 bra 	$L__BB4_302;
	ld.param.u64 	%rd847, [fused_batch_pir_kernel_optimized_16_param_1];
	cvta.to.global.u64 	%rd312, %rd847;
	ld.global.u32 	%r25750, [%rd312+10232];
	xor.b32  	%r54814, %r54814, %r25750;
$L__BB4_302:
	@%p239 bra 	$L__BB4_304;
	ld.param.u64 	%rd848, [fused_batch_pir_kernel_optimized_16_param_1];
	cvta.to.global.u64 	%rd313, %rd848;
	ld.global.u32 	%r25751, [%rd313+10236];
	xor.b32  	%r54813, %r54813, %r25751;
$L__BB4_304:
	@%p239 bra 	$L__BB4_306;
	ld.param.u64 	%rd849, [fused_batch_pir_kernel_optimized_16_param_1];
	cvta.to.global.u64 	%rd314, %rd849;
	ld.global.u32 	%r25752, [%rd314+10240];
	xor.b32  	%r54812, %r54812, %r25752;
$L__BB4_306:
	@%p239 bra 	$L__BB4_308;
	ld.param.u64 	%rd850, [fused_batch_pir_kernel_optimized_16_param_1];
	cvta.to.global.u64 	%rd315, %rd850;
	ld.global.u32 	%r25753, [%rd315+10244];
	xor.b32  	%r54811, %r54811, %r25753;
$L__BB4_308:
	ld.param.u32 	%r52731, [fused_batch_pir_kernel_optimized_16_param_4];
	mov.u32 	%r25755, %ctaid.x;
	shl.b32 	%r25756, %r25755, 11;
	mov.u32 	%r25757, %tid.x;
	and.b32  	%r25758, %r25757, 31;
	or.b32  	%r25759, %r25756, %r25758;
	shl.b32 	%r25760, %r25757, 3;
	and.b32  	%r25761, %r25760, 7936;
	add.s32 	%r25762, %r54317, %r25761;
	add.s32 	%r25763, %r25759, %r25762;
	setp.ge.s32 	%p243, %r25763, %r52731;
	mov.b32 	%r54835, 0;
	mov.u32 	%r54836, %r54835;
	mov.u32 	%r54837, %r54835;
	mov.u32 	%r54838, %r54835;
	@%p243 bra 	$L__BB4_322;
	ld.param.u64 	%rd851, [fused_batch_pir_kernel_optimized_16_param_1];
	cvta.to.global.u64 	%rd316, %rd851;
	ld.global.u8 	%rs520, [%rd316+10265];
	max.u16 	%rs156, %rs520, 11;
	cvt.u32.u16 	%r25764, %rs156;
	ld.shared.u32 	%r54838, [s_mem+197796];
	ld.shared.v2.u32 	{%r54837, %r54836}, [s_mem+197800];
	ld.shared.u32 	%r54835, [s_mem+197808];
	ld.shared.u8 	%rs804, [s_mem+197812];
	cvt.u32.u16 	%r2738, %rs520;
	sub.s32 	%r25765, %r2738, %r25764;
	add.s32 	%r25766, %r25765, 11;
	setp.lt.s32 	%p244, %r25766, 1;
	@%p244 bra 	$L__BB4_314;
	mov.b32 	%r54826, 0;
	mov.u16 	%rs802, %rs804;
$L__BB4_311:
	.pragma "nounroll";
	ld.const.u32 	%r25768, [CHACHA_CONSTANTS];
	add.s32 	%r25769, %r25768, %r54838;
	shf.l.wrap.b32 	%r25770, %r25769, %r25769, 16;
	add.s32 	%r25771, %r54838, %r25770;
	xor.b32  	%r25772, %r54838, %r25771;
	shf.l.wrap.b32 	%r25773, %r25772, %r25772, 12;
	add.s32 	%r25774, %r25769, %r25773;
	xor.b32  	%r25775, %r25770, %r25774;
	shf.l.wrap.b32 	%r25776, %r25775, %r25775, 8;
	add.s32 	%r25777, %r25771, %r25776;
	xor.b32  	%r25778, %r25773, %r25777;
	shf.l.wrap.b32 	%r25779, %r25778, %r25778, 7;
	ld.const.u32 	%r25780, [CHACHA_CONSTANTS+4];
	add.s32 	%r25781, %r25780, %r54837;
	shf.l.wrap.b32 	%r25782, %r25781, %r25781, 16;
	add.s32 	%r25783, %r54837, %r25782;
	xor.b32  	%r25784, %r54837, %r25783;
	shf.l.wrap.b32 	%r25785, %r25784, %r25784, 12;
	add.s32 	%r25786, %r25781, %r25785;
	xor.b32  	%r25787, %r25782, %r25786;
	shf.l.wrap.b32 	%r25788, %r25787, %r25787, 8;
	add.s32 	%r25789, %r25783, %r25788;
	xor.b32  	%r25790, %r25785, %r25789;
	shf.l.wrap.b32 	%r25791, %r25790, %r25790, 7;
	ld.const.u32 	%r25792, [CHACHA_CONSTANTS+8];
	add.s32 	%r25793, %r25792, %r54836;
	shf.l.wrap.b32 	%r25794, %r25793, %r25793, 16;
	add.s32 	%r25795, %r54836, %r25794;
	xor.b32  	%r25796, %r54836, %r25795;
	shf.l.wrap.b32 	%r25797, %r25796, %r25796, 12;
	add.s32 	%r25798, %r25793, %r25797;
	xor.b32  	%r25799, %r25794, %r25798;
	shf.l.wrap.b32 	%r25800, %r25799, %r25799, 8;
	add.s32 	%r25801, %r25795, %r25800;
	xor.b32  	%r25802, %r25797, %r25801;
	shf.l.wrap.b32 	%r25803, %r25802, %r25802, 7;
	ld.const.u32 	%r25804, [CHACHA_CONSTANTS+12];
	add.s32 	%r25805, %r25804, %r54835;
	shf.l.wrap.b32 	%r25806, %r25805, %r25805, 16;
	add.s32 	%r25807, %r54835, %r25806;
	xor.b32  	%r25808, %r54835, %r25807;
	shf.l.wrap.b32 	%r25809, %r25808, %r25808, 12;
	add.s32 	%r25810, %r25805, %r25809;
	xor.b32  	%r25811, %r25806, %r25810;
	shf.l.wrap.b32 	%r25812, %r25811, %r25811, 8;
	add.s32 	%r25813, %r25807, %r25812;
	xor.b32  	%r25814, %r25809, %r25813;
	shf.l.wrap.b32 	%r25815, %r25814, %r25814, 7;
	add.s32 	%r25816, %r25774, %r25791;
	xor.b32  	%r25817, %r25812, %r25816;
	shf.l.wrap.b32 	%r25818, %r25817, %r25817, 16;
	add.s32 	%r25819, %r25801, %r25818;
	xor.b32  	%r25820, %r25791, %r25819;
	shf.l.wrap.b32 	%r25821, %r25820, %r25820, 12;
	add.s32 	%r25822, %r25816, %r25821;
	xor.b32  	%r25823, %r25818, %r25822;
	shf.l.wrap.b32 	%r25824, %r25823, %r25823, 8;
	add.s32 	%r25825, %r25819, %r25824;
	xor.b32  	%r25826, %r25821, %r25825;
	shf.l.wrap.b32 	%r25827, %r25826, %r25826, 7;
	add.s32 	%r25828, %r25786, %r25803;
	xor.b32  	%r25829, %r25776, %r25828;
	shf.l.wrap.b32 	%r25830, %r25829, %r25829, 16;
	add.s32 	%r25831, %r25813, %r25830;
	xor.b32  	%r25832, %r25803, %r25831;
	shf.l.wrap.b32 	%r25833, %r25832, %r25832, 12;
	add.s32 	%r25834, %r25828, %r25833;
	xor.b32  	%r25835, %r25830, %r25834;
	shf.l.wrap.b32 	%r25836, %r25835, %r25835, 8;
	add.s32 	%r25837, %r25831, %r25836;
	xor.b32  	%r25838, %r25833, %r25837;
	shf.l.wrap.b32 	%r25839, %r25838, %r25838, 7;
	add.s32 	%r25840, %r25798, %r25815;
	xor.b32  	%r25841, %r25788, %r25840;
	shf.l.wrap.b32 	%r25842, %r25841, %r25841, 16;
	add.s32 	%r25843, %r25777, %r25842;
	xor.b32  	%r25844, %r25815, %r25843;
	shf.l.wrap.b32 	%r25845, %r25844, %r25844, 12;
	add.s32 	%r25846, %r25840, %r25845;
	xor.b32  	%r25847, %r25842, %r25846;
	shf.l.wrap.b32 	%r25848, %r25847, %r25847, 8;
	add.s32 	%r25849, %r25843, %r25848;
	xor.b32  	%r25850, %r25845, %r25849;
	shf.l.wrap.b32 	%r25851, %r25850, %r25850, 7;
	add.s32 	%r25852, %r25810, %r25779;
	xor.b32  	%r25853, %r25800, %r25852;
	shf.l.wrap.b32 	%r25854, %r25853, %r25853, 16;
	add.s32 	%r25855, %r25789, %r25854;
	xor.b32  	%r25856, %r25779, %r25855;
	shf.l.wrap.b32 	%r25857, %r25856, %r25856, 12;
	add.s32 	%r25858, %r25852, %r25857;
	xor.b32  	%r25859, %r25854, %r25858;
	shf.l.wrap.b32 	%r25860, %r25859, %r25859, 8;
	add.s32 	%r25861, %r25855, %r25860;
	xor.b32  	%r25862, %r25857, %r25861;
	shf.l.wrap.b32 	%r25863, %r25862, %r25862, 7;
	add.s32 	%r25864, %r25822, %r25863;
	xor.b32  	%r25865, %r25836, %r25864;
	shf.l.wrap.b32 	%r25866, %r25865, %r25865, 16;
	add.s32 	%r25867, %r25849, %r25866;
	xor.b32  	%r25868, %r25863, %r25867;
	shf.l.wrap.b32 	%r25869, %r25868, %r25868, 12;
	add.s32 	%r25870, %r25864, %r25869;
	xor.b32  	%r25871, %r25866, %r25870;
	shf.l.wrap.b32 	%r25872, %r25871, %r25871, 8;
	add.s32 	%r25873, %r25867, %r25872;
	xor.b32  	%r25874, %r25869, %r25873;
	shf.l.wrap.b32 	%r25875, %r25874, %r25874, 7;
	add.s32 	%r25876, %r25834, %r25827;
	xor.b32  	%r25877, %r25848, %r25876;
	shf.l.wrap.b32 	%r25878, %r25877, %r25877, 16;
	add.s32 	%r25879, %r25861, %r25878;
	xor.b32  	%r25880, %r25827, %r25879;
	shf.l.wrap.b32 	%r25881, %r25880, %r25880, 12;
	add.s32 	%r25882, %r25876, %r25881;
	xor.b32  	%r25883, %r25878, %r25882;
	shf.l.wrap.b32 	%r25884, %r25883, %r25883, 8;
	add.s32 	%r25885, %r25879, %r25884;
	xor.b32  	%r25886, %r25881, %r25885;
	shf.l.wrap.b32 	%r25887, %r25886, %r25886, 7;
	add.s32 	%r25888, %r25846, %r25839;
	xor.b32  	%r25889, %r25860, %r25888;
	shf.l.wrap.b32 	%r25890, %r25889, %r25889, 16;
	add.s32 	%r25891, %r25825, %r25890;
	xor.b32  	%r25892, %r25839, %r25891;
	shf.l.wrap.b32 	%r25893, %r25892, %r25892, 12;
	add.s32 	%r25894, %r25888, %r25893;
	xor.b32  	%r25895, %r25890, %r25894;
	shf.l.wrap.b32 	%r25896, %r25895, %r25895, 8;
	add.s32 	%r25897, %r25891, %r25896;
	xor.b32  	%r25898, %r25893, %r25897;
	shf.l.wrap.b32 	%r25899, %r25898, %r25898, 7;
	add.s32 	%r25900, %r25858, %r25851;
	xor.b32  	%r25901, %r25824, %r25900;
	shf.l.wrap.b32 	%r25902, %r25901, %r25901, 16;
	add.s32 	%r25903, %r25837, %r25902;
	xor.b32  	%r25904, %r25851, %r25903;
	shf.l.wrap.b32 	%r25905, %r25904, %r25904, 12;
	add.s32 	%r25906, %r25900, %r25905;
	xor.b32  	%r25907, %r25902, %r25906;
	shf.l.wrap.b32 	%r25908, %r25907, %r25907, 8;
	add.s32 	%r25909, %r25903, %r25908;
	xor.b32  	%r25910, %r25905, %r25909;
	shf.l.wrap.b32 	%r25911, %r25910, %r25910, 7;
	add.s32 	%r25912, %r25870, %r25887;
	xor.b32  	%r25913, %r25908, %r25912;
	shf.l.wrap.b32 	%r25914, %r25913, %r25913, 16;
	add.s32 	%r25915, %r25897, %r25914;
	xor.b32  	%r25916, %r25887, %r25915;
	shf.l.wrap.b32 	%r25917, %r25916, %r25916, 12;
	add.s32 	%r25918, %r25912, %r25917;
	xor.b32  	%r25919, %r25914, %r25918;
	shf.l.wrap.b32 	%r25920, %r25919, %r25919, 8;
	add.s32 	%r25921, %r25915, %r25920;
	xor.b32  	%r25922, %r25917, %r25921;
	shf.l.wrap.b32 	%r25923, %r25922, %r25922, 7;
	add.s32 	%r25924, %r25882, %r25899;
	xor.b32  	%r25925, %r25872, %r25924;
	shf.l.wrap.b32 	%r25926, %r25925, %r25925, 16;
	add.s32 	%r25927, %r25909, %r25926;
	xor.b32  	%r25928, %r25899, %r25927;
	shf.l.wrap.b32 	%r25929, %r25928, %r25928, 12;
	add.s32 	%r25930, %r25924, %r25929;
	xor.b32  	%r25931, %r25926, %r25930;
	shf.l.wrap.b32 	%r25932, %r25931, %r25931, 8;
	add.s32 	%r25933, %r25927, %r25932;
	xor.b32  	%r25934, %r25929, %r25933;
	shf.l.wrap.b32 	%r25935, %r25934, %r25934, 7;
	add.s32 	%r25936, %r25894, %r25911;
	xor.b32  	%r25937, %r25884, %r25936;
	shf.l.wrap.b32 	%r25938, %r25937, %r25937, 16;
	add.s32 	%r25939, %r25873, %r25938;
	xor.b32  	%r25940, %r25911, %r25939;
	shf.l.wrap.b32 	%r25941, %r25940, %r25940, 12;
	add.s32 	%r25942, %r25936, %r25941;
	xor.b32  	%r25943, %r25938, %r25942;
	shf.l.wrap.b32 	%r25944, %r25943, %r25943, 8;
	add.s32 	%r25945, %r25939, %r25944;
	xor.b32  	%r25946, %r25941, %r25945;
	shf.l.wrap.b32 	%r25947, %r25946, %r25946, 7;
	add.s32 	%r25948, %r25906, %r25875;
	xor.b32  	%r25949, %r25896, %r25948;
	shf.l.wrap.b32 	%r25950, %r25949, %r25949, 16;
	add.s32 	%r25951, %r25885, %r25950;
	xor.b32  	%r25952, %r25875, %r25951;
	shf.l.wrap.b32 	%r25953, %r25952, %r25952, 12;
	add.s32 	%r25954, %r25948, %r25953;
	xor.b32  	%r25955, %r25950, %r25954;
	shf.l.wrap.b32 	%r25956, %r25955, %r25955, 8;
	add.s32 	%r25957, %r25951, %r25956;
	xor.b32  	%r25958, %r25953, %r25957;
	shf.l.wrap.b32 	%r25959, %r25958, %r25958, 7;
	add.s32 	%r25960, %r25918, %r25959;
	xor.b32  	%r25961, %r25932, %r25960;
	shf.l.wrap.b32 	%r25962, %r25961, %r25961, 16;
	add.s32 	%r25963, %r25945, %r25962;
	xor.b32  	%r25964, %r25959, %r25963;
	shf.l.wrap.b32 	%r25965, %r25964, %r25964, 12;
	add.s32 	%r25966, %r25960, %r25965;
	xor.b32  	%r25967, %r25962, %r25966;
	shf.l.wrap.b32 	%r25968, %r25967, %r25967, 8;
	add.s32 	%r25969, %r25963, %r25968;
	xor.b32  	%r25970, %r25965, %r25969;
	shf.l.wrap.b32 	%r25971, %r25970, %r25970, 7;
	add.s32 	%r25972, %r25930, %r25923;
	xor.b32  	%r25973, %r25944, %r25972;
	shf.l.wrap.b32 	%r25974, %r25973, %r25973, 16;
	add.s32 	%r25975, %r25957, %r25974;
	xor.b32  	%r25976, %r25923, %r25975;
	shf.l.wrap.b32 	%r25977, %r25976, %r25976, 12;
	add.s32 	%r25978, %r25972, %r25977;
	xor.b32  	%r25979, %r25974, %r25978;
	shf.l.wrap.b32 	%r25980, %r25979, %r25979, 8;
	add.s32 	%r25981, %r25975, %r25980;
	xor.b32  	%r25982, %r25977, %r25981;
	shf.l.wrap.b32 	%r25983, %r25982, %r25982, 7;
	add.s32 	%r25984, %r25942, %r25935;
	xor.b32  	%r25985, %r25956, %r25984;
	shf.l.wrap.b32 	%r25986, %r25985, %r25985, 16;
	add.s32 	%r25987, %r25921, %r25986;
	xor.b32  	%r25988, %r25935, %r25987;
	shf.l.wrap.b32 	%r25989, %r25988, %r25988, 12;
	add.s32 	%r25990, %r25984, %r25989;
	xor.b32  	%r25991, %r25986, %r25990;
	shf.l.wrap.b32 	%r25992, %r25991, %r25991, 8;
	add.s32 	%r25993, %r25987, %r25992;
	xor.b32  	%r25994, %r25989, %r25993;
	shf.l.wrap.b32 	%r25995, %r25994, %r25994, 7;
	add.s32 	%r25996, %r25954, %r25947;
	xor.b32  	%r25997, %r25920, %r25996;
	shf.l.wrap.b32 	%r25998, %r25997, %r25997, 16;
	add.s32 	%r25999, %r25933, %r25998;
	xor.b32  	%r26000, %r25947, %r25999;
	shf.l.wrap.b32 	%r26001, %r26000, %r26000, 12;
	add.s32 	%r26002, %r25996, %r26001;
	xor.b32  	%r26003, %r25998, %r26002;
	shf.l.wrap.b32 	%r26004, %r26003, %r26003, 8;
	add.s32 	%r26005, %r25999, %r26004;
	xor.b32  	%r26006, %r26001, %r26005;
	shf.l.wrap.b32 	%r26007, %r26006, %r26006, 7;
	add.s32 	%r26008, %r25966, %r25983;
	xor.b32  	%r26009, %r26004, %r26008;
	shf.l.wrap.b32 	%r26010, %r26009, %r26009, 16;
	add.s32 	%r26011, %r25993, %r26010;
	xor.b32  	%r26012, %r25983, %r26011;
	shf.l.wrap.b32 	%r26013, %r26012, %r26012, 12;
	add.s32 	%r26014, %r26008, %r26013;
	xor.b32  	%r26015, %r26010, %r26014;
	shf.l.wrap.b32 	%r26016, %r26015, %r26015, 8;
	add.s32 	%r26017, %r26011, %r26016;
	xor.b32  	%r26018, %r26013, %r26017;
	shf.l.wrap.b32 	%r26019, %r26018, %r26018, 7;
	add.s32 	%r26020, %r25978, %r25995;
	xor.b32  	%r26021, %r25968, %r26020;
	shf.l.wrap.b32 	%r26022, %r26021, %r26021, 16;
	add.s32 	%r26023, %r26005, %r26022;
	xor.b32  	%r26024, %r25995, %r26023;
	shf.l.wrap.b32 	%r26025, %r26024, %r26024, 12;
	add.s32 	%r26026, %r26020, %r26025;
	xor.b32  	%r26027, %r26022, %r26026;
	shf.l.wrap.b32 	%r26028, %r26027, %r26027, 8;
	add.s32 	%r26029, %r26023, %r26028;
	xor.b32  	%r26030, %r26025, %r26029;
	shf.l.wrap.b32 	%r26031, %r26030, %r26030, 7;
	add.s32 	%r26032, %r25990, %r26007;
	xor.b32  	%r26033, %r25980, %r26032;
	shf.l.wrap.b32 	%r26034, %r26033, %r26033, 16;
	add.s32 	%r26035, %r25969, %r26034;
	xor.b32  	%r26036, %r26007, %r26035;
	shf.l.wrap.b32 	%r26037, %r26036, %r26036, 12;
	add.s32 	%r26038, %r26032, %r26037;
	xor.b32  	%r26039, %r26034, %r26038;
	shf.l.wrap.b32 	%r26040, %r26039, %r26039, 8;
	add.s32 	%r26041, %r26035, %r26040;
	xor.b32  	%r26042, %r26037, %r26041;
	shf.l.wrap.b32 	%r26043, %r26042, %r26042, 7;
	add.s32 	%r26044, %r26002, %r25971;
	xor.b32  	%r26045, %r25992, %r26044;
	shf.l.wrap.b32 	%r26046, %r26045, %r26045, 16;
	add.s32 	%r26047, %r25981, %r26046;
	xor.b32  	%r26048, %r25971, %r26047;
	shf.l.wrap.b32 	%r26049, %r26048, %r26048, 12;
	add.s32 	%r26050, %r26044, %r26049;
	xor.b32  	%r26051, %r26046, %r26050;
	shf.l.wrap.b32 	%r26052, %r26051, %r26051, 8;
	add.s32 	%r26053, %r26047, %r26052;
	xor.b32  	%r26054, %r26049, %r26053;
	shf.l.wrap.b32 	%r26055, %r26054, %r26054, 7;
	add.s32 	%r26056, %r26014, %r26055;
	xor.b32  	%r26057, %r26028, %r26056;
	shf.l.wrap.b32 	%r26058, %r26057, %r26057, 16;
	add.s32 	%r26059, %r26041, %r26058;
	xor.b32  	%r26060, %r26055, %r26059;
	shf.l.wrap.b32 	%r26061, %r26060, %r26060, 12;
	add.s32 	%r26062, %r26056, %r26061;
	xor.b32  	%r26063, %r26058, %r26062;
	shf.l.wrap.b32 	%r26064, %r26063, %r26063, 8;
	add.s32 	%r26065, %r26059, %r26064;
	xor.b32  	%r26066, %r26061, %r26065;
	shf.l.wrap.b32 	%r26067, %r26066, %r26066, 7;
	add.s32 	%r26068, %r26026, %r26019;
	xor.b32  	%r26069, %r26040, %r26068;
	shf.l.wrap.b32 	%r26070, %r26069, %r26069, 16;
	add.s32 	%r26071, %r26053, %r26070;
	xor.b32  	%r26072, %r26019, %r26071;
	shf.l.wrap.b32 	%r26073, %r26072, %r26072, 12;
	add.s32 	%r26074, %r26068, %r26073;
	xor.b32  	%r26075, %r26070, %r26074;
	shf.l.wrap.b32 	%r26076, %r26075, %r26075, 8;
	add.s32 	%r26077, %r26071, %r26076;
	xor.b32  	%r26078, %r26073, %r26077;
	shf.l.wrap.b32 	%r26079, %r26078, %r26078, 7;
	add.s32 	%r26080, %r26038, %r26031;
	xor.b32  	%r26081, %r26052, %r26080;
	shf.l.wrap.b32 	%r26082, %r26081, %r26081, 16;
	add.s32 	%r26083, %r26017, %r26082;
	xor.b32  	%r26084, %r26031, %r26083;
	shf.l.wrap.b32 	%r26085, %r26084, %r26084, 12;
	add.s32 	%r26086, %r26080, %r26085;
	xor.b32  	%r26087, %r26082, %r26086;
	shf.l.wrap.b32 	%r26088, %r26087, %r26087, 8;
	add.s32 	%r26089, %r26083, %r26088;
	xor.b32  	%r26090, %r26085, %r26089;
	shf.l.wrap.b32 	%r26091, %r26090, %r26090, 7;
	add.s32 	%r26092, %r26050, %r26043;
	xor.b32  	%r26093, %r26016, %r26092;
	shf.l.wrap.b32 	%r26094, %r26093, %r26093, 16;
	add.s32 	%r26095, %r26029, %r26094;
	xor.b32  	%r26096, %r26043, %r26095;
	shf.l.wrap.b32 	%r26097, %r26096, %r26096, 12;
	add.s32 	%r26098, %r26092, %r26097;
	xor.b32  	%r26099, %r26094, %r26098;
	shf.l.wrap.b32 	%r26100, %r26099, %r26099, 8;
	add.s32 	%r26101, %r26095, %r26100;
	xor.b32  	%r26102, %r26097, %r26101;
	shf.l.wrap.b32 	%r26103, %r26102, %r26102, 7;
	add.s32 	%r26104, %r26062, %r26079;
	xor.b32  	%r26105, %r26100, %r26104;
	shf.l.wrap.b32 	%r26106, %r26105, %r26105, 16;
	add.s32 	%r26107, %r26089, %r26106;
	xor.b32  	%r26108, %r26079, %r26107;
	shf.l.wrap.b32 	%r26109, %r26108, %r26108, 12;
	add.s32 	%r26110, %r26104, %r26109;
	xor.b32  	%r26111, %r26106, %r26110;
	shf.l.wrap.b32 	%r26112, %r26111, %r26111, 8;
	add.s32 	%r26113, %r26107, %r26112;
	xor.b32  	%r26114, %r26109, %r26113;
	shf.l.wrap.b32 	%r26115, %r26114, %r26114, 7;
	add.s32 	%r26116, %r26074, %r26091;
	xor.b32  	%r26117, %r26064, %r26116;
	shf.l.wrap.b32 	%r26118, %r26117, %r26117, 16;
	add.s32 	%r26119, %r26101, %r26118;
	xor.b32  	%r26120, %r26091, %r26119;
	shf.l.wrap.b32 	%r26121, %r26120, %r26120, 12;
	add.s32 	%r26122, %r26116, %r26121;
	xor.b32  	%r26123, %r26118, %r26122;
	shf.l.wrap.b32 	%r26124, %r26123, %r26123, 8;
	add.s32 	%r26125, %r26119, %r26124;
	xor.b32  	%r26126, %r26121, %r26125;
	shf.l.wrap.b32 	%r26127, %r26126, %r26126, 7;
	add.s32 	%r26128, %r26086, %r26103;
	xor.b32  	%r26129, %r26076, %r26128;
	shf.l.wrap.b32 	%r26130, %r26129, %r26129, 16;
	add.s32 	%r26131, %r26065, %r26130;
	xor.b32  	%r26132, %r26103, %r26131;
	shf.l.wrap.b32 	%r26133, %r26132, %r26132, 12;
	add.s32 	%r26134, %r26128, %r26133;
	xor.b32  	%r26135, %r26130, %r26134;
	shf.l.wrap.b32 	%r26136, %r26135, %r26135, 8;
	add.s32 	%r26137, %r26131, %r26136;
	xor.b32  	%r26138, %r26133, %r26137;
	shf.l.wrap.b32 	%r26139, %r26138, %r26138, 7;
	add.s32 	%r26140, %r26098, %r26067;
	xor.b32  	%r26141, %r26088, %r26140;
	shf.l.wrap.b32 	%r26142, %r26141, %r26141, 16;
	add.s32 	%r26143, %r26077, %r26142;
	xor.b32  	%r26144, %r26067, %r26143;
	shf.l.wrap.b32 	%r26145, %r26144, %r26144, 12;
	add.s32 	%r26146, %r26140, %r26145;
	xor.b32  	%r26147, %r26142, %r26146;
	shf.l.wrap.b32 	%r26148, %r26147, %r26147, 8;
	add.s32 	%r26149, %r26143, %r26148;
	xor.b32  	%r26150, %r26145, %r26149;
	shf.l.wrap.b32 	%r26151, %r26150, %r26150, 7;
	add.s32 	%r54830, %r25768, %r26110;
	add.s32 	%r54831, %r54838, %r26151;
	add.s32 	%r54829, %r25780, %r26122;
	add.s32 	%r54832, %r54837, %r26115;
	add.s32 	%r54828, %r25792, %r26134;
	add.s32 	%r54833, %r54836, %r26127;
	add.s32 	%r54827, %r25804, %r26146;
	add.s32 	%r54834, %r54835, %r26139;
	xor.b32  	%r26152, %r25769, 1;
	shf.l.wrap.b32 	%r26153, %r25769, %r26152, 16;
	add.s32 	%r26154, %r54838, %r26153;
	xor.b32  	%r26155, %r54838, %r26154;
	shf.l.wrap.b32 	%r26156, %r26155, %r26155, 12;
	add.s32 	%r26157, %r25769, %r26156;
	xor.b32  	%r26158, %r26153, %r26157;
	shf.l.wrap.b32 	%r26159, %r26158, %r26158, 8;
	add.s32 	%r26160, %r26154, %r26159;
	xor.b32  	%r26161, %r26156, %r26160;
	shf.l.wrap.b32 	%r26162, %r26161, %r26161, 7;
	add.s32 	%r26163, %r26157, %r25791;
	xor.b32  	%r26164, %r25812, %r26163;
	shf.l.wrap.b32 	%r26165, %r26164, %r26164, 16;
	add.s32 	%r26166, %r25801, %r26165;
	xor.b32  	%r26167, %r25791, %r26166;
	shf.l.wrap.b32 	%r26168, %r26167, %r26167, 12;
	add.s32 	%r26169, %r26163, %r26168;
	xor.b32  	%r26170, %r26165, %r26169;
	shf.l.wrap.b32 	%r26171, %r26170, %r26170, 8;
	add.s32 	%r26172, %r26166, %r26171;
	xor.b32  	%r26173, %r26168, %r26172;
	shf.l.wrap.b32 	%r26174, %r26173, %r26173, 7;
	xor.b32  	%r26175, %r26159, %r25828;
	shf.l.wrap.b32 	%r26176, %r26175, %r26175, 16;
	add.s32 	%r26177, %r25813, %r26176;
	xor.b32  	%r26178, %r25803, %r26177;
	shf.l.wrap.b32 	%r26179, %r26178, %r26178, 12;
	add.s32 	%r26180, %r25828, %r26179;
	xor.b32  	%r26181, %r26176, %r26180;
	shf.l.wrap.b32 	%r26182, %r26181, %r26181, 8;
	add.s32 	%r26183, %r26177, %r26182;
	xor.b32  	%r26184, %r26179, %r26183;
	shf.l.wrap.b32 	%r26185, %r26184, %r26184, 7;
	add.s32 	%r26186, %r26160, %r25842;
	xor.b32  	%r26187, %r25815, %r26186;
	shf.l.wrap.b32 	%r26188, %r26187, %r26187, 12;
	add.s32 	%r26189, %r25840, %r26188;
	xor.b32  	%r26190, %r25842, %r26189;
	shf.l.wrap.b32 	%r26191, %r26190, %r26190, 8;
	add.s32 	%r26192, %r26186, %r26191;
	xor.b32  	%r26193, %r26188, %r26192;
	shf.l.wrap.b32 	%r26194, %r26193, %r26193, 7;
	add.s32 	%r26195, %r25810, %r26162;
	xor.b32  	%r26196, %r25800, %r26195;
	shf.l.wrap.b32 	%r26197, %r26196, %r26196, 16;
	add.s32 	%r26198, %r25789, %r26197;
	xor.b32  	%r26199, %r26162, %r26198;
	shf.l.wrap.b32 	%r26200, %r26199, %r26199, 12;
	add.s32 	%r26201, %r26195, %r26200;
	xor.b32  	%r26202, %r26197, %r26201;
	shf.l.wrap.b32 	%r26203, %r26202, %r26202, 8;
	add.s32 	%r26204, %r26198, %r26203;
	xor.b32  	%r26205, %r26200, %r26204;
	shf.l.wrap.b32 	%r26206, %r26205, %r26205, 7;
	add.s32 	%r26207, %r26169, %r26206;
	xor.b32  	%r26208, %r26182, %r26207;
	shf.l.wrap.b32 	%r26209, %r26208, %r26208, 16;
	add.s32 	%r26210, %r26192, %r26209;
	xor.b32  	%r26211, %r26206, %r26210;
	shf.l.wrap.b32 	%r26212, %r26211, %r26211, 12;
	add.s32 	%r26213, %r26207, %r26212;
	xor.b32  	%r26214, %r26209, %r26213;
	shf.l.wrap.b32 	%r26215, %r26214, %r26214, 8;
	add.s32 	%r26216, %r26210, %r26215;
	xor.b32  	%r26217, %r26212, %r26216;
	shf.l.wrap.b32 	%r26218, %r26217, %r26217, 7;
	add.s32 	%r26219, %r26180, %r26174;
	xor.b32  	%r26220, %r26191, %r26219;
	shf.l.wrap.b32 	%r26221, %r26220, %r26220, 16;
	add.s32 	%r26222, %r26204, %r26221;
	xor.b32  	%r26223, %r26174, %r26222;
	shf.l.wrap.b32 	%r26224, %r26223, %r26223, 12;
	add.s32 	%r26225, %r26219, %r26224;
	xor.b32  	%r26226, %r26221, %r26225;
	shf.l.wrap.b32 	%r26227, %r26226, %r26226, 8;
	add.s32 	%r26228, %r26222, %r26227;
	xor.b32  	%r26229, %r26224, %r26228;
	shf.l.wrap.b32 	%r26230, %r26229, %r26229, 7;
	add.s32 	%r26231, %r26189, %r26185;
	xor.b32  	%r26232, %r26203, %r26231;
	shf.l.wrap.b32 	%r26233, %r26232, %r26232, 16;
	add.s32 	%r26234, %r26172, %r26233;
	xor.b32  	%r26235, %r26185, %r26234;
	shf.l.wrap.b32 	%r26236, %r26235, %r26235, 12;
	add.s32 	%r26237, %r26231, %r26236;
	xor.b32  	%r26238, %r26233, %r26237;
	shf.l.wrap.b32 	%r26239, %r26238, %r26238, 8;
	add.s32 	%r26240, %r26234, %r26239;
	xor.b32  	%r26241, %r26236, %r26240;
	shf.l.wrap.b32 	%r26242, %r26241, %r26241, 7;
	add.s32 	%r26243, %r26201, %r26194;
	xor.b32  	%r26244, %r26171, %r26243;
	shf.l.wrap.b32 	%r26245, %r26244, %r26244, 16;
	add.s32 	%r26246, %r26183, %r26245;
	xor.b32  	%r26247, %r26194, %r26246;
	shf.l.wrap.b32 	%r26248, %r26247, %r26247, 12;
	add.s32 	%r26249, %r26243, %r26248;
	xor.b32  	%r26250, %r26245, %r26249;
	shf.l.wrap.b32 	%r26251, %r26250, %r26250, 8;
	add.s32 	%r26252, %r26246, %r26251;
	xor.b32  	%r26253, %r26248, %r26252;
	shf.l.wrap.b32 	%r26254, %r26253, %r26253, 7;
	add.s32 	%r26255, %r26213, %r26230;
	xor.b32  	%r26256, %r26251, %r26255;
	shf.l.wrap.b32 	%r26257, %r26256, %r26256, 16;
	add.s32 	%r26258, %r26240, %r26257;
	xor.b32  	%r26259, %r26230, %r26258;
	shf.l.wrap.b32 	%r26260, %r26259, %r26259, 12;
	add.s32 	%r26261, %r26255, %r26260;
	xor.b32  	%r26262, %r26257, %r26261;
	shf.l.wrap.b32 	%r26263, %r26262, %r26262, 8;
	add.s32 	%r26264, %r26258, %r26263;
	xor.b32  	%r26265, %r26260, %r26264;
	shf.l.wrap.b32 	%r26266, %r26265, %r26265, 7;
	add.s32 	%r26267, %r26225, %r26242;
	xor.b32  	%r26268, %r26215, %r26267;
	shf.l.wrap.b32 	%r26269, %r26268, %r26268, 16;
	add.s32 	%r26270, %r26252, %r26269;
	xor.b32  	%r26271, %r26242, %r26270;
	shf.l.wrap.b32 	%r26272, %r26271, %r26271, 12;
	add.s32 	%r26273, %r26267, %r26272;
	xor.b32  	%r26274, %r26269, %r26273;
	shf.l.wrap.b32 	%r26275, %r26274, %r26274, 8;
	add.s32 	%r26276, %r26270, %r26275;
	xor.b32  	%r26277, %r26272, %r26276;
	shf.l.wrap.b32 	%r26278, %r26277, %r26277, 7;
	add.s32 	%r26279, %r26237, %r26254;
	xor.b32  	%r26280, %r26227, %r26279;
	shf.l.wrap.b32 	%r26281, %r26280, %r26280, 16;
	add.s32 	%r26282, %r26216, %r26281;
	xor.b32  	%r26283, %r26254, %r26282;
	shf.l.wrap.b32 	%r26284, %r26283, %r26283, 12;
	add.s32 	%r26285, %r26279, %r26284;
	xor.b32  	%r26286, %r26281, %r26285;
	shf.l.wrap.b32 	%r26287, %r26286, %r26286, 8;
	add.s32 	%r26288, %r26282, %r26287;
	xor.b32  	%r26289, %r26284, %r26288;
	shf.l.wrap.b32 	%r26290, %r26289, %r26289, 7;
	add.s32 	%r26291, %r26249, %r26218;
	xor.b32  	%r26292, %r26239, %r26291;
	shf.l.wrap.b32 	%r26293, %r26292, %r26292, 16;
	add.s32 	%r26294, %r26228, %r26293;
	xor.b32  	%r26295, %r26218, %r26294;
	shf.l.wrap.b32 	%r26296, %r26295, %r26295, 12;
	add.s32 	%r26297, %r26291, %r26296;
	xor.b32  	%r26298, %r26293, %r26297;
	shf.l.wrap.b32 	%r26299, %r26298, %r26298, 8;
	add.s32 	%r26300, %r26294, %r26299;
	xor.b32  	%r26301, %r26296, %r26300;
	shf.l.wrap.b32 	%r26302, %r26301, %r26301, 7;
	add.s32 	%r26303, %r26261, %r26302;
	xor.b32  	%r26304, %r26275, %r26303;
	shf.l.wrap.b32 	%r26305, %r26304, %r26304, 16;
	add.s32 	%r26306, %r26288, %r26305;
	xor.b32  	%r26307, %r26302, %r26306;
	shf.l.wrap.b32 	%r26308, %r26307, %r26307, 12;
	add.s32 	%r26309, %r26303, %r26308;
	xor.b32  	%r26310, %r26305, %r26309;
	shf.l.wrap.b32 	%r26311, %r26310, %r26310, 8;
	add.s32 	%r26312, %r26306, %r26311;
	xor.b32  	%r26313, %r26308, %r26312;
	shf.l.wrap.b32 	%r26314, %r26313, %r26313, 7;
	add.s32 	%r26315, %r26273, %r26266;
	xor.b32  	%r26316, %r26287, %r26315;
	shf.l.wrap.b32 	%r26317, %r26316, %r26316, 16;
	add.s32 	%r26318, %r26300, %r26317;
	xor.b32  	%r26319, %r26266, %r26318;
	shf.l.wrap.b32 	%r26320, %r26319, %r26319, 12;
	add.s32 	%r26321, %r26315, %r26320;
	xor.b32  	%r26322, %r26317, %r26321;
	shf.l.wrap.b32 	%r26323, %r26322, %r26322, 8;
	add.s32 	%r26324, %r26318, %r26323;
	xor.b32  	%r26325, %r26320, %r26324;
	shf.l.wrap.b32 	%r26326, %r26325, %r26325, 7;
	add.s32 	%r26327, %r26285, %r26278;
	xor.b32  	%r26328, %r26299, %r26327;
	shf.l.wrap.b32 	%r26329, %r26328, %r26328, 16;
	add.s32 	%r26330, %r26264, %r26329;
	xor.b32  	%r26331, %r26278, %r26330;
	shf.l.wrap.b32 	%r26332, %r26331, %r26331, 12;
	add.s32 	%r26333, %r26327, %r26332;
	xor.b32  	%r26334, %r26329, %r26333;
	shf.l.wrap.b32 	%r26335, %r26334, %r26334, 8;
	add.s32 	%r26336, %r26330, %r26335;
	xor.b32  	%r26337, %r26332, %r26336;
	shf.l.wrap.b32 	%r26338, %r26337, %r26337, 7;
	add.s32 	%r26339, %r26297, %r26290;
	xor.b32  	%r26340, %r26263, %r26339;
	shf.l.wrap.b32 	%r26341, %r26340, %r26340, 16;
	add.s32 	%r26342, %r26276, %r26341;
	xor.b32  	%r26343, %r26290, %r26342;
	shf.l.wrap.b32 	%r26344, %r26343, %r26343, 12;
	add.s32 	%r26345, %r26339, %r26344;
	xor.b32  	%r26346, %r26341, %r26345;
	shf.l.wrap.b32 	%r26347, %r26346, %r26346, 8;
	add.s32 	%r26348, %r26342, %r26347;
	xor.b32  	%r26349, %r26344, %r26348;
	shf.l.wrap.b32 	%r26350, %r26349, %r26349, 7;
	add.s32 	%r26351, %r26309, %r26326;
	xor.b32  	%r26352, %r26347, %r26351;
	shf.l.wrap.b32 	%r26353, %r26352, %r26352, 16;
	add.s32 	%r26354, %r26336, %r26353;
	xor.b32  	%r26355, %r26326, %r26354;
	shf.l.wrap.b32 	%r26356, %r26355, %r26355, 12;
	add.s32 	%r26357, %r26351, %r26356;
	xor.b32  	%r26358, %r26353, %r26357;
	shf.l.wrap.b32 	%r26359, %r26358, %r26358, 8;
	add.s32 	%r26360, %r26354, %r26359;
	xor.b32  	%r26361, %r26356, %r26360;
	shf.l.wrap.b32 	%r26362, %r26361, %r26361, 7;
	add.s32 	%r26363, %r26321, %r26338;
	xor.b32  	%r26364, %r26311, %r26363;
	shf.l.wrap.b32 	%r26365, %r26364, %r26364, 16;
	add.s32 	%r26366, %r26348, %r26365;
	xor.b32  	%r26367, %r26338, %r26366;
	shf.l.wrap.b32 	%r26368, %r26367, %r26367, 12;
	add.s32 	%r26369, %r26363, %r26368;
	xor.b32  	%r26370, %r26365, %r26369;
	shf.l.wrap.b32 	%r26371, %r26370, %r26370, 8;
	add.s32 	%r26372, %r26366, %r26371;
	xor.b32  	%r26373, %r26368, %r26372;
	shf.l.wrap.b32 	%r26374, %r26373, %r26373, 7;
	add.s32 	%r26375, %r26333, %r26350;
	xor.b32  	%r26376, %r26323, %r26375;
	shf.l.wrap.b32 	%r26377, %r26376, %r26376, 16;
	add.s32 	%r26378, %r26312, %r26377;
	xor.b32  	%r26379, %r26350, %r26378;
	shf.l.wrap.b32 	%r26380, %r26379, %r26379, 12;
	add.s32 	%r26381, %r26375, %r26380;
	xor.b32  	%r26382, %r26377, %r26381;
	shf.l.wrap.b32 	%r26383, %r26382, %r26382, 8;
	add.s32 	%r26384, %r26378, %r26383;
	xor.b32  	%r26385, %r26380, %r26384;
	shf.l.wrap.b32 	%r26386, %r26385, %r26385, 7;
	add.s32 	%r26387, %r26345, %r26314;
	xor.b32  	%r26388, %r26335, %r26387;
	shf.l.wrap.b32 	%r26389, %r26388, %r26388, 16;
	add.s32 	%r26390, %r26324, %r26389;
	xor.b32  	%r26391, %r26314, %r26390;
	shf.l.wrap.b32 	%r26392, %r26391, %r26391, 12;
	add.s32 	%r26393, %r26387, %r26392;
	xor.b32  	%r26394, %r26389, %r26393;
	shf.l.wrap.b32 	%r26395, %r26394, %r26394, 8;
	add.s32 	%r26396, %r26390, %r26395;
	xor.b32  	%r26397, %r26392, %r26396;
	shf.l.wrap.b32 	%r26398, %r26397, %r26397, 7;
	add.s32 	%r26399, %r26357, %r26398;
	xor.b32  	%r26400, %r26371, %r26399;
	shf.l.wrap.b32 	%r26401, %r26400, %r26400, 16;
	add.s32 	%r26402, %r26384, %r26401;
	xor.b32  	%r26403, %r26398, %r26402;
	shf.l.wrap.b32 	%r26404, %r26403, %r26403, 12;
	add.s32 	%r26405, %r26399, %r26404;
	xor.b32  	%r26406, %r26401, %r26405;
	shf.l.wrap.b32 	%r26407, %r26406, %r26406, 8;
	add.s32 	%r26408, %r26369, %r26362;
	xor.b32  	%r26409, %r26383, %r26408;
	shf.l.wrap.b32 	%r26410, %r26409, %r26409, 16;
	add.s32 	%r26411, %r26396, %r26410;
	xor.b32  	%r26412, %r26362, %r26411;
	shf.l.wrap.b32 	%r26413, %r26412, %r26412, 12;
	add.s32 	%r26414, %r26408, %r26413;
	xor.b32  	%r26415, %r26410, %r26414;
	shf.l.wrap.b32 	%r26416, %r26415, %r26415, 8;
	add.s32 	%r26417, %r26411, %r26416;
	xor.b32  	%r26418, %r26413, %r26417;
	shf.l.wrap.b32 	%r26419, %r26418, %r26418, 7;
	add.s32 	%r26420, %r26381, %r26374;
	xor.b32  	%r26421, %r26395, %r26420;
	shf.l.wrap.b32 	%r26422, %r26421, %r26421, 16;
	add.s32 	%r26423, %r26360, %r26422;
	xor.b32  	%r26424, %r26374, %r26423;
	shf.l.wrap.b32 	%r26425, %r26424, %r26424, 12;
	add.s32 	%r26426, %r26420, %r26425;
	xor.b32  	%r26427, %r26422, %r26426;
	shf.l.wrap.b32 	%r26428, %r26427, %r26427, 8;
	add.s32 	%r26429, %r26423, %r26428;
	xor.b32  	%r26430, %r26425, %r26429;
	shf.l.wrap.b32 	%r26431, %r26430, %r26430, 7;
	add.s32 	%r26432, %r26393, %r26386;
	xor.b32  	%r26433, %r26359, %r26432;
	shf.l.wrap.b32 	%r26434, %r26433, %r26433, 16;
	add.s32 	%r26435, %r26372, %r26434;
	xor.b32  	%r26436, %r26386, %r26435;
	shf.l.wrap.b32 	%r26437, %r26436, %r26436, 12;
	add.s32 	%r26438, %r26432, %r26437;
	xor.b32  	%r26439, %r26434, %r26438;
	shf.l.wrap.b32 	%r26440, %r26439, %r26439, 8;
	add.s32 	%r26441, %r26435, %r26440;
	add.s32 	%r26442, %r26405, %r26419;
	xor.b32  	%r26443, %r26440, %r26442;
	shf.l.wrap.b32 	%r26444, %r26443, %r26443, 16;
	add.s32 	%r26445, %r26429, %r26444;
	xor.b32  	%r26446, %r26419, %r26445;
	shr.u32 	%r26447, %r26446, 20;
	add.s32 	%r26448, %r26442, %r26447;
	add.s32 	%r26449, %r26414, %r26431;
	xor.b32  	%r26450, %r26407, %r26449;
	shf.l.wrap.b32 	%r26451, %r26450, %r26450, 16;
	add.s32 	%r26452, %r26441, %r26451;
	xor.b32  	%r26453, %r26431, %r26452;
	shr.u32 	%r26454, %r26453, 20;
	add.s32 	%r26455, %r26449, %r26454;
	add.s32 	%r26456, %r25768, %r26448;
	add.s32 	%r26457, %r25780, %r26455;
	cvt.u32.u16 	%r26458, %rs156;
	add.s32 	%r26459, %r26458, %r54826;
	add.s32 	%r26460, %r26459, -11;
	not.b32 	%r26461, %r26460;
	add.s32 	%r26462, %r26461, %r2738;
	mov.u32 	%r26463, %ctaid.x;
	shl.b32 	%r26464, %r26463, 11;
	mov.u32 	%r26465, %tid.x;
	and.b32  	%r26466, %r26465, 31;
	or.b32  	%r26467, %r26464, %r26466;
	shl.b32 	%r26468, %r26465, 3;
	and.b32  	%r26469, %r26468, 7936;
	add.s32 	%r26470, %r54317, %r26469;
	add.s32 	%r26471, %r26467, %r26470;
	shr.u32 	%r26472, %r26471, %r26462;
	and.b32  	%r26473, %r26472, 1;
	setp.eq.b32 	%p245, %r26473, 1;
	selp.b32 	%r26474, %r26457, %r26456, %p245;
	cvt.u16.u32 	%rs521, %r26474;
	and.b16  	%rs804, %rs521, 1;
	and.b16  	%rs522, %rs802, 255;
	setp.ne.s16 	%p246, %rs522, 1;
	@%p246 bra 	$L__BB4_313;
	ld.param.u64 	%rd852, [fused_batch_pir_kernel_optimized_16_param_1];
	cvt.u32.u16 	%r26475, %rs156;
	add.s32 	%r26476, %r26475, %r54826;
	add.s32 	%r26477, %r26476, -11;
	not.b32 	%r26478, %r26477;
	add.s32 	%r26479, %r26478, %r2738;
	mov.u32 	%r26480, %ctaid.x;
	shl.b32 	%r26481, %r26480, 11;
	mov.u32 	%r26482, %tid.x;
	and.b32  	%r26483, %r26482, 31;
	or.b32  	%r26484, %r26481, %r26483;
	shl.b32 	%r26485, %r26482, 3;
	and.b32  	%r26486, %r26485, 7936;
	add.s32 	%r26487, %r54317, %r26486;
	add.s32 	%r26488, %r26484, %r26487;
	shr.u32 	%r26489, %r26488, %r26479;
	and.b32  	%r26490, %r26489, 1;
	setp.eq.b32 	%p247, %r26490, 1;
	cvt.u64.u32 	%rd317, %r54826;
	cvt.u64.u16 	%rd318, %rs156;
	add.s64 	%rd319, %rd317, %rd318;
	cvta.to.global.u64 	%rd320, %rd852;
	shl.b64 	%rd321, %rd319, 4;
	add.s64 	%rd322, %rd320, %rd321;
	ld.global.u32 	%r26491, [%rd322+10092];
	selp.b32 	%r26492, %r54831, %r54830, %p247;
	xor.b32  	%r26493, %r26492, %r26491;
	selp.b32 	%r26494, %r54832, %r54829, %p247;
	selp.b32 	%r54830, %r54830, %r26493, %p247;
	selp.b32 	%r54831, %r26493, %r54831, %p247;
	ld.global.u32 	%r26495, [%rd322+10096];
	xor.b32  	%r26496, %r26494, %r26495;
	selp.b32 	%r26497, %r54833, %r54828, %p247;
	selp.b32 	%r54829, %r54829, %r26496, %p247;
	selp.b32 	%r54832, %r26496, %r54832, %p247;
	ld.global.u32 	%r26498, [%rd322+10100];
	xor.b32  	%r26499, %r26497, %r26498;
	selp.b32 	%r26500, %r54834, %r54827, %p247;
	selp.b32 	%r54828, %r54828, %r26499, %p247;
	selp.b32 	%r54833, %r26499, %r54833, %p247;
	ld.global.u32 	%r26501, [%rd322+10104];
	xor.b32  	%r26502, %r26500, %r26501;
	selp.b64 	%rd323, 445, 420, %p247;
	selp.b32 	%r54827, %r54827, %r26502, %p247;
	selp.b32 	%r54834, %r26502, %r54834, %p247;
	add.s64 	%rd324, %rd323, %rd319;
	add.s64 	%rd325, %rd324, %rd320;
	ld.global.u8 	%rs523, [%rd325+10237];
	xor.b16  	%rs804, %rs523, %rs804;
$L__BB4_313:
	cvt.u32.u16 	%r26503, %rs156;
	add.s32 	%r26504, %r26503, -11;
	add.s32 	%r26505, %r54826, %r26504;
	not.b32 	%r26506, %r26505;
	add.s32 	%r26507, %r26506, %r2738;
	mov.u32 	%r26508, %ctaid.x;
	shl.b32 	%r26509, %r26508, 11;
	mov.u32 	%r26510, %tid.x;
	and.b32  	%r26511, %r26510, 31;
	or.b32  	%r26512, %r26509, %r26511;
	shl.b32 	%r26513, %r26510, 3;
	and.b32  	%r26514, %r26513, 7936;
	add.s32 	%r26515, %r54317, %r26514;
	add.s32 	%r26516, %r26512, %r26515;
	shr.u32 	%r26517, %r26516, %r26507;
	and.b32  	%r26518, %r26517, 1;
	setp.eq.b32 	%p248, %r26518, 1;
	selp.b32 	%r54838, %r54831, %r54830, %p248;
	selp.b32 	%r54837, %r54832, %r54829, %p248;
	selp.b32 	%r54836, %r54833, %r54828, %p248;
	selp.b32 	%r54835, %r54834, %r54827, %p248;
	add.s32 	%r54826, %r54826, 1;
	sub.s32 	%r26519, %r2738, %r26504;
	setp.ne.s32 	%p249, %r54826, %r26519;
	mov.u16 	%rs802, %rs804;
	@%p249 bra 	$L__BB4_311;
$L__BB4_314:
	and.b16  	%rs524, %rs804, 255;
	setp.ne.s16 	%p250, %rs524, 1;
	@%p250 bra 	$L__BB4_316;
	ld.param.u64 	%rd853, [fused_batch_pir_kernel_optimized_16_param_1];
	cvta.to.global.u64 	%rd326, %rd853;
	ld.global.u32 	%r26520, [%rd326+10720];
	xor.b32  	%r54838, %r54838, %r26520;
$L__BB4_316:
	@%p250 bra 	$L__BB4_318;
	ld.param.u64 	%rd854, [fused_batch_pir_kernel_optimized_16_param_1];
	cvta.to.global.u64 	%rd327, %rd854;
	ld.global.u32 	%r26521, [%rd327+10724];
	xor.b32  	%r54837, %r54837, %r26521;
$L__BB4_318:
	@%p250 bra 	$L__BB4_320;
	ld.param.u64 	%rd855, [fused_batch_pir_kernel_optimized_16_param_1];
	cvta.to.global.u64 	%rd328, %rd855;
	ld.global.u32 	%r26522, [%rd328+10728];
	xor.b32  	%r54836, %r54836, %r26522;
$L__BB4_320:
	@%p250 bra 	$L__BB4_322;
	ld.param.u64 	%rd856, [fused_batch_pir_kernel_optimized_16_param_1];
	cvta.to.global.u64 	%rd329, %rd856;
	ld.global.u32 	%r26523, [%rd329+10732];
	xor.b32  	%r54835, %r54835, %r26523;
$L__BB4_322:
	ld.param.u32 	%r52732, [fused_batch_pir_kernel_optimized_16_param_4];
	mov.u32 	%r26525, %ctaid.x;
	shl.b32 	%r26526, %r26525, 11;
	mov.u32 	%r26527, %tid.x;
	and.b32  	%r26528, %r26527, 31;
	or.b32  	%r26529, %r26526, %r26528;
	shl.b32 	%r26530, %r26527, 3;
	and.b32  	%r26531, %r26530, 7936;
	add.s32 	%r26532, %r54317, %r26531;
	add.s32 	%r26533, %r26529, %r26532;
	setp.ge.s32 	%p254, %r26533, %r52732;
	mov.b32 	%r54859, 0;
	mov.u32 	%r54860, %r54859;
	mov.u32 	%r54861, %r54859;
	mov.u32 	%r54862, %r54859;
	@%p254 bra 	$L__BB4_336;
	ld.param.u64 	%rd857, [fused_batch_pir_kernel_optimized_16_param_1];
	cvta.to.global.u64 	%rd330, %rd857;
	ld.global.u8 	%rs528, [%rd330+10753];
	max.u16 	%rs163, %rs528, 11;
	cvt.u32.u16 	%r26534, %rs163;
	ld.shared.v2.u32 	{%r54862, %r54861}, [s_mem+197816];
	ld.shared.v2.u32 	{%r54860, %r54859}, [s_mem+197824];
	ld.shared.u8 	%rs807, [s_mem+197832];
	cvt.u32.u16 	%r2792, %rs528;
	sub.s32 	%r26535, %r2792, %r26534;
	add.s32 	%r26536, %r26535, 11;
	setp.lt.s32 	%p255, %r26536, 1;
	@%p255 bra 	$L__BB4_328;
	mov.b32 	%r54850, 0;
	mov.u16 	%rs805, %rs807;
$L__BB4_325:
	.pragma "nounroll";
	ld.const.u32 	%r26538, [CHACHA_CONSTANTS];
	add.s32 	%r26539, %r26538, %r54862;
	shf.l.wrap.b32 	%r26540, %r26539, %r26539, 16;
	add.s32 	%r26541, %r54862, %r26540;
	xor.b32  	%r26542, %r54862, %r26541;
	shf.l.wrap.b32 	%r26543, %r26542, %r26542, 12;
	add.s32 	%r26544, %r26539, %r26543;
	xor.b32  	%r26545, %r26540, %r26544;
	shf.l.wrap.b32 	%r26546, %r26545, %r26545, 8;
	add.s32 	%r26547, %r26541, %r26546;
	xor.b32  	%r26548, %r26543, %r26547;
	shf.l.wrap.b32 	%r26549, %r26548, %r26548, 7;
	ld.const.u32 	%r26550, [CHACHA_CONSTANTS+4];
	add.s32 	%r26551, %r26550, %r54861;
	shf.l.wrap.b32 	%r26552, %r26551, %r26551, 16;
	add.s32 	%r26553, %r54861, %r26552;
	xor.b32  	%r26554, %r54861, %r26553;
	shf.l.wrap.b32 	%r26555, %r26554, %r26554, 12;
	add.s32 	%r26556, %r26551, %r26555;
	xor.b32  	%r26557, %r26552, %r26556;
	shf.l.wrap.b32 	%r26558, %r26557, %r26557, 8;
	add.s32 	%r26559, %r26553, %r26558;
	xor.b32  	%r26560, %r26555, %r26559;
	shf.l.wrap.b32 	%r26561, %r26560, %r26560, 7;
	ld.const.u32 	%r26562, [CHACHA_CONSTANTS+8];
	add.s32 	%r26563, %r26562, %r54860;
	shf.l.wrap.b32 	%r26564, %r26563, %r26563, 16;
	add.s32 	%r26565, %r54860, %r26564;
	xor.b32  	%r26566, %r54860, %r26565;
	shf.l.wrap.b32 	%r26567, %r26566, %r26566, 12;
	add.s32 	%r26568, %r26563, %r26567;
	xor.b32  	%r26569, %r26564, %r26568;
	shf.l.wrap.b32 	%r26570, %r26569, %r26569, 8;
	add.s32 	%r26571, %r26565, %r26570;
	xor.b32  	%r26572, %r26567, %r26571;
	shf.l.wrap.b32 	%r26573, %r26572, %r26572, 7;
	ld.const.u32 	%r26574, [CHACHA_CONSTANTS+12];
	add.s32 	%r26575, %r26574, %r54859;
	shf.l.wrap.b32 	%r26576, %r26575, %r26575, 16;
	add.s32 	%r26577, %r54859, %r26576;
	xor.b32  	%r26578, %r54859, %r26577;
	shf.l.wrap.b32 	%r26579, %r26578, %r26578, 12;
	add.s32 	%r26580, %r26575, %r26579;
	xor.b32  	%r26581, %r26576, %r26580;
	shf.l.wrap.b32 	%r26582, %r26581, %r26581, 8;
	add.s32 	%r26583, %r26577, %r26582;
	xor.b32  	%r26584, %r26579, %r26583;
	shf.l.wrap.b32 	%r26585, %r26584, %r26584, 7;
	add.s32 	%r26586, %r26544, %r26561;
	xor.b32  	%r26587, %r26582, %r26586;
	shf.l.wrap.b32 	%r26588, %r26587, %r26587, 16;
	add.s32 	%r26589, %r26571, %r26588;
	xor.b32  	%r26590, %r26561, %r26589;
	shf.l.wrap.b32 	%r26591, %r26590, %r26590, 12;
	add.s32 	%r26592, %r26586, %r26591;
	xor.b32  	%r26593, %r26588, %r26592;
	shf.l.wrap.b32 	%r26594, %r26593, %r26593, 8;
	add.s32 	%r26595, %r26589, %r26594;
	xor.b32  	%r26596, %r26591, %r26595;
	shf.l.wrap.b32 	%r26597, %r26596, %r26596, 7;
	add.s32 	%r26598, %r26556, %r26573;
	xor.b32  	%r26599, %r26546, %r26598;
	shf.l.wrap.b32 	%r26600, %r26599, %r26599, 16;
	add.s32 	%r26601, %r26583, %r26600;
	xor.b32  	%r26602, %r26573, %r26601;
	shf.l.wrap.b32 	%r26603, %r26602, %r26602, 12;
	add.s32 	%r26604, %r26598, %r26603;
	xor.b32  	%r26605, %r26600, %r26604;
	shf.l.wrap.b32 	%r26606, %r26605, %r26605, 8;
	add.s32 	%r26607, %r26601, %r26606;
	xor.b32  	%r26608, %r26603, %r26607;
	shf.l.wrap.b32 	%r26609, %r26608, %r26608, 7;
	add.s32 	%r26610, %r26568, %r26585;
	xor.b32  	%r26611, %r26558, %r26610;
	shf.l.wrap.b32 	%r26612, %r26611, %r26611, 16;
	add.s32 	%r26613, %r26547, %r26612;
	xor.b32  	%r26614, %r26585, %r26613;
	shf.l.wrap.b32 	%r26615, %r26614, %r26614, 12;
	add.s32 	%r26616, %r26610, %r26615;
	xor.b32  	%r26617, %r26612, %r26616;
	shf.l.wrap.b32 	%r26618, %r26617, %r26617, 8;
	add.s32 	%r26619, %r26613, %r26618;
	xor.b32  	%r26620, %r26615, %r26619;
	shf.l.wrap.b32 	%r26621, %r26620, %r26620, 7;
	add.s32 	%r26622, %r26580, %r26549;
	xor.b32  	%r26623, %r26570, %r26622;
	shf.l.wrap.b32 	%r26624, %r26623, %r26623, 16;
	add.s32 	%r26625, %r26559, %r26624;
	xor.b32  	%r26626, %r26549, %r26625;
	shf.l.wrap.b32 	%r26627, %r26626, %r26626, 12;
	add.s32 	%r26628, %r26622, %r26627;
	xor.b32  	%r26629, %r26624, %r26628;
	shf.l.wrap.b32 	%r26630, %r26629, %r26629, 8;
	add.s32 	%r26631, %r26625, %r26630;
	xor.b32  	%r26632, %r26627, %r26631;
	shf.l.wrap.b32 	%r26633, %r26632, %r26632, 7;
	add.s32 	%r26634, %r26592, %r26633;
	xor.b32  	%r26635, %r26606, %r26634;
	shf.l.wrap.b32 	%r26636, %r26635, %r26635, 16;
	add.s32 	%r26637, %r26619, %r26636;
	xor.b32  	%r26638, %r26633, %r26637;
	shf.l.wrap.b32 	%r26639, %r26638, %r26638, 12;
	add.s32 	%r26640, %r26634, %r26639;
	xor.b32  	%r26641, %r26636, %r26640;
	shf.l.wrap.b32 	%r26642, %r26641, %r26641, 8;
	add.s32 	%r26643, %r26637, %r26642;
	xor.b32  	%r26644, %r26639, %r26643;
	shf.l.wrap.b32 	%r26645, %r26644, %r26644, 7;
	add.s32 	%r26646, %r26604, %r26597;
	xor.b32  	%r26647, %r26618, %r26646;
	shf.l.wrap.b32 	%r26648, %r26647, %r26647, 16;
	add.s32 	%r26649, %r26631, %r26648;
	xor.b32  	%r26650, %r26597, %r26649;
	shf.l.wrap.b32 	%r26651, %r26650, %r26650, 12;
	add.s32 	%r26652, %r26646, %r26651;
	xor.b32  	%r26653, %r26648, %r26652;
	shf.l.wrap.b32 	%r26654, %r26653, %r26653, 8;
	add.s32 	%r26655, %r26649, %r26654;
	xor.b32  	%r26656, %r26651, %r26655;
	shf.l.wrap.b32 	%r26657, %r26656, %r26656, 7;
	add.s32 	%r26658, %r26616, %r26609;
	xor.b32  	%r26659, %r26630, %r26658;
	shf.l.wrap.b32 	%r26660, %r26659, %r26659, 16;
	add.s32 	%r26661, %r26595, %r26660;
	xor.b32  	%r26662, %r26609, %r26661;
	shf.l.wrap.b32 	%r26663, %r26662, %r26662, 12;
	add.s32 	%r26664, %r26658, %r26663;
	xor.b32  	%r26665, %r26660, %r26664;
	shf.l.wrap.b32 	%r26666, %r26665, %r26665, 8;
	add.s32 	%r26667, %r26661, %r26666;
	xor.b32  	%r26668, %r26663, %r26667;
	shf.l.wrap.b32 	%r26669, %r26668, %r26668, 7;
	add.s32 	%r26670, %r26628, %r26621;
	xor.b32  	%r26671, %r26594, %r26670;
	shf.l.wrap.b32 	%r26672, %r26671, %r26671, 16;
	add.s32 	%r26673, %r26607, %r26672;
	xor.b32  	%r26674, %r26621, %r26673;
	shf.l.wrap.b32 	%r26675, %r26674, %r26674, 12;
	add.s32 	%r26676, %r26670, %r26675;
	xor.b32  	%r26677, %r26672, %r26676;
	shf.l.wrap.b32 	%r26678, %r26677, %r26677, 8;
	add.s32 	%r26679, %r26673, %r26678;
	xor.b32  	%r26680, %r26675, %r26679;
	shf.l.wrap.b32 	%r26681, %r26680, %r26680, 7;
	add.s32 	%r26682, %r26640, %r26657;
	xor.b32  	%r26683, %r26678, %r26682;
	shf.l.wrap.b32 	%r26684, %r26683, %r26683, 16;
	add.s32 	%r26685, %r26667, %r26684;
	xor.b32  	%r26686, %r26657, %r26685;
	shf.l.wrap.b32 	%r26687, %r26686, %r26686, 12;
	add.s32 	%r26688, %r26682, %r26687;
	xor.b32  	%r26689, %r26684, %r26688;
	shf.l.wrap.b32 	%r26690, %r26689, %r26689, 8;
	add.s32 	%r26691, %r26685, %r26690;
	xor.b32  	%r26692, %r26687, %r26691;
	shf.l.wrap.b32 	%r26693, %r26692, %r26692, 7;
	add.s32 	%r26694, %r26652, %r26669;
	xor.b32  	%r26695, %r26642, %r26694;
	shf.l.wrap.b32 	%r26696, %r26695, %r26695, 16;
	add.s32 	%r26697, %r26679, %r26696;
	xor.b32  	%r26698, %r26669, %r26697;
	shf.l.wrap.b32 	%r26699, %r26698, %r26698, 12;
	add.s32 	%r26700, %r26694, %r26699;
	xor.b32  	%r26701, %r26696, %r26700;
	shf.l.wrap.b32 	%r26702, %r26701, %r26701, 8;
	add.s32 	%r26703, %r26697, %r26702;
	xor.b32  	%r26704, %r26699, %r26703;
	shf.l.wrap.b32 	%r26705, %r26704, %r26704, 7;
	add.s32 	%r26706, %r26664, %r26681;
	xor.b32  	%r26707, %r26654, %r26706;
	shf.l.wrap.b32 	%r26708, %r26707, %r26707, 16;
	add.s32 	%r26709, %r26643, %r26708;
	xor.b32  	%r26710, %r26681, %r26709;
	shf.l.wrap.b32 	%r26711, %r26710, %r26710, 12;
	add.s32 	%r26712, %r26706, %r26711;
	xor.b32  	%r26713, %r26708, %r26712;
	shf.l.wrap.b32 	%r26714, %r26713, %r26713, 8;
	add.s32 	%r26715, %r26709, %r26714;
	xor.b32  	%r26716, %r26711, %r26715;
	shf.l.wrap.b32 	%r26717, %r26716, %r26716, 7;
	add.s32 	%r26718, %r26676, %r26645;
	xor.b32  	%r26719, %r26666, %r26718;
	shf.l.wrap.b32 	%r26720, %r26719, %r26719, 16;
	add.s32 	%r26721, %r26655, %r26720;
	xor.b32  	%r26722, %r26645, %r26721;
	shf.l.wrap.b32 	%r26723, %r26722, %r26722, 12;
	add.s32 	%r26724, %r26718, %r26723;
	xor.b32  	%r26725, %r26720, %r26724;
	shf.l.wrap.b32 	%r26726, %r26725, %r26725, 8;
	add.s32 	%r26727, %r26721, %r26726;
	xor.b32  	%r26728, %r26723, %r26727;
	shf.l.wrap.b32 	%r26729, %r26728, %r26728, 7;
	add.s32 	%r26730, %r26688, %r26729;
	xor.b32  	%r26731, %r26702, %r26730;
	shf.l.wrap.b32 	%r26732, %r26731, %r26731, 16;
	add.s32 	%r26733, %r26715, %r26732;
	xor.b32  	%r26734, %r26729, %r26733;
	shf.l.wrap.b32 	%r26735, %r26734, %r26734, 12;
	add.s32 	%r26736, %r26730, %r26735;
	xor.b32  	%r26737, %r26732, %r26736;
	shf.l.wrap.b32 	%r26738, %r26737, %r26737, 8;
	add.s32 	%r26739, %r26733, %r26738;
	xor.b32  	%r26740, %r26735, %r26739;
	shf.l.wrap.b32 	%r26741, %r26740, %r26740, 7;
	add.s32 	%r26742, %r26700, %r26693;
	xor.b32  	%r26743, %r26714, %r26742;
	shf.l.wrap.b32 	%r26744, %r26743, %r26743, 16;
	add.s32 	%r26745, %r26727, %r26744;
	xor.b32  	%r26746, %r26693, %r26745;
	shf.l.wrap.b32 	%r26747, %r26746, %r26746, 12;
	add.s32 	%r26748, %r26742, %r26747;
	xor.b32  	%r26749, %r26744, %r26748;
	shf.l.wrap.b32 	%r26750, %r26749, %r26749, 8;
	add.s32 	%r26751, %r26745, %r26750;
	xor.b32  	%r26752, %r26747, %r26751;
	shf.l.wrap.b32 	%r26753, %r26752, %r26752, 7;
	add.s32 	%r26754, %r26712, %r26705;
	xor.b32  	%r26755, %r26726, %r26754;
	shf.l.wrap.b32 	%r26756, %r26755, %r26755, 16;
	add.s32 	%r26757, %r26691, %r26756;
	xor.b32  	%r26758, %r26705, %r26757;
	shf.l.wrap.b32 	%r26759, %r26758, %r26758, 12;
	add.s32 	%r26760, %r26754, %r26759;
	xor.b32  	%r26761, %r26756, %r26760;
	shf.l.wrap.b32 	%r26762, %r26761, %r26761, 8;
	add.s32 	%r26763, %r26757, %r26762;
	xor.b32  	%r26764, %r26759, %r26763;
	shf.l.wrap.b32 	%r26765, %r26764, %r26764, 7;
	add.s32 	%r26766, %r26724, %r26717;
	xor.b32  	%r26767, %r26690, %r26766;
	shf.l.wrap.b32 	%r26768, %r26767, %r26767, 16;
	add.s32 	%r26769, %r26703, %r26768;
	xor.b32  	%r26770, %r26717, %r26769;
	shf.l.wrap.b32 	%r26771, %r26770, %r26770, 12;
	add.s32 	%r26772, %r26766, %r26771;
	xor.b32  	%r26773, %r26768, %r26772;
	shf.l.wrap.b32 	%r26774, %r26773, %r26773, 8;
	add.s32 	%r26775, %r26769, %r26774;
	xor.b32  	%r26776, %r26771, %r26775;
	shf.l.wrap.b32 	%r26777, %r26776, %r26776, 7;
	add.s32 	%r26778, %r26736, %r26753;
	xor.b32  	%r26779, %r26774, %r26778;
	shf.l.wrap.b32 	%r26780, %r26779, %r26779, 16;
	add.s32 	%r26781, %r26763, %r26780;
	xor.b32  	%r26782, %r26753, %r26781;
	shf.l.wrap.b32 	%r26783, %r26782, %r26782, 12;
	add.s32 	%r26784, %r26778, %r26783;
	xor.b32  	%r26785, %r26780, %r26784;
	shf.l.wrap.b32 	%r26786, %r26785, %r26785, 8;
	add.s32 	%r26787, %r26781, %r26786;
	xor.b32  	%r26788, %r26783, %r26787;
	shf.l.wrap.b32 	%r26789, %r26788, %r26788, 7;
	add.s32 	%r26790, %r26748, %r26765;
	xor.b32  	%r26791, %r26738, %r26790;
	shf.l.wrap.b32 	%r26792, %r26791, %r26791, 16;
	add.s32 	%r26793, %r26775, %r26792;
	xor.b32  	%r26794, %r26765, %r26793;
	shf.l.wrap.b32 	%r26795, %r26794, %r26794, 12;
	add.s32 	%r26796, %r26790, %r26795;
	xor.b32  	%r26797, %r26792, %r26796;
	shf.l.wrap.b32 	%r26798, %r26797, %r26797, 8;
	add.s32 	%r26799, %r26793, %r26798;
	xor.b32  	%r26800, %r26795, %r26799;
	shf.l.wrap.b32 	%r26801, %r26800, %r26800, 7;
	add.s32 	%r26802, %r26760, %r26777;
	xor.b32  	%r26803, %r26750, %r26802;
	shf.l.wrap.b32 	%r26804, %r26803, %r26803, 16;
	add.s32 	%r26805, %r26739, %r26804;
	xor.b32  	%r26806, %r26777, %r26805;
	shf.l.wrap.b32 	%r26807, %r26806, %r26806, 12;
	add.s32 	%r26808, %r26802, %r26807;
	xor.b32  	%r26809, %r26804, %r26808;
	shf.l.wrap.b32 	%r26810, %r26809, %r26809, 8;
	add.s32 	%r26811, %r26805, %r26810;
	xor.b32  	%r26812, %r26807, %r26811;
	shf.l.wrap.b32 	%r26813, %r26812, %r26812, 7;
	add.s32 	%r26814, %r26772, %r26741;
	xor.b32  	%r26815, %r26762, %r26814;
	shf.l.wrap.b32 	%r26816, %r26815, %r26815, 16;
	add.s32 	%r26817, %r26751, %r26816;
	xor.b32  	%r26818, %r26741, %r26817;
	shf.l.wrap.b32 	%r26819, %r26818, %r26818, 12;
	add.s32 	%r26820, %r26814, %r26819;
	xor.b32  	%r26821, %r26816, %r26820;
	shf.l.wrap.b32 	%r26822, %r26821, %r26821, 8;
	add.s32 	%r26823, %r26817, %r26822;
	xor.b32  	%r26824, %r26819, %r26823;
	shf.l.wrap.b32 	%r26825, %r26824, %r26824, 7;
	add.s32 	%r26826, %r26784, %r26825;
	xor.b32  	%r26827, %r26798, %r26826;
	shf.l.wrap.b32 	%r26828, %r26827, %r26827, 16;
	add.s32 	%r26829, %r26811, %r26828;
	xor.b32  	%r26830, %r26825, %r26829;
	shf.l.wrap.b32 	%r26831, %r26830, %r26830, 12;
	add.s32 	%r26832, %r26826, %r26831;
	xor.b32  	%r26833, %r26828, %r26832;
	shf.l.wrap.b32 	%r26834, %r26833, %r26833, 8;
	add.s32 	%r26835, %r26829, %r26834;
	xor.b32  	%r26836, %r26831, %r26835;
	shf.l.wrap.b32 	%r26837, %r26836, %r26836, 7;
	add.s32 	%r26838, %r26796, %r26789;
	xor.b32  	%r26839, %r26810, %r26838;
	shf.l.wrap.b32 	%r26840, %r26839, %r26839, 16;
	add.s32 	%r26841, %r26823, %r26840;
	xor.b32  	%r26842, %r26789, %r26841;
	shf.l.wrap.b32 	%r26843, %r26842, %r26842, 12;
	add.s32 	%r26844, %r26838, %r26843;
	xor.b32  	%r26845, %r26840, %r26844;
	shf.l.wrap.b32 	%r26846, %r26845, %r26845, 8;
	add.s32 	%r26847, %r26841, %r26846;
	xor.b32  	%r26848, %r26843, %r26847;
	shf.l.wrap.b32 	%r26849, %r26848, %r26848, 7;
	add.s32 	%r26850, %r26808, %r26801;
	xor.b32  	%r26851, %r26822, %r26850;
	shf.l.wrap.b32 	%r26852, %r26851, %r26851, 16;
	add.s32 	%r26853, %r26787, %r26852;
	xor.b32  	%r26854, %r26801, %r26853;
	shf.l.wrap.b32 	%r26855, %r26854, %r26854, 12;
	add.s32 	%r26856, %r26850, %r26855;
	xor.b32  	%r26857, %r26852, %r26856;
	shf.l.wrap.b32 	%r26858, %r26857, %r26857, 8;
	add.s32 	%r26859, %r26853, %r26858;
	xor.b32  	%r26860, %r26855, %r26859;
	shf.l.wrap.b32 	%r26861, %r26860, %r26860, 7;
	add.s32 	%r26862, %r26820, %r26813;
	xor.b32  	%r26863, %r26786, %r26862;
	shf.l.wrap.b32 	%r26864, %r26863, %r26863, 16;
	add.s32 	%r26865, %r26799, %r26864;
	xor.b32  	%r26866, %r26813, %r26865;
	shf.l.wrap.b32 	%r26867, %r26866, %r26866, 12;
	add.s32 	%r26868, %r26862, %r26867;
	xor.b32  	%r26869, %r26864, %r26868;
	shf.l.wrap.b32 	%r26870, %r26869, %r26869, 8;
	add.s32 	%r26871, %r26865, %r26870;
	xor.b32  	%r26872, %r26867, %r26871;
	shf.l.wrap.b32 	%r26873, %r26872, %r26872, 7;
	add.s32 	%r26874, %r26832, %r26849;
	xor.b32  	%r26875, %r26870, %r26874;
	shf.l.wrap.b32 	%r26876, %r26875, %r26875, 16;
	add.s32 	%r26877, %r26859, %r26876;
	xor.b32  	%r26878, %r26849, %r26877;
	shf.l.wrap.b32 	%r26879, %r26878, %r26878, 12;
	add.s32 	%r26880, %r26874, %r26879;
	xor.b32  	%r26881, %r26876, %r26880;
	shf.l.wrap.b32 	%r26882, %r26881, %r26881, 8;
	add.s32 	%r26883, %r26877, %r26882;
	xor.b32  	%r26884, %r26879, %r26883;
	shf.l.wrap.b32 	%r26885, %r26884, %r26884, 7;
	add.s32 	%r26886, %r26844, %r26861;
	xor.b32  	%r26887, %r26834, %r26886;
	shf.l.wrap.b32 	%r26888, %r26887, %r26887, 16;
	add.s32 	%r26889, %r26871, %r26888;
	xor.b32  	%r26890, %r26861, %r26889;
	shf.l.wrap.b32 	%r26891, %r26890, %r26890, 12;
	add.s32 	%r26892, %r26886, %r26891;
	xor.b32  	%r26893, %r26888, %r26892;
	shf.l.wrap.b32 	%r26894, %r26893, %r26893, 8;
	add.s32 	%r26895, %r26889, %r26894;
	xor.b32  	%r26896, %r26891, %r26895;
	shf.l.wrap.b32 	%r26897, %r26896, %r26896, 7;
	add.s32 	%r26898, %r26856, %r26873;
	xor.b32  	%r26899, %r26846, %r26898;
	shf.l.wrap.b32 	%r26900, %r26899, %r26899, 16;
	add.s32 	%r26901, %r26835, %r26900;
	xor.b32  	%r26902, %r26873, %r26901;
	shf.l.wrap.b32 	%r26903, %r26902, %r26902, 12;
	add.s32 	%r26904, %r26898, %r26903;
	xor.b32  	%r26905, %r26900, %r26904;
	shf.l.wrap.b32 	%r26906, %r26905, %r26905, 8;
	add.s32 	%r26907, %r26901, %r26906;
	xor.b32  	%r26908, %r26903, %r26907;
	shf.l.wrap.b32 	%r26909, %r26908, %r26908, 7;
	add.s32 	%r26910, %r26868, %r26837;
	xor.b32  	%r26911, %r26858, %r26910;
	shf.l.wrap.b32 	%r26912, %r26911, %r26911, 16;
	add.s32 	%r26913, %r26847, %r26912;
	xor.b32  	%r26914, %r26837, %r26913;
	shf.l.wrap.b32 	%r26915, %r26914, %r26914, 12;
	add.s32 	%r26916, %r26910, %r26915;
	xor.b32  	%r26917, %r26912, %r26916;
	shf.l.wrap.b32 	%r26918, %r26917, %r26917, 8;
	add.s32 	%r26919, %r26913, %r26918;
	xor.b32  	%r26920, %r26915, %r26919;
	shf.l.wrap.b32 	%r26921, %r26920, %r26920, 7;
	add.s32 	%r54854, %r26538, %r26880;
	add.s32 	%r54855, %r54862, %r26921;
	add.s32 	%r54853, %r26550, %r26892;
	add.s32 	%r54856, %r54861, %r26885;
	add.s32 	%r54852, %r26562, %r26904;
	add.s32 	%r54857, %r54860, %r26897;
	add.s32 	%r54851, %r26574, %r26916;
	add.s32 	%r54858, %r54859, %r26909;
	xor.b32  	%r26922, %r26539, 1;
	shf.l.wrap.b32 	%r26923, %r26539, %r26922, 16;
	add.s32 	%r26924, %r54862, %r26923;
	xor.b32  	%r26925, %r54862, %r26924;
	shf.l.wrap.b32 	%r26926, %r26925, %r26925, 12;
	add.s32 	%r26927, %r26539, %r26926;
	xor.b32  	%r26928, %r26923, %r26927;
	shf.l.wrap.b32 	%r26929, %r26928, %r26928, 8;
	add.s32 	%r26930, %r26924, %r26929;
	xor.b32  	%r26931, %r26926, %r26930;
	shf.l.wrap.b32 	%r26932, %r26931, %r26931, 7;
	add.s32 	%r26933, %r26927, %r26561;
	xor.b32  	%r26934, %r26582, %r26933;
	shf.l.wrap.b32 	%r26935, %r26934, %r26934, 16;
	add.s32 	%r26936, %r26571, %r26935;
	xor.b32  	%r26937, %r26561, %r26936;
	shf.l.wrap.b32 	%r26938, %r26937, %r26937, 12;
	add.s32 	%r26939, %r26933, %r26938;
	xor.b32  	%r26940, %r26935, %r26939;
	shf.l.wrap.b32 	%r26941, %r26940, %r26940, 8;
	add.s32 	%r26942, %r26936, %r26941;
	xor.b32  	%r26943, %r26938, %r26942;
	shf.l.wrap.b32 	%r26944, %r26943, %r26943, 7;
	xor.b32  	%r26945, %r26929, %r26598;
	shf.l.wrap.b32 	%r26946, %r26945, %r26945, 16;
	add.s32 	%r26947, %r26583, %r26946;
	xor.b32  	%r26948, %r26573, %r26947;
	shf.l.wrap.b32 	%r26949, %r26948, %r26948, 12;
	add.s32 	%r26950, %r26598, %r26949;
	xor.b32  	%r26951, %r26946, %r26950;
	shf.l.wrap.b32 	%r26952, %r26951, %r26951, 8;
	add.s32 	%r26953, %r26947, %r26952;
	xor.b32  	%r26954, %r26949, %r26953;
	shf.l.wrap.b32 	%r26955, %r26954, %r26954, 7;
	add.s32 	%r26956, %r26930, %r26612;
	xor.b32  	%r26957, %r26585, %r26956;
	shf.l.wrap.b32 	%r26958, %r26957, %r26957, 12;
	add.s32 	%r26959, %r26610, %r26958;
	xor.b32  	%r26960, %r26612, %r26959;
	shf.l.wrap.b32 	%r26961, %r26960, %r26960, 8;
	add.s32 	%r26962, %r26956, %r26961;
	xor.b32  	%r26963, %r26958, %r26962;
	shf.l.wrap.b32 	%r26964, %r26963, %r26963, 7;
	add.s32 	%r26965, %r26580, %r26932;
	xor.b32  	%r26966, %r26570, %r26965;
	shf.l.wrap.b32 	%r26967, %r26966, %r26966, 16;
	add.s32 	%r26968, %r26559, %r26967;
	xor.b32  	%r26969, %r26932, %r26968;
	shf.l.wrap.b32 	%r26970, %r26969, %r26969, 12;
	add.s32 	%r26971, %r26965, %r26970;
	xor.b32  	%r26972, %r26967, %r26971;
	shf.l.wrap.b32 	%r26973, %r26972, %r26972, 8;
	add.s32 	%r26974, %r26968, %r26973;
	xor.b32  	%r26975, %r26970, %r26974;
	shf.l.wrap.b32 	%r26976, %r26975, %r26975, 7;
	add.s32 	%r26977, %r26939, %r26976;
	xor.b32  	%r26978, %r26952, %r26977;
	shf.l.wrap.b32 	%r26979, %r26978, %r26978, 16;
	add.s32 	%r26980, %r26962, %r26979;
	xor.b32  	%r26981, %r26976, %r26980;
	shf.l.wrap.b32 	%r26982, %r26981, %r26981, 12;
	add.s32 	%r26983, %r26977, %r26982;
	xor.b32  	%r26984, %r26979, %r26983;
	shf.l.wrap.b32 	%r26985, %r26984, %r26984, 8;
	add.s32 	%r26986, %r26980, %r26985;
	xor.b32  	%r26987, %r26982, %r26986;
	shf.l.wrap.b32 	%r26988, %r26987, %r26987, 7;
	add.s32 	%r26989, %r26950, %r26944;
	xor.b32  	%r26990, %r26961, %r26989;
	shf.l.wrap.b32 	%r26991, %r26990, %r26990, 16;
	add.s32 	%r26992, %r26974, %r26991;
	xor.b32  	%r26993, %r26944, %r26992;
	shf.l.wrap.b32 	%r26994, %r26993, %r26993, 12;
	add.s32 	%r26995, %r26989, %r26994;
	xor.b32  	%r26996, %r26991, %r26995;
	shf.l.wrap.b32 	%r26997, %r26996, %r26996, 8;
	add.s32 	%r26998, %r26992, %r26997;
	xor.b32  	%r26999, %r26994, %r26998;
	shf.l.wrap.b32 	%r27000, %r26999, %r26999, 7;
	add.s32 	%r27001, %r26959, %r26955;
	xor.b32  	%r27002, %r26973, %r27001;
	shf.l.wrap.b32 	%r27003, %r27002, %r27002, 16;
	add.s32 	%r27004, %r26942, %r27003;
	xor.b32  	%r27005, %r26955, %r27004;
	shf.l.wrap.b32 	%r27006, %r27005, %r27005, 12;
	add.s32 	%r27007, %r27001, %r27006;
	xor.b32  	%r27008, %r27003, %r27007;
	shf.l.wrap.b32 	%r27009, %r27008, %r27008, 8;
	add.s32 	%r27010, %r27004, %r27009;
	xor.b32  	%r27011, %r27006, %r27010;
	shf.l.wrap.b32 	%r27012, %r27011, %r27011, 7;
	add.s32 	%r27013, %r26971, %r26964;
	xor.b32  	%r27014, %r26941, %r27013;
	shf.l.wrap.b32 	%r27015, %r27014, %r27014, 16;
	add.s32 	%r27016, %r26953, %r27015;
	xor.b32  	%r27017, %r26964, %r27016;
	shf.l.wrap.b32 	%r27018, %r27017, %r27017, 12;
	add.s32 	%r27019, %r27013, %r27018;
	xor.b32  	%r27020, %r27015, %r27019;
	shf.l.wrap.b32 	%r27021, %r27020, %r27020, 8;
	add.s32 	%r27022, %r27016, %r27021;
	xor.b32  	%r27023, %r27018, %r27022;
	shf.l.wrap.b32 	%r27024, %r27023, %r27023, 7;
	add.s32 	%r27025, %r26983, %r27000;
	xor.b32  	%r27026, %r27021, %r27025;
	shf.l.wrap.b32 	%r27027, %r27026, %r27026, 16;
	add.s32 	%r27028, %r27010, %r27027;
	xor.b32  	%r27029, %r27000, %r27028;
	shf.l.wrap.b32 	%r27030, %r27029, %r27029, 12;
	add.s32 	%r27031, %r27025, %r27030;
	xor.b32  	%r27032, %r27027, %r27031;
	shf.l.wrap.b32 	%r27033, %r27032, %r27032, 8;
	add.s32 	%r27034, %r27028, %r27033;
	xor.b32  	%r27035, %r27030, %r27034;
	shf.l.wrap.b32 	%r27036, %r27035, %r27035, 7;
	add.s32 	%r27037, %r26995, %r27012;
	xor.b32  	%r27038, %r26985, %r27037;
	shf.l.wrap.b32 	%r27039, %r27038, %r27038, 16;
	add.s32 	%r27040, %r27022, %r27039;
	xor.b32  	%r27041, %r27012, %r27040;
	shf.l.wrap.b32 	%r27042, %r27041, %r27041, 12;
	add.s32 	%r27043, %r27037, %r27042;
	xor.b32  	%r27044, %r27039, %r27043;
	shf.l.wrap.b32 	%r27045, %r27044, %r27044, 8;
	add.s32 	%r27046, %r27040, %r27045;
	xor.b32  	%r27047, %r27042, %r27046;
	shf.l.wrap.b32 	%r27048, %r27047, %r27047, 7;
	add.s32 	%r27049, %r27007, %r27024;
	xor.b32  	%r27050, %r26997, %r27049;
	shf.l.wrap.b32 	%r27051, %r27050, %r27050, 16;
	add.s32 	%r27052, %r26986, %r27051;
	xor.b32  	%r27053, %r27024, %r27052;
	shf.l.wrap.b32 	%r27054, %r27053, %r27053, 12;
	add.s32 	%r27055, %r27049, %r27054;
	xor.b32  	%r27056, %r27051, %r27055;
	shf.l.wrap.b32 	%r27057, %r27056, %r27056, 8;
	add.s32 	%r27058, %r27052, %r27057;
	xor.b32  	%r27059, %r27054, %r27058;
	shf.l.wrap.b32 	%r27060, %r27059, %r27059, 7;
	add.s32 	%r27061, %r27019, %r26988;
	xor.b32  	%r27062, %r27009, %r27061;
	shf.l.wrap.b32 	%r27063, %r27062, %r27062, 16;
	add.s32 	%r27064, %r26998, %r27063;
	xor.b32  	%r27065, %r26988, %r27064;
	shf.l.wrap.b32 	%r27066, %r27065, %r27065, 12;
	add.s32 	%r27067, %r27061, %r27066;
	xor.b32  	%r27068, %r27063, %r27067;
	shf.l.wrap.b32 	%r27069, %r27068, %r27068, 8;
	add.s32 	%r27070, %r27064, %r27069;
	xor.b32  	%r27071, %r27066, %r27070;
	shf.l.wrap.b32 	%r27072, %r27071, %r27071, 7;
	add.s32 	%r27073, %r27031, %r27072;
	xor.b32  	%r27074, %r27045, %r27073;
	shf.l.wrap.b32 	%r27075, %r27074, %r27074, 16;
	add.s32 	%r27076, %r27058, %r27075;
	xor.b32  	%r27077, %r27072, %r27076;
	shf.l.wrap.b32 	%r27078, %r27077, %r27077, 12;
	add.s32 	%r27079, %r27073, %r27078;
	xor.b32  	%r27080, %r27075, %r27079;
	shf.l.wrap.b32 	%r27081, %r27080, %r27080, 8;
	add.s32 	%r27082, %r27076, %r27081;
	xor.b32  	%r27083, %r27078, %r27082;
	shf.l.wrap.b32 	%r27084, %r27083, %r27083, 7;
	add.s32 	%r27085, %r27043, %r27036;
	xor.b32  	%r27086, %r27057, %r27085;
	shf.l.wrap.b32 	%r27087, %r27086, %r27086, 16;
	add.s32 	%r27088, %r27070, %r27087;
	xor.b32  	%r27089, %r27036, %r27088;
	shf.l.wrap.b32 	%r27090, %r27089, %r27089, 12;
	add.s32 	%r27091, %r27085, %r27090;
	xor.b32  	%r27092, %r27087, %r27091;
	shf.l.wrap.b32 	%r27093, %r27092, %r27092, 8;
	add.s32 	%r27094, %r27088, %r27093;
	xor.b32  	%r27095, %r27090, %r27094;
	shf.l.wrap.b32 	%r27096, %r27095, %r27095, 7;
	add.s32 	%r27097, %r27055, %r27048;
	xor.b32  	%r27098, %r27069, %r27097;
	shf.l.wrap.b32 	%r27099, %r27098, %r27098, 16;
	add.s32 	%r27100, %r27034, %r27099;
	xor.b32  	%r27101, %r27048, %r27100;
	shf.l.wrap.b32 	%r27102, %r27101, %r27101, 12;
	add.s32 	%r27103, %r27097, %r27102;
	xor.b32  	%r27104, %r27099, %r27103;
	shf.l.wrap.b32 	%r27105, %r27104, %r27104, 8;
	add.s32 	%r27106, %r27100, %r27105;
	xor.b32  	%r27107, %r27102, %r27106;
	shf.l.wrap.b32 	%r27108, %r27107, %r27107, 7;
	add.s32 	%r27109, %r27067, %r27060;
	xor.b32  	%r27110, %r27033, %r27109;
	shf.l.wrap.b32 	%r27111, %r27110, %r27110, 16;
	add.s32 	%r27112, %r27046, %r27111;
	xor.b32  	%r27113, %r27060, %r27112;
	shf.l.wrap.b32 	%r27114, %r27113, %r27113, 12;
	add.s32 	%r27115, %r27109, %r27114;
	xor.b32  	%r27116, %r27111, %r27115;
	shf.l.wrap.b32 	%r27117, %r27116, %r27116, 8;
	add.s32 	%r27118, %r27112, %r27117;
	xor.b32  	%r27119, %r27114, %r27118;
	shf.l.wrap.b32 	%r27120, %r27119, %r27119, 7;
	add.s32 	%r27121, %r27079, %r27096;
	xor.b32  	%r27122, %r27117, %r27121;
	shf.l.wrap.b32 	%r27123, %r27122, %r27122, 16;
	add.s32 	%r27124, %r27106, %r27123;
	xor.b32  	%r27125, %r27096, %r27124;
	shf.l.wrap.b32 	%r27126, %r27125, %r27125, 12;
	add.s32 	%r27127, %r27121, %r27126;
	xor.b32  	%r27128, %r27123, %r27127;
	shf.l.wrap.b32 	%r27129, %r27128, %r27128, 8;
	add.s32 	%r27130, %r27124, %r27129;
	xor.b32  	%r27131, %r27126, %r27130;
	shf.l.wrap.b32 	%r27132, %r27131, %r27131, 7;
	add.s32 	%r27133, %r27091, %r27108;
	xor.b32  	%r27134, %r27081, %r27133;
	shf.l.wrap.b32 	%r27135, %r27134, %r27134, 16;
	add.s32 	%r27136, %r27118, %r27135;
	xor.b32  	%r27137, %r27108, %r27136;
	shf.l.wrap.b32 	%r27138, %r27137, %r27137, 12;
	add.s32 	%r27139, %r27133, %r27138;
	xor.b32  	%r27140, %r27135, %r27139;
	shf.l.wrap.b32 	%r27141, %r27140, %r27140, 8;
	add.s32 	%r27142, %r27136, %r27141;
	xor.b32  	%r27143, %r27138, %r27142;
	shf.l.wrap.b32 	%r27144, %r27143, %r27143, 7;
	add.s32 	%r27145, %r27103, %r27120;
	xor.b32  	%r27146, %r27093, %r27145;
	shf.l.wrap.b32 	%r27147, %r27146, %r27146, 16;
	add.s32 	%r27148, %r27082, %r27147;
	xor.b32  	%r27149, %r27120, %r27148;
	shf.l.wrap.b32 	%r27150, %r27149, %r27149, 12;
	add.s32 	%r27151, %r27145, %r27150;
	xor.b32  	%r27152, %r27147, %r27151;
	shf.l.wrap.b32 	%r27153, %r27152, %r27152, 8;
	add.s32 	%r27154, %r27148, %r27153;
	xor.b32  	%r27155, %r27150, %r27154;
	shf.l.wrap.b32 	%r27156, %r27155, %r27155, 7;
	add.s32 	%r27157, %r27115, %r27084;
	xor.b32  	%r27158, %r27105, %r27157;
	shf.l.wrap.b32 	%r27159, %r27158, %r27158, 16;
	add.s32 	%r27160, %r27094, %r27159;
	xor.b32  	%r27161, %r27084, %r27160;
	shf.l.wrap.b32 	%r27162, %r27161, %r27161, 12;
	add.s32 	%r27163, %r27157, %r27162;
	xor.b32  	%r27164, %r27159, %r27163;
	shf.l.wrap.b32 	%r27165, %r27164, %r27164, 8;
	add.s32 	%r27166, %r27160, %r27165;
	xor.b32  	%r27167, %r27162, %r27166;
	shf.l.wrap.b32 	%r27168, %r27167, %r27167, 7;
	add.s32 	%r27169, %r27127, %r27168;
	xor.b32  	%r27170, %r27141, %r27169;
	shf.l.wrap.b32 	%r27171, %r27170, %r27170, 16;
	add.s32 	%r27172, %r27154, %r27171;
	xor.b32  	%r27173, %r27168, %r27172;
	shf.l.wrap.b32 	%r27174, %r27173, %r27173, 12;
	add.s32 	%r27175, %r27169, %r27174;
	xor.b32  	%r27176, %r27171, %r27175;
	shf.l.wrap.b32 	%r27177, %r27176, %r27176, 8;
	add.s32 	%r27178, %r27139, %r27132;
	xor.b32  	%r27179, %r27153, %r27178;
	shf.l.wrap.b32 	%r27180, %r27179, %r27179, 16;
	add.s32 	%r27181, %r27166, %r27180;
	xor.b32  	%r27182, %r27132, %r27181;
	shf.l.wrap.b32 	%r27183, %r27182, %r27182, 12;
	add.s32 	%r27184, %r27178, %r27183;
	xor.b32  	%r27185, %r27180, %r27184;
	shf.l.wrap.b32 	%r27186, %r27185, %r27185, 8;
	add.s32 	%r27187, %r27181, %r27186;
	xor.b32  	%r27188, %r27183, %r27187;
	shf.l.wrap.b32 	%r27189, %r27188, %r27188, 7;
	add.s32 	%r27190, %r27151, %r27144;
	xor.b32  	%r27191, %r27165, %r27190;
	shf.l.wrap.b32 	%r27192, %r27191, %r27191, 16;
	add.s32 	%r27193, %r27130, %r27192;
	xor.b32  	%r27194, %r27144, %r27193;
	shf.l.wrap.b32 	%r27195, %r27194, %r27194, 12;
	add.s32 	%r27196, %r27190, %r27195;
	xor.b32  	%r27197, %r27192, %r27196;
	shf.l.wrap.b32 	%r27198, %r27197, %r27197, 8;
	add.s32 	%r27199, %r27193, %r27198;
	xor.b32  	%r27200, %r27195, %r27199;
	shf.l.wrap.b32 	%r27201, %r27200, %r27200, 7;
	add.s32 	%r27202, %r27163, %r27156;
	xor.b32  	%r27203, %r27129, %r27202;
	shf.l.wrap.b32 	%r27204, %r27203, %r27203, 16;
	add.s32 	%r27205, %r27142, %r27204;
	xor.b32  	%r27206, %r27156, %r27205;
	shf.l.wrap.b32 	%r27207, %r27206, %r27206, 12;
	add.s32 	%r27208, %r27202, %r27207;
	xor.b32  	%r27209, %r27204, %r27208;
	shf.l.wrap.b32 	%r27210, %r27209, %r27209, 8;
	add.s32 	%r27211, %r27205, %r27210;
	add.s32 	%r27212, %r27175, %r27189;
	xor.b32  	%r27213, %r27210, %r27212;
	shf.l.wrap.b32 	%r27214, %r27213, %r27213, 16;
	add.s32 	%r27215, %r27199, %r27214;
	xor.b32  	%r27216, %r27189, %r27215;
	shr.u32 	%r27217, %r27216, 20;
	add.s32 	%r27218, %r27212, %r27217;
	add.s32 	%r27219, %r27184, %r27201;
	xor.b32  	%r27220, %r27177, %r27219;
	shf.l.wrap.b32 	%r27221, %r27220, %r27220, 16;
	add.s32 	%r27222, %r27211, %r27221;
	xor.b32  	%r27223, %r27201, %r27222;
	shr.u32 	%r27224, %r27223, 20;
	add.s32 	%r27225, %r27219, %r27224;
	add.s32 	%r27226, %r26538, %r27218;
	add.s32 	%r27227, %r26550, %r27225;
	cvt.u32.u16 	%r27228, %rs163;
	add.s32 	%r27229, %r27228, %r54850;
	add.s32 	%r27230, %r27229, -11;
	not.b32 	%r27231, %r27230;
	add.s32 	%r27232, %r27231, %r2792;
	mov.u32 	%r27233, %ctaid.x;
	shl.b32 	%r27234, %r27233, 11;
	mov.u32 	%r27235, %tid.x;
	and.b32  	%r27236, %r27235, 31;
	or.b32  	%r27237, %r27234, %r27236;
	shl.b32 	%r27238, %r27235, 3;
	and.b32  	%r27239, %r27238, 7936;
	add.s32 	%r27240, %r54317, %r27239;
	add.s32 	%r27241, %r27237, %r27240;
	shr.u32 	%r27242, %r27241, %r27232;
	and.b32  	%r27243, %r27242, 1;
	setp.eq.b32 	%p256, %r27243, 1;
	selp.b32 	%r27244, %r27227, %r27226, %p256;
	cvt.u16.u32 	%rs529, %r27244;
	and.b16  	%rs807, %rs529, 1;
	and.b16  	%rs530, %rs805, 255;
	setp.ne.s16 	%p257, %rs530, 1;
	@%p257 bra 	$L__BB4_327;
	ld.param.u64 	%rd858, [fused_batch_pir_kernel_optimized_16_param_1];
	cvt.u32.u16 	%r27245, %rs163;
	add.s32 	%r27246, %r27245, %r54850;
	add.s32 	%r27247, %r27246, -11;
	not.b32 	%r27248, %r27247;
	add.s32 	%r27249, %r27248, %r2792;
	mov.u32 	%r27250, %ctaid.x;
	shl.b32 	%r27251, %r27250, 11;
	mov.u32 	%r27252, %tid.x;
	and.b32  	%r27253, %r27252, 31;
	or.b32  	%r27254, %r27251, %r27253;
	shl.b32 	%r27255, %r27252, 3;
	and.b32  	%r27256, %r27255, 7936;
	add.s32 	%r27257, %r54317, %r27256;
	add.s32 	%r27258, %r27254, %r27257;
	shr.u32 	%r27259, %r27258, %r27249;
	and.b32  	%r27260, %r27259, 1;
	setp.eq.b32 	%p258, %r27260, 1;
	cvt.u64.u32 	%rd331, %r54850;
	cvt.u64.u16 	%rd332, %rs163;
	add.s64 	%rd333, %rd331, %rd332;
	cvta.to.global.u64 	%rd334, %rd858;
	shl.b64 	%rd335, %rd333, 4;
	add.s64 	%rd336, %rd334, %rd335;
	ld.global.u32 	%r27261, [%rd336+10580];
	selp.b32 	%r27262, %r54855, %r54854, %p258;
	xor.b32  	%r27263, %r27262, %r27261;
	selp.b32 	%r27264, %r54856, %r54853, %p258;
	selp.b32 	%r54854, %r54854, %r27263, %p258;
	selp.b32 	%r54855, %r27263, %r54855, %p258;
	ld.global.u32 	%r27265, [%rd336+10584];
	xor.b32  	%r27266, %r27264, %r27265;
	selp.b32 	%r27267, %r54857, %r54852, %p258;
	selp.b32 	%r54853, %r54853, %r27266, %p258;
	selp.b32 	%r54856, %r27266, %r54856, %p258;
	ld.global.u32 	%r27268, [%rd336+10588];
	xor.b32  	%r27269, %r27267, %r27268;
	selp.b32 	%r27270, %r54858, %r54851, %p258;
	selp.b32 	%r54852, %r54852, %r27269, %p258;
	selp.b32 	%r54857, %r27269, %r54857, %p258;
	ld.global.u32 	%r27271, [%rd336+10592];
	xor.b32  	%r27272, %r27270, %r27271;
	selp.b64 	%rd337, 445, 420, %p258;
	selp.b32 	%r54851, %r54851, %r27272, %p258;
	selp.b32 	%r54858, %r27272, %r54858, %p258;
	add.s64 	%rd338, %rd337, %rd333;
	add.s64 	%rd339, %rd338, %rd334;
	ld.global.u8 	%rs531, [%rd339+10725];
	xor.b16  	%rs807, %rs531, %rs807;
$L__BB4_327:
	cvt.u32.u16 	%r27273, %rs163;
	add.s32 	%r27274, %r27273, -11;
	add.s32 	%r27275, %r54850, %r27274;
	not.b32 	%r27276, %r27275;
	add.s32 	%r27277, %r27276, %r2792;
	mov.u32 	%r27278, %ctaid.x;
	shl.b32 	%r27279, %r27278, 11;
	mov.u32 	%r27280, %tid.x;
	and.b32  	%r27281, %r27280, 31;
	or.b32  	%r27282, %r27279, %r27281;
	shl.b32 	%r27283, %r27280, 3;
	and.b32  	%r27284, %r27283, 7936;
	add.s32 	%r27285, %r54317, %r27284;
	add.s32 	%r27286, %r27282, %r27285;
	shr.u32 	%r27287, %r27286, %r27277;
	and.b32  	%r27288, %r27287, 1;
	setp.eq.b32 	%p259, %r27288, 1;
	selp.b32 	%r54862, %r54855, %r54854, %p259;
	selp.b32 	%r54861, %r54856, %r54853, %p259;
	selp.b32 	%r54860, %r54857, %r54852, %p259;
	selp.b32 	%r54859, %r54858, %r54851, %p259;
	add.s32 	%r54850, %r54850, 1;
	sub.s32 	%r27289, %r2792, %r27274;
	setp.ne.s32 	%p260, %r54850, %r27289;
	mov.u16 	%rs805, %rs807;
	@%p260 bra 	$L__BB4_325;
$L__BB4_328:
	and.b16  	%rs532, %rs807, 255;
	setp.ne.s16 	%p261, %rs532, 1;
	@%p261 bra 	$L__BB4_330;
	ld.param.u64 	%rd859, [fused_batch_pir_kernel_optimized_16_param_1];
	cvta.to.global.u64 	%rd340, %rd859;
	ld.global.u32 	%r27290, [%rd340+11208];
	xor.b32  	%r54862, %r54862, %r27290;
$L__BB4_330:
	@%p261 bra 	$L__BB4_332;
	ld.param.u64 	%rd860, [fused_batch_pir_kernel_optimized_16_param_1];
	cvta.to.global.u64 	%rd341, %rd860;
	ld.global.u32 	%r27291, [%rd341+11212];
	xor.b32  	%r54861, %r54861, %r27291;
$L__BB4_332:
	@%p261 bra 	$L__BB4_334;
	ld.param.u64 	%rd861, [fused_batch_pir_kernel_optimized_16_param_1];
	cvta.to.global.u64 	%rd342, %rd861;
	ld.global.u32 	%r27292, [%rd342+11216];
	xor.b32  	%r54860, %r54860, %r27292;
$L__BB4_334:
	@%p261 bra 	$L__BB4_336;
	ld.param.u64 	%rd862, [fused_batch_pir_kernel_optimized_16_param_1];
	cvta.to.global.u64 	%rd343, %rd862;
	ld.global.u32 	%r27293, [%rd343+11220];
	xor.b32  	%r54859, %r54859, %r27293;
$L__BB4_336:
	ld.param.u32 	%r52733, [fused_batch_pir_kernel_optimized_16_param_4];
	mov.u32 	%r27295, %ctaid.x;
	shl.b32 	%r27296, %r27295, 11;
	mov.u32 	%r27297, %tid.x;
	and.b32  	%r27298, %r27297, 31;
	or.b32  	%r27299, %r27296, %r27298;
	shl.b32 	%r27300, %r27297, 3;
	and.b32  	%r27301, %r27300, 7936;
	add.s32 	%r27302, %r54317, %r27301;
	add.s32 	%r27303, %r27299, %r27302;
	setp.ge.s32 	%p265, %r27303, %r52733;
	mov.b32 	%r54883, 0;
	mov.u32 	%r54884, %r54883;
	mov.u32 	%r54885, %r54883;
	mov.u32 	%r54886, %r54883;
	@%p265 bra 	$L__BB4_350;
	ld.param.u64 	%rd863, [fused_batch_pir_kernel_optimized_16_param_1];
	cvta.to.global.u64 	%rd344, %rd863;
	ld.global.u8 	%rs536, [%rd344+11241];
	max.u16 	%rs170, %rs536, 11;
	cvt.u32.u16 	%r27304, %rs170;
	ld.shared.u32 	%r54886, [s_mem+197836];
	ld.shared.v4.u32 	{%r54885, %r54884, %r54883, %r27305}, [s_mem+197840];
	mov.b64 	%rd345, {%r54883, %r27305};
	shr.u64 	%rd346, %rd345, 32;
	cvt.u16.u64 	%rs810, %rd346;
	cvt.u32.u16 	%r2846, %rs536;
	sub.s32 	%r27306, %r2846, %r27304;
	add.s32 	%r27307, %r27306, 11;
	setp.lt.s32 	%p266, %r27307, 1;
	@%p266 bra 	$L__BB4_342;
	mov.b32 	%r54874, 0;
	mov.u16 	%rs808, %rs810;
$L__BB4_339:
	.pragma "nounroll";
	ld.const.u32 	%r27309, [CHACHA_CONSTANTS];
	add.s32 	%r27310, %r27309, %r54886;
	shf.l.wrap.b32 	%r27311, %r27310, %r27310, 16;
	add.s32 	%r27312, %r54886, %r27311;
	xor.b32  	%r27313, %r54886, %r27312;
	shf.l.wrap.b32 	%r27314, %r27313, %r27313, 12;
	add.s32 	%r27315, %r27310, %r27314;
	xor.b32  	%r27316, %r27311, %r27315;
	shf.l.wrap.b32 	%r27317, %r27316, %r27316, 8;
	add.s32 	%r27318, %r27312, %r27317;
	xor.b32  	%r27319, %r27314, %r27318;
	shf.l.wrap.b32 	%r27320, %r27319, %r27319, 7;
	ld.const.u32 	%r27321, [CHACHA_CONSTANTS+4];
	add.s32 	%r27322, %r27321, %r54885;
	shf.l.wrap.b32 	%r27323, %r27322, %r27322, 16;
	add.s32 	%r27324, %r54885, %r27323;
	xor.b32  	%r27325, %r54885, %r27324;
	shf.l.wrap.b32 	%r27326, %r27325, %r27325, 12;
	add.s32 	%r27327, %r27322, %r27326;
	xor.b32  	%r27328, %r27323, %r27327;
	shf.l.wrap.b32 	%r27329, %r27328, %r27328, 8;
	add.s32 	%r27330, %r27324, %r27329;
	xor.b32  	%r27331, %r27326, %r27330;
	shf.l.wrap.b32 	%r27332, %r27331, %r27331, 7;
	ld.const.u32 	%r27333, [CHACHA_CONSTANTS+8];
	add.s32 	%r27334, %r27333, %r54884;
	shf.l.wrap.b32 	%r27335, %r27334, %r27334, 16;
	add.s32 	%r27336, %r54884, %r27335;
	xor.b32  	%r27337, %r54884, %r27336;
	shf.l.wrap.b32 	%r27338, %r27337, %r27337, 12;
	add.s32 	%r27339, %r27334, %r27338;
	xor.b32  	%r27340, %r27335, %r27339;
	shf.l.wrap.b32 	%r27341, %r27340, %r27340, 8;
	add.s32 	%r27342, %r27336, %r27341;
	xor.b32  	%r27343, %r27338, %r27342;
	shf.l.wrap.b32 	%r27344, %r27343, %r27343, 7;
	ld.const.u32 	%r27345, [CHACHA_CONSTANTS+12];
	add.s32 	%r27346, %r27345, %r54883;
	shf.l.wrap.b32 	%r27347, %r27346, %r27346, 16;
	add.s32 	%r27348, %r54883, %r27347;
	xor.b32  	%r27349, %r54883, %r27348;
	shf.l.wrap.b32 	%r27350, %r27349, %r27349, 12;
	add.s32 	%r27351, %r27346, %r27350;
	xor.b32  	%r27352, %r27347, %r27351;
	shf.l.wrap.b32 	%r27353, %r27352, %r27352, 8;
	add.s32 	%r27354, %r27348, %r27353;
	xor.b32  	%r27355, %r27350, %r27354;
	shf.l.wrap.b32 	%r27356, %r27355, %r27355, 7;
	add.s32 	%r27357, %r27315, %r27332;
	xor.b32  	%r27358, %r27353, %r27357;
	shf.l.wrap.b32 	%r27359, %r27358, %r27358, 16;
	add.s32 	%r27360, %r27342, %r27359;
	xor.b32  	%r27361, %r27332, %r27360;
	shf.l.wrap.b32 	%r27362, %r27361, %r27361, 12;
	add.s32 	%r27363, %r27357, %r27362;
	xor.b32  	%r27364, %r27359, %r27363;
	shf.l.wrap.b32 	%r27365, %r27364, %r27364, 8;
	add.s32 	%r27366, %r27360, %r27365;
	xor.b32  	%r27367, %r27362, %r27366;
	shf.l.wrap.b32 	%r27368, %r27367, %r27367, 7;
	add.s32 	%r27369, %r27327, %r27344;
	xor.b32  	%r27370, %r27317, %r27369;
	shf.l.wrap.b32 	%r27371, %r27370, %r27370, 16;
	add.s32 	%r27372, %r27354, %r27371;
	xor.b32  	%r27373, %r27344, %r27372;
	shf.l.wrap.b32 	%r27374, %r27373, %r27373, 12;
	add.s32 	%r27375, %r27369, %r27374;
	xor.b32  	%r27376, %r27371, %r27375;
	shf.l.wrap.b32 	%r27377, %r27376, %r27376, 8;
	add.s32 	%r27378, %r27372, %r27377;
	xor.b32  	%r27379, %r27374, %r27378;
	shf.l.wrap.b32 	%r27380, %r27379, %r27379, 7;
	add.s32 	%r27381, %r27339, %r27356;
	xor.b32  	%r27382, %r27329, %r27381;
	shf.l.wrap.b32 	%r27383, %r27382, %r27382, 16;
	add.s32 	%r27384, %r27318, %r27383;
	xor.b32  	%r27385, %r27356, %r27384;
	shf.l.wrap.b32 	%r27386, %r27385, %r27385, 12;
	add.s32 	%r27387, %r27381, %r27386;
	xor.b32  	%r27388, %r27383, %r27387;
	shf.l.wrap.b32 	%r27389, %r27388, %r27388, 8;
	add.s32 	%r27390, %r27384, %r27389;
	xor.b32  	%r27391, %r27386, %r27390;
	shf.l.wrap.b32 	%r27392, %r27391, %r27391, 7;
	add.s32 	%r27393, %r27351, %r27320;
	xor.b32  	%r27394, %r27341, %r27393;
	shf.l.wrap.b32 	%r27395, %r27394, %r27394, 16;
	add.s32 	%r27396, %r27330, %r27395;
	xor.b32  	%r27397, %r27320, %r27396;
	shf.l.wrap.b32 	%r27398, %r27397, %r27397, 12;
	add.s32 	%r27399, %r27393, %r27398;
	xor.b32  	%r27400, %r27395, %r27399;
	shf.l.wrap.b32 	%r27401, %r27400, %r27400, 8;
	add.s32 	%r27402, %r27396, %r27401;
	xor.b32  	%r27403, %r27398, %r27402;
	shf.l.wrap.b32 	%r27404, %r27403, %r27403, 7;
	add.s32 	%r27405, %r27363, %r27404;
	xor.b32  	%r27406, %r27377, %r27405;
	shf.l.wrap.b32 	%r27407, %r27406, %r27406, 16;
	add.s32 	%r27408, %r27390, %r27407;
	xor.b32  	%r27409, %r27404, %r27408;
	shf.l.wrap.b32 	%r27410, %r27409, %r27409, 12;
	add.s32 	%r27411, %r27405, %r27410;
	xor.b32  	%r27412, %r27407, %r27411;
	shf.l.wrap.b32 	%r27413, %r27412, %r27412, 8;
	add.s32 	%r27414, %r27408, %r27413;
	xor.b32  	%r27415, %r27410, %r27414;
	shf.l.wrap.b32 	%r27416, %r27415, %r27415, 7;
	add.s32 	%r27417, %r27375, %r27368;
	xor.b32  	%r27418, %r27389, %r27417;
	shf.l.wrap.b32 	%r27419, %r27418, %r27418, 16;
	add.s32 	%r27420, %r27402, %r27419;
	xor.b32  	%r27421, %r27368, %r27420;
	shf.l.wrap.b32 	%r27422, %r27421, %r27421, 12;
	add.s32 	%r27423, %r27417, %r27422;
	xor.b32  	%r27424, %r27419, %r27423;
	shf.l.wrap.b32 	%r27425, %r27424, %r27424, 8;
	add.s32 	%r27426, %r27420, %r27425;
	xor.b32  	%r27427, %r27422, %r27426;
	shf.l.wrap.b32 	%r27428, %r27427, %r27427, 7;
	add.s32 	%r27429, %r27387, %r27380;
	xor.b32  	%r27430, %r27401, %r27429;
	shf.l.wrap.b32 	%r27431, %r27430, %r27430, 16;
	add.s32 	%r27432, %r27366, %r27431;
	xor.b32  	%r27433, %r27380, %r27432;
	shf.l.wrap.b32 	%r27434, %r27433, %r27433, 12;
	add.s32 	%r27435, %r27429, %r27434;
	xor.b32  	%r27436, %r27431, %r27435;
	shf.l.wrap.b32 	%r27437, %r27436, %r27436, 8;
	add.s32 	%r27438, %r27432, %r27437;
	xor.b32  	%r27439, %r27434, %r27438;
	shf.l.wrap.b32 	%r27440, %r27439, %r27439, 7;
	add.s32 	%r27441, %r27399, %r27392;
	xor.b32  	%r27442, %r27365, %r27441;
	shf.l.wrap.b32 	%r27443, %r27442, %r27442, 16;
	add.s32 	%r27444, %r27378, %r27443;
	xor.b32  	%r27445, %r27392, %r27444;
	shf.l.wrap.b32 	%r27446, %r27445, %r27445, 12;
	add.s32 	%r27447, %r27441, %r27446;
	xor.b32  	%r27448, %r27443, %r27447;
	shf.l.wrap.b32 	%r27449, %r27448, %r27448, 8;
	add.s32 	%r27450, %r27444, %r27449;
	xor.b32  	%r27451, %r27446, %r27450;
	shf.l.wrap.b32 	%r27452, %r27451, %r27451, 7;
	add.s32 	%r27453, %r27411, %r27428;
	xor.b32  	%r27454, %r27449, %r27453;
	shf.l.wrap.b32 	%r27455, %r27454, %r27454, 16;
	add.s32 	%r27456, %r27438, %r27455;
	xor.b32  	%r27457, %r27428, %r27456;
	shf.l.wrap.b32 	%r27458, %r27457, %r27457, 12;
	add.s32 	%r27459, %r27453, %r27458;
	xor.b32  	%r27460, %r27455, %r27459;
	shf.l.wrap.b32 	%r27461, %r27460, %r27460, 8;
	add.s32 	%r27462, %r27456, %r27461;
	xor.b32  	%r27463, %r27458, %r27462;
	shf.l.wrap.b32 	%r27464, %r27463, %r27463, 7;
	add.s32 	%r27465, %r27423, %r27440;
	xor.b32  	%r27466, %r27413, %r27465;
	shf.l.wrap.b32 	%r27467, %r27466, %r27466, 16;
	add.s32 	%r27468, %r27450, %r27467;
	xor.b32  	%r27469, %r27440, %r27468;
	shf.l.wrap.b32 	%r27470, %r27469, %r27469, 12;
	add.s32 	%r27471, %r27465, %r27470;
	xor.b32  	%r27472, %r27467, %r27471;
	shf.l.wrap.b32 	%r27473, %r27472, %r27472, 8;
	add.s32 	%r27474, %r27468, %r27473;
	xor.b32  	%r27475, %r27470, %r27474;
	shf.l.wrap.b32 	%r27476, %r27475, %r27475, 7;
	add.s32 	%r27477, %r27435, %r27452;
	xor.b32  	%r27478, %r27425, %r27477;
	shf.l.wrap.b32 	%r27479, %r27478, %r27478, 16;
	add.s32 	%r27480, %r27414, %r27479;
	xor.b32  	%r27481, %r27452, %r27480;
	shf.l.wrap.b32 	%r27482, %r27481, %r27481, 12;
	add.s32 	%r27483, %r27477, %r27482;
	xor.b32  	%r27484, %r27479, %r27483;
	shf.l.wrap.b32 	%r27485, %r27484, %r27484, 8;
	add.s32 	%r27486, %r27480, %r27485;
	xor.b32  	%r27487, %r27482, %r27486;
	shf.l.wrap.b32 	%r27488, %r27487, %r27487, 7;
	add.s32 	%r27489, %r27447, %r27416;
	xor.b32  	%r27490, %r27437, %r27489;
	shf.l.wrap.b32 	%r27491, %r27490, %r27490, 16;
	add.s32 	%r27492, %r27426, %r27491;
	xor.b32  	%r27493, %r27416, %r27492;
	shf.l.wrap.b32 	%r27494, %r27493, %r27493, 12;
	add.s32 	%r27495, %r27489, %r27494;
	xor.b32  	%r27496, %r27491, %r27495;
	shf.l.wrap.b32 	%r27497, %r27496, %r27496, 8;
	add.s32 	%r27498, %r27492, %r27497;
	xor.b32  	%r27499, %r27494, %r27498;
	shf.l.wrap.b32 	%r27500, %r27499, %r27499, 7;
	add.s32 	%r27501, %r27459, %r27500;
	xor.b32  	%r27502, %r27473, %r27501;
	shf.l.wrap.b32 	%r27503, %r27502, %r27502, 16;
	add.s32 	%r27504, %r27486, %r27503;
	xor.b32  	%r27505, %r27500, %r27504;
	shf.l.wrap.b32 	%r27506, %r27505, %r27505, 12;
	add.s32 	%r27507, %r27501, %r27506;
	xor.b32  	%r27508, %r27503, %r27507;
	shf.l.wrap.b32 	%r27509, %r27508, %r27508, 8;
	add.s32 	%r27510, %r27504, %r27509;
	xor.b32  	%r27511, %r27506, %r27510;
	shf.l.wrap.b32 	%r27512, %r27511, %r27511, 7;
	add.s32 	%r27513, %r27471, %r27464;
	xor.b32  	%r27514, %r27485, %r27513;
	shf.l.wrap.b32 	%r27515, %r27514, %r27514, 16;
	add.s32 	%r27516, %r27498, %r27515;
	xor.b32  	%r27517, %r27464, %r27516;
	shf.l.wrap.b32 	%r27518, %r27517, %r27517, 12;
	add.s32 	%r27519, %r27513, %r27518;
	xor.b32  	%r27520, %r27515, %r27519;
	shf.l.wrap.b32 	%r27521, %r27520, %r27520, 8;
	add.s32 	%r27522, %r27516, %r27521;
	xor.b32  	%r27523, %r27518, %r27522;
	shf.l.wrap.b32 	%r27524, %r27523, %r27523, 7;
	add.s32 	%r27525, %r27483, %r27476;
	xor.b32  	%r27526, %r27497, %r27525;
	shf.l.wrap.b32 	%r27527, %r27526, %r27526, 16;
	add.s32 	%r27528, %r27462, %r27527;
	xor.b32  	%r27529, %r27476, %r27528;
	shf.l.wrap.b32 	%r27530, %r27529, %r27529, 12;
	add.s32 	%r27531, %r27525, %r27530;
	xor.b32  	%r27532, %r27527, %r27531;
	shf.l.wrap.b32 	%r27533, %r27532, %r27532, 8;
	add.s32 	%r27534, %r27528, %r27533;
	xor.b32  	%r27535, %r27530, %r27534;
	shf.l.wrap.b32 	%r27536, %r27535, %r27535, 7;
	add.s32 	%r27537, %r27495, %r27488;
	xor.b32  	%r27538, %r27461, %r27537;
	shf.l.wrap.b32 	%r27539, %r27538, %r27538, 16;
	add.s32 	%r27540, %r27474, %r27539;
	xor.b32  	%r27541, %r27488, %r27540;
	shf.l.wrap.b32 	%r27542, %r27541, %r27541, 12;
	add.s32 	%r27543, %r27537, %r27542;
	xor.b32  	%r27544, %r27539, %r27543;
	shf.l.wrap.b32 	%r27545, %r27544, %r27544, 8;
	add.s32 	%r27546, %r27540, %r27545;
	xor.b32  	%r27547, %r27542, %r27546;
	shf.l.wrap.b32 	%r27548, %r27547, %r27547, 7;
	add.s32 	%r27549, %r27507, %r27524;
	xor.b32  	%r27550, %r27545, %r27549;
	shf.l.wrap.b32 	%r27551, %r27550, %r27550, 16;
	add.s32 	%r27552, %r27534, %r27551;
	xor.b32  	%r27553, %r27524, %r27552;
	shf.l.wrap.b32 	%r27554, %r27553, %r27553, 12;
	add.s32 	%r27555, %r27549, %r27554;
	xor.b32  	%r27556, %r27551, %r27555;
	shf.l.wrap.b32 	%r27557, %r27556, %r27556, 8;
	add.s32 	%r27558, %r27552, %r27557;
	xor.b32  	%r27559, %r27554, %r27558;
	shf.l.wrap.b32 	%r27560, %r27559, %r27559, 7;
	add.s32 	%r27561, %r27519, %r27536;
	xor.b32  	%r27562, %r27509, %r27561;
	shf.l.wrap.b32 	%r27563, %r27562, %r27562, 16;
	add.s32 	%r27564, %r27546, %r27563;
	xor.b32  	%r27565, %r27536, %r27564;
	shf.l.wrap.b32 	%r27566, %r27565, %r27565, 12;
	add.s32 	%r27567, %r27561, %r27566;
	xor.b32  	%r27568, %r27563, %r27567;
	shf.l.wrap.b32 	%r27569, %r27568, %r27568, 8;
	add.s32 	%r27570, %r27564, %r27569;
	xor.b32  	%r27571, %r27566, %r27570;
	shf.l.wrap.b32 	%r27572, %r27571, %r27571, 7;
	add.s32 	%r27573, %r27531, %r27548;
	xor.b32  	%r27574, %r27521, %r27573;
	shf.l.wrap.b32 	%r27575, %r27574, %r27574, 16;
	add.s32 	%r27576, %r27510, %r27575;
	xor.b32  	%r27577, %r27548, %r27576;
	shf.l.wrap.b32 	%r27578, %r27577, %r27577, 12;
	add.s32 	%r27579, %r27573, %r27578;
	xor.b32  	%r27580, %r27575, %r27579;
	shf.l.wrap.b32 	%r27581, %r27580, %r27580, 8;
	add.s32 	%r27582, %r27576, %r27581;
	xor.b32  	%r27583, %r27578, %r27582;
	shf.l.wrap.b32 	%r27584, %r27583, %r27583, 7;
	add.s32 	%r27585, %r27543, %r27512;
	xor.b32  	%r27586, %r27533, %r27585;
	shf.l.wrap.b32 	%r27587, %r27586, %r27586, 16;
	add.s32 	%r27588, %r27522, %r27587;
	xor.b32  	%r27589, %r27512, %r27588;
	shf.l.wrap.b32 	%r27590, %r27589, %r27589, 12;
	add.s32 	%r27591, %r27585, %r27590;
	xor.b32  	%r27592, %r27587, %r27591;
	shf.l.wrap.b32 	%r27593, %r27592, %r27592, 8;
	add.s32 	%r27594, %r27588, %r27593;
	xor.b32  	%r27595, %r27590, %r27594;
	shf.l.wrap.b32 	%r27596, %r27595, %r27595, 7;
	add.s32 	%r27597, %r27555, %r27596;
	xor.b32  	%r27598, %r27569, %r27597;
	shf.l.wrap.b32 	%r27599, %r27598, %r27598, 16;
	add.s32 	%r27600, %r27582, %r27599;
	xor.b32  	%r27601, %r27596, %r27600;
	shf.l.wrap.b32 	%r27602, %r27601, %r27601, 12;
	add.s32 	%r27603, %r27597, %r27602;
	xor.b32  	%r27604, %r27599, %r27603;
	shf.l.wrap.b32 	%r27605, %r27604, %r27604, 8;
	add.s32 	%r27606, %r27600, %r27605;
	xor.b32  	%r27607, %r27602, %r27606;
	shf.l.wrap.b32 	%r27608, %r27607, %r27607, 7;
	add.s32 	%r27609, %r27567, %r27560;
	xor.b32  	%r27610, %r27581, %r27609;
	shf.l.wrap.b32 	%r27611, %r27610, %r27610, 16;
	add.s32 	%r27612, %r27594, %r27611;
	xor.b32  	%r27613, %r27560, %r27612;
	shf.l.wrap.b32 	%r27614, %r27613, %r27613, 12;
	add.s32 	%r27615, %r27609, %r27614;
	xor.b32  	%r27616, %r27611, %r27615;
	shf.l.wrap.b32 	%r27617, %r27616, %r27616, 8;
	add.s32 	%r27618, %r27612, %r27617;
	xor.b32  	%r27619, %r27614, %r27618;
	shf.l.wrap.b32 	%r27620, %r27619, %r27619, 7;
	add.s32 	%r27621, %r27579, %r27572;
	xor.b32  	%r27622, %r27593, %r27621;
	shf.l.wrap.b32 	%r27623, %r27622, %r27622, 16;
	add.s32 	%r27624, %r27558, %r27623;
	xor.b32  	%r27625, %r27572, %r27624;
	shf.l.wrap.b32 	%r27626, %r27625, %r27625, 12;
	add.s32 	%r27627, %r27621, %r27626;
	xor.b32  	%r27628, %r27623, %r27627;
	shf.l.wrap.b32 	%r27629, %r27628, %r27628, 8;
	add.s32 	%r27630, %r27624, %r27629;
	xor.b32  	%r27631, %r27626, %r27630;
	shf.l.wrap.b32 	%r27632, %r27631, %r27631, 7;
	add.s32 	%r27633, %r27591, %r27584;
	xor.b32  	%r27634, %r27557, %r27633;
	shf.l.wrap.b32 	%r27635, %r27634, %r27634, 16;
	add.s32 	%r27636, %r27570, %r27635;
	xor.b32  	%r27637, %r27584, %r27636;
	shf.l.wrap.b32 	%r27638, %r27637, %r27637, 12;
	add.s32 	%r27639, %r27633, %r27638;
	xor.b32  	%r27640, %r27635, %r27639;
	shf.l.wrap.b32 	%r27641, %r27640, %r27640, 8;
	add.s32 	%r27642, %r27636, %r27641;
	xor.b32  	%r27643, %r27638, %r27642;
	shf.l.wrap.b32 	%r27644, %r27643, %r27643, 7;
	add.s32 	%r27645, %r27603, %r27620;
	xor.b32  	%r27646, %r27641, %r27645;
	shf.l.wrap.b32 	%r27647, %r27646, %r27646, 16;
	add.s32 	%r27648, %r27630, %r27647;
	xor.b32  	%r27649, %r27620, %r27648;
	shf.l.wrap.b32 	%r27650, %r27649, %r27649, 12;
	add.s32 	%r27651, %r27645, %r27650;
	xor.b32  	%r27652, %r27647, %r27651;
	shf.l.wrap.b32 	%r27653, %r27652, %r27652, 8;
	add.s32 	%r27654, %r27648, %r27653;
	xor.b32  	%r27655, %r27650, %r27654;
	shf.l.wrap.b32 	%r27656, %r27655, %r27655, 7;
	add.s32 	%r27657, %r27615, %r27632;
	xor.b32  	%r27658, %r27605, %r27657;
	shf.l.wrap.b32 	%r27659, %r27658, %r27658, 16;
	add.s32 	%r27660, %r27642, %r27659;
	xor.b32  	%r27661, %r27632, %r27660;
	shf.l.wrap.b32 	%r27662, %r27661, %r27661, 12;
	add.s32 	%r27663, %r27657, %r27662;
	xor.b32  	%r27664, %r27659, %r27663;
	shf.l.wrap.b32 	%r27665, %r27664, %r27664, 8;
	add.s32 	%r27666, %r27660, %r27665;
	xor.b32  	%r27667, %r27662, %r27666;
	shf.l.wrap.b32 	%r27668, %r27667, %r27667, 7;
	add.s32 	%r27669, %r27627, %r27644;
	xor.b32  	%r27670, %r27617, %r27669;
	shf.l.wrap.b32 	%r27671, %r27670, %r27670, 16;
	add.s32 	%r27672, %r27606, %r27671;
	xor.b32  	%r27673, %r27644, %r27672;
	shf.l.wrap.b32 	%r27674, %r27673, %r27673, 12;
	add.s32 	%r27675, %r27669, %r27674;
	xor.b32  	%r27676, %r27671, %r27675;
	shf.l.wrap.b32 	%r27677, %r27676, %r27676, 8;
	add.s32 	%r27678, %r27672, %r27677;
	xor.b32  	%r27679, %r27674, %r27678;
	shf.l.wrap.b32 	%r27680, %r27679, %r27679, 7;
	add.s32 	%r27681, %r27639, %r27608;
	xor.b32  	%r27682, %r27629, %r27681;
	shf.l.wrap.b32 	%r27683, %r27682, %r27682, 16;
	add.s32 	%r27684, %r27618, %r27683;
	xor.b32  	%r27685, %r27608, %r27684;
	shf.l.wrap.b32 	%r27686, %r27685, %r27685, 12;
	add.s32 	%r27687, %r27681, %r27686;
	xor.b32  	%r27688, %r27683, %r27687;
	shf.l.wrap.b32 	%r27689, %r27688, %r27688, 8;
	add.s32 	%r27690, %r27684, %r27689;
	xor.b32  	%r27691, %r27686, %r27690;
	shf.l.wrap.b32 	%r27692, %r27691, %r27691, 7;
	add.s32 	%r54878, %r27309, %r27651;
	add.s32 	%r54879, %r54886, %r27692;
	add.s32 	%r54877, %r27321, %r27663;
	add.s32 	%r54880, %r54885, %r27656;
	add.s32 	%r54876, %r27333, %r27675;
	add.s32 	%r54881, %r54884, %r27668;
	add.s32 	%r54875, %r27345, %r27687;
	add.s32 	%r54882, %r54883, %r27680;
	xor.b32  	%r27693, %r27310, 1;
	shf.l.wrap.b32 	%r27694, %r27310, %r27693, 16;
	add.s32 	%r27695, %r54886, %r27694;
	xor.b32  	%r27696, %r54886, %r27695;
	shf.l.wrap.b32 	%r27697, %r27696, %r27696, 12;
	add.s32 	%r27698, %r27310, %r27697;
	xor.b32  	%r27699, %r27694, %r27698;
	shf.l.wrap.b32 	%r27700, %r27699, %r27699, 8;
	add.s32 	%r27701, %r27695, %r27700;
	xor.b32  	%r27702, %r27697, %r27701;
	shf.l.wrap.b32 	%r27703, %r27702, %r27702, 7;
	add.s32 	%r27704, %r27698, %r27332;
	xor.b32  	%r27705, %r27353, %r27704;
	shf.l.wrap.b32 	%r27706, %r27705, %r27705, 16;
	add.s32 	%r27707, %r27342, %r27706;
	xor.b32  	%r27708, %r27332, %r27707;
	shf.l.wrap.b32 	%r27709, %r27708, %r27708, 12;
	add.s32 	%r27710, %r27704, %r27709;
	xor.b32  	%r27711, %r27706, %r27710;
	shf.l.wrap.b32 	%r27712, %r27711, %r27711, 8;
	add.s32 	%r27713, %r27707, %r27712;
	xor.b32  	%r27714, %r27709, %r27713;
	shf.l.wrap.b32 	%r27715, %r27714, %r27714, 7;
	xor.b32  	%r27716, %r27700, %r27369;
	shf.l.wrap.b32 	%r27717, %r27716, %r27716, 16;
	add.s32 	%r27718, %r27354, %r27717;
	xor.b32  	%r27719, %r27344, %r27718;
	shf.l.wrap.b32 	%r27720, %r27719, %r27719, 12;
	add.s32 	%r27721, %r27369, %r27720;
	xor.b32  	%r27722, %r27717, %r27721;
	shf.l.wrap.b32 	%r27723, %r27722, %r27722, 8;
	add.s32 	%r27724, %r27718, %r27723;
	xor.b32  	%r27725, %r27720, %r27724;
	shf.l.wrap.b32 	%r27726, %r27725, %r27725, 7;
	add.s32 	%r27727, %r27701, %r27383;
	xor.b32  	%r27728, %r27356, %r27727;
	shf.l.wrap.b32 	%r27729, %r27728, %r27728, 12;
	add.s32 	%r27730, %r27381, %r27729;
	xor.b32  	%r27731, %r27383, %r27730;
	shf.l.wrap.b32 	%r27732, %r27731, %r27731, 8;
	add.s32 	%r27733, %r27727, %r27732;
	xor.b32  	%r27734, %r27729, %r27733;
	shf.l.wrap.b32 	%r27735, %r27734, %r27734, 7;
	add.s32 	%r27736, %r27351, %r27703;
	xor.b32  	%r27737, %r27341, %r27736;
	shf.l.wrap.b32 	%r27738, %r27737, %r27737, 16;
	add.s32 	%r27739, %r27330, %r27738;
	xor.b32  	%r27740, %r27703, %r27739;
	shf.l.wrap.b32 	%r27741, %r27740, %r27740, 12;
	add.s32 	%r27742, %r27736, %r27741;
	xor.b32  	%r27743, %r27738, %r27742;
	shf.l.wrap.b32 	%r27744, %r27743, %r27743, 8;
	add.s32 	%r27745, %r27739, %r27744;
	xor.b32  	%r27746, %r27741, %r27745;
	shf.l.wrap.b32 	%r27747, %r27746, %r27746, 7;
	add.s32 	%r27748, %r27710, %r27747;
	xor.b32  	%r27749, %r27723, %r27748;
	shf.l.wrap.b32 	%r27750, %r27749, %r27749, 16;
	add.s32 	%r27751, %r27733, %r27750;
	xor.b32  	%r27752, %r27747, %r27751;
	shf.l.wrap.b32 	%r27753, %r27752, %r27752, 12;
	add.s32 	%r27754, %r27748, %r27753;
	xor.b32  	%r27755, %r27750, %r27754;
	shf.l.wrap.b32 	%r27756, %r27755, %r27755, 8;
	add.s32 	%r27757, %r27751, %r27756;
	xor.b32  	%r27758, %r27753, %r27757;
	shf.l.wrap.b32 	%r27759, %r27758, %r27758, 7;
	add.s32 	%r27760, %r27721, %r27715;
	xor.b32  	%r27761, %r27732, %r27760;
	shf.l.wrap.b32 	%r27762, %r27761, %r27761, 16;
	add.s32 	%r27763, %r27745, %r27762;
	xor.b32  	%r27764, %r27715, %r27763;
	shf.l.wrap.b32 	%r27765, %r27764, %r27764, 12;
	add.s32 	%r27766, %r27760, %r27765;
	xor.b32  	%r27767, %r27762, %r27766;
	shf.l.wrap.b32 	%r27768, %r27767, %r27767, 8;
	add.s32 	%r27769, %r27763, %r27768;
	xor.b32  	%r27770, %r27765, %r27769;
	shf.l.wrap.b32 	%r27771, %r27770, %r27770, 7;
	add.s32 	%r27772, %r27730, %r27726;
	xor.b32  	%r27773, %r27744, %r27772;
	shf.l.wrap.b32 	%r27774, %r27773, %r27773, 16;
	add.s32 	%r27775, %r27713, %r27774;
	xor.b32  	%r27776, %r27726, %r27775;
	shf.l.wrap.b32 	%r27777, %r27776, %r27776, 12;
	add.s32 	%r27778, %r27772, %r27777;
	xor.b32  	%r27779, %r27774, %r27778;
	shf.l.wrap.b32 	%r27780, %r27779, %r27779, 8;
	add.s32 	%r27781, %r27775, %r27780;
	xor.b32  	%r27782, %r27777, %r27781;
	shf.l.wrap.b32 	%r27783, %r27782, %r27782, 7;
	add.s32 	%r27784, %r27742, %r27735;
	xor.b32  	%r27785, %r27712, %r27784;
	shf.l.wrap.b32 	%r27786, %r27785, %r27785, 16;
	add.s32 	%r27787, %r27724, %r27786;
	xor.b32  	%r27788, %r27735, %r27787;
	shf.l.wrap.b32 	%r27789, %r27788, %r27788, 12;
	add.s32 	%r27790, %r27784, %r27789;
	xor.b32  	%r27791, %r27786, %r27790;
	shf.l.wrap.b32 	%r27792, %r27791, %r27791, 8;
	add.s32 	%r27793, %r27787, %r27792;
	xor.b32  	%r27794, %r27789, %r27793;
	shf.l.wrap.b32 	%r27795, %r27794, %r27794, 7;
	add.s32 	%r27796, %r27754, %r27771;
	xor.b32  	%r27797, %r27792, %r27796;
	shf.l.wrap.b32 	%r27798, %r27797, %r27797, 16;
	add.s32 	%r27799, %r27781, %r27798;
	xor.b32  	%r27800, %r27771, %r27799;
	shf.l.wrap.b32 	%r27801, %r27800, %r27800, 12;
	add.s32 	%r27802, %r27796, %r27801;
	xor.b32  	%r27803, %r27798, %r27802;
	shf.l.wrap.b32 	%r27804, %r27803, %r27803, 8;
	add.s32 	%r27805, %r27799, %r27804;
	xor.b32  	%r27806, %r27801, %r27805;
	shf.l.wrap.b32 	%r27807, %r27806, %r27806, 7;
	add.s32 	%r27808, %r27766, %r27783;
	xor.b32  	%r27809, %r27756, %r27808;
	shf.l.wrap.b32 	%r27810, %r27809, %r27809, 16;
	add.s32 	%r27811, %r27793, %r27810;
	xor.b32  	%r27812, %r27783, %r27811;
	shf.l.wrap.b32 	%r27813, %r27812, %r27812, 12;
	add.s32 	%r27814, %r27808, %r27813;
	xor.b32  	%r27815, %r27810, %r27814;
	shf.l.wrap.b32 	%r27816, %r27815, %r27815, 8;
	add.s32 	%r27817, %r27811, %r27816;
	xor.b32  	%r27818, %r27813, %r27817;
	shf.l.wrap.b32 	%r27819, %r27818, %r27818, 7;
	add.s32 	%r27820, %r27778, %r27795;
	xor.b32  	%r27821, %r27768, %r27820;
	shf.l.wrap.b32 	%r27822, %r27821, %r27821, 16;
	add.s32 	%r27823, %r27757, %r27822;
	xor.b32  	%r27824, %r27795, %r27823;
	shf.l.wrap.b32 	%r27825, %r27824, %r27824, 12;
	add.s32 	%r27826, %r27820, %r27825;
	xor.b32  	%r27827, %r27822, %r27826;
	shf.l.wrap.b32 	%r27828, %r27827, %r27827, 8;
	add.s32 	%r27829, %r27823, %r27828;
	xor.b32  	%r27830, %r27825, %r27829;
	shf.l.wrap.b32 	%r27831, %r27830, %r27830, 7;
	add.s32 	%r27832, %r27790, %r27759;
	xor.b32  	%r27833, %r27780, %r27832;
	shf.l.wrap.b32 	%r27834, %r27833, %r27833, 16;
	add.s32 	%r27835, %r27769, %r27834;
	xor.b32  	%r27836, %r27759, %r27835;
	shf.l.wrap.b32 	%r27837, %r27836, %r27836, 12;
	add.s32 	%r27838, %r27832, %r27837;
	xor.b32  	%r27839, %r27834, %r27838;
	shf.l.wrap.b32 	%r27840, %r27839, %r27839, 8;
	add.s32 	%r27841, %r27835, %r27840;
	xor.b32  	%r27842, %r27837, %r27841;
	shf.l.wrap.b32 	%r27843, %r27842, %r27842, 7;
	add.s32 	%r27844, %r27802, %r27843;
	xor.b32  	%r27845, %r27816, %r27844;
	shf.l.wrap.b32 	%r27846, %r27845, %r27845, 16;
	add.s32 	%r27847, %r27829, %r27846;
	xor.b32  	%r27848, %r27843, %r27847;
	shf.l.wrap.b32 	%r27849, %r27848, %r27848, 12;
	add.s32 	%r27850, %r27844, %r27849;
	xor.b32  	%r27851, %r27846, %r27850;
	shf.l.wrap.b32 	%r27852, %r27851, %r27851, 8;
	add.s32 	%r27853, %r27847, %r27852;
	xor.b32  	%r27854, %r27849, %r27853;
	shf.l.wrap.b32 	%r27855, %r27854, %r27854, 7;
	add.s32 	%r27856, %r27814, %r27807;
	xor.b32  	%r27857, %r27828, %r27856;
	shf.l.wrap.b32 	%r27858, %r27857, %r27857, 16;
	add.s32 	%r27859, %r27841, %r27858;
	xor.b32  	%r27860, %r27807, %r27859;
	shf.l.wrap.b32 	%r27861, %r27860, %r27860, 12;
	add.s32 	%r27862, %r27856, %r27861;
	xor.b32  	%r27863, %r27858, %r27862;
	shf.l.wrap.b32 	%r27864, %r27863, %r27863, 8;
	add.s32 	%r27865, %r27859, %r27864;
	xor.b32  	%r27866, %r27861, %r27865;
	shf.l.wrap.b32 	%r27867, %r27866, %r27866, 7;
	add.s32 	%r27868, %r27826, %r27819;
	xor.b32  	%r27869, %r27840, %r27868;
	shf.l.wrap.b32 	%r27870, %r27869, %r27869, 16;
	add.s32 	%r27871, %r27805, %r27870;
	xor.b32  	%r27872, %r27819, %r27871;
	shf.l.wrap.b32 	%r27873, %r27872, %r27872, 12;
	add.s32 	%r27874, %r27868, %r27873;
	xor.b32  	%r27875, %r27870, %r27874;
	shf.l.wrap.b32 	%r27876, %r27875, %r27875, 8;
	add.s32 	%r27877, %r27871, %r27876;
	xor.b32  	%r27878, %r27873, %r27877;
	shf.l.wrap.b32 	%r27879, %r27878, %r27878, 7;
	add.s32 	%r27880, %r27838, %r27831;
	xor.b32  	%r27881, %r27804, %r27880;
	shf.l.wrap.b32 	%r27882, %r27881, %r27881, 16;
	add.s32 	%r27883, %r27817, %r27882;
	xor.b32  	%r27884, %r27831, %r27883;
	shf.l.wrap.b32 	%r27885, %r27884, %r27884, 12;
	add.s32 	%r27886, %r27880, %r27885;
	xor.b32  	%r27887, %r27882, %r27886;
	shf.l.wrap.b32 	%r27888, %r27887, %r27887, 8;
	add.s32 	%r27889, %r27883, %r27888;
	xor.b32  	%r27890, %r27885, %r27889;
	shf.l.wrap.b32 	%r27891, %r27890, %r27890, 7;
	add.s32 	%r27892, %r27850, %r27867;
	xor.b32  	%r27893, %r27888, %r27892;
	shf.l.wrap.b32 	%r27894, %r27893, %r27893, 16;
	add.s32 	%r27895, %r27877, %r27894;
	xor.b32  	%r27896, %r27867, %r27895;
	shf.l.wrap.b32 	%r27897, %r27896, %r27896, 12;
	add.s32 	%r27898, %r27892, %r27897;
	xor.b32  	%r27899, %r27894, %r27898;
	shf.l.wrap.b32 	%r27900, %r27899, %r27899, 8;
	add.s32 	%r27901, %r27895, %r27900;
	xor.b32  	%r27902, %r27897, %r27901;
	shf.l.wrap.b32 	%r27903, %r27902, %r27902, 7;
	add.s32 	%r27904, %r27862, %r27879;
	xor.b32  	%r27905, %r27852, %r27904;
	shf.l.wrap.b32 	%r27906, %r27905, %r27905, 16;
	add.s32 	%r27907, %r27889, %r27906;
	xor.b32  	%r27908, %r27879, %r27907;
	shf.l.wrap.b32 	%r27909, %r27908, %r27908, 12;
	add.s32 	%r27910, %r27904, %r27909;
	xor.b32  	%r27911, %r27906, %r27910;
	shf.l.wrap.b32 	%r27912, %r27911, %r27911, 8;
	add.s32 	%r27913, %r27907, %r27912;
	xor.b32  	%r27914, %r27909, %r27913;
	shf.l.wrap.b32 	%r27915, %r27914, %r27914, 7;
	add.s32 	%r27916, %r27874, %r27891;
	xor.b32  	%r27917, %r27864, %r27916;
	shf.l.wrap.b32 	%r27918, %r27917, %r27917, 16;
	add.s32 	%r27919, %r27853, %r27918;
	xor.b32  	%r27920, %r27891, %r27919;
	shf.l.wrap.b32 	%r27921, %r27920, %r27920, 12;
	add.s32 	%r27922, %r27916, %r27921;
	xor.b32  	%r27923, %r27918, %r27922;
	shf.l.wrap.b32 	%r27924, %r27923, %r27923, 8;
	add.s32 	%r27925, %r27919, %r27924;
	xor.b32  	%r27926, %r27921, %r27925;
	shf.l.wrap.b32 	%r27927, %r27926, %r27926, 7;
	add.s32 	%r27928, %r27886, %r27855;
	xor.b32  	%r27929, %r27876, %r27928;
	shf.l.wrap.b32 	%r27930, %r27929, %r27929, 16;
	add.s32 	%r27931, %r27865, %r27930;
	xor.b32  	%r27932, %r27855, %r27931;
	shf.l.wrap.b32 	%r27933, %r27932, %r27932, 12;
	add.s32 	%r27934, %r27928, %r27933;
	xor.b32  	%r27935, %r27930, %r27934;
	shf.l.wrap.b32 	%r27936, %r27935, %r27935, 8;
	add.s32 	%r27937, %r27931, %r27936;
	xor.b32  	%r27938, %r27933, %r27937;
	shf.l.wrap.b32 	%r27939, %r27938, %r27938, 7;
	add.s32 	%r27940, %r27898, %r27939;
	xor.b32  	%r27941, %r27912, %r27940;
	shf.l.wrap.b32 	%r27942, %r27941, %r27941, 16;
	add.s32 	%r27943, %r27925, %r27942;
	xor.b32  	%r27944, %r27939, %r27943;
	shf.l.wrap.b32 	%r27945, %r27944, %r27944, 12;
	add.s32 	%r27946, %r27940, %r27945;
	xor.b32  	%r27947, %r27942, %r27946;
	shf.l.wrap.b32 	%r27948, %r27947, %r27947, 8;
	add.s32 	%r27949, %r27910, %r27903;
	xor.b32  	%r27950, %r27924, %r27949;
	shf.l.wrap.b32 	%r27951, %r27950, %r27950, 16;
	add.s32 	%r27952, %r27937, %r27951;
	xor.b32  	%r27953, %r27903, %r27952;
	shf.l.wrap.b32 	%r27954, %r27953, %r27953, 12;
	add.s32 	%r27955, %r27949, %r27954;
	xor.b32  	%r27956, %r27951, %r27955;
	shf.l.wrap.b32 	%r27957, %r27956, %r27956, 8;
	add.s32 	%r27958, %r27952, %r27957;
	xor.b32  	%r27959, %r27954, %r27958;
	shf.l.wrap.b32 	%r27960, %r27959, %r27959, 7;
	add.s32 	%r27961, %r27922, %r27915;
	xor.b32  	%r27962, %r27936, %r27961;
	shf.l.wrap.b32 	%r27963, %r27962, %r27962, 16;
	add.s32 	%r27964, %r27901, %r27963;
	xor.b32  	%r27965, %r27915, %r27964;
	shf.l.wrap.b32 	%r27966, %r27965, %r27965, 12;
	add.s32 	%r27967, %r27961, %r27966;
	xor.b32  	%r27968, %r27963, %r27967;
	shf.l.wrap.b32 	%r27969, %r27968, %r27968, 8;
	add.s32 	%r27970, %r27964, %r27969;
	xor.b32  	%r27971, %r27966, %r27970;
	shf.l.wrap.b32 	%r27972, %r27971, %r27971, 7;
	add.s32 	%r27973, %r27934, %r27927;
	xor.b32  	%r27974, %r27900, %r27973;
	shf.l.wrap.b32 	%r27975, %r27974, %r27974, 16;
	add.s32 	%r27976, %r27913, %r27975;
	xor.b32  	%r27977, %r27927, %r27976;
	shf.l.wrap.b32 	%r27978, %r27977, %r27977, 12;
	add.s32 	%r27979, %r27973, %r27978;
	xor.b32  	%r27980, %r27975, %r27979;
	shf.l.wrap.b32 	%r27981, %r27980, %r27980, 8;
	add.s32 	%r27982, %r27976, %r27981;
	add.s32 	%r27983, %r27946, %r27960;
	xor.b32  	%r27984, %r27981, %r27983;
	shf.l.wrap.b32 	%r27985, %r27984, %r27984, 16;
	add.s32 	%r27986, %r27970, %r27985;
	xor.b32  	%r27987, %r27960, %r27986;
	shr.u32 	%r27988, %r27987, 20;
	add.s32 	%r27989, %r27983, %r27988;
	add.s32 	%r27990, %r27955, %r27972;
	xor.b32  	%r27991, %r27948, %r27990;
	shf.l.wrap.b32 	%r27992, %r27991, %r27991, 16;
	add.s32 	%r27993, %r27982, %r27992;
	xor.b32  	%r27994, %r27972, %r27993;
	shr.u32 	%r27995, %r27994, 20;
	add.s32 	%r27996, %r27990, %r27995;
	add.s32 	%r27997, %r27309, %r27989;
	add.s32 	%r27998, %r27321, %r27996;
	cvt.u32.u16 	%r27999, %rs170;
	add.s32 	%r28000, %r27999, %r54874;
	add.s32 	%r28001, %r28000, -11;
	not.b32 	%r28002, %r28001;
	add.s32 	%r28003, %r28002, %r2846;
	mov.u32 	%r28004, %ctaid.x;
	shl.b32 	%r28005, %r28004, 11;
	mov.u32 	%r28006, %tid.x;
	and.b32  	%r28007, %r28006, 31;
	or.b32  	%r28008, %r28005, %r28007;
	shl.b32 	%r28009, %r28006, 3;
	and.b32  	%r28010, %r28009, 7936;
	add.s32 	%r28011, %r54317, %r28010;
	add.s32 	%r28012, %r28008, %r28011;
	shr.u32 	%r28013, %r28012, %r28003;
	and.b32  	%r28014, %r28013, 1;
	setp.eq.b32 	%p267, %r28014, 1;
	selp.b32 	%r28015, %r27998, %r27997, %p267;
	cvt.u16.u32 	%rs537, %r28015;
	and.b16  	%rs810, %rs537, 1;
	and.b16  	%rs538, %rs808, 255;
	setp.ne.s16 	%p268, %rs538, 1;
	@%p268 bra 	$L__BB4_341;
	ld.param.u64 	%rd864, [fused_batch_pir_kernel_optimized_16_param_1];
	cvt.u32.u16 	%r28016, %rs170;
	add.s32 	%r28017, %r28016, %r54874;
	add.s32 	%r28018, %r28017, -11;
	not.b32 	%r28019, %r28018;
	add.s32 	%r28020, %r28019, %r2846;
	mov.u32 	%r28021, %ctaid.x;
	shl.b32 	%r28022, %r28021, 11;
	mov.u32 	%r28023, %tid.x;
	and.b32  	%r28024, %r28023, 31;
	or.b32  	%r28025, %r28022, %r28024;
	shl.b32 	%r28026, %r28023, 3;
	and.b32  	%r28027, %r28026, 7936;
	add.s32 	%r28028, %r54317, %r28027;
	add.s32 	%r28029, %r28025, %r28028;
	shr.u32 	%r28030, %r28029, %r28020;
	and.b32  	%r28031, %r28030, 1;
	setp.eq.b32 	%p269, %r28031, 1;
	cvt.u64.u32 	%rd347, %r54874;
	cvt.u64.u16 	%rd348, %rs170;
	add.s64 	%rd349, %rd347, %rd348;
	cvta.to.global.u64 	%rd350, %rd864;
	shl.b64 	%rd351, %rd349, 4;
	add.s64 	%rd352, %rd350, %rd351;
	ld.global.u32 	%r28032, [%rd352+11068];
	selp.b32 	%r28033, %r54879, %r54878, %p269;
	xor.b32  	%r28034, %r28033, %r28032;
	selp.b32 	%r28035, %r54880, %r54877, %p269;
	selp.b32 	%r54878, %r54878, %r28034, %p269;
	selp.b32 	%r54879, %r28034, %r54879, %p269;
	ld.global.u32 	%r28036, [%rd352+11072];
	xor.b32  	%r28037, %r28035, %r28036;
	selp.b32 	%r28038, %r54881, %r54876, %p269;
	selp.b32 	%r54877, %r54877, %r28037, %p269;
	selp.b32 	%r54880, %r28037, %r54880, %p269;
	ld.global.u32 	%r28039, [%rd352+11076];
	xor.b32  	%r28040, %r28038, %r28039;
	selp.b32 	%r28041, %r54882, %r54875, %p269;
	selp.b32 	%r54876, %r54876, %r28040, %p269;
	selp.b32 	%r54881, %r28040, %r54881, %p269;
	ld.global.u32 	%r28042, [%rd352+11080];
	xor.b32  	%r28043, %r28041, %r28042;
	selp.b64 	%rd353, 445, 420, %p269;
	selp.b32 	%r54875, %r54875, %r28043, %p269;
	selp.b32 	%r54882, %r28043, %r54882, %p269;
	add.s64 	%rd354, %rd353, %rd349;
	add.s64 	%rd355, %rd354, %rd350;
	ld.global.u8 	%rs539, [%rd355+11213];
	xor.b16  	%rs810, %rs539, %rs810;
$L__BB4_341:
	cvt.u32.u16 	%r28044, %rs170;
	add.s32 	%r28045, %r28044, -11;
	add.s32 	%r28046, %r54874, %r28045;
	not.b32 	%r28047, %r28046;
	add.s32 	%r28048, %r28047, %r2846;
	mov.u32 	%r28049, %ctaid.x;
	shl.b32 	%r28050, %r28049, 11;
	mov.u32 	%r28051, %tid.x;
	and.b32  	%r28052, %r28051, 31;
	or.b32  	%r28053, %r28050, %r28052;
	shl.b32 	%r28054, %r28051, 3;
	and.b32  	%r28055, %r28054, 7936;
	add.s32 	%r28056, %r54317, %r28055;
	add.s32 	%r28057, %r28053, %r28056;
	shr.u32 	%r28058, %r28057, %r28048;
	and.b32  	%r28059, %r28058, 1;
	setp.eq.b32 	%p270, %r28059, 1;
	selp.b32 	%r54886, %r54879, %r54878, %p270;
	selp.b32 	%r54885, %r54880, %r54877, %p270;
	selp.b32 	%r54884, %r54881, %r54876, %p270;
	selp.b32 	%r54883, %r54882, %r54875, %p270;
	add.s32 	%r54874, %r54874, 1;
	sub.s32 	%r28060, %r2846, %r28045;
	setp.ne.s32 	%p271, %r54874, %r28060;
	mov.u16 	%rs808, %rs810;
	@%p271 bra 	$L__BB4_339;
$L__BB4_342:
	and.b16  	%rs540, %rs810, 255;
	setp.ne.s16 	%p272, %rs540, 1;
	@%p272 bra 	$L__BB4_344;
	ld.param.u64 	%rd865, [fused_batch_pir_kernel_optimized_16_param_1];
	cvta.to.global.u64 	%rd356, %rd865;
	ld.global.u32 	%r28061, [%rd356+11696];
	xor.b32  	%r54886, %r54886, %r28061;
$L__BB4_344:
	@%p272 bra 	$L__BB4_346;
	ld.param.u64 	%rd866, [fused_batch_pir_kernel_optimized_16_param_1];
	cvta.to.global.u64 	%rd357, %rd866;
	ld.global.u32 	%r28062, [%rd357+11700];
	xor.b32  	%r54885, %r54885, %r28062;
$L__BB4_346:
	@%p272 bra 	$L__BB4_348;
	ld.param.u64 	%rd867, [fused_batch_pir_kernel_optimized_16_param_1];
	cvta.to.global.u64 	%rd358, %rd867;
	ld.global.u32 	%r28063, [%rd358+11704];
	xor.b32  	%r54884, %r54884, %r28063;
$L__BB4_348:
	@%p272 bra 	$L__BB4_350;
	ld.param.u64 	%rd868, [fused_batch_pir_kernel_optimized_16_param_1];
	cvta.to.global.u64 	%rd359, %rd868;
	ld.global.u32 	%r28064, [%rd359+11708];
	xor.b32  	%r54883, %r54883, %r28064;
$L__BB4_350:
	ld.param.u32 	%r52734, [fused_batch_pir_kernel_optimized_16_param_4];
	mov.u32 	%r28066, %ctaid.x;
	shl.b32 	%r28067, %r28066, 11;
	mov.u32 	%r28068, %tid.x;
	and.b32  	%r28069, %r28068, 31;
	or.b32  	%r28070, %r28067, %r28069;
	shl.b32 	%r28071, %r28068, 3;
	and.b32  	%r28072, %r28071, 7936;
	add.s32 	%r28073, %r54317, %r28072;
	add.s32 	%r28074, %r28070, %r28073;
	setp.ge.s32 	%p276, %r28074, %r52734;
	mov.b32 	%r54907, 0;
	mov.u32 	%r54908, %r54907;
	mov.u32 	%r54909, %r54907;
	mov.u32 	%r54910, %r54907;
	@%p276 bra 	$L__BB4_364;
	ld.param.u64 	%rd869, [fused_batch_pir_kernel_optimized_16_param_1];
	cvta.to.global.u64 	%rd360, %rd869;
	ld.global.u8 	%rs544, [%rd360+11729];
	max.u16 	%rs177, %rs544, 11;
	cvt.u32.u16 	%r28075, %rs177;
	ld.shared.v4.u32 	{%r54910, %r54909, %r54908, %r54907}, [s_mem+197856];
	ld.shared.u8 	%rs813, [s_mem+197872];
	cvt.u32.u16 	%r2900, %rs544;
	sub.s32 	%r28076, %r2900, %r28075;
	add.s32 	%r28077, %r28076, 11;
	setp.lt.s32 	%p277, %r28077, 1;
	@%p277 bra 	$L__BB4_356;
	mov.b32 	%r54898, 0;
	mov.u16 	%rs811, %rs813;
$L__BB4_353:
	.pragma "nounroll";
	ld.const.u32 	%r28079, [CHACHA_CONSTANTS];
	add.s32 	%r28080, %r28079, %r54910;
	shf.l.wrap.b32 	%r28081, %r28080, %r28080, 16;
	add.s32 	%r28082, %r54910, %r28081;
	xor.b32  	%r28083, %r54910, %r28082;
	shf.l.wrap.b32 	%r28084, %r28083, %r28083, 12;
	add.s32 	%r28085, %r28080, %r28084;
	xor.b32  	%r28086, %r28081, %r28085;
	shf.l.wrap.b32 	%r28087, %r28086, %r28086, 8;
	add.s32 	%r28088, %r28082, %r28087;
	xor.b32  	%r28089, %r28084, %r28088;
	shf.l.wrap.b32 	%r28090, %r28089, %r28089, 7;
	ld.const.u32 	%r28091, [CHACHA_CONSTANTS+4];
	add.s32 	%r28092, %r28091, %r54909;
	shf.l.wrap.b32 	%r28093, %r28092, %r28092, 16;
	add.s32 	%r28094, %r54909, %r28093;
	xor.b32  	%r28095, %r54909, %r28094;
	shf.l.wrap.b32 	%r28096, %r28095, %r28095, 12;
	add.s32 	%r28097, %r28092, %r28096;
	xor.b32  	%r28098, %r28093, %r28097;
	shf.l.wrap.b32 	%r28099, %r28098, %r28098, 8;
	add.s32 	%r28100, %r28094, %r28099;
	xor.b32  	%r28101, %r28096, %r28100;
	shf.l.wrap.b32 	%r28102, %r28101, %r28101, 7;
	ld.const.u32 	%r28103, [CHACHA_CONSTANTS+8];
	add.s32 	%r28104, %r28103, %r54908;
	shf.l.wrap.b32 	%r28105, %r28104, %r28104, 16;
	add.s32 	%r28106, %r54908, %r28105;
	xor.b32  	%r28107, %r54908, %r28106;
	shf.l.wrap.b32 	%r28108, %r28107, %r28107, 12;
	add.s32 	%r28109, %r28104, %r28108;
	xor.b32  	%r28110, %r28105, %r28109;
	shf.l.wrap.b32 	%r28111, %r28110, %r28110, 8;
	add.s32 	%r28112, %r28106, %r28111;
	xor.b32  	%r28113, %r28108, %r28112;
	shf.l.wrap.b32 	%r28114, %r28113, %r28113, 7;
	ld.const.u32 	%r28115, [CHACHA_CONSTANTS+12];
	add.s32 	%r28116, %r28115, %r54907;
	shf.l.wrap.b32 	%r28117, %r28116, %r28116, 16;
	add.s32 	%r28118, %r54907, %r28117;
	xor.b32  	%r28119, %r54907, %r28118;
	shf.l.wrap.b32 	%r28120, %r28119, %r28119, 12;
	add.s32 	%r28121, %r28116, %r28120;
	xor.b32  	%r28122, %r28117, %r28121;
	shf.l.wrap.b32 	%r28123, %r28122, %r28122, 8;
	add.s32 	%r28124, %r28118, %r28123;
	xor.b32  	%r28125, %r28120, %r28124;
	shf.l.wrap.b32 	%r28126, %r28125, %r28125, 7;
	add.s32 	%r28127, %r28085, %r28102;
	xor.b32  	%r28128, %r28123, %r28127;
	shf.l.wrap.b32 	%r28129, %r28128, %r28128, 16;
	add.s32 	%r28130, %r28112, %r28129;
	xor.b32  	%r28131, %r28102, %r28130;
	shf.l.wrap.b32 	%r28132, %r28131, %r28131, 12;
	add.s32 	%r28133, %r28127, %r28132;
	xor.b32  	%r28134, %r28129, %r28133;
	shf.l.wrap.b32 	%r28135, %r28134, %r28134, 8;
	add.s32 	%r28136, %r28130, %r28135;
	xor.b32  	%r28137, %r28132, %r28136;
	shf.l.wrap.b32 	%r28138, %r28137, %r28137, 7;
	add.s32 	%r28139, %r28097, %r28114;
	xor.b32  	%r28140, %r28087, %r28139;
	shf.l.wrap.b32 	%r28141, %r28140, %r28140, 16;
	add.s32 	%r28142, %r28124, %r28141;
	xor.b32  	%r28143, %r28114, %r28142;
	shf.l.wrap.b32 	%r28144, %r28143, %r28143, 12;
	add.s32 	%r28145, %r28139, %r28144;
	xor.b32  	%r28146, %r28141, %r28145;
	shf.l.wrap.b32 	%r28147, %r28146, %r28146, 8;
	add.s32 	%r28148, %r28142, %r28147;
	xor.b32  	%r28149, %r28144, %r28148;
	shf.l.wrap.b32 	%r28150, %r28149, %r28149, 7;
	add.s32 	%r28151, %r28109, %r28126;
	xor.b32  	%r28152, %r28099, %r28151;
	shf.l.wrap.b32 	%r28153, %r28152, %r28152, 16;
	add.s32 	%r28154, %r28088, %r28153;
	xor.b32  	%r28155, %r28126, %r28154;
	shf.l.wrap.b32 	%r28156, %r28155, %r28155, 12;
	add.s32 	%r28157, %r28151, %r28156;
	xor.b32  	%r28158, %r28153, %r28157;
	shf.l.wrap.b32 	%r28159, %r28158, %r28158, 8;
	add.s32 	%r28160, %r28154, %r28159;
	xor.b32  	%r28161, %r28156, %r28160;
	shf.l.wrap.b32 	%r28162, %r28161, %r28161, 7;
	add.s32 	%r28163, %r28121, %r28090;
	xor.b32  	%r28164, %r28111, %r28163;
	shf.l.wrap.b32 	%r28165, %r28164, %r28164, 16;
	add.s32 	%r28166, %r28100, %r28165;
	xor.b32  	%r28167, %r28090, %r28166;
	shf.l.wrap.b32 	%r28168, %r28167, %r28167, 12;
	add.s32 	%r28169, %r28163, %r28168;
	xor.b32  	%r28170, %r28165, %r28169;
	shf.l.wrap.b32 	%r28171, %r28170, %r28170, 8;
	add.s32 	%r28172, %r28166, %r28171;
	xor.b32  	%r28173, %r28168, %r28172;
	shf.l.wrap.b32 	%r28174, %r28173, %r28173, 7;
	add.s32 	%r28175, %r28133, %r28174;
	xor.b32  	%r28176, %r28147, %r28175;
	shf.l.wrap.b32 	%r28177, %r28176, %r28176, 16;
	add.s32 	%r28178, %r28160, %r28177;
	xor.b32  	%r28179, %r28174, %r28178;
	shf.l.wrap.b32 	%r28180, %r28179, %r28179, 12;
	add.s32 	%r28181, %r28175, %r28180;
	xor.b32  	%r28182, %r28177, %r28181;
	shf.l.wrap.b32 	%r28183, %r28182, %r28182, 8;
	add.s32 	%r28184, %r28178, %r28183;
	xor.b32  	%r28185, %r28180, %r28184;
	shf.l.wrap.b32 	%r28186, %r28185, %r28185, 7;
	add.s32 	%r28187, %r28145, %r28138;
	xor.b32  	%r28188, %r28159, %r28187;
	shf.l.wrap.b32 	%r28189, %r28188, %r28188, 16;
	add.s32 	%r28190, %r28172, %r28189;
	xor.b32  	%r28191, %r28138, %r28190;
	shf.l.wrap.b32 	%r28192, %r28191, %r28191, 12;
	add.s32 	%r28193, %r28187, %r28192;
	xor.b32  	%r28194, %r28189, %r28193;
	shf.l.wrap.b32 	%r28195, %r28194, %r28194, 8;
	add.s32 	%r28196, %r28190, %r28195;
	xor.b32  	%r28197, %r28192, %r28196;
	shf.l.wrap.b32 	%r28198, %r28197, %r28197, 7;
	add.s32 	%r28199, %r28157, %r28150;
	xor.b32  	%r28200, %r28171, %r28199;
	shf.l.wrap.b32 	%r28201, %r28200, %r28200, 16;
	add.s32 	%r28202, %r28136, %r28201;
	xor.b32  	%r28203, %r28150, %r28202;
	shf.l.wrap.b32 	%r28204, %r28203, %r28203, 12;
	add.s32 	%r28205, %r28199, %r28204;
	xor.b32  	%r28206, %r28201, %r28205;
	shf.l.wrap.b32 	%r28207, %r28206, %r28206, 8;
	add.s32 	%r28208, %r28202, %r28207;
	xor.b32  	%r28209, %r28204, %r28208;
	shf.l.wrap.b32 	%r28210, %r28209, %r28209, 7;
	add.s32 	%r28211, %r28169, %r28162;
	xor.b32  	%r28212, %r28135, %r28211;
	shf.l.wrap.b32 	%r28213, %r28212, %r28212, 16;
	add.s32 	%r28214, %r28148, %r28213;
	xor.b32  	%r28215, %r28162, %r28214;
	shf.l.wrap.b32 	%r28216, %r28215, %r28215, 12;
	add.s32 	%r28217, %r28211, %r28216;
	xor.b32  	%r28218, %r28213, %r28217;
	shf.l.wrap.b32 	%r28219, %r28218, %r28218, 8;
	add.s32 	%r28220, %r28214, %r28219;
	xor.b32  	%r28221, %r28216, %r28220;
	shf.l.wrap.b32 	%r28222, %r28221, %r28221, 7;
	add.s32 	%r28223, %r28181, %r28198;
	xor.b32  	%r28224, %r28219, %r28223;
	shf.l.wrap.b32 	%r28225, %r28224, %r28224, 16;
	add.s32 	%r28226, %r28208, %r28225;
	xor.b32  	%r28227, %r28198, %r28226;
	shf.l.wrap.b32 	%r28228, %r28227, %r28227, 12;
	add.s32 	%r28229, %r28223, %r28228;
	xor.b32  	%r28230, %r28225, %r28229;
	shf.l.wrap.b32 	%r28231, %r28230, %r28230, 8;
	add.s32 	%r28232, %r28226, %r28231;
	xor.b32  	%r28233, %r28228, %r28232;
	shf.l.wrap.b32 	%r28234, %r28233, %r28233, 7;
	add.s32 	%r28235, %r28193, %r28210;
	xor.b32  	%r28236, %r28183, %r28235;
	shf.l.wrap.b32 	%r28237, %r28236, %r28236, 16;
	add.s32 	%r28238, %r28220, %r28237;
	xor.b32  	%r28239, %r28210, %r28238;
	shf.l.wrap.b32 	%r28240, %r28239, %r28239, 12;
	add.s32 	%r28241, %r28235, %r28240;
	xor.b32  	%r28242, %r28237, %r28241;
	shf.l.wrap.b32 	%r28243, %r28242, %r28242, 8;
	add.s32 	%r28244, %r28238, %r28243;
	xor.b32  	%r28245, %r28240, %r28244;
	shf.l.wrap.b32 	%r28246, %r28245, %r28245, 7;
	add.s32 	%r28247, %r28205, %r28222;
	xor.b32  	%r28248, %r28195, %r28247;
	shf.l.wrap.b32 	%r28249, %r28248, %r28248, 16;
	add.s32 	%r28250, %r28184, %r28249;
	xor.b32  	%r28251, %r28222, %r28250;
	shf.l.wrap.b32 	%r28252, %r28251, %r28251, 12;
	add.s32 	%r28253, %r28247, %r28252;
	xor.b32  	%r28254, %r28249, %r28253;
	shf.l.wrap.b32 	%r28255, %r28254, %r28254, 8;
	add.s32 	%r28256, %r28250, %r28255;
	xor.b32  	%r28257, %r28252, %r28256;
	shf.l.wrap.b32 	%r28258, %r28257, %r28257, 7;
	add.s32 	%r28259, %r28217, %r28186;
	xor.b32  	%r28260, %r28207, %r28259;
	shf.l.wrap.b32 	%r28261, %r28260, %r28260, 16;
	add.s32 	%r28262, %r28196, %r28261;
	xor.b32  	%r28263, %r28186, %r28262;
	shf.l.wrap.b32 	%r28264, %r28263, %r28263, 12;
	add.s32 	%r28265, %r28259, %r28264;
	xor.b32  	%r28266, %r28261, %r28265;
	shf.l.wrap.b32 	%r28267, %r28266, %r28266, 8;
	add.s32 	%r28268, %r28262, %r28267;
	xor.b32  	%r28269, %r28264, %r28268;
	shf.l.wrap.b32 	%r28270, %r28269, %r28269, 7;
	add.s32 	%r28271, %r28229, %r28270;
	xor.b32  	%r28272, %r28243, %r28271;
	shf.l.wrap.b32 	%r28273, %r28272, %r28272, 16;
	add.s32 	%r28274, %r28256, %r28273;
	xor.b32  	%r28275, %r28270, %r28274;
	shf.l.wrap.b32 	%r28276, %r28275, %r28275, 12;
	add.s32 	%r28277, %r28271, %r28276;
	xor.b32  	%r28278, %r28273, %r28277;
	shf.l.wrap.b32 	%r28279, %r28278, %r28278, 8;
	add.s32 	%r28280, %r28274, %r28279;
	xor.b32  	%r28281, %r28276, %r28280;
	shf.l.wrap.b32 	%r28282, %r28281, %r28281, 7;
	add.s32 	%r28283, %r28241, %r28234;
	xor.b32  	%r28284, %r28255, %r28283;
	shf.l.wrap.b32 	%r28285, %r28284, %r28284, 16;
	add.s32 	%r28286, %r28268, %r28285;
	xor.b32  	%r28287, %r28234, %r28286;
	shf.l.wrap.b32 	%r28288, %r28287, %r28287, 12;
	add.s32 	%r28289, %r28283, %r28288;
	xor.b32  	%r28290, %r28285, %r28289;
	shf.l.wrap.b32 	%r28291, %r28290, %r28290, 8;
	add.s32 	%r28292, %r28286, %r28291;
	xor.b32  	%r28293, %r28288, %r28292;
	shf.l.wrap.b32 	%r28294, %r28293, %r28293, 7;
	add.s32 	%r28295, %r28253, %r28246;
	xor.b32  	%r28296, %r28267, %r28295;
	shf.l.wrap.b32 	%r28297, %r28296, %r28296, 16;
	add.s32 	%r28298, %r28232, %r28297;
	xor.b32  	%r28299, %r28246, %r28298;
	shf.l.wrap.b32 	%r28300, %r28299, %r28299, 12;
	add.s32 	%r28301, %r28295, %r28300;
	xor.b32  	%r28302, %r28297, %r28301;
	shf.l.wrap.b32 	%r28303, %r28302, %r28302, 8;
	add.s32 	%r28304, %r28298, %r28303;
	xor.b32  	%r28305, %r28300, %r28304;
	shf.l.wrap.b32 	%r28306, %r28305, %r28305, 7;
	add.s32 	%r28307, %r28265, %r28258;
	xor.b32  	%r28308, %r28231, %r28307;
	shf.l.wrap.b32 	%r28309, %r28308, %r28308, 16;
	add.s32 	%r28310, %r28244, %r28309;
	xor.b32  	%r28311, %r28258, %r28310;
	shf.l.wrap.b32 	%r28312, %r28311, %r28311, 12;
	add.s32 	%r28313, %r28307, %r28312;
	xor.b32  	%r28314, %r28309, %r28313;
	shf.l.wrap.b32 	%r28315, %r28314, %r28314, 8;
	add.s32 	%r28316, %r28310, %r28315;
	xor.b32  	%r28317, %r28312, %r28316;
	shf.l.wrap.b32 	%r28318, %r28317, %r28317, 7;
	add.s32 	%r28319, %r28277, %r28294;
	xor.b32  	%r28320, %r28315, %r28319;
	shf.l.wrap.b32 	%r28321, %r28320, %r28320, 16;
	add.s32 	%r28322, %r28304, %r28321;
	xor.b32  	%r28323, %r28294, %r28322;
	shf.l.wrap.b32 	%r28324, %r28323, %r28323, 12;
	add.s32 	%r28325, %r28319, %r28324;
	xor.b32  	%r28326, %r28321, %r28325;
	shf.l.wrap.b32 	%r28327, %r28326, %r28326, 8;
	add.s32 	%r28328, %r28322, %r28327;
	xor.b32  	%r28329, %r28324, %r28328;
	shf.l.wrap.b32 	%r28330, %r28329, %r28329, 7;
	add.s32 	%r28331, %r28289, %r28306;
	xor.b32  	%r28332, %r28279, %r28331;
	shf.l.wrap.b32 	%r28333, %r28332, %r28332, 16;
	add.s32 	%r28334, %r28316, %r28333;
	xor.b32  	%r28335, %r28306, %r28334;
	shf.l.wrap.b32 	%r28336, %r28335, %r28335, 12;
	add.s32 	%r28337, %r28331, %r28336;
	xor.b32  	%r28338, %r28333, %r28337;
	shf.l.wrap.b32 	%r28339, %r28338, %r28338, 8;
	add.s32 	%r28340, %r28334, %r28339;
	xor.b32  	%r28341, %r28336, %r28340;
	shf.l.wrap.b32 	%r28342, %r28341, %r28341, 7;
	add.s32 	%r28343, %r28301, %r28318;
	xor.b32  	%r28344, %r28291, %r28343;
	shf.l.wrap.b32 	%r28345, %r28344, %r28344, 16;
	add.s32 	%r28346, %r28280, %r28345;
	xor.b32  	%r28347, %r28318, %r28346;
	shf.l.wrap.b32 	%r28348, %r28347, %r28347, 12;
	add.s32 	%r28349, %r28343, %r28348;
	xor.b32  	%r28350, %r28345, %r28349;
	shf.l.wrap.b32 	%r28351, %r28350, %r28350, 8;
	add.s32 	%r28352, %r28346, %r28351;
	xor.b32  	%r28353, %r28348, %r28352;
	shf.l.wrap.b32 	%r28354, %r28353, %r28353, 7;
	add.s32 	%r28355, %r28313, %r28282;
	xor.b32  	%r28356, %r28303, %r28355;
	shf.l.wrap.b32 	%r28357, %r28356, %r28356, 16;
	add.s32 	%r28358, %r28292, %r28357;
	xor.b32  	%r28359, %r28282, %r28358;
	shf.l.wrap.b32 	%r28360, %r28359, %r28359, 12;
	add.s32 	%r28361, %r28355, %r28360;
	xor.b32  	%r28362, %r28357, %r28361;
	shf.l.wrap.b32 	%r28363, %r28362, %r28362, 8;
	add.s32 	%r28364, %r28358, %r28363;
	xor.b32  	%r28365, %r28360, %r28364;
	shf.l.wrap.b32 	%r28366, %r28365, %r28365, 7;
	add.s32 	%r28367, %r28325, %r28366;
	xor.b32  	%r28368, %r28339, %r28367;
	shf.l.wrap.b32 	%r28369, %r28368, %r28368, 16;
	add.s32 	%r28370, %r28352, %r28369;
	xor.b32  	%r28371, %r28366, %r28370;
	shf.l.wrap.b32 	%r28372, %r28371, %r28371, 12;
	add.s32 	%r28373, %r28367, %r28372;
	xor.b32  	%r28374, %r28369, %r28373;
	shf.l.wrap.b32 	%r28375, %r28374, %r28374, 8;
	add.s32 	%r28376, %r28370, %r28375;
	xor.b32  	%r28377, %r28372, %r28376;
	shf.l.wrap.b32 	%r28378, %r28377, %r28377, 7;
	add.s32 	%r28379, %r28337, %r28330;
	xor.b32  	%r28380, %r28351, %r28379;
	shf.l.wrap.b32 	%r28381, %r28380, %r28380, 16;
	add.s32 	%r28382, %r28364, %r28381;
	xor.b32  	%r28383, %r28330, %r28382;
	shf.l.wrap.b32 	%r28384, %r28383, %r28383, 12;
	add.s32 	%r28385, %r28379, %r28384;
	xor.b32  	%r28386, %r28381, %r28385;
	shf.l.wrap.b32 	%r28387, %r28386, %r28386, 8;
	add.s32 	%r28388, %r28382, %r28387;
	xor.b32  	%r28389, %r28384, %r28388;
	shf.l.wrap.b32 	%r28390, %r28389, %r28389, 7;
	add.s32 	%r28391, %r28349, %r28342;
	xor.b32  	%r28392, %r28363, %r28391;
	shf.l.wrap.b32 	%r28393, %r28392, %r28392, 16;
	add.s32 	%r28394, %r28328, %r28393;
	xor.b32  	%r28395, %r28342, %r28394;
	shf.l.wrap.b32 	%r28396, %r28395, %r28395, 12;
	add.s32 	%r28397, %r28391, %r28396;
	xor.b32  	%r28398, %r28393, %r28397;
	shf.l.wrap.b32 	%r28399, %r28398, %r28398, 8;
	add.s32 	%r28400, %r28394, %r28399;
	xor.b32  	%r28401, %r28396, %r28400;
	shf.l.wrap.b32 	%r28402, %r28401, %r28401, 7;
	add.s32 	%r28403, %r28361, %r28354;
	xor.b32  	%r28404, %r28327, %r28403;
	shf.l.wrap.b32 	%r28405, %r28404, %r28404, 16;
	add.s32 	%r28406, %r28340, %r28405;
	xor.b32  	%r28407, %r28354, %r28406;
	shf.l.wrap.b32 	%r28408, %r28407, %r28407, 12;
	add.s32 	%r28409, %r28403, %r28408;
	xor.b32  	%r28410, %r28405, %r28409;
	shf.l.wrap.b32 	%r28411, %r28410, %r28410, 8;
	add.s32 	%r28412, %r28406, %r28411;
	xor.b32  	%r28413, %r28408, %r28412;
	shf.l.wrap.b32 	%r28414, %r28413, %r28413, 7;
	add.s32 	%r28415, %r28373, %r28390;
	xor.b32  	%r28416, %r28411, %r28415;
	shf.l.wrap.b32 	%r28417, %r28416, %r28416, 16;
	add.s32 	%r28418, %r28400, %r28417;
	xor.b32  	%r28419, %r28390, %r28418;
	shf.l.wrap.b32 	%r28420, %r28419, %r28419, 12;
	add.s32 	%r28421, %r28415, %r28420;
	xor.b32  	%r28422, %r28417, %r28421;
	shf.l.wrap.b32 	%r28423, %r28422, %r28422, 8;
	add.s32 	%r28424, %r28418, %r28423;
	xor.b32  	%r28425, %r28420, %r28424;
	shf.l.wrap.b32 	%r28426, %r28425, %r28425, 7;
	add.s32 	%r28427, %r28385, %r28402;
	xor.b32  	%r28428, %r28375, %r28427;
	shf.l.wrap.b32 	%r28429, %r28428, %r28428, 16;
	add.s32 	%r28430, %r28412, %r28429;
	xor.b32  	%r28431, %r28402, %r28430;
	shf.l.wrap.b32 	%r28432, %r28431, %r28431, 12;
	add.s32 	%r28433, %r28427, %r28432;
	xor.b32  	%r28434, %r28429, %r28433;
	shf.l.wrap.b32 	%r28435, %r28434, %r28434, 8;
	add.s32 	%r28436, %r28430, %r28435;
	xor.b32  	%r28437, %r28432, %r28436;
	shf.l.wrap.b32 	%r28438, %r28437, %r28437, 7;
	add.s32 	%r28439, %r28397, %r28414;
	xor.b32  	%r28440, %r28387, %r28439;
	shf.l.wrap.b32 	%r28441, %r28440, %r28440, 16;
	add.s32 	%r28442, %r28376, %r28441;
	xor.b32  	%r28443, %r28414, %r28442;
	shf.l.wrap.b32 	%r28444, %r28443, %r28443, 12;
	add.s32 	%r28445, %r28439, %r28444;
	xor.b32  	%r28446, %r28441, %r28445;
	shf.l.wrap.b32 	%r28447, %r28446, %r28446, 8;
	add.s32 	%r28448, %r28442, %r28447;
	xor.b32  	%r28449, %r28444, %r28448;
	shf.l.wrap.b32 	%r28450, %r28449, %r28449, 7;
	add.s32 	%r28451, %r28409, %r28378;
	xor.b32  	%r28452, %r28399, %r28451;
	shf.l.wrap.b32 	%r28453, %r28452, %r28452, 16;
	add.s32 	%r28454, %r28388, %r28453;
	xor.b32  	%r28455, %r28378, %r28454;
	shf.l.wrap.b32 	%r28456, %r28455, %r28455, 12;
	add.s32 	%r28457, %r28451, %r28456;
	xor.b32  	%r28458, %r28453, %r28457;
	shf.l.wrap.b32 	%r28459, %r28458, %r28458, 8;
	add.s32 	%r28460, %r28454, %r28459;
	xor.b32  	%r28461, %r28456, %r28460;
	shf.l.wrap.b32 	%r28462, %r28461, %r28461, 7;
	add.s32 	%r54902, %r28079, %r28421;
	add.s32 	%r54903, %r54910, %r28462;
	add.s32 	%r54901, %r28091, %r28433;
	add.s32 	%r54904, %r54909, %r28426;
	add.s32 	%r54900, %r28103, %r28445;
	add.s32 	%r54905, %r54908, %r28438;
	add.s32 	%r54899, %r28115, %r28457;
	add.s32 	%r54906, %r54907, %r28450;
	xor.b32  	%r28463, %r28080, 1;
	shf.l.wrap.b32 	%r28464, %r28080, %r28463, 16;
	add.s32 	%r28465, %r54910, %r28464;
	xor.b32  	%r28466, %r54910, %r28465;
	shf.l.wrap.b32 	%r28467, %r28466, %r28466, 12;
	add.s32 	%r28468, %r28080, %r28467;
	xor.b32  	%r28469, %r28464, %r28468;
	shf.l.wrap.b32 	%r28470, %r28469, %r28469, 8;
	add.s32 	%r28471, %r28465, %r28470;
	xor.b32  	%r28472, %r28467, %r28471;
	shf.l.wrap.b32 	%r28473, %r28472, %r28472, 7;
	add.s32 	%r28474, %r28468, %r28102;
	xor.b32  	%r28475, %r28123, %r28474;
	shf.l.wrap.b32 	%r28476, %r28475, %r28475, 16;
	add.s32 	%r28477, %r28112, %r28476;
	xor.b32  	%r28478, %r28102, %r28477;
	shf.l.wrap.b32 	%r28479, %r28478, %r28478, 12;
	add.s32 	%r28480, %r28474, %r28479;
	xor.b32  	%r28481, %r28476, %r28480;
	shf.l.wrap.b32 	%r28482, %r28481, %r28481, 8;
	add.s32 	%r28483, %r28477, %r28482;
	xor.b32  	%r28484, %r28479, %r28483;
	shf.l.wrap.b32 	%r28485, %r28484, %r28484, 7;
	xor.b32  	%r28486, %r28470, %r28139;
	shf.l.wrap.b32 	%r28487, %r28486, %r28486, 16;
	add.s32 	%r28488, %r28124, %r28487;
	xor.b32  	%r28489, %r28114, %r28488;
	shf.l.wrap.b32 	%r28490, %r28489, %r28489, 12;
	add.s32 	%r28491, %r28139, %r28490;
	xor.b32  	%r28492, %r28487, %r28491;
	shf.l.wrap.b32 	%r28493, %r28492, %r28492, 8;
	add.s32 	%r28494, %r28488, %r28493;
	xor.b32  	%r28495, %r28490, %r28494;
	shf.l.wrap.b32 	%r28496, %r28495, %r28495, 7;
	add.s32 	%r28497, %r28471, %r28153;
	xor.b32  	%r28498, %r28126, %r28497;
	shf.l.wrap.b32 	%r28499, %r28498, %r28498, 12;
	add.s32 	%r28500, %r28151, %r28499;
	xor.b32  	%r28501, %r28153, %r28500;
	shf.l.wrap.b32 	%r28502, %r28501, %r28501, 8;
	add.s32 	%r28503, %r28497, %r28502;
	xor.b32  	%r28504, %r28499, %r28503;
	shf.l.wrap.b32 	%r28505, %r28504, %r28504, 7;
	add.s32 	%r28506, %r28121, %r28473;
	xor.b32  	%r28507, %r28111, %r28506;
	shf.l.wrap.b32 	%r28508, %r28507, %r28507, 16;
	add.s32 	%r28509, %r28100, %r28508;
	xor.b32  	%r28510, %r28473, %r28509;
	shf.l.wrap.b32 	%r28511, %r28510, %r28510, 12;
	add.s32 	%r28512, %r28506, %r28511;
	xor.b32  	%r28513, %r28508, %r28512;
	shf.l.wrap.b32 	%r28514, %r28513, %r28513, 8;
	add.s32 	%r28515, %r28509, %r28514;
	xor.b32  	%r28516, %r28511, %r28515;
	shf.l.wrap.b32 	%r28517, %r28516, %r28516, 7;
	add.s32 	%r28518, %r28480, %r28517;
	xor.b32  	%r28519, %r28493, %r28518;
	shf.l.wrap.b32 	%r28520, %r28519, %r28519, 16;
	add.s32 	%r28521, %r28503, %r28520;
	xor.b32  	%r28522, %r28517, %r28521;
	shf.l.wrap.b32 	%r28523, %r28522, %r28522, 12;
	add.s32 	%r28524, %r28518, %r28523;
	xor.b32  	%r28525, %r28520, %r28524;
	shf.l.wrap.b32 	%r28526, %r28525, %r28525, 8;
	add.s32 	%r28527, %r28521, %r28526;
	xor.b32  	%r28528, %r28523, %r28527;
	shf.l.wrap.b32 	%r28529, %r28528, %r28528, 7;
	add.s32 	%r28530, %r28491, %r28485;
	xor.b32  	%r28531, %r28502, %r28530;
	shf.l.wrap.b32 	%r28532, %r28531, %r28531, 16;
	add.s32 	%r28533, %r28515, %r28532;
	xor.b32  	%r28534, %r28485, %r28533;
	shf.l.wrap.b32 	%r28535, %r28534, %r28534, 12;
	add.s32 	%r28536, %r28530, %r28535;
	xor.b32  	%r28537, %r28532, %r28536;
	shf.l.wrap.b32 	%r28538, %r28537, %r28537, 8;
	add.s32 	%r28539, %r28533, %r28538;
	xor.b32  	%r28540, %r28535, %r28539;
	shf.l.wrap.b32 	%r28541, %r28540, %r28540, 7;
	add.s32 	%r28542, %r28500, %r28496;
	xor.b32  	%r28543, %r28514, %r28542;
	shf.l.wrap.b32 	%r28544, %r28543, %r28543, 16;
	add.s32 	%r28545, %r28483, %r28544;
	xor.b32  	%r28546, %r28496, %r28545;
	shf.l.wrap.b32 	%r28547, %r28546, %r28546, 12;
	add.s32 	%r28548, %r28542, %r28547;
	xor.b32  	%r28549, %r28544, %r28548;
	shf.l.wrap.b32 	%r28550, %r28549, %r28549, 8;
	add.s32 	%r28551, %r28545, %r28550;
	xor.b32  	%r28552, %r28547, %r28551;
	shf.l.wrap.b32 	%r28553, %r28552, %r28552, 7;
	add.s32 	%r28554, %r28512, %r28505;
	xor.b32  	%r28555, %r28482, %r28554;
	shf.l.wrap.b32 	%r28556, %r28555, %r28555, 16;
	add.s32 	%r28557, %r28494, %r28556;
	xor.b32  	%r28558, %r28505, %r28557;
	shf.l.wrap.b32 	%r28559, %r28558, %r28558, 12;
	add.s32 	%r28560, %r28554, %r28559;
	xor.b32  	%r28561, %r28556, %r28560;
	shf.l.wrap.b32 	%r28562, %r28561, %r28561, 8;
	add.s32 	%r28563, %r28557, %r28562;
	xor.b32  	%r28564, %r28559, %r28563;
	shf.l.wrap.b32 	%r28565, %r28564, %r28564, 7;
	add.s32 	%r28566, %r28524, %r28541;
	xor.b32  	%r28567, %r28562, %r28566;
	shf.l.wrap.b32 	%r28568, %r28567, %r28567, 16;
	add.s32 	%r28569, %r28551, %r28568;
	xor.b32  	%r28570, %r28541, %r28569;
	shf.l.wrap.b32 	%r28571, %r28570, %r28570, 12;
	add.s32 	%r28572, %r28566, %r28571;
	xor.b32  	%r28573, %r28568, %r28572;
	shf.l.wrap.b32 	%r28574, %r28573, %r28573, 8;
	add.s32 	%r28575, %r28569, %r28574;
	xor.b32  	%r28576, %r28571, %r28575;
	shf.l.wrap.b32 	%r28577, %r28576, %r28576, 7;
	add.s32 	%r28578, %r28536, %r28553;
	xor.b32  	%r28579, %r28526, %r28578;
	shf.l.wrap.b32 	%r28580, %r28579, %r28579, 16;
	add.s32 	%r28581, %r28563, %r28580;
	xor.b32  	%r28582, %r28553, %r28581;
	shf.l.wrap.b32 	%r28583, %r28582, %r28582, 12;
	add.s32 	%r28584, %r28578, %r28583;
	xor.b32  	%r28585, %r28580, %r28584;
	shf.l.wrap.b32 	%r28586, %r28585, %r28585, 8;
	add.s32 	%r28587, %r28581, %r28586;
	xor.b32  	%r28588, %r28583, %r28587;
	shf.l.wrap.b32 	%r28589, %r28588, %r28588, 7;
	add.s32 	%r28590, %r28548, %r28565;
	xor.b32  	%r28591, %r28538, %r28590;
	shf.l.wrap.b32 	%r28592, %r28591, %r28591, 16;
	add.s32 	%r28593, %r28527, %r28592;
	xor.b32  	%r28594, %r28565, %r28593;
	shf.l.wrap.b32 	%r28595, %r28594, %r28594, 12;
	add.s32 	%r28596, %r28590, %r28595;
	xor.b32  	%r28597, %r28592, %r28596;
	shf.l.wrap.b32 	%r28598, %r28597, %r28597, 8;
	add.s32 	%r28599, %r28593, %r28598;
	xor.b32  	%r28600, %r28595, %r28599;
	shf.l.wrap.b32 	%r28601, %r28600, %r28600, 7;
	add.s32 	%r28602, %r28560, %r28529;
	xor.b32  	%r28603, %r28550, %r28602;
	shf.l.wrap.b32 	%r28604, %r28603, %r28603, 16;
	add.s32 	%r28605, %r28539, %r28604;
	xor.b32  	%r28606, %r28529, %r28605;
	shf.l.wrap.b32 	%r28607, %r28606, %r28606, 12;
	add.s32 	%r28608, %r28602, %r28607;
	xor.b32  	%r28609, %r28604, %r28608;
	shf.l.wrap.b32 	%r28610, %r28609, %r28609, 8;
	add.s32 	%r28611, %r28605, %r28610;
	xor.b32  	%r28612, %r28607, %r28611;
	shf.l.wrap.b32 	%r28613, %r28612, %r28612, 7;
	add.s32 	%r28614, %r28572, %r28613;
	xor.b32  	%r28615, %r28586, %r28614;
	shf.l.wrap.b32 	%r28616, %r28615, %r28615, 16;
	add.s32 	%r28617, %r28599, %r28616;
	xor.b32  	%r28618, %r28613, %r28617;
	shf.l.wrap.b32 	%r28619, %r28618, %r28618, 12;
	add.s32 	%r28620, %r28614, %r28619;
	xor.b32  	%r28621, %r28616, %r28620;
	shf.l.wrap.b32 	%r28622, %r28621, %r28621, 8;
	add.s32 	%r28623, %r28617, %r28622;
	xor.b32  	%r28624, %r28619, %r28623;
	shf.l.wrap.b32 	%r28625, %r28624, %r28624, 7;
	add.s32 	%r28626, %r28584, %r28577;
	xor.b32  	%r28627, %r28598, %r28626;
	shf.l.wrap.b32 	%r28628, %r28627, %r28627, 16;
	add.s32 	%r28629, %r28611, %r28628;
	xor.b32  	%r28630, %r28577, %r28629;
	shf.l.wrap.b32 	%r28631, %r28630, %r28630, 12;
	add.s32 	%r28632, %r28626, %r28631;
	xor.b32  	%r28633, %r28628, %r28632;
	shf.l.wrap.b32 	%r28634, %r28633, %r28633, 8;
	add.s32 	%r28635, %r28629, %r28634;
	xor.b32  	%r28636, %r28631, %r28635;
	shf.l.wrap.b32 	%r28637, %r28636, %r28636, 7;
	add.s32 	%r28638, %r28596, %r28589;
	xor.b32  	%r28639, %r28610, %r28638;
	shf.l.wrap.b32 	%r28640, %r28639, %r28639, 16;
	add.s32 	%r28641, %r28575, %r28640;
	xor.b32  	%r28642, %r28589, %r28641;
	shf.l.wrap.b32 	%r28643, %r28642, %r28642, 12;
	add.s32 	%r28644, %r28638, %r28643;
	xor.b32  	%r28645, %r28640, %r28644;
	shf.l.wrap.b32 	%r28646, %r28645, %r28645, 8;
	add.s32 	%r28647, %r28641, %r28646;
	xor.b32  	%r28648, %r28643, %r28647;
	shf.l.wrap.b32 	%r28649, %r28648, %r28648, 7;
	add.s32 	%r28650, %r28608, %r28601;
	xor.b32  	%r28651, %r28574, %r28650;
	shf.l.wrap.b32 	%r28652, %r28651, %r28651, 16;
	add.s32 	%r28653, %r28587, %r28652;
	xor.b32  	%r28654, %r28601, %r28653;
	shf.l.wrap.b32 	%r28655, %r28654, %r28654, 12;
	add.s32 	%r28656, %r28650, %r28655;
	xor.b32  	%r28657, %r28652, %r28656;
	shf.l.wrap.b32 	%r28658, %r28657, %r28657, 8;
	add.s32 	%r28659, %r28653, %r28658;
	xor.b32  	%r28660, %r28655, %r28659;
	shf.l.wrap.b32 	%r28661, %r28660, %r28660, 7;
	add.s32 	%r28662, %r28620, %r28637;
	xor.b32  	%r28663, %r28658, %r28662;
	shf.l.wrap.b32 	%r28664, %r28663, %r28663, 16;
	add.s32 	%r28665, %r28647, %r28664;
	xor.b32  	%r28666, %r28637, %r28665;
	shf.l.wrap.b32 	%r28667, %r28666, %r28666, 12;
	add.s32 	%r28668, %r28662, %r28667;
	xor.b32  	%r28669, %r28664, %r28668;
	shf.l.wrap.b32 	%r28670, %r28669, %r28669, 8;
	add.s32 	%r28671, %r28665, %r28670;
	xor.b32  	%r28672, %r28667, %r28671;
	shf.l.wrap.b32 	%r28673, %r28672, %r28672, 7;
	add.s32 	%r28674, %r28632, %r28649;
	xor.b32  	%r28675, %r28622, %r28674;
	shf.l.wrap.b32 	%r28676, %r28675, %r28675, 16;
	add.s32 	%r28677, %r28659, %r28676;
	xor.b32  	%r28678, %r28649, %r28677;
	shf.l.wrap.b32 	%r28679, %r28678, %r28678, 12;
	add.s32 	%r28680, %r28674, %r28679;
	xor.b32  	%r28681, %r28676, %r28680;
	shf.l.wrap.b32 	%r28682, %r28681, %r28681, 8;
	add.s32 	%r28683, %r28677, %r28682;
	xor.b32  	%r28684, %r28679, %r28683;
	shf.l.wrap.b32 	%r28685, %r28684, %r28684, 7;
	add.s32 	%r28686, %r28644, %r28661;
	xor.b32  	%r28687, %r28634, %r28686;
	shf.l.wrap.b32 	%r28688, %r28687, %r28687, 16;
	add.s32 	%r28689, %r28623, %r28688;
	xor.b32  	%r28690, %r28661, %r28689;
	shf.l.wrap.b32 	%r28691, %r28690, %r28690, 12;
	add.s32 	%r28692, %r28686, %r28691;
	xor.b32  	%r28693, %r28688, %r28692;
	shf.l.wrap.b32 	%r28694, %r28693, %r28693, 8;
	add.s32 	%r28695, %r28689, %r28694;
	xor.b32  	%r28696, %r28691, %r28695;
	shf.l.wrap.b32 	%r28697, %r28696, %r28696, 7;
	add.s32 	%r28698, %r28656, %r28625;
	xor.b32  	%r28699, %r28646, %r28698;
	shf.l.wrap.b32 	%r28700, %r28699, %r28699, 16;
	add.s32 	%r28701, %r28635, %r28700;
	xor.b32  	%r28702, %r28625, %r28701;
	shf.l.wrap.b32 	%r28703, %r28702, %r28702, 12;
	add.s32 	%r28704, %r28698, %r28703;
	xor.b32  	%r28705, %r28700, %r28704;
	shf.l.wrap.b32 	%r28706, %r28705, %r28705, 8;
	add.s32 	%r28707, %r28701, %r28706;
	xor.b32  	%r28708, %r28703, %r28707;
	shf.l.wrap.b32 	%r28709, %r28708, %r28708, 7;
	add.s32 	%r28710, %r28668, %r28709;
	xor.b32  	%r28711, %r28682, %r28710;
	shf.l.wrap.b32 	%r28712, %r28711, %r28711, 16;
	add.s32 	%r28713, %r28695, %r28712;
	xor.b32  	%r28714, %r28709, %r28713;
	shf.l.wrap.b32 	%r28715, %r28714, %r28714, 12;
	add.s32 	%r28716, %r28710, %r28715;
	xor.b32  	%r28717, %r28712, %r28716;
	shf.l.wrap.b32 	%r28718, %r28717, %r28717, 8;
	add.s32 	%r28719, %r28680, %r28673;
	xor.b32  	%r28720, %r28694, %r28719;
	shf.l.wrap.b32 	%r28721, %r28720, %r28720, 16;
	add.s32 	%r28722, %r28707, %r28721;
	xor.b32  	%r28723, %r28673, %r28722;
	shf.l.wrap.b32 	%r28724, %r28723, %r28723, 12;
	add.s32 	%r28725, %r28719, %r28724;
	xor.b32  	%r28726, %r28721, %r28725;
	shf.l.wrap.b32 	%r28727, %r28726, %r28726, 8;
	add.s32 	%r28728, %r28722, %r28727;
	xor.b32  	%r28729, %r28724, %r28728;
	shf.l.wrap.b32 	%r28730, %r28729, %r28729, 7;
	add.s32 	%r28731, %r28692, %r28685;
	xor.b32  	%r28732, %r28706, %r28731;
	shf.l.wrap.b32 	%r28733, %r28732, %r28732, 16;
	add.s32 	%r28734, %r28671, %r28733;
	xor.b32  	%r28735, %r28685, %r28734;
	shf.l.wrap.b32 	%r28736, %r28735, %r28735, 12;
	add.s32 	%r28737, %r28731, %r28736;
	xor.b32  	%r28738, %r28733, %r28737;
	shf.l.wrap.b32 	%r28739, %r28738, %r28738, 8;
	add.s32 	%r28740, %r28734, %r28739;
	xor.b32  	%r28741, %r28736, %r28740;
	shf.l.wrap.b32 	%r28742, %r28741, %r28741, 7;
	add.s32 	%r28743, %r28704, %r28697;
	xor.b32  	%r28744, %r28670, %r28743;
	shf.l.wrap.b32 	%r28745, %r28744, %r28744, 16;
	add.s32 	%r28746, %r28683, %r28745;
	xor.b32  	%r28747, %r28697, %r28746;
	shf.l.wrap.b32 	%r28748, %r28747, %r28747, 12;
	add.s32 	%r28749, %r28743, %r28748;
	xor.b32  	%r28750, %r28745, %r28749;
	shf.l.wrap.b32 	%r28751, %r28750, %r28750, 8;
	add.s32 	%r28752, %r28746, %r28751;
	add.s32 	%r28753, %r28716, %r28730;
	xor.b32  	%r28754, %r28751, %r28753;
	shf.l.wrap.b32 	%r28755, %r28754, %r28754, 16;
	add.s32 	%r28756, %r28740, %r28755;
	xor.b32  	%r28757, %r28730, %r28756;
	shr.u32 	%r28758, %r28757, 20;
	add.s32 	%r28759, %r28753, %r28758;
	add.s32 	%r28760, %r28725, %r28742;
	xor.b32  	%r28761, %r28718, %r28760;
	shf.l.wrap.b32 	%r28762, %r28761, %r28761, 16;
	add.s32 	%r28763, %r28752, %r28762;
	xor.b32  	%r28764, %r28742, %r28763;
	shr.u32 	%r28765, %r28764, 20;
	add.s32 	%r28766, %r28760, %r28765;
	add.s32 	%r28767, %r28079, %r28759;
	add.s32 	%r28768, %r28091, %r28766;
	cvt.u32.u16 	%r28769, %rs177;
	add.s32 	%r28770, %r28769, %r54898;
	add.s32 	%r28771, %r28770, -11;
	not.b32 	%r28772, %r28771;
	add.s32 	%r28773, %r28772, %r2900;
	mov.u32 	%r28774, %ctaid.x;
	shl.b32 	%r28775, %r28774, 11;
	mov.u32 	%r28776, %tid.x;
	and.b32  	%r28777, %r28776, 31;
	or.b32  	%r28778, %r28775, %r28777;
	shl.b32 	%r28779, %r28776, 3;
	and.b32  	%r28780, %r28779, 7936;
	add.s32 	%r28781, %r54317, %r28780;
	add.s32 	%r28782, %r28778, %r28781;
	shr.u32 	%r28783, %r28782, %r28773;
	and.b32  	%r28784, %r28783, 1;
	setp.eq.b32 	%p278, %r28784, 1;
	selp.b32 	%r28785, %r28768, %r28767, %p278;
	cvt.u16.u32 	%rs545, %r28785;
	and.b16  	%rs813, %rs545, 1;
	and.b16  	%rs546, %rs811, 255;
	setp.ne.s16 	%p279, %rs546, 1;
	@%p279 bra 	$L__BB4_355;
	ld.param.u64 	%rd870, [fused_batch_pir_kernel_optimized_16_param_1];
	cvt.u32.u16 	%r28786, %rs177;
	add.s32 	%r28787, %r28786, %r54898;
	add.s32 	%r28788, %r28787, -11;
	not.b32 	%r28789, %r28788;
	add.s32 	%r28790, %r28789, %r2900;
	mov.u32 	%r28791, %ctaid.x;
	shl.b32 	%r28792, %r28791, 11;
	mov.u32 	%r28793, %tid.x;
	and.b32  	%r28794, %r28793, 31;
	or.b32  	%r28795, %r28792, %r28794;
	shl.b32 	%r28796, %r28793, 3;
	and.b32  	%r28797, %r28796, 7936;
	add.s32 	%r28798, %r54317, %r28797;
	add.s32 	%r28799, %r28795, %r28798;
	shr.u32 	%r28800, %r28799, %r28790;
	and.b32  	%r28801, %r28800, 1;
	setp.eq.b32 	%p280, %r28801, 1;
	cvt.u64.u32 	%rd361, %r54898;
	cvt.u64.u16 	%rd362, %rs177;
	add.s64 	%rd363, %rd361, %rd362;
	cvta.to.global.u64 	%rd364, %rd870;
	shl.b64 	%rd365, %rd363, 4;
	add.s64 	%rd366, %rd364, %rd365;
	ld.global.u32 	%r28802, [%rd366+11556];
	selp.b32 	%r28803, %r54903, %r54902, %p280;
	xor.b32  	%r28804, %r28803, %r28802;
	selp.b32 	%r28805, %r54904, %r54901, %p280;
	selp.b32 	%r54902, %r54902, %r28804, %p280;
	selp.b32 	%r54903, %r28804, %r54903, %p280;
	ld.global.u32 	%r28806, [%rd366+11560];
	xor.b32  	%r28807, %r28805, %r28806;
	selp.b32 	%r28808, %r54905, %r54900, %p280;
	selp.b32 	%r54901, %r54901, %r28807, %p280;
	selp.b32 	%r54904, %r28807, %r54904, %p280;
	ld.global.u32 	%r28809, [%rd366+11564];
	xor.b32  	%r28810, %r28808, %r28809;
	selp.b32 	%r28811, %r54906, %r54899, %p280;
	selp.b32 	%r54900, %r54900, %r28810, %p280;
	selp.b32 	%r54905, %r28810, %r54905, %p280;
	ld.global.u32 	%r28812, [%rd366+11568];
	xor.b32  	%r28813, %r28811, %r28812;
	selp.b64 	%rd367, 445, 420, %p280;
	selp.b32 	%r54899, %r54899, %r28813, %p280;
	selp.b32 	%r54906, %r28813, %r54906, %p280;
	add.s64 	%rd368, %rd367, %rd363;
	add.s64 	%rd369, %rd368, %rd364;
	ld.global.u8 	%rs547, [%rd369+11701];
	xor.b16  	%rs813, %rs547, %rs813;
$L__BB4_355:
	cvt.u32.u16 	%r28814, %rs177;
	add.s32 	%r28815, %r28814, -11;
	add.s32 	%r28816, %r54898, %r28815;
	not.b32 	%r28817, %r28816;
	add.s32 	%r28818, %r28817, %r2900;
	mov.u32 	%r28819, %ctaid.x;
	shl.b32 	%r28820, %r28819, 11;
	mov.u32 	%r28821, %tid.x;
	and.b32  	%r28822, %r28821, 31;
	or.b32  	%r28823, %r28820, %r28822;
	shl.b32 	%r28824, %r28821, 3;
	and.b32  	%r28825, %r28824, 7936;
	add.s32 	%r28826, %r54317, %r28825;
	add.s32 	%r28827, %r28823, %r28826;
	shr.u32 	%r28828, %r28827, %r28818;
	and.b32  	%r28829, %r28828, 1;
	setp.eq.b32 	%p281, %r28829, 1;
	selp.b32 	%r54910, %r54903, %r54902, %p281;
	selp.b32 	%r54909, %r54904, %r54901, %p281;
	selp.b32 	%r54908, %r54905, %r54900, %p281;
	selp.b32 	%r54907, %r54906, %r54899, %p281;
	add.s32 	%r54898, %r54898, 1;
	sub.s32 	%r28830, %r2900, %r28815;
	setp.ne.s32 	%p282, %r54898, %r28830;
	mov.u16 	%rs811, %rs813;
	@%p282 bra 	$L__BB4_353;
$L__BB4_356:
	and.b16  	%rs548, %rs813, 255;
	setp.ne.s16 	%p283, %rs548, 1;
	@%p283 bra 	$L__BB4_358;
	ld.param.u64 	%rd871, [fused_batch_pir_kernel_optimized_16_param_1];
	cvta.to.global.u64 	%rd370, %rd871;
	ld.global.u32 	%r28831, [%rd370+12184];
	xor.b32  	%r54910, %r54910, %r28831;
$L__BB4_358:
	@%p283 bra 	$L__BB4_360;
	ld.param.u64 	%rd872, [fused_batch_pir_kernel_optimized_16_param_1];
	cvta.to.global.u64 	%rd371, %rd872;
	ld.global.u32 	%r28832, [%rd371+12188];
	xor.b32  	%r54909, %r54909, %r28832;
$L__BB4_360:
	@%p283 bra 	$L__BB4_362;
	ld.param.u64 	%rd873, [fused_batch_pir_kernel_optimized_16_param_1];
	cvta.to.global.u64 	%rd372, %rd873;
	ld.global.u32 	%r28833, [%rd372+12192];
	xor.b32  	%r54908, %r54908, %r28833;
$L__BB4_362:
	@%p283 bra 	$L__BB4_364;
	ld.param.u64 	%rd874, [fused_batch_pir_kernel_optimized_16_param_1];
	cvta.to.global.u64 	%rd373, %rd874;
	ld.global.u32 	%r28834, [%rd373+12196];
	xor.b32  	%r54907, %r54907, %r28834;
$L__BB4_364:
	ld.param.u32 	%r52735, [fused_batch_pir_kernel_optimized_16_param_4];
	mov.u32 	%r28836, %ctaid.x;
	shl.b32 	%r28837, %r28836, 11;
	mov.u32 	%r28838, %tid.x;
	and.b32  	%r28839, %r28838, 31;
	or.b32  	%r28840, %r28837, %r28839;
	shl.b32 	%r28841, %r28838, 3;
	and.b32  	%r28842, %r28841, 7936;
	add.s32 	%r28843, %r54317, %r28842;
	add.s32 	%r28844, %r28840, %r28843;
	setp.ge.s32 	%p287, %r28844, %r52735;
	mov.b32 	%r54931, 0;
	mov.u32 	%r54932, %r54931;
	mov.u32 	%r54933, %r54931;
	mov.u32 	%r54934, %r54931;
	@%p287 bra 	$L__BB4_378;
	ld.param.u64 	%rd875, [fused_batch_pir_kernel_optimized_16_param_1];
	cvta.to.global.u64 	%rd374, %rd875;
	ld.global.u8 	%rs552, [%rd374+12217];
	max.u16 	%rs184, %rs552, 11;
	cvt.u32.u16 	%r28845, %rs184;
	ld.shared.u32 	%r54934, [s_mem+197876];
	ld.shared.v2.u32 	{%r54933, %r54932}, [s_mem+197880];
	ld.shared.u32 	%r54931, [s_mem+197888];
	ld.shared.u8 	%rs816, [s_mem+197892];
	cvt.u32.u16 	%r2954, %rs552;
	sub.s32 	%r28846, %r2954, %r28845;
	add.s32 	%r28847, %r28846, 11;
	setp.lt.s32 	%p288, %r28847, 1;
	@%p288 bra 	$L__BB4_370;
	mov.b32 	%r54922, 0;
	mov.u16 	%rs814, %rs816;
$L__BB4_367:
	.pragma "nounroll";
	ld.const.u32 	%r28849, [CHACHA_CONSTANTS];
	add.s32 	%r28850, %r28849, %r54934;
	shf.l.wrap.b32 	%r28851, %r28850, %r28850, 16;
	add.s32 	%r28852, %r54934, %r28851;
	xor.b32  	%r28853, %r54934, %r28852;
	shf.l.wrap.b32 	%r28854, %r28853, %r28853, 12;
	add.s32 	%r28855, %r28850, %r28854;
	xor.b32  	%r28856, %r28851, %r28855;
	shf.l.wrap.b32 	%r28857, %r28856, %r28856, 8;
	add.s32 	%r28858, %r28852, %r28857;
	xor.b32  	%r28859, %r28854, %r28858;
	shf.l.wrap.b32 	%r28860, %r28859, %r28859, 7;
	ld.const.u32 	%r28861, [CHACHA_CONSTANTS+4];
	add.s32 	%r28862, %r28861, %r54933;
	shf.l.wrap.b32 	%r28863, %r28862, %r28862, 16;
	add.s32 	%r28864, %r54933, %r28863;
	xor.b32  	%r28865, %r54933, %r28864;
	shf.l.wrap.b32 	%r28866, %r28865, %r28865, 12;
	add.s32 	%r28867, %r28862, %r28866;
	xor.b32  	%r28868, %r28863, %r28867;
	shf.l.wrap.b32 	%r28869, %r28868, %r28868, 8;
	add.s32 	%r28870, %r28864, %r28869;
	xor.b32  	%r28871, %r28866, %r28870;
	shf.l.wrap.b32 	%r28872, %r28871, %r28871, 7;
	ld.const.u32 	%r28873, [CHACHA_CONSTANTS+8];
	add.s32 	%r28874, %r28873, %r54932;
	shf.l.wrap.b32 	%r28875, %r28874, %r28874, 16;
	add.s32 	%r28876, %r54932, %r28875;
	xor.b32  	%r28877, %r54932, %r28876;
	shf.l.wrap.b32 	%r28878, %r28877, %r28877, 12;
	add.s32 	%r28879, %r28874, %r28878;
	xor.b32  	%r28880, %r28875, %r28879;
	shf.l.wrap.b32 	%r28881, %r28880, %r28880, 8;
	add.s32 	%r28882, %r28876, %r28881;
	xor.b32  	%r28883, %r28878, %r28882;
	shf.l.wrap.b32 	%r28884, %r28883, %r28883, 7;
	ld.const.u32 	%r28885, [CHACHA_CONSTANTS+12];
	add.s32 	%r28886, %r28885, %r54931;
	shf.l.wrap.b32 	%r28887, %r28886, %r28886, 16;
	add.s32 	%r28888, %r54931, %r28887;
	xor.b32  	%r28889, %r54931, %r28888;
	shf.l.wrap.b32 	%r28890, %r28889, %r28889, 12;
	add.s32 	%r28891, %r28886, %r28890;
	xor.b32  	%r28892, %r28887, %r28891;
	shf.l.wrap.b32 	%r28893, %r28892, %r28892, 8;
	add.s32 	%r28894, %r28888, %r28893;
	xor.b32  	%r28895, %r28890, %r28894;
	shf.l.wrap.b32 	%r28896, %r28895, %r28895, 7;
	add.s32 	%r28897, %r28855, %r28872;
	xor.b32  	%r28898, %r28893, %r28897;
	shf.l.wrap.b32 	%r28899, %r28898, %r28898, 16;
	add.s32 	%r28900, %r28882, %r28899;
	xor.b32  	%r28901, %r28872, %r28900;
	shf.l.wrap.b32 	%r28902, %r28901, %r28901, 12;
	add.s32 	%r28903, %r28897, %r28902;
	xor.b32  	%r28904, %r28899, %r28903;
	shf.l.wrap.b32 	%r28905, %r28904, %r28904, 8;
	add.s32 	%r28906, %r28900, %r28905;
	xor.b32  	%r28907, %r28902, %r28906;
	shf.l.wrap.b32 	%r28908, %r28907, %r28907, 7;
	add.s32 	%r28909, %r28867, %r28884;
	xor.b32  	%r28910, %r28857, %r28909;
	shf.l.wrap.b32 	%r28911, %r28910, %r28910, 16;
	add.s32 	%r28912, %r28894, %r28911;
	xor.b32  	%r28913, %r28884, %r28912;
	shf.l.wrap.b32 	%r28914, %r28913, %r28913, 12;
	add.s32 	%r28915, %r28909, %r28914;
	xor.b32  	%r28916, %r28911, %r28915;
	shf.l.wrap.b32 	%r28917, %r28916, %r28916, 8;
	add.s32 	%r28918, %r28912, %r28917;
	xor.b32  	%r28919, %r28914, %r28918;
	shf.l.wrap.b32 	%r28920, %r28919, %r28919, 7;
	add.s32 	%r28921, %r28879, %r28896;
	xor.b32  	%r28922, %r28869, %r28921;
	shf.l.wrap.b32 	%r28923, %r28922, %r28922, 16;
	add.s32 	%r28924, %r28858, %r28923;
	xor.b32  	%r28925, %r28896, %r28924;
	shf.l.wrap.b32 	%r28926, %r28925, %r28925, 12;
	add.s32 	%r28927, %r28921, %r28926;
	xor.b32  	%r28928, %r28923, %r28927;
	shf.l.wrap.b32 	%r28929, %r28928, %r28928, 8;
	add.s32 	%r28930, %r28924, %r28929;
	xor.b32  	%r28931, %r28926, %r28930;
	shf.l.wrap.b32 	%r28932, %r28931, %r28931, 7;
	add.s32 	%r28933, %r28891, %r28860;
	xor.b32  	%r28934, %r28881, %r28933;
	shf.l.wrap.b32 	%r28935, %r28934, %r28934, 16;
	add.s32 	%r28936, %r28870, %r28935;
	xor.b32  	%r28937, %r28860, %r28936;
	shf.l.wrap.b32 	%r28938, %r28937, %r28937, 12;
	add.s32 	%r28939, %r28933, %r28938;
	xor.b32  	%r28940, %r28935, %r28939;
	shf.l.wrap.b32 	%r28941, %r28940, %r28940, 8;
	add.s32 	%r28942, %r28936, %r28941;
	xor.b32  	%r28943, %r28938, %r28942;
	shf.l.wrap.b32 	%r28944, %r28943, %r28943, 7;
	add.s32 	%r28945, %r28903, %r28944;
	xor.b32  	%r28946, %r28917, %r28945;
	shf.l.wrap.b32 	%r28947, %r28946, %r28946, 16;
	add.s32 	%r28948, %r28930, %r28947;
	xor.b32  	%r28949, %r28944, %r28948;
	shf.l.wrap.b32 	%r28950, %r28949, %r28949, 12;
	add.s32 	%r28951, %r28945, %r28950;
	xor.b32  	%r28952, %r28947, %r28951;
	shf.l.wrap.b32 	%r28953, %r28952, %r28952, 8;
	add.s32 	%r28954, %r28948, %r28953;
	xor.b32  	%r28955, %r28950, %r28954;
	shf.l.wrap.b32 	%r28956, %r28955, %r28955, 7;
	add.s32 	%r28957, %r28915, %r28908;
	xor.b32  	%r28958, %r28929, %r28957;
	shf.l.wrap.b32 	%r28959, %r28958, %r28958, 16;
	add.s32 	%r28960, %r28942, %r28959;
	xor.b32  	%r28961, %r28908, %r28960;
	shf.l.wrap.b32 	%r28962, %r28961, %r28961, 12;
	add.s32 	%r28963, %r28957, %r28962;
	xor.b32  	%r28964, %r28959, %r28963;
	shf.l.wrap.b32 	%r28965, %r28964, %r28964, 8;
	add.s32 	%r28966, %r28960, %r28965;
	xor.b32  	%r28967, %r28962, %r28966;
	shf.l.wrap.b32 	%r28968, %r28967, %r28967, 7;
	add.s32 	%r28969, %r28927, %r28920;
	xor.b32  	%r28970, %r28941, %r28969;
	shf.l.wrap.b32 	%r28971, %r28970, %r28970, 16;
	add.s32 	%r28972, %r28906, %r28971;
	xor.b32  	%r28973, %r28920, %r28972;
	shf.l.wrap.b32 	%r28974, %r28973, %r28973, 12;
	add.s32 	%r28975, %r28969, %r28974;
	xor.b32  	%r28976, %r28971, %r28975;
	shf.l.wrap.b32 	%r28977, %r28976, %r28976, 8;
	add.s32 	%r28978, %r28972, %r28977;
	xor.b32  	%r28979, %r28974, %r28978;
	shf.l.wrap.b32 	%r28980, %r28979, %r28979, 7;
	add.s32 	%r28981, %r28939, %r28932;
	xor.b32  	%r28982, %r28905, %r28981;
	shf.l.wrap.b32 	%r28983, %r28982, %r28982, 16;
	add.s32 	%r28984, %r28918, %r28983;
	xor.b32  	%r28985, %r28932, %r28984;
	shf.l.wrap.b32 	%r28986, %r28985, %r28985, 12;
	add.s32 	%r28987, %r28981, %r28986;
	xor.b32  	%r28988, %r28983, %r28987;
	shf.l.wrap.b32 	%r28989, %r28988, %r28988, 8;
	add.s32 	%r28990, %r28984, %r28989;
	xor.b32  	%r28991, %r28986, %r28990;
	shf.l.wrap.b32 	%r28992, %r28991, %r28991, 7;
	add.s32 	%r28993, %r28951, %r28968;
	xor.b32  	%r28994, %r28989, %r28993;
	shf.l.wrap.b32 	%r28995, %r28994, %r28994, 16;
	add.s32 	%r28996, %r28978, %r28995;
	xor.b32  	%r28997, %r28968, %r28996;
	shf.l.wrap.b32 	%r28998, %r28997, %r28997, 12;
	add.s32 	%r28999, %r28993, %r28998;
	xor.b32  	%r29000, %r28995, %r28999;
	shf.l.wrap.b32 	%r29001, %r29000, %r29000, 8;
	add.s32 	%r29002, %r28996, %r29001;
	xor.b32  	%r29003, %r28998, %r29002;
	shf.l.wrap.b32 	%r29004, %r29003, %r29003, 7;
	add.s32 	%r29005, %r28963, %r28980;
	xor.b32  	%r29006, %r28953, %r29005;
	shf.l.wrap.b32 	%r29007, %r29006, %r29006, 16;
	add.s32 	%r29008, %r28990, %r29007;
	xor.b32  	%r29009, %r28980, %r29008;
	shf.l.wrap.b32 	%r29010, %r29009, %r29009, 12;
	add.s32 	%r29011, %r29005, %r29010;
	xor.b32  	%r29012, %r29007, %r29011;
	shf.l.wrap.b32 	%r29013, %r29012, %r29012, 8;
	add.s32 	%r29014, %r29008, %r29013;
	xor.b32  	%r29015, %r29010, %r29014;
	shf.l.wrap.b32 	%r29016, %r29015, %r29015, 7;
	add.s32 	%r29017, %r28975, %r28992;
	xor.b32  	%r29018, %r28965, %r29017;
	shf.l.wrap.b32 	%r29019, %r29018, %r29018, 16;
	add.s32 	%r29020, %r28954, %r29019;
	xor.b32  	%r29021, %r28992, %r29020;
	shf.l.wrap.b32 	%r29022, %r29021, %r29021, 12;
	add.s32 	%r29023, %r29017, %r29022;
	xor.b32  	%r29024, %r29019, %r29023;
	shf.l.wrap.b32 	%r29025, %r29024, %r29024, 8;
	add.s32 	%r29026, %r29020, %r29025;
	xor.b32  	%r29027, %r29022, %r29026;
	shf.l.wrap.b32 	%r29028, %r29027, %r29027, 7;
	add.s32 	%r29029, %r28987, %r28956;
	xor.b32  	%r29030, %r28977, %r29029;
	shf.l.wrap.b32 	%r29031, %r29030, %r29030, 16;
	add.s32 	%r29032, %r28966, %r29031;
	xor.b32  	%r29033, %r28956, %r29032;
	shf.l.wrap.b32 	%r29034, %r29033, %r29033, 12;
	add.s32 	%r29035, %r29029, %r29034;
	xor.b32  	%r29036, %r29031, %r29035;
	shf.l.wrap.b32 	%r29037, %r29036, %r29036, 8;
	add.s32 	%r29038, %r29032, %r29037;
	xor.b32  	%r29039, %r29034, %r29038;
	shf.l.wrap.b32 	%r29040, %r29039, %r29039, 7;
	add.s32 	%r29041, %r28999, %r29040;
	xor.b32  	%r29042, %r29013, %r29041;
	shf.l.wrap.b32 	%r29043, %r29042, %r29042, 16;
	add.s32 	%r29044, %r29026, %r29043;
	xor.b32  	%r29045, %r29040, %r29044;
	shf.l.wrap.b32 	%r29046, %r29045, %r29045, 12;
	add.s32 	%r29047, %r29041, %r29046;
	xor.b32  	%r29048, %r29043, %r29047;
	shf.l.wrap.b32 	%r29049, %r29048, %r29048, 8;
	add.s32 	%r29050, %r29044, %r29049;
	xor.b32  	%r29051, %r29046, %r29050;
	shf.l.wrap.b32 	%r29052, %r29051, %r29051, 7;
	add.s32 	%r29053, %r29011, %r29004;
	xor.b32  	%r29054, %r29025, %r29053;
	shf.l.wrap.b32 	%r29055, %r29054, %r29054, 16;
	add.s32 	%r29056, %r29038, %r29055;
	xor.b32  	%r29057, %r29004, %r29056;
	shf.l.wrap.b32 	%r29058, %r29057, %r29057, 12;
	add.s32 	%r29059, %r29053, %r29058;
	xor.b32  	%r29060, %r29055, %r29059;
	shf.l.wrap.b32 	%r29061, %r29060, %r29060, 8;
	add.s32 	%r29062, %r29056, %r29061;
	xor.b32  	%r29063, %r29058, %r29062;
	shf.l.wrap.b32 	%r29064, %r29063, %r29063, 7;
	add.s32 	%r29065, %r29023, %r29016;
	xor.b32  	%r29066, %r29037, %r29065;
	shf.l.wrap.b32 	%r29067, %r29066, %r29066, 16;
	add.s32 	%r29068, %r29002, %r29067;
	xor.b32  	%r29069, %r29016, %r29068;
	shf.l.wrap.b32 	%r29070, %r29069, %r29069, 12;
	add.s32 	%r29071, %r29065, %r29070;
	xor.b32  	%r29072, %r29067, %r29071;
	shf.l.wrap.b32 	%r29073, %r29072, %r29072, 8;
	add.s32 	%r29074, %r29068, %r29073;
	xor.b32  	%r29075, %r29070, %r29074;
	shf.l.wrap.b32 	%r29076, %r29075, %r29075, 7;
	add.s32 	%r29077, %r29035, %r29028;
	xor.b32  	%r29078, %r29001, %r29077;
	shf.l.wrap.b32 	%r29079, %r29078, %r29078, 16;
	add.s32 	%r29080, %r29014, %r29079;
	xor.b32  	%r29081, %r29028, %r29080;
	shf.l.wrap.b32 	%r29082, %r29081, %r29081, 12;
	add.s32 	%r29083, %r29077, %r29082;
	xor.b32  	%r29084, %r29079, %r29083;
	shf.l.wrap.b32 	%r29085, %r29084, %r29084, 8;
	add.s32 	%r29086, %r29080, %r29085;
	xor.b32  	%r29087, %r29082, %r29086;
	shf.l.wrap.b32 	%r29088, %r29087, %r29087, 7;
	add.s32 	%r29089, %r29047, %r29064;
	xor.b32  	%r29090, %r29085, %r29089;
	shf.l.wrap.b32 	%r29091, %r29090, %r29090, 16;
	add.s32 	%r29092, %r29074, %r29091;
	xor.b32  	%r29093, %r29064, %r29092;
	shf.l.wrap.b32 	%r29094, %r29093, %r29093, 12;
	add.s32 	%r29095, %r29089, %r29094;
	xor.b32  	%r29096, %r29091, %r29095;
	shf.l.wrap.b32 	%r29097, %r29096, %r29096, 8;
	add.s32 	%r29098, %r29092, %r29097;
	xor.b32  	%r29099, %r29094, %r29098;
	shf.l.wrap.b32 	%r29100, %r29099, %r29099, 7;
	add.s32 	%r29101, %r29059, %r29076;
	xor.b32  	%r29102, %r29049, %r29101;
	shf.l.wrap.b32 	%r29103, %r29102, %r29102, 16;
	add.s32 	%r29104, %r29086, %r29103;
	xor.b32  	%r29105, %r29076, %r29104;
	shf.l.wrap.b32 	%r29106, %r29105, %r29105, 12;
	add.s32 	%r29107, %r29101, %r29106;
	xor.b32  	%r29108, %r29103, %r29107;
	shf.l.wrap.b32 	%r29109, %r29108, %r29108, 8;
	add.s32 	%r29110, %r29104, %r29109;
	xor.b32  	%r29111, %r29106, %r29110;
	shf.l.wrap.b32 	%r29112, %r29111, %r29111, 7;
	add.s32 	%r29113, %r29071, %r29088;
	xor.b32  	%r29114, %r29061, %r29113;
	shf.l.wrap.b32 	%r29115, %r29114, %r29114, 16;
	add.s32 	%r29116, %r29050, %r29115;
	xor.b32  	%r29117, %r29088, %r29116;
	shf.l.wrap.b32 	%r29118, %r29117, %r29117, 12;
	add.s32 	%r29119, %r29113, %r29118;
	xor.b32  	%r29120, %r29115, %r29119;
	shf.l.wrap.b32 	%r29121, %r29120, %r29120, 8;
	add.s32 	%r29122, %r29116, %r29121;
	xor.b32  	%r29123, %r29118, %r29122;
	shf.l.wrap.b32 	%r29124, %r29123, %r29123, 7;
	add.s32 	%r29125, %r29083, %r29052;
	xor.b32  	%r29126, %r29073, %r29125;
	shf.l.wrap.b32 	%r29127, %r29126, %r29126, 16;
	add.s32 	%r29128, %r29062, %r29127;
	xor.b32  	%r29129, %r29052, %r29128;
	shf.l.wrap.b32 	%r29130, %r29129, %r29129, 12;
	add.s32 	%r29131, %r29125, %r29130;
	xor.b32  	%r29132, %r29127, %r29131;
	shf.l.wrap.b32 	%r29133, %r29132, %r29132, 8;
	add.s32 	%r29134, %r29128, %r29133;
	xor.b32  	%r29135, %r29130, %r29134;
	shf.l.wrap.b32 	%r29136, %r29135, %r29135, 7;
	add.s32 	%r29137, %r29095, %r29136;
	xor.b32  	%r29138, %r29109, %r29137;
	shf.l.wrap.b32 	%r29139, %r29138, %r29138, 16;
	add.s32 	%r29140, %r29122, %r29139;
	xor.b32  	%r29141, %r29136, %r29140;
	shf.l.wrap.b32 	%r29142, %r29141, %r29141, 12;
	add.s32 	%r29143, %r29137, %r29142;
	xor.b32  	%r29144, %r29139, %r29143;
	shf.l.wrap.b32 	%r29145, %r29144, %r29144, 8;
	add.s32 	%r29146, %r29140, %r29145;
	xor.b32  	%r29147, %r29142, %r29146;
	shf.l.wrap.b32 	%r29148, %r29147, %r29147, 7;
	add.s32 	%r29149, %r29107, %r29100;
	xor.b32  	%r29150, %r29121, %r29149;
	shf.l.wrap.b32 	%r29151, %r29150, %r29150, 16;
	add.s32 	%r29152, %r29134, %r29151;
	xor.b32  	%r29153, %r29100, %r29152;
	shf.l.wrap.b32 	%r29154, %r29153, %r29153, 12;
	add.s32 	%r29155, %r29149, %r29154;
	xor.b32  	%r29156, %r29151, %r29155;
	shf.l.wrap.b32 	%r29157, %r29156, %r29156, 8;
	add.s32 	%r29158, %r29152, %r29157;
	xor.b32  	%r29159, %r29154, %r29158;
	shf.l.wrap.b32 	%r29160, %r29159, %r29159, 7;
	add.s32 	%r29161, %r29119, %r29112;
	xor.b32  	%r29162, %r29133, %r29161;
	shf.l.wrap.b32 	%r29163, %r29162, %r29162, 16;
	add.s32 	%r29164, %r29098, %r29163;
	xor.b32  	%r29165, %r29112, %r29164;
	shf.l.wrap.b32 	%r29166, %r29165, %r29165, 12;
	add.s32 	%r29167, %r29161, %r29166;
	xor.b32  	%r29168, %r29163, %r29167;
	shf.l.wrap.b32 	%r29169, %r29168, %r29168, 8;
	add.s32 	%r29170, %r29164, %r29169;
	xor.b32  	%r29171, %r29166, %r29170;
	shf.l.wrap.b32 	%r29172, %r29171, %r29171, 7;
	add.s32 	%r29173, %r29131, %r29124;
	xor.b32  	%r29174, %r29097, %r29173;
	shf.l.wrap.b32 	%r29175, %r29174, %r29174, 16;
	add.s32 	%r29176, %r29110, %r29175;
	xor.b32  	%r29177, %r29124, %r29176;
	shf.l.wrap.b32 	%r29178, %r29177, %r29177, 12;
	add.s32 	%r29179, %r29173, %r29178;
	xor.b32  	%r29180, %r29175, %r29179;
	shf.l.wrap.b32 	%r29181, %r29180, %r29180, 8;
	add.s32 	%r29182, %r29176, %r29181;
	xor.b32  	%r29183, %r29178, %r29182;
	shf.l.wrap.b32 	%r29184, %r29183, %r29183, 7;
	add.s32 	%r29185, %r29143, %r29160;
	xor.b32  	%r29186, %r29181, %r29185;
	shf.l.wrap.b32 	%r29187, %r29186, %r29186, 16;
	add.s32 	%r29188, %r29170, %r29187;
	xor.b32  	%r29189, %r29160, %r29188;
	shf.l.wrap.b32 	%r29190, %r29189, %r29189, 12;
	add.s32 	%r29191, %r29185, %r29190;
	xor.b32  	%r29192, %r29187, %r29191;
	shf.l.wrap.b32 	%r29193, %r29192, %r29192, 8;
	add.s32 	%r29194, %r29188, %r29193;
	xor.b32  	%r29195, %r29190, %r29194;
	shf.l.wrap.b32 	%r29196, %r29195, %r29195, 7;
	add.s32 	%r29197, %r29155, %r29172;
	xor.b32  	%r29198, %r29145, %r29197;
	shf.l.wrap.b32 	%r29199, %r29198, %r29198, 16;
	add.s32 	%r29200, %r29182, %r29199;
	xor.b32  	%r29201, %r29172, %r29200;
	shf.l.wrap.b32 	%r29202, %r29201, %r29201, 12;
	add.s32 	%r29203, %r29197, %r29202;
	xor.b32  	%r29204, %r29199, %r29203;
	shf.l.wrap.b32 	%r29205, %r29204, %r29204, 8;
	add.s32 	%r29206, %r29200, %r29205;
	xor.b32  	%r29207, %r29202, %r29206;
	shf.l.wrap.b32 	%r29208, %r29207, %r29207, 7;
	add.s32 	%r29209, %r29167, %r29184;
	xor.b32  	%r29210, %r29157, %r29209;
	shf.l.wrap.b32 	%r29211, %r29210, %r29210, 16;
	add.s32 	%r29212, %r29146, %r29211;
	xor.b32  	%r29213, %r29184, %r29212;
	shf.l.wrap.b32 	%r29214, %r29213, %r29213, 12;
	add.s32 	%r29215, %r29209, %r29214;
	xor.b32  	%r29216, %r29211, %r29215;
	shf.l.wrap.b32 	%r29217, %r29216, %r29216, 8;
	add.s32 	%r29218, %r29212, %r29217;
	xor.b32  	%r29219, %r29214, %r29218;
	shf.l.wrap.b32 	%r29220, %r29219, %r29219, 7;
	add.s32 	%r29221, %r29179, %r29148;
	xor.b32  	%r29222, %r29169, %r29221;
	shf.l.wrap.b32 	%r29223, %r29222, %r29222, 16;
	add.s32 	%r29224, %r29158, %r29223;
	xor.b32  	%r29225, %r29148, %r29224;
	shf.l.wrap.b32 	%r29226, %r29225, %r29225, 12;
	add.s32 	%r29227, %r29221, %r29226;
	xor.b32  	%r29228, %r29223, %r29227;
	shf.l.wrap.b32 	%r29229, %r29228, %r29228, 8;
	add.s32 	%r29230, %r29224, %r29229;
	xor.b32  	%r29231, %r29226, %r29230;
	shf.l.wrap.b32 	%r29232, %r29231, %r29231, 7;
	add.s32 	%r54926, %r28849, %r29191;
	add.s32 	%r54927, %r54934, %r29232;
	add.s32 	%r54925, %r28861, %r29203;
	add.s32 	%r54928, %r54933, %r29196;
	add.s32 	%r54924, %r28873, %r29215;
	add.s32 	%r54929, %r54932, %r29208;
	add.s32 	%r54923, %r28885, %r29227;
	add.s32 	%r54930, %r54931, %r29220;
	xor.b32  	%r29233, %r28850, 1;
	shf.l.wrap.b32 	%r29234, %r28850, %r29233, 16;
	add.s32 	%r29235, %r54934, %r29234;
	xor.b32  	%r29236, %r54934, %r29235;
	shf.l.wrap.b32 	%r29237, %r29236, %r29236, 12;
	add.s32 	%r29238, %r28850, %r29237;
	xor.b32  	%r29239, %r29234, %r29238;
	shf.l.wrap.b32 	%r29240, %r29239, %r29239, 8;
	add.s32 	%r29241, %r29235, %r29240;
	xor.b32  	%r29242, %r29237, %r29241;
	shf.l.wrap.b32 	%r29243, %r29242, %r29242, 7;
	add.s32 	%r29244, %r29238, %r28872;
	xor.b32  	%r29245, %r28893, %r29244;
	shf.l.wrap.b32 	%r29246, %r29245, %r29245, 16;
	add.s32 	%r29247, %r28882, %r29246;
	xor.b32  	%r29248, %r28872, %r29247;
	shf.l.wrap.b32 	%r29249, %r29248, %r29248, 12;
	add.s32 	%r29250, %r29244, %r29249;
	xor.b32  	%r29251, %r29246, %r29250;
	shf.l.wrap.b32 	%r29252, %r29251, %r29251, 8;
	add.s32 	%r29253, %r29247, %r29252;
	xor.b32  	%r29254, %r29249, %r29253;
	shf.l.wrap.b32 	%r29255, %r29254, %r29254, 7;
	xor.b32  	%r29256, %r29240, %r28909;
	shf.l.wrap.b32 	%r29257, %r29256, %r29256, 16;
	add.s32 	%r29258, %r28894, %r29257;
	xor.b32  	%r29259, %r28884, %r29258;
	shf.l.wrap.b32 	%r29260, %r29259, %r29259, 12;
	add.s32 	%r29261, %r28909, %r29260;
	xor.b32  	%r29262, %r29257, %r29261;
	shf.l.wrap.b32 	%r29263, %r29262, %r29262, 8;
	add.s32 	%r29264, %r29258, %r29263;
	xor.b32  	%r29265, %r29260, %r29264;
	shf.l.wrap.b32 	%r29266, %r29265, %r29265, 7;
	add.s32 	%r29267, %r29241, %r28923;
	xor.b32  	%r29268, %r28896, %r29267;
	shf.l.wrap.b32 	%r29269, %r29268, %r29268, 12;
	add.s32 	%r29270, %r28921, %r29269;
	xor.b32  	%r29271, %r28923, %r29270;
	shf.l.wrap.b32 	%r29272, %r29271, %r29271, 8;
	add.s32 	%r29273, %r29267, %r29272;
	xor.b32  	%r29274, %r29269, %r29273;
	shf.l.wrap.b32 	%r29275, %r29274, %r29274, 7;
	add.s32 	%r29276, %r28891, %r29243;
	xor.b32  	%r29277, %r28881, %r29276;
	shf.l.wrap.b32 	%r29278, %r29277, %r29277, 16;
	add.s32 	%r29279, %r28870, %r29278;
	xor.b32  	%r29280, %r29243, %r29279;
	shf.l.wrap.b32 	%r29281, %r29280, %r29280, 12;
	add.s32 	%r29282, %r29276, %r29281;
	xor.b32  	%r29283, %r29278, %r29282;
	shf.l.wrap.b32 	%r29284, %r29283, %r29283, 8;
	add.s32 	%r29285, %r29279, %r29284;
	xor.b32  	%r29286, %r29281, %r29285;
	shf.l.wrap.b32 	%r29287, %r29286, %r29286, 7;
	add.s32 	%r29288, %r29250, %r29287;
	xor.b32  	%r29289, %r29263, %r29288;
	shf.l.wrap.b32 	%r29290, %r29289, %r29289, 16;
	add.s32 	%r29291, %r29273, %r29290;
	xor.b32  	%r29292, %r29287, %r29291;
	shf.l.wrap.b32 	%r29293, %r29292, %r29292, 12;
	add.s32 	%r29294, %r29288, %r29293;
	xor.b32  	%r29295, %r29290, %r29294;
	shf.l.wrap.b32 	%r29296, %r29295, %r29295, 8;
	add.s32 	%r29297, %r29291, %r29296;
	xor.b32  	%r29298, %r29293, %r29297;
	shf.l.wrap.b32 	%r29299, %r29298, %r29298, 7;
	add.s32 	%r29300, %r29261, %r29255;
	xor.b32  	%r29301, %r29272, %r29300;
	shf.l.wrap.b32 	%r29302, %r29301, %r29301, 16;
	add.s32 	%r29303, %r29285, %r29302;
	xor.b32  	%r29304, %r29255, %r29303;
	shf.l.wrap.b32 	%r29305, %r29304, %r29304, 12;
	add.s32 	%r29306, %r29300, %r29305;
	xor.b32  	%r29307, %r29302, %r29306;
	shf.l.wrap.b32 	%r29308, %r29307, %r29307, 8;
	add.s32 	%r29309, %r29303, %r29308;
	xor.b32  	%r29310, %r29305, %r29309;
	shf.l.wrap.b32 	%r29311, %r29310, %r29310, 7;
	add.s32 	%r29312, %r29270, %r29266;
	xor.b32  	%r29313, %r29284, %r29312;
	shf.l.wrap.b32 	%r29314, %r29313, %r29313, 16;
	add.s32 	%r29315, %r29253, %r29314;
	xor.b32  	%r29316, %r29266, %r29315;
	shf.l.wrap.b32 	%r29317, %r29316, %r29316, 12;
	add.s32 	%r29318, %r29312, %r29317;
	xor.b32  	%r29319, %r29314, %r29318;
	shf.l.wrap.b32 	%r29320, %r29319, %r29319, 8;
	add.s32 	%r29321, %r29315, %r29320;
	xor.b32  	%r29322, %r29317, %r29321;
	shf.l.wrap.b32 	%r29323, %r29322, %r29322, 7;
	add.s32 	%r29324, %r29282, %r29275;
	xor.b32  	%r29325, %r29252, %r29324;
	shf.l.wrap.b32 	%r29326, %r29325, %r29325, 16;
	add.s32 	%r29327, %r29264, %r29326;
	xor.b32  	%r29328, %r29275, %r29327;
	shf.l.wrap.b32 	%r29329, %r29328, %r29328, 12;
	add.s32 	%r29330, %r29324, %r29329;
	xor.b32  	%r29331, %r29326, %r29330;
	shf.l.wrap.b32 	%r29332, %r29331, %r29331, 8;
	add.s32 	%r29333, %r29327, %r29332;
	xor.b32  	%r29334, %r29329, %r29333;
	shf.l.wrap.b32 	%r29335, %r29334, %r29334, 7;
	add.s32 	%r29336, %r29294, %r29311;
	xor.b32  	%r29337, %r29332, %r29336;
	shf.l.wrap.b32 	%r29338, %r29337, %r29337, 16;
	add.s32 	%r29339, %r29321, %r29338;
	xor.b32  	%r29340, %r29311, %r29339;
	shf.l.wrap.b32 	%r29341, %r29340, %r29340, 12;
	add.s32 	%r29342, %r29336, %r29341;
	xor.b32  	%r29343, %r29338, %r29342;
	shf.l.wrap.b32 	%r29344, %r29343, %r29343, 8;
	add.s32 	%r29345, %r29339, %r29344;
	xor.b32  	%r29346, %r29341, %r29345;
	shf.l.wrap.b32 	%r29347, %r29346, %r29346, 7;
	add.s32 	%r29348, %r29306, %r29323;
	xor.b32  	%r29349, %r29296, %r29348;
	shf.l.wrap.b32 	%r29350, %r29349, %r29349, 16;
	add.s32 	%r29351, %r29333, %r29350;
	xor.b32  	%r29352, %r29323, %r29351;
	shf.l.wrap.b32 	%r29353, %r29352, %r29352, 12;
	add.s32 	%r29354, %r29348, %r29353;
	xor.b32  	%r29355, %r29350, %r29354;
	shf.l.wrap.b32 	%r29356, %r29355, %r29355, 8;
	add.s32 	%r29357, %r29351, %r29356;
	xor.b32  	%r29358, %r29353, %r29357;
	shf.l.wrap.b32 	%r29359, %r29358, %r29358, 7;
	add.s32 	%r29360, %r29318, %r29335;
	xor.b32  	%r29361, %r29308, %r29360;
	shf.l.wrap.b32 	%r29362, %r29361, %r29361, 16;
	add.s32 	%r29363, %r29297, %r29362;
	xor.b32  	%r29364, %r29335, %r29363;
	shf.l.wrap.b32 	%r29365, %r29364, %r29364, 12;
	add.s32 	%r29366, %r29360, %r29365;
	xor.b32  	%r29367, %r29362, %r29366;
	shf.l.wrap.b32 	%r29368, %r29367, %r29367, 8;
	add.s32 	%r29369, %r29363, %r29368;
	xor.b32  	%r29370, %r29365, %r29369;
	shf.l.wrap.b32 	%r29371, %r29370, %r29370, 7;
	add.s32 	%r29372, %r29330, %r29299;
	xor.b32  	%r29373, %r29320, %r29372;
	shf.l.wrap.b32 	%r29374, %r29373, %r29373, 16;
	add.s32 	%r29375, %r29309, %r29374;
	xor.b32  	%r29376, %r29299, %r29375;
	shf.l.wrap.b32 	%r29377, %r29376, %r29376, 12;
	add.s32 	%r29378, %r29372, %r29377;
	xor.b32  	%r29379, %r29374, %r29378;
	shf.l.wrap.b32 	%r29380, %r29379, %r29379, 8;
	add.s32 	%r29381, %r29375, %r29380;
	xor.b32  	%r29382, %r29377, %r29381;
	shf.l.wrap.b32 	%r29383, %r29382, %r29382, 7;
	add.s32 	%r29384, %r29342, %r29383;
	xor.b32  	%r29385, %r29356, %r29384;
	shf.l.wrap.b32 	%r29386, %r29385, %r29385, 16;
	add.s32 	%r29387, %r29369, %r29386;
	xor.b32  	%r29388, %r29383, %r29387;
	shf.l.wrap.b32 	%r29389, %r29388, %r29388, 12;
	add.s32 	%r29390, %r29384, %r29389;
	xor.b32  	%r29391, %r29386, %r29390;
	shf.l.wrap.b32 	%r29392, %r29391, %r29391, 8;
	add.s32 	%r29393, %r29387, %r29392;
	xor.b32  	%r29394, %r29389, %r29393;
	shf.l.wrap.b32 	%r29395, %r29394, %r29394, 7;
	add.s32 	%r29396, %r29354, %r29347;
	xor.b32  	%r29397, %r29368, %r29396;
	shf.l.wrap.b32 	%r29398, %r29397, %r29397, 16;
	add.s32 	%r29399, %r29381, %r29398;
	xor.b32  	%r29400, %r29347, %r29399;
	shf.l.wrap.b32 	%r29401, %r29400, %r29400, 12;
	add.s32 	%r29402, %r29396, %r29401;
	xor.b32  	%r29403, %r29398, %r29402;
	shf.l.wrap.b32 	%r29404, %r29403, %r29403, 8;
	add.s32 	%r29405, %r29399, %r29404;
	xor.b32  	%r29406, %r29401, %r29405;
	shf.l.wrap.b32 	%r29407, %r29406, %r29406, 7;
	add.s32 	%r29408, %r29366, %r29359;
	xor.b32  	%r29409, %r29380, %r29408;
	shf.l.wrap.b32 	%r29410, %r29409, %r29409, 16;
	add.s32 	%r29411, %r29345, %r29410;
	xor.b32  	%r29412, %r29359, %r29411;
	shf.l.wrap.b32 	%r29413, %r29412, %r29412, 12;
	add.s32 	%r29414, %r29408, %r29413;
	xor.b32  	%r29415, %r29410, %r29414;
	shf.l.wrap.b32 	%r29416, %r29415, %r29415, 8;
	add.s32 	%r29417, %r29411, %r29416;
	xor.b32  	%r29418, %r29413, %r29417;
	shf.l.wrap.b32 	%r29419, %r29418, %r29418, 7;
	add.s32 	%r29420, %r29378, %r29371;
	xor.b32  	%r29421, %r29344, %r29420;
	shf.l.wrap.b32 	%r29422, %r29421, %r29421, 16;
	add.s32 	%r29423, %r29357, %r29422;
	xor.b32  	%r29424, %r29371, %r29423;
	shf.l.wrap.b32 	%r29425, %r29424, %r29424, 12;
	add.s32 	%r29426, %r29420, %r29425;
	xor.b32  	%r29427, %r29422, %r29426;
	shf.l.wrap.b32 	%r29428, %r29427, %r29427, 8;
	add.s32 	%r29429, %r29423, %r29428;
	xor.b32  	%r29430, %r29425, %r29429;
	shf.l.wrap.b32 	%r29431, %r29430, %r29430, 7;
	add.s32 	%r29432, %r29390, %r29407;
	xor.b32  	%r29433, %r29428, %r29432;
	shf.l.wrap.b32 	%r29434, %r29433, %r29433, 16;
	add.s32 	%r29435, %r29417, %r29434;
	xor.b32  	%r29436, %r29407, %r29435;
	shf.l.wrap.b32 	%r29437, %r29436, %r29436, 12;
	add.s32 	%r29438, %r29432, %r29437;
	xor.b32  	%r29439, %r29434, %r29438;
	shf.l.wrap.b32 	%r29440, %r29439, %r29439, 8;
	add.s32 	%r29441, %r29435, %r29440;
	xor.b32  	%r29442, %r29437, %r29441;
	shf.l.wrap.b32 	%r29443, %r29442, %r29442, 7;
	add.s32 	%r29444, %r29402, %r29419;
	xor.b32  	%r29445, %r29392, %r29444;
	shf.l.wrap.b32 	%r29446, %r29445, %r29445, 16;
	add.s32 	%r29447, %r29429, %r29446;
	xor.b32  	%r29448, %r29419, %r29447;
	shf.l.wrap.b32 	%r29449, %r29448, %r29448, 12;
	add.s32 	%r29450, %r29444, %r29449;
	xor.b32  	%r29451, %r29446, %r29450;
	shf.l.wrap.b32 	%r29452, %r29451, %r29451, 8;
	add.s32 	%r29453, %r29447, %r29452;
	xor.b32  	%r29454, %r29449, %r29453;
	shf.l.wrap.b32 	%r29455, %r29454, %r29454, 7;
	add.s32 	%r29456, %r29414, %r29431;
	xor.b32  	%r29457, %r29404, %r29456;
	shf.l.wrap.b32 	%r29458, %r29457, %r29457, 16;
	add.s32 	%r29459, %r29393, %r29458;
	xor.b32  	%r29460, %r29431, %r29459;
	shf.l.wrap.b32 	%r29461, %r29460, %r29460, 12;
	add.s32 	%r29462, %r29456, %r29461;
	xor.b32  	%r29463, %r29458, %r29462;
	shf.l.wrap.b32 	%r29464, %r29463, %r29463, 8;
	add.s32 	%r29465, %r29459, %r29464;
	xor.b32  	%r29466, %r29461, %r29465;
	shf.l.wrap.b32 	%r29467, %r29466, %r29466, 7;
	add.s32 	%r29468, %r29426, %r29395;
	xor.b32  	%r29469, %r29416, %r29468;
	shf.l.wrap.b32 	%r29470, %r29469, %r29469, 16;
	add.s32 	%r29471, %r29405, %r29470;
	xor.b32  	%r29472, %r29395, %r29471;
	shf.l.wrap.b32 	%r29473, %r29472, %r29472, 12;
	add.s32 	%r29474, %r29468, %r29473;
	xor.b32  	%r29475, %r29470, %r29474;
	shf.l.wrap.b32 	%r29476, %r29475, %r29475, 8;
	add.s32 	%r29477, %r29471, %r29476;
	xor.b32  	%r29478, %r29473, %r29477;
	shf.l.wrap.b32 	%r29479, %r29478, %r29478, 7;
	add.s32 	%r29480, %r29438, %r29479;
	xor.b32  	%r29481, %r29452, %r29480;
	shf.l.wrap.b32 	%r29482, %r29481, %r29481, 16;
	add.s32 	%r29483, %r29465, %r29482;
	xor.b32  	%r29484, %r29479, %r29483;
	shf.l.wrap.b32 	%r29485, %r29484, %r29484, 12;
	add.s32 	%r29486, %r29480, %r29485;
	xor.b32  	%r29487, %r29482, %r29486;
	shf.l.wrap.b32 	%r29488, %r29487, %r29487, 8;
	add.s32 	%r29489, %r29450, %r29443;
	xor.b32  	%r29490, %r29464, %r29489;
	shf.l.wrap.b32 	%r29491, %r29490, %r29490, 16;
	add.s32 	%r29492, %r29477, %r29491;
	xor.b32  	%r29493, %r29443, %r29492;
	shf.l.wrap.b32 	%r29494, %r29493, %r29493, 12;
	add.s32 	%r29495, %r29489, %r29494;
	xor.b32  	%r29496, %r29491, %r29495;
	shf.l.wrap.b32 	%r29497, %r29496, %r29496, 8;
	add.s32 	%r29498, %r29492, %r29497;
	xor.b32  	%r29499, %r29494, %r29498;
	shf.l.wrap.b32 	%r29500, %r29499, %r29499, 7;
	add.s32 	%r29501, %r29462, %r29455;
	xor.b32  	%r29502, %r29476, %r29501;
	shf.l.wrap.b32 	%r29503, %r29502, %r29502, 16;
	add.s32 	%r29504, %r29441, %r29503;
	xor.b32  	%r29505, %r29455, %r29504;
	shf.l.wrap.b32 	%r29506, %r29505, %r29505, 12;
	add.s32 	%r29507, %r29501, %r29506;
	xor.b32  	%r29508, %r29503, %r29507;
	shf.l.wrap.b32 	%r29509, %r29508, %r29508, 8;
	add.s32 	%r29510, %r29504, %r29509;
	xor.b32  	%r29511, %r29506, %r29510;
	shf.l.wrap.b32 	%r29512, %r29511, %r29511, 7;
	add.s32 	%r29513, %r29474, %r29467;
	xor.b32  	%r29514, %r29440, %r29513;
	shf.l.wrap.b32 	%r29515, %r29514, %r29514, 16;
	add.s32 	%r29516, %r29453, %r29515;
	xor.b32  	%r29517, %r29467, %r29516;
	shf.l.wrap.b32 	%r29518, %r29517, %r29517, 12;
	add.s32 	%r29519, %r29513, %r29518;
	xor.b32  	%r29520, %r29515, %r29519;
	shf.l.wrap.b32 	%r29521, %r29520, %r29520, 8;
	add.s32 	%r29522, %r29516, %r29521;
	add.s32 	%r29523, %r29486, %r29500;
	xor.b32  	%r29524, %r29521, %r29523;
	shf.l.wrap.b32 	%r29525, %r29524, %r29524, 16;
	add.s32 	%r29526, %r29510, %r29525;
	xor.b32  	%r29527, %r29500, %r29526;
	shr.u32 	%r29528, %r29527, 20;
	add.s32 	%r29529, %r29523, %r29528;
	add.s32 	%r29530, %r29495, %r29512;
	xor.b32  	%r29531, %r29488, %r29530;
	shf.l.wrap.b32 	%r29532, %r29531, %r29531, 16;
	add.s32 	%r29533, %r29522, %r29532;
	xor.b32  	%r29534, %r29512, %r29533;
	shr.u32 	%r29535, %r29534, 20;
	add.s32 	%r29536, %r29530, %r29535;
	add.s32 	%r29537, %r28849, %r29529;
	add.s32 	%r29538, %r28861, %r29536;
	cvt.u32.u16 	%r29539, %rs184;
	add.s32 	%r29540, %r29539, %r54922;
	add.s32 	%r29541, %r29540, -11;
	not.b32 	%r29542, %r29541;
	add.s32 	%r29543, %r29542, %r2954;
	mov.u32 	%r29544, %ctaid.x;
	shl.b32 	%r29545, %r29544, 11;
	mov.u32 	%r29546, %tid.x;
	and.b32  	%r29547, %r29546, 31;
	or.b32  	%r29548, %r29545, %r29547;
	shl.b32 	%r29549, %r29546, 3;
	and.b32  	%r29550, %r29549, 7936;
	add.s32 	%r29551, %r54317, %r29550;
	add.s32 	%r29552, %r29548, %r29551;
	shr.u32 	%r29553, %r29552, %r29543;
	and.b32  	%r29554, %r29553, 1;
	setp.eq.b32 	%p289, %r29554, 1;
	selp.b32 	%r29555, %r29538, %r29537, %p289;
	cvt.u16.u32 	%rs553, %r29555;
	and.b16  	%rs816, %rs553, 1;
	and.b16  	%rs554, %rs814, 255;
	setp.ne.s16 	%p290, %rs554, 1;
	@%p290 bra 	$L__BB4_369;
	ld.param.u64 	%rd876, [fused_batch_pir_kernel_optimized_16_param_1];
	cvt.u32.u16 	%r29556, %rs184;
	add.s32 	%r29557, %r29556, %r54922;
	add.s32 	%r29558, %r29557, -11;
	not.b32 	%r29559, %r29558;
	add.s32 	%r29560, %r29559, %r2954;
	mov.u32 	%r29561, %ctaid.x;
	shl.b32 	%r29562, %r29561, 11;
	mov.u32 	%r29563, %tid.x;
	and.b32  	%r29564, %r29563, 31;
	or.b32  	%r29565, %r29562, %r29564;
	shl.b32 	%r29566, %r29563, 3;
	and.b32  	%r29567, %r29566, 7936;
	add.s32 	%r29568, %r54317, %r29567;
	add.s32 	%r29569, %r29565, %r29568;
	shr.u32 	%r29570, %r29569, %r29560;
	and.b32  	%r29571, %r29570, 1;
	setp.eq.b32 	%p291, %r29571, 1;
	cvt.u64.u32 	%rd375, %r54922;
	cvt.u64.u16 	%rd376, %rs184;
	add.s64 	%rd377, %rd375, %rd376;
	cvta.to.global.u64 	%rd378, %rd876;
	shl.b64 	%rd379, %rd377, 4;
	add.s64 	%rd380, %rd378, %rd379;
	ld.global.u32 	%r29572, [%rd380+12044];
	selp.b32 	%r29573, %r54927, %r54926, %p291;
	xor.b32  	%r29574, %r29573, %r29572;
	selp.b32 	%r29575, %r54928, %r54925, %p291;
	selp.b32 	%r54926, %r54926, %r29574, %p291;
	selp.b32 	%r54927, %r29574, %r54927, %p291;
	ld.global.u32 	%r29576, [%rd380+12048];
	xor.b32  	%r29577, %r29575, %r29576;
	selp.b32 	%r29578, %r54929, %r54924, %p291;
	selp.b32 	%r54925, %r54925, %r29577, %p291;
	selp.b32 	%r54928, %r29577, %r54928, %p291;
	ld.global.u32 	%r29579, [%rd380+12052];
	xor.b32  	%r29580, %r29578, %r29579;
	selp.b32 	%r29581, %r54930, %r54923, %p291;
	selp.b32 	%r54924, %r54924, %r29580, %p291;
	selp.b32 	%r54929, %r29580, %r54929, %p291;
	ld.global.u32 	%r29582, [%rd380+12056];
	xor.b32  	%r29583, %r29581, %r29582;
	selp.b64 	%rd381, 445, 420, %p291;
	selp.b32 	%r54923, %r54923, %r29583, %p291;
	selp.b32 	%r54930, %r29583, %r54930, %p291;
	add.s64 	%rd382, %rd381, %rd377;
	add.s64 	%rd383, %rd382, %rd378;
	ld.global.u8 	%rs555, [%rd383+12189];
	xor.b16  	%rs816, %rs555, %rs816;
$L__BB4_369:
	cvt.u32.u16 	%r29584, %rs184;
	add.s32 	%r29585, %r29584, -11;
	add.s32 	%r29586, %r54922, %r29585;
	not.b32 	%r29587, %r29586;
	add.s32 	%r29588, %r29587, %r2954;
	mov.u32 	%r29589, %ctaid.x;
	shl.b32 	%r29590, %r29589, 11;
	mov.u32 	%r29591, %tid.x;
	and.b32  	%r29592, %r29591, 31;
	or.b32  	%r29593, %r29590, %r29592;
	shl.b32 	%r29594, %r29591, 3;
	and.b32  	%r29595, %r29594, 7936;
	add.s32 	%r29596, %r54317, %r29595;
	add.s32 	%r29597, %r29593, %r29596;
	shr.u32 	%r29598, %r29597, %r29588;
	and.b32  	%r29599, %r29598, 1;
	setp.eq.b32 	%p292, %r29599, 1;
	selp.b32 	%r54934, %r54927, %r54926, %p292;
	selp.b32 	%r54933, %r54928, %r54925, %p292;
	selp.b32 	%r54932, %r54929, %r54924, %p292;
	selp.b32 	%r54931, %r54930, %r54923, %p292;
	add.s32 	%r54922, %r54922, 1;
	sub.s32 	%r29600, %r2954, %r29585;
	setp.ne.s32 	%p293, %r54922, %r29600;
	mov.u16 	%rs814, %rs816;
	@%p293 bra 	$L__BB4_367;
$L__BB4_370:
	and.b16  	%rs556, %rs816, 255;
	setp.ne.s16 	%p294, %rs556, 1;
	@%p294 bra 	$L__BB4_372;
	ld.param.u64 	%rd877, [fused_batch_pir_kernel_optimized_16_param_1];
	cvta.to.global.u64 	%rd384, %rd877;
	ld.global.u32 	%r29601, [%rd384+12672];
	xor.b32  	%r54934, %r54934, %r29601;
$L__BB4_372:
	@%p294 bra 	$L__BB4_374;
	ld.param.u64 	%rd878, [fused_batch_pir_kernel_optimized_16_param_1];
	cvta.to.global.u64 	%rd385, %rd878;
	ld.global.u32 	%r29602, [%rd385+12676];
	xor.b32  	%r54933, %r54933, %r29602;
$L__BB4_374:
	@%p294 bra 	$L__BB4_376;
	ld.param.u64 	%rd879, [fused_batch_pir_kernel_optimized_16_param_1];
	cvta.to.global.u64 	%rd386, %rd879;
	ld.global.u32 	%r29603, [%rd386+12680];
	xor.b32  	%r54932, %r54932, %r29603;
$L__BB4_376:
	@%p294 bra 	$L__BB4_378;
	ld.param.u64 	%rd880, [fused_batch_pir_kernel_optimized_16_param_1];
	cvta.to.global.u64 	%rd387, %rd880;
	ld.global.u32 	%r29604, [%rd387+12684];
	xor.b32  	%r54931, %r54931, %r29604;
$L__BB4_378:
	ld.param.u32 	%r52736, [fused_batch_pir_kernel_optimized_16_param_4];
	mov.u32 	%r29606, %ctaid.x;
	shl.b32 	%r29607, %r29606, 11;
	mov.u32 	%r29608, %tid.x;
	and.b32  	%r29609, %r29608, 31;
	or.b32  	%r29610, %r29607, %r29609;
	shl.b32 	%r29611, %r29608, 3;
	and.b32  	%r29612, %r29611, 7936;
	add.s32 	%r29613, %r54317, %r29612;
	add.s32 	%r29614, %r29610, %r29613;
	setp.ge.s32 	%p298, %r29614, %r52736;
	mov.b32 	%r54955, 0;
	mov.u32 	%r54956, %r54955;
	mov.u32 	%r54957, %r54955;
	mov.u32 	%r54958, %r54955;
	@%p298 bra 	$L__BB4_392;
	ld.param.u64 	%rd881, [fused_batch_pir_kernel_optimized_16_param_1];
	cvta.to.global.u64 	%rd388, %rd881;
	ld.global.u8 	%rs560, [%rd388+12705];
	max.u16 	%rs191, %rs560, 11;
	cvt.u32.u16 	%r29615, %rs191;
	ld.shared.v2.u32 	{%r54958, %r54957}, [s_mem+197896];
	ld.shared.v2.u32 	{%r54956, %r54955}, [s_mem+197904];
	ld.shared.u8 	%rs819, [s_mem+197912];
	cvt.u32.u16 	%r3008, %rs560;
	sub.s32 	%r29616, %r3008, %r29615;
	add.s32 	%r29617, %r29616, 11;
	setp.lt.s32 	%p299, %r29617, 1;
	@%p299 bra 	$L__BB4_384;
	mov.b32 	%r54946, 0;
	mov.u16 	%rs817, %rs819;
$L__BB4_381:
	.pragma "nounroll";
	ld.const.u32 	%r29619, [CHACHA_CONSTANTS];
	add.s32 	%r29620, %r29619, %r54958;
	shf.l.wrap.b32 	%r29621, %r29620, %r29620, 16;
	add.s32 	%r29622, %r54958, %r29621;
	xor.b32  	%r29623, %r54958, %r29622;
	shf.l.wrap.b32 	%r29624, %r29623, %r29623, 12;
	add.s32 	%r29625, %r29620, %r29624;
	xor.b32  	%r29626, %r29621, %r29625;
	shf.l.wrap.b32 	%r29627, %r29626, %r29626, 8;
	add.s32 	%r29628, %r29622, %r29627;
	xor.b32  	%r29629, %r29624, %r29628;
	shf.l.wrap.b32 	%r29630, %r29629, %r29629, 7;
	ld.const.u32 	%r29631, [CHACHA_CONSTANTS+4];
	add.s32 	%r29632, %r29631, %r54957;
	shf.l.wrap.b32 	%r29633, %r29632, %r29632, 16;
	add.s32 	%r29634, %r54957, %r29633;
	xor.b32  	%r29635, %r54957, %r29634;
	shf.l.wrap.b32 	%r29636, %r29635, %r29635, 12;
	add.s32 	%r29637, %r29632, %r29636;
	xor.b32  	%r29638, %r29633, %r29637;
	shf.l.wrap.b32 	%r29639, %r29638, %r29638, 8;
	add.s32 	%r29640, %r29634, %r29639;
	xor.b32  	%r29641, %r29636, %r29640;
	shf.l.wrap.b32 	%r29642, %r29641, %r29641, 7;
	ld.const.u32 	%r29643, [CHACHA_CONSTANTS+8];
	add.s32 	%r29644, %r29643, %r54956;
	shf.l.wrap.b32 	%r29645, %r29644, %r29644, 16;
	add.s32 	%r29646, %r54956, %r29645;
	xor.b32  	%r29647, %r54956, %r29646;
	shf.l.wrap.b32 	%r29648, %r29647, %r29647, 12;
	add.s32 	%r29649, %r29644, %r29648;
	xor.b32  	%r29650, %r29645, %r29649;
	shf.l.wrap.b32 	%r29651, %r29650, %r29650, 8;
	add.s32 	%r29652, %r29646, %r29651;
	xor.b32  	%r29653, %r29648, %r29652;
	shf.l.wrap.b32 	%r29654, %r29653, %r29653, 7;
	ld.const.u32 	%r29655, [CHACHA_CONSTANTS+12];
	add.s32 	%r29656, %r29655, %r54955;
	shf.l.wrap.b32 	%r29657, %r29656, %r29656, 16;
	add.s32 	%r29658, %r54955, %r29657;
	xor.b32  	%r29659, %r54955, %r29658;
	shf.l.wrap.b32 	%r29660, %r29659, %r29659, 12;
	add.s32 	%r29661, %r29656, %r29660;
	xor.b32  	%r29662, %r29657, %r29661;
	shf.l.wrap.b32 	%r29663, %r29662, %r29662, 8;
	add.s32 	%r29664, %r29658, %r29663;
	xor.b32  	%r29665, %r29660, %r29664;
	shf.l.wrap.b32 	%r29666, %r29665, %r29665, 7;
	add.s32 	%r29667, %r29625, %r29642;
	xor.b32  	%r29668, %r29663, %r29667;
	shf.l.wrap.b32 	%r29669, %r29668, %r29668, 16;
	add.s32 	%r29670, %r29652, %r29669;
	xor.b32  	%r29671, %r29642, %r29670;
	shf.l.wrap.b32 	%r29672, %r29671, %r29671, 12;
	add.s32 	%r29673, %r29667, %r29672;
	xor.b32  	%r29674, %r29669, %r29673;
	shf.l.wrap.b32 	%r29675, %r29674, %r29674, 8;
	add.s32 	%r29676, %r29670, %r29675;
	xor.b32  	%r29677, %r29672, %r29676;
	shf.l.wrap.b32 	%r29678, %r29677, %r29677, 7;
	add.s32 	%r29679, %r29637, %r29654;
	xor.b32  	%r29680, %r29627, %r29679;
	shf.l.wrap.b32 	%r29681, %r29680, %r29680, 16;
	add.s32 	%r29682, %r29664, %r29681;
	xor.b32  	%r29683, %r29654, %r29682;
	shf.l.wrap.b32 	%r29684, %r29683, %r29683, 12;
	add.s32 	%r29685, %r29679, %r29684;
	xor.b32  	%r29686, %r29681, %r29685;
	shf.l.wrap.b32 	%r29687, %r29686, %r29686, 8;
	add.s32 	%r29688, %r29682, %r29687;
	xor.b32  	%r29689, %r29684, %r29688;
	shf.l.wrap.b32 	%r29690, %r29689, %r29689, 7;
	add.s32 	%r29691, %r29649, %r29666;
	xor.b32  	%r29692, %r29639, %r29691;
	shf.l.wrap.b32 	%r29693, %r29692, %r29692, 16;
	add.s32 	%r29694, %r29628, %r29693;
	xor.b32  	%r29695, %r29666, %r29694;
	shf.l.wrap.b32 	%r29696, %r29695, %r29695, 12;
	add.s32 	%r29697, %r29691, %r29696;
	xor.b32  	%r29698, %r29693, %r29697;
	shf.l.wrap.b32 	%r29699, %r29698, %r29698, 8;
	add.s32 	%r29700, %r29694, %r29699;
	xor.b32  	%r29701, %r29696, %r29700;
	shf.l.wrap.b32 	%r29702, %r29701, %r29701, 7;
	add.s32 	%r29703, %r29661, %r29630;
	xor.b32  	%r29704, %r29651, %r29703;
	shf.l.wrap.b32 	%r29705, %r29704, %r29704, 16;
	add.s32 	%r29706, %r29640, %r29705;
	xor.b32  	%r29707, %r29630, %r29706;
	shf.l.wrap.b32 	%r29708, %r29707, %r29707, 12;
	add.s32 	%r29709, %r29703, %r29708;
	xor.b32  	%r29710, %r29705, %r29709;
	shf.l.wrap.b32 	%r29711, %r29710, %r29710, 8;
	add.s32 	%r29712, %r29706, %r29711;
	xor.b32  	%r29713, %r29708, %r29712;
	shf.l.wrap.b32 	%r29714, %r29713, %r29713, 7;
	add.s32 	%r29715, %r29673, %r29714;
	xor.b32  	%r29716, %r29687, %r29715;
	shf.l.wrap.b32 	%r29717, %r29716, %r29716, 16;
	add.s32 	%r29718, %r29700, %r29717;
	xor.b32  	%r29719, %r29714, %r29718;
	shf.l.wrap.b32 	%r29720, %r29719, %r29719, 12;
	add.s32 	%r29721, %r29715, %r29720;
	xor.b32  	%r29722, %r29717, %r29721;
	shf.l.wrap.b32 	%r29723, %r29722, %r29722, 8;
	add.s32 	%r29724, %r29718, %r29723;
	xor.b32  	%r29725, %r29720, %r29724;
	shf.l.wrap.b32 	%r29726, %r29725, %r29725, 7;
	add.s32 	%r29727, %r29685, %r29678;
	xor.b32  	%r29728, %r29699, %r29727;
	shf.l.wrap.b32 	%r29729, %r29728, %r29728, 16;
	add.s32 	%r29730, %r29712, %r29729;
	xor.b32  	%r29731, %r29678, %r29730;
	shf.l.wrap.b32 	%r29732, %r29731, %r29731, 12;
	add.s32 	%r29733, %r29727, %r29732;
	xor.b32  	%r29734, %r29729, %r29733;
	shf.l.wrap.b32 	%r29735, %r29734, %r29734, 8;
	add.s32 	%r29736, %r29730, %r29735;
	xor.b32  	%r29737, %r29732, %r29736;
	shf.l.wrap.b32 	%r29738, %r29737, %r29737, 7;
	add.s32 	%r29739, %r29697, %r29690;
	xor.b32  	%r29740, %r29711, %r29739;
	shf.l.wrap.b32 	%r29741, %r29740, %r29740, 16;
	add.s32 	%r29742, %r29676, %r29741;
	xor.b32  	%r29743, %r29690, %r29742;
	shf.l.wrap.b32 	%r29744, %r29743, %r29743, 12;
	add.s32 	%r29745, %r29739, %r29744;
	xor.b32  	%r29746, %r29741, %r29745;
	shf.l.wrap.b32 	%r29747, %r29746, %r29746, 8;
	add.s32 	%r29748, %r29742, %r29747;
	xor.b32  	%r29749, %r29744, %r29748;
	shf.l.wrap.b32 	%r29750, %r29749, %r29749, 7;
	add.s32 	%r29751, %r29709, %r29702;
	xor.b32  	%r29752, %r29675, %r29751;
	shf.l.wrap.b32 	%r29753, %r29752, %r29752, 16;
	add.s32 	%r29754, %r29688, %r29753;
	xor.b32  	%r29755, %r29702, %r29754;
	shf.l.wrap.b32 	%r29756, %r29755, %r29755, 12;
	add.s32 	%r29757, %r29751, %r29756;
	xor.b32  	%r29758, %r29753, %r29757;
	shf.l.wrap.b32 	%r29759, %r29758, %r29758, 8;
	add.s32 	%r29760, %r29754, %r29759;
	xor.b32  	%r29761, %r29756, %r29760;
	shf.l.wrap.b32 	%r29762, %r29761, %r29761, 7;
	add.s32 	%r29763, %r29721, %r29738;
	xor.b32  	%r29764, %r29759, %r29763;
	shf.l.wrap.b32 	%r29765, %r29764, %r29764, 16;
	add.s32 	%r29766, %r29748, %r29765;
	xor.b32  	%r29767, %r29738, %r29766;
	shf.l.wrap.b32 	%r29768, %r29767, %r29767, 12;
	add.s32 	%r29769, %r29763, %r29768;
	xor.b32  	%r29770, %r29765, %r29769;
	shf.l.wrap.b32 	%r29771, %r29770, %r29770, 8;
	add.s32 	%r29772, %r29766, %r29771;
	xor.b32  	%r29773, %r29768, %r29772;
	shf.l.wrap.b32 	%r29774, %r29773, %r29773, 7;
	add.s32 	%r29775, %r29733, %r29750;
	xor.b32  	%r29776, %r29723, %r29775;
	shf.l.wrap.b32 	%r29777, %r29776, %r29776, 16;
	add.s32 	%r29778, %r29760, %r29777;
	xor.b32  	%r29779, %r29750, %r29778;
	shf.l.wrap.b32 	%r29780, %r29779, %r29779, 12;
	add.s32 	%r29781, %r29775, %r29780;
	xor.b32  	%r29782, %r29777, %r29781;
	shf.l.wrap.b32 	%r29783, %r29782, %r29782, 8;
	add.s32 	%r29784, %r29778, %r29783;
	xor.b32  	%r29785, %r29780, %r29784;
	shf.l.wrap.b32 	%r29786, %r29785, %r29785, 7;
	add.s32 	%r29787, %r29745, %r29762;
	xor.b32  	%r29788, %r29735, %r29787;
	shf.l.wrap.b32 	%r29789, %r29788, %r29788, 16;
	add.s32 	%r29790, %r29724, %r29789;
	xor.b32  	%r29791, %r29762, %r29790;
	shf.l.wrap.b32 	%r29792, %r29791, %r29791, 12;
	add.s32 	%r29793, %r29787, %r29792;
	xor.b32  	%r29794, %r29789, %r29793;
	shf.l.wrap.b32 	%r29795, %r29794, %r29794, 8;
	add.s32 	%r29796, %r29790, %r29795;
	xor.b32  	%r29797, %r29792, %r29796;
	shf.l.wrap.b32 	%r29798, %r29797, %r29797, 7;
	add.s32 	%r29799, %r29757, %r29726;
	xor.b32  	%r29800, %r29747, %r29799;
	shf.l.wrap.b32 	%r29801, %r29800, %r29800, 16;
	add.s32 	%r29802, %r29736, %r29801;
	xor.b32  	%r29803, %r29726, %r29802;
	shf.l.wrap.b32 	%r29804, %r29803, %r29803, 12;
	add.s32 	%r29805, %r29799, %r29804;
	xor.b32  	%r29806, %r29801, %r29805;
	shf.l.wrap.b32 	%r29807, %r29806, %r29806, 8;
	add.s32 	%r29808, %r29802, %r29807;
	xor.b32  	%r29809, %r29804, %r29808;
	shf.l.wrap.b32 	%r29810, %r29809, %r29809, 7;
	add.s32 	%r29811, %r29769, %r29810;
	xor.b32  	%r29812, %r29783, %r29811;
	shf.l.wrap.b32 	%r29813, %r29812, %r29812, 16;
	add.s32 	%r29814, %r29796, %r29813;
	xor.b32  	%r29815, %r29810, %r29814;
	shf.l.wrap.b32 	%r29816, %r29815, %r29815, 12;
	add.s32 	%r29817, %r29811, %r29816;
	xor.b32  	%r29818, %r29813, %r29817;
	shf.l.wrap.b32 	%r29819, %r29818, %r29818, 8;
	add.s32 	%r29820, %r29814, %r29819;
	xor.b32  	%r29821, %r29816, %r29820;
	shf.l.wrap.b32 	%r29822, %r29821, %r29821, 7;
	add.s32 	%r29823, %r29781, %r29774;
	xor.b32  	%r29824, %r29795, %r29823;
	shf.l.wrap.b32 	%r29825, %r29824, %r29824, 16;
	add.s32 	%r29826, %r29808, %r29825;
	xor.b32  	%r29827, %r29774, %r29826;
	shf.l.wrap.b32 	%r29828, %r29827, %r29827, 12;
	add.s32 	%r29829, %r29823, %r29828;
	xor.b32  	%r29830, %r29825, %r29829;
	shf.l.wrap.b32 	%r29831, %r29830, %r29830, 8;
	add.s32 	%r29832, %r29826, %r29831;
	xor.b32  	%r29833, %r29828, %r29832;
	shf.l.wrap.b32 	%r29834, %r29833, %r29833, 7;
	add.s32 	%r29835, %r29793, %r29786;
	xor.b32  	%r29836, %r29807, %r29835;
	shf.l.wrap.b32 	%r29837, %r29836, %r29836, 16;
	add.s32 	%r29838, %r29772, %r29837;
	xor.b32  	%r29839, %r29786, %r29838;
	shf.l.wrap.b32 	%r29840, %r29839, %r29839, 12;
	add.s32 	%r29841, %r29835, %r29840;
	xor.b32  	%r29842, %r29837, %r29841;
	shf.l.wrap.b32 	%r29843, %r29842, %r29842, 8;
	add.s32 	%r29844, %r29838, %r29843;
	xor.b32  	%r29845, %r29840, %r29844;
	shf.l.wrap.b32 	%r29846, %r29845, %r29845, 7;
	add.s32 	%r29847, %r29805, %r29798;
	xor.b32  	%r29848, %r29771, %r29847;
	shf.l.wrap.b32 	%r29849, %r29848, %r29848, 16;
	add.s32 	%r29850, %r29784, %r29849;
	xor.b32  	%r29851, %r29798, %r29850;
	shf.l.wrap.b32 	%r29852, %r29851, %r29851, 12;
	add.s32 	%r29853, %r29847, %r29852;
	xor.b32  	%r29854, %r29849, %r29853;
	shf.l.wrap.b32 	%r29855, %r29854, %r29854, 8;
	add.s32 	%r29856, %r29850, %r29855;
	xor.b32  	%r29857, %r29852, %r29856;
	shf.l.wrap.b32 	%r29858, %r29857, %r29857, 7;
	add.s32 	%r29859, %r29817, %r29834;
	xor.b32  	%r29860, %r29855, %r29859;
	shf.l.wrap.b32 	%r29861, %r29860, %r29860, 16;
	add.s32 	%r29862, %r29844, %r29861;
	xor.b32  	%r29863, %r29834, %r29862;
	shf.l.wrap.b32 	%r29864, %r29863, %r29863, 12;
	add.s32 	%r29865, %r29859, %r29864;
	xor.b32  	%r29866, %r29861, %r29865;
	shf.l.wrap.b32 	%r29867, %r29866, %r29866, 8;
	add.s32 	%r29868, %r29862, %r29867;
	xor.b32  	%r29869, %r29864, %r29868;
	shf.l.wrap.b32 	%r29870, %r29869, %r29869, 7;
	add.s32 	%r29871, %r29829, %r29846;
	xor.b32  	%r29872, %r29819, %r29871;
	shf.l.wrap.b32 	%r29873, %r29872, %r29872, 16;
	add.s32 	%r29874, %r29856, %r29873;
	xor.b32  	%r29875, %r29846, %r29874;
	shf.l.wrap.b32 	%r29876, %r29875, %r29875, 12;
	add.s32 	%r29877, %r29871, %r29876;
	xor.b32  	%r29878, %r29873, %r29877;
	shf.l.wrap.b32 	%r29879, %r29878, %r29878, 8;
	add.s32 	%r29880, %r29874, %r29879;
	xor.b32  	%r29881, %r29876, %r29880;
	shf.l.wrap.b32 	%r29882, %r29881, %r29881, 7;
	add.s32 	%r29883, %r29841, %r29858;
	xor.b32  	%r29884, %r29831, %r29883;
	shf.l.wrap.b32 	%r29885, %r29884, %r29884, 16;
	add.s32 	%r29886, %r29820, %r29885;
	xor.b32  	%r29887, %r29858, %r29886;
	shf.l.wrap.b32 	%r29888, %r29887, %r29887, 12;
	add.s32 	%r29889, %r29883, %r29888;
	xor.b32  	%r29890, %r29885, %r29889;
	shf.l.wrap.b32 	%r29891, %r29890, %r29890, 8;
	add.s32 	%r29892, %r29886, %r29891;
	xor.b32  	%r29893, %r29888, %r29892;
	shf.l.wrap.b32 	%r29894, %r29893, %r29893, 7;
	add.s32 	%r29895, %r29853, %r29822;
	xor.b32  	%r29896, %r29843, %r29895;
	shf.l.wrap.b32 	%r29897, %r29896, %r29896, 16;
	add.s32 	%r29898, %r29832, %r29897;
	xor.b32  	%r29899, %r29822, %r29898;
	shf.l.wrap.b32 	%r29900, %r29899, %r29899, 12;
	add.s32 	%r29901, %r29895, %r29900;
	xor.b32  	%r29902, %r29897, %r29901;
	shf.l.wrap.b32 	%r29903, %r29902, %r29902, 8;
	add.s32 	%r29904, %r29898, %r29903;
	xor.b32  	%r29905, %r29900, %r29904;
	shf.l.wrap.b32 	%r29906, %r29905, %r29905, 7;
	add.s32 	%r29907, %r29865, %r29906;
	xor.b32  	%r29908, %r29879, %r29907;
	shf.l.wrap.b32 	%r29909, %r29908, %r29908, 16;
	add.s32 	%r29910, %r29892, %r29909;
	xor.b32  	%r29911, %r29906, %r29910;
	shf.l.wrap.b32 	%r29912, %r29911, %r29911, 12;
	add.s32 	%r29913, %r29907, %r29912;
	xor.b32  	%r29914, %r29909, %r29913;
	shf.l.wrap.b32 	%r29915, %r29914, %r29914, 8;
	add.s32 	%r29916, %r29910, %r29915;
	xor.b32  	%r29917, %r29912, %r29916;
	shf.l.wrap.b32 	%r29918, %r29917, %r29917, 7;
	add.s32 	%r29919, %r29877, %r29870;
	xor.b32  	%r29920, %r29891, %r29919;
	shf.l.wrap.b32 	%r29921, %r29920, %r29920, 16;
	add.s32 	%r29922, %r29904, %r29921;
	xor.b32  	%r29923, %r29870, %r29922;
	shf.l.wrap.b32 	%r29924, %r29923, %r29923, 12;
	add.s32 	%r29925, %r29919, %r29924;
	xor.b32  	%r29926, %r29921, %r29925;
	shf.l.wrap.b32 	%r29927, %r29926, %r29926, 8;
	add.s32 	%r29928, %r29922, %r29927;
	xor.b32  	%r29929, %r29924, %r29928;
	shf.l.wrap.b32 	%r29930, %r29929, %r29929, 7;
	add.s32 	%r29931, %r29889, %r29882;
	xor.b32  	%r29932, %r29903, %r29931;
	shf.l.wrap.b32 	%r29933, %r29932, %r29932, 16;
	add.s32 	%r29934, %r29868, %r29933;
	xor.b32  	%r29935, %r29882, %r29934;
	shf.l.wrap.b32 	%r29936, %r29935, %r29935, 12;
	add.s32 	%r29937, %r29931, %r29936;
	xor.b32  	%r29938, %r29933, %r29937;
	shf.l.wrap.b32 	%r29939, %r29938, %r29938, 8;
	add.s32 	%r29940, %r29934, %r29939;
	xor.b32  	%r29941, %r29936, %r29940;
	shf.l.wrap.b32 	%r29942, %r29941, %r29941, 7;
	add.s32 	%r29943, %r29901, %r29894;
	xor.b32  	%r29944, %r29867, %r29943;
	shf.l.wrap.b32 	%r29945, %r29944, %r29944, 16;
	add.s32 	%r29946, %r29880, %r29945;
	xor.b32  	%r29947, %r29894, %r29946;
	shf.l.wrap.b32 	%r29948, %r29947, %r29947, 12;
	add.s32 	%r29949, %r29943, %r29948;
	xor.b32  	%r29950, %r29945, %r29949;
	shf.l.wrap.b32 	%r29951, %r29950, %r29950, 8;
	add.s32 	%r29952, %r29946, %r29951;
	xor.b32  	%r29953, %r29948, %r29952;
	shf.l.wrap.b32 	%r29954, %r29953, %r29953, 7;
	add.s32 	%r29955, %r29913, %r29930;
	xor.b32  	%r29956, %r29951, %r29955;
	shf.l.wrap.b32 	%r29957, %r29956, %r29956, 16;
	add.s32 	%r29958, %r29940, %r29957;
	xor.b32  	%r29959, %r29930, %r29958;
	shf.l.wrap.b32 	%r29960, %r29959, %r29959, 12;
	add.s32 	%r29961, %r29955, %r29960;
	xor.b32  	%r29962, %r29957, %r29961;
	shf.l.wrap.b32 	%r29963, %r29962, %r29962, 8;
	add.s32 	%r29964, %r29958, %r29963;
	xor.b32  	%r29965, %r29960, %r29964;
	shf.l.wrap.b32 	%r29966, %r29965, %r29965, 7;
	add.s32 	%r29967, %r29925, %r29942;
	xor.b32  	%r29968, %r29915, %r29967;
	shf.l.wrap.b32 	%r29969, %r29968, %r29968, 16;
	add.s32 	%r29970, %r29952, %r29969;
	xor.b32  	%r29971, %r29942, %r29970;
	shf.l.wrap.b32 	%r29972, %r29971, %r29971, 12;
	add.s32 	%r29973, %r29967, %r29972;
	xor.b32  	%r29974, %r29969, %r29973;
	shf.l.wrap.b32 	%r29975, %r29974, %r29974, 8;
	add.s32 	%r29976, %r29970, %r29975;
	xor.b32  	%r29977, %r29972, %r29976;
	shf.l.wrap.b32 	%r29978, %r29977, %r29977, 7;
	add.s32 	%r29979, %r29937, %r29954;
	xor.b32  	%r29980, %r29927, %r29979;
	shf.l.wrap.b32 	%r29981, %r29980, %r29980, 16;
	add.s32 	%r29982, %r29916, %r29981;
	xor.b32  	%r29983, %r29954, %r29982;
	shf.l.wrap.b32 	%r29984, %r29983, %r29983, 12;
	add.s32 	%r29985, %r29979, %r29984;
	xor.b32  	%r29986, %r29981, %r29985;
	shf.l.wrap.b32 	%r29987, %r29986, %r29986, 8;
	add.s32 	%r29988, %r29982, %r29987;
	xor.b32  	%r29989, %r29984, %r29988;
	shf.l.wrap.b32 	%r29990, %r29989, %r29989, 7;
	add.s32 	%r29991, %r29949, %r29918;
	xor.b32  	%r29992, %r29939, %r29991;
	shf.l.wrap.b32 	%r29993, %r29992, %r29992, 16;
	add.s32 	%r29994, %r29928, %r29993;
	xor.b32  	%r29995, %r29918, %r29994;
	shf.l.wrap.b32 	%r29996, %r29995, %r29995, 12;
	add.s32 	%r29997, %r29991, %r29996;
	xor.b32  	%r29998, %r29993, %r29997;
	shf.l.wrap.b32 	%r29999, %r29998, %r29998, 8;
	add.s32 	%r30000, %r29994, %r29999;
	xor.b32  	%r30001, %r29996, %r30000;
	shf.l.wrap.b32 	%r30002, %r30001, %r30001, 7;
	add.s32 	%r54950, %r29619, %r29961;
	add.s32 	%r54951, %r54958, %r30002;
	add.s32 	%r54949, %r29631, %r29973;
	add.s32 	%r54952, %r54957, %r29966;
	add.s32 	%r54948, %r29643, %r29985;
	add.s32 	%r54953, %r54956, %r29978;
	add.s32 	%r54947, %r29655, %r29997;
	add.s32 	%r54954, %r54955, %r29990;
	xor.b32  	%r30003, %r29620, 1;
	shf.l.wrap.b32 	%r30004, %r29620, %r30003, 16;
	add.s32 	%r30005, %r54958, %r30004;
	xor.b32  	%r30006, %r54958, %r30005;
	shf.l.wrap.b32 	%r30007, %r30006, %r30006, 12;
	add.s32 	%r30008, %r29620, %r30007;
	xor.b32  	%r30009, %r30004, %r30008;
	shf.l.wrap.b32 	%r30010, %r30009, %r30009, 8;
	add.s32 	%r30011, %r30005, %r30010;
	xor.b32  	%r30012, %r30007, %r30011;
	shf.l.wrap.b32 	%r30013, %r30012, %r30012, 7;
	add.s32 	%r30014, %r30008, %r29642;
	xor.b32  	%r30015, %r29663, %r30014;
	shf.l.wrap.b32 	%r30016, %r30015, %r30015, 16;
	add.s32 	%r30017, %r29652, %r30016;
	xor.b32  	%r30018, %r29642, %r30017;
	shf.l.wrap.b32 	%r30019, %r30018, %r30018, 12;
	add.s32 	%r30020, %r30014, %r30019;
	xor.b32  	%r30021, %r30016, %r30020;
	shf.l.wrap.b32 	%r30022, %r30021, %r30021, 8;
	add.s32 	%r30023, %r30017, %r30022;
	xor.b32  	%r30024, %r30019, %r30023;
	shf.l.wrap.b32 	%r30025, %r30024, %r30024, 7;
	xor.b32  	%r30026, %r30010, %r29679;
	shf.l.wrap.b32 	%r30027, %r30026, %r30026, 16;
	add.s32 	%r30028, %r29664, %r30027;
	xor.b32  	%r30029, %r29654, %r30028;
	shf.l.wrap.b32 	%r30030, %r30029, %r30029, 12;
	add.s32 	%r30031, %r29679, %r30030;
	xor.b32  	%r30032, %r30027, %r30031;
	shf.l.wrap.b32 	%r30033, %r30032, %r30032, 8;
	add.s32 	%r30034, %r30028, %r30033;
	xor.b32  	%r30035, %r30030, %r30034;
	shf.l.wrap.b32 	%r30036, %r30035, %r30035, 7;
	add.s32 	%r30037, %r30011, %r29693;
	xor.b32  	%r30038, %r29666, %r30037;
	shf.l.wrap.b32 	%r30039, %r30038, %r30038, 12;
	add.s32 	%r30040, %r29691, %r30039;
	xor.b32  	%r30041, %r29693, %r30040;
	shf.l.wrap.b32 	%r30042, %r30041, %r30041, 8;
	add.s32 	%r30043, %r30037, %r30042;
	xor.b32  	%r30044, %r30039, %r30043;
	shf.l.wrap.b32 	%r30045, %r30044, %r30044, 7;
	add.s32 	%r30046, %r29661, %r30013;
	xor.b32  	%r30047, %r29651, %r30046;
	shf.l.wrap.b32 	%r30048, %r30047, %r30047, 16;
	add.s32 	%r30049, %r29640, %r30048;
	xor.b32  	%r30050, %r30013, %r30049;
	shf.l.wrap.b32 	%r30051, %r30050, %r30050, 12;
	add.s32 	%r30052, %r30046, %r30051;
	xor.b32  	%r30053, %r30048, %r30052;
	shf.l.wrap.b32 	%r30054, %r30053, %r30053, 8;
	add.s32 	%r30055, %r30049, %r30054;
	xor.b32  	%r30056, %r30051, %r30055;
	shf.l.wrap.b32 	%r30057, %r30056, %r30056, 7;
	add.s32 	%r30058, %r30020, %r30057;
	xor.b32  	%r30059, %r30033, %r30058;
	shf.l.wrap.b32 	%r30060, %r30059, %r30059, 16;
	add.s32 	%r30061, %r30043, %r30060;
	xor.b32  	%r30062, %r30057, %r30061;
	shf.l.wrap.b32 	%r30063, %r30062, %r30062, 12;
	add.s32 	%r30064, %r30058, %r30063;
	xor.b32  	%r30065, %r30060, %r30064;
	shf.l.wrap.b32 	%r30066, %r30065, %r30065, 8;
	add.s32 	%r30067, %r30061, %r30066;
	xor.b32  	%r30068, %r30063, %r30067;
	shf.l.wrap.b32 	%r30069, %r30068, %r30068, 7;
	add.s32 	%r30070, %r30031, %r30025;
	xor.b32  	%r30071, %r30042, %r30070;
	shf.l.wrap.b32 	%r30072, %r30071, %r30071, 16;
	add.s32 	%r30073, %r30055, %r30072;
	xor.b32  	%r30074, %r30025, %r30073;
	shf.l.wrap.b32 	%r30075, %r30074, %r30074, 12;
	add.s32 	%r30076, %r30070, %r30075;
	xor.b32  	%r30077, %r30072, %r30076;
	shf.l.wrap.b32 	%r30078, %r30077, %r30077, 8;
	add.s32 	%r30079, %r30073, %r30078;
	xor.b32  	%r30080, %r30075, %r30079;
	shf.l.wrap.b32 	%r30081, %r30080, %r30080, 7;
	add.s32 	%r30082, %r30040, %r30036;
	xor.b32  	%r30083, %r30054, %r30082;
	shf.l.wrap.b32 	%r30084, %r30083, %r30083, 16;
	add.s32 	%r30085, %r30023, %r30084;
	xor.b32  	%r30086, %r30036, %r30085;
	shf.l.wrap.b32 	%r30087, %r30086, %r30086, 12;
	add.s32 	%r30088, %r30082, %r30087;
	xor.b32  	%r30089, %r30084, %r30088;
	shf.l.wrap.b32 	%r30090, %r30089, %r30089, 8;
	add.s32 	%r30091, %r30085, %r30090;
	xor.b32  	%r30092, %r30087, %r30091;
	shf.l.wrap.b32 	%r30093, %r30092, %r30092, 7;
	add.s32 	%r30094, %r30052, %r30045;
	xor.b32  	%r30095, %r30022, %r30094;
	shf.l.wrap.b32 	%r30096, %r30095, %r30095, 16;
	add.s32 	%r30097, %r30034, %r30096;
	xor.b32  	%r30098, %r30045, %r30097;
	shf.l.wrap.b32 	%r30099, %r30098, %r30098, 12;
	add.s32 	%r30100, %r30094, %r30099;
	xor.b32  	%r30101, %r30096, %r30100;
	shf.l.wrap.b32 	%r30102, %r30101, %r30101, 8;
	add.s32 	%r30103, %r30097, %r30102;
	xor.b32  	%r30104, %r30099, %r30103;
	shf.l.wrap.b32 	%r30105, %r30104, %r30104, 7;
	add.s32 	%r30106, %r30064, %r30081;
	xor.b32  	%r30107, %r30102, %r30106;
	shf.l.wrap.b32 	%r30108, %r30107, %r30107, 16;
	add.s32 	%r30109, %r30091, %r30108;
	xor.b32  	%r30110, %r30081, %r30109;
	shf.l.wrap.b32 	%r30111, %r30110, %r30110, 12;
	add.s32 	%r30112, %r30106, %r30111;
	xor.b32  	%r30113, %r30108, %r30112;
	shf.l.wrap.b32 	%r30114, %r30113, %r30113, 8;
	add.s32 	%r30115, %r30109, %r30114;
	xor.b32  	%r30116, %r30111, %r30115;
	shf.l.wrap.b32 	%r30117, %r30116, %r30116, 7;
	add.s32 	%r30118, %r30076, %r30093;
	xor.b32  	%r30119, %r30066, %r30118;
	shf.l.wrap.b32 	%r30120, %r30119, %r30119, 16;
	add.s32 	%r30121, %r30103, %r30120;
	xor.b32  	%r30122, %r30093, %r30121;
	shf.l.wrap.b32 	%r30123, %r30122, %r30122, 12;
	add.s32 	%r30124, %r30118, %r30123;
	xor.b32  	%r30125, %r30120, %r30124;
	shf.l.wrap.b32 	%r30126, %r30125, %r30125, 8;
	add.s32 	%r30127, %r30121, %r30126;
	xor.b32  	%r30128, %r30123, %r30127;
	shf.l.wrap.b32 	%r30129, %r30128, %r30128, 7;
	add.s32 	%r30130, %r30088, %r30105;
	xor.b32  	%r30131, %r30078, %r30130;
	shf.l.wrap.b32 	%r30132, %r30131, %r30131, 16;
	add.s32 	%r30133, %r30067, %r30132;
	xor.b32  	%r30134, %r30105, %r30133;
	shf.l.wrap.b32 	%r30135, %r30134, %r30134, 12;
	add.s32 	%r30136, %r30130, %r30135;
	xor.b32  	%r30137, %r30132, %r30136;
	shf.l.wrap.b32 	%r30138, %r30137, %r30137, 8;
	add.s32 	%r30139, %r30133, %r30138;
	xor.b32  	%r30140, %r30135, %r30139;
	shf.l.wrap.b32 	%r30141, %r30140, %r30140, 7;
	add.s32 	%r30142, %r30100, %r30069;
	xor.b32  	%r30143, %r30090, %r30142;
	shf.l.wrap.b32 	%r30144, %r30143, %r30143, 16;
	add.s32 	%r30145, %r30079, %r30144;
	xor.b32  	%r30146, %r30069, %r30145;
	shf.l.wrap.b32 	%r30147, %r30146, %r30146, 12;
	add.s32 	%r30148, %r30142, %r30147;
	xor.b32  	%r30149, %r30144, %r30148;
	shf.l.wrap.b32 	%r30150, %r30149, %r30149, 8;
	add.s32 	%r30151, %r30145, %r30150;
	xor.b32  	%r30152, %r30147, %r30151;
	shf.l.wrap.b32 	%r30153, %r30152, %r30152, 7;
	add.s32 	%r30154, %r30112, %r30153;
	xor.b32  	%r30155, %r30126, %r30154;
	shf.l.wrap.b32 	%r30156, %r30155, %r30155, 16;
	add.s32 	%r30157, %r30139, %r30156;
	xor.b32  	%r30158, %r30153, %r30157;
	shf.l.wrap.b32 	%r30159, %r30158, %r30158, 12;
	add.s32 	%r30160, %r30154, %r30159;
	xor.b32  	%r30161, %r30156, %r30160;
	shf.l.wrap.b32 	%r30162, %r30161, %r30161, 8;
	add.s32 	%r30163, %r30157, %r30162;
	xor.b32  	%r30164, %r30159, %r30163;
	shf.l.wrap.b32 	%r30165, %r30164, %r30164, 7;
	add.s32 	%r30166, %r30124, %r30117;
	xor.b32  	%r30167, %r30138, %r30166;
	shf.l.wrap.b32 	%r30168, %r30167, %r30167, 16;
	add.s32 	%r30169, %r30151, %r30168;
	xor.b32  	%r30170, %r30117, %r30169;
	shf.l.wrap.b32 	%r30171, %r30170, %r30170, 12;
	add.s32 	%r30172, %r30166, %r30171;
	xor.b32  	%r30173, %r30168, %r30172;
	shf.l.wrap.b32 	%r30174, %r30173, %r30173, 8;
	add.s32 	%r30175, %r30169, %r30174;
	xor.b32  	%r30176, %r30171, %r30175;
	shf.l.wrap.b32 	%r30177, %r30176, %r30176, 7;
	add.s32 	%r30178, %r30136, %r30129;
	xor.b32  	%r30179, %r30150, %r30178;
	shf.l.wrap.b32 	%r30180, %r30179, %r30179, 16;
	add.s32 	%r30181, %r30115, %r30180;
	xor.b32  	%r30182, %r30129, %r30181;
	shf.l.wrap.b32 	%r30183, %r30182, %r30182, 12;
	add.s32 	%r30184, %r30178, %r30183;
	xor.b32  	%r30185, %r30180, %r30184;
	shf.l.wrap.b32 	%r30186, %r30185, %r30185, 8;
	add.s32 	%r30187, %r30181, %r30186;
	xor.b32  	%r30188, %r30183, %r30187;
	shf.l.wrap.b32 	%r30189, %r30188, %r30188, 7;
	add.s32 	%r30190, %r30148, %r30141;
	xor.b32  	%r30191, %r30114, %r30190;
	shf.l.wrap.b32 	%r30192, %r30191, %r30191, 16;
	add.s32 	%r30193, %r30127, %r30192;
	xor.b32  	%r30194, %r30141, %r30193;
	shf.l.wrap.b32 	%r30195, %r30194, %r30194, 12;
	add.s32 	%r30196, %r30190, %r30195;
	xor.b32  	%r30197, %r30192, %r30196;
	shf.l.wrap.b32 	%r30198, %r30197, %r30197, 8;
	add.s32 	%r30199, %r30193, %r30198;
	xor.b32  	%r30200, %r30195, %r30199;
	shf.l.wrap.b32 	%r30201, %r30200, %r30200, 7;
	add.s32 	%r30202, %r30160, %r30177;
	xor.b32  	%r30203, %r30198, %r30202;
	shf.l.wrap.b32 	%r30204, %r30203, %r30203, 16;
	add.s32 	%r30205, %r30187, %r30204;
	xor.b32  	%r30206, %r30177, %r30205;
	shf.l.wrap.b32 	%r30207, %r30206, %r30206, 12;
	add.s32 	%r30208, %r30202, %r30207;
	xor.b32  	%r30209, %r30204, %r30208;
	shf.l.wrap.b32 	%r30210, %r30209, %r30209, 8;
	add.s32 	%r30211, %r30205, %r30210;
	xor.b32  	%r30212, %r30207, %r30211;
	shf.l.wrap.b32 	%r30213, %r30212, %r30212, 7;
	add.s32 	%r30214, %r30172, %r30189;
	xor.b32  	%r30215, %r30162, %r30214;
	shf.l.wrap.b32 	%r30216, %r30215, %r30215, 16;
	add.s32 	%r30217, %r30199, %r30216;
	xor.b32  	%r30218, %r30189, %r30217;
	shf.l.wrap.b32 	%r30219, %r30218, %r30218, 12;
	add.s32 	%r30220, %r30214, %r30219;
	xor.b32  	%r30221, %r30216, %r30220;
	shf.l.wrap.b32 	%r30222, %r30221, %r30221, 8;
	add.s32 	%r30223, %r30217, %r30222;
	xor.b32  	%r30224, %r30219, %r30223;
	shf.l.wrap.b32 	%r30225, %r30224, %r30224, 7;
	add.s32 	%r30226, %r30184, %r30201;
	xor.b32  	%r30227, %r30174, %r30226;
	shf.l.wrap.b32 	%r30228, %r30227, %r30227, 16;
	add.s32 	%r30229, %r30163, %r30228;
	xor.b32  	%r30230, %r30201, %r30229;
	shf.l.wrap.b32 	%r30231, %r30230, %r30230, 12;
	add.s32 	%r30232, %r30226, %r30231;
	xor.b32  	%r30233, %r30228, %r30232;
	shf.l.wrap.b32 	%r30234, %r30233, %r30233, 8;
	add.s32 	%r30235, %r30229, %r30234;
	xor.b32  	%r30236, %r30231, %r30235;
	shf.l.wrap.b32 	%r30237, %r30236, %r30236, 7;
	add.s32 	%r30238, %r30196, %r30165;
	xor.b32  	%r30239, %r30186, %r30238;
	shf.l.wrap.b32 	%r30240, %r30239, %r30239, 16;
	add.s32 	%r30241, %r30175, %r30240;
	xor.b32  	%r30242, %r30165, %r30241;
	shf.l.wrap.b32 	%r30243, %r30242, %r30242, 12;
	add.s32 	%r30244, %r30238, %r30243;
	xor.b32  	%r30245, %r30240, %r30244;
	shf.l.wrap.b32 	%r30246, %r30245, %r30245, 8;
	add.s32 	%r30247, %r30241, %r30246;
	xor.b32  	%r30248, %r30243, %r30247;
	shf.l.wrap.b32 	%r30249, %r30248, %r30248, 7;
	add.s32 	%r30250, %r30208, %r30249;
	xor.b32  	%r30251, %r30222, %r30250;
	shf.l.wrap.b32 	%r30252, %r30251, %r30251, 16;
	add.s32 	%r30253, %r30235, %r30252;
	xor.b32  	%r30254, %r30249, %r30253;
	shf.l.wrap.b32 	%r30255, %r30254, %r30254, 12;
	add.s32 	%r30256, %r30250, %r30255;
	xor.b32  	%r30257, %r30252, %r30256;
	shf.l.wrap.b32 	%r30258, %r30257, %r30257, 8;
	add.s32 	%r30259, %r30220, %r30213;
	xor.b32  	%r30260, %r30234, %r30259;
	shf.l.wrap.b32 	%r30261, %r30260, %r30260, 16;
	add.s32 	%r30262, %r30247, %r30261;
	xor.b32  	%r30263, %r30213, %r30262;
	shf.l.wrap.b32 	%r30264, %r30263, %r30263, 12;
	add.s32 	%r30265, %r30259, %r30264;
	xor.b32  	%r30266, %r30261, %r30265;
	shf.l.wrap.b32 	%r30267, %r30266, %r30266, 8;
	add.s32 	%r30268, %r30262, %r30267;
	xor.b32  	%r30269, %r30264, %r30268;
	shf.l.wrap.b32 	%r30270, %r30269, %r30269, 7;
	add.s32 	%r30271, %r30232, %r30225;
	xor.b32  	%r30272, %r30246, %r30271;
	shf.l.wrap.b32 	%r30273, %r30272, %r30272, 16;
	add.s32 	%r30274, %r30211, %r30273;
	xor.b32  	%r30275, %r30225, %r30274;
	shf.l.wrap.b32 	%r30276, %r30275, %r30275, 12;
	add.s32 	%r30277, %r30271, %r30276;
	xor.b32  	%r30278, %r30273, %r30277;
	shf.l.wrap.b32 	%r30279, %r30278, %r30278, 8;
	add.s32 	%r30280, %r30274, %r30279;
	xor.b32  	%r30281, %r30276, %r30280;
	shf.l.wrap.b32 	%r30282, %r30281, %r30281, 7;
	add.s32 	%r30283, %r30244, %r30237;
	xor.b32  	%r30284, %r30210, %r30283;
	shf.l.wrap.b32 	%r30285, %r30284, %r30284, 16;
	add.s32 	%r30286, %r30223, %r30285;
	xor.b32  	%r30287, %r30237, %r30286;
	shf.l.wrap.b32 	%r30288, %r30287, %r30287, 12;
	add.s32 	%r30289, %r30283, %r30288;
	xor.b32  	%r30290, %r30285, %r30289;
	shf.l.wrap.b32 	%r30291, %r30290, %r30290, 8;
	add.s32 	%r30292, %r30286, %r30291;
	add.s32 	%r30293, %r30256, %r30270;
	xor.b32  	%r30294, %r30291, %r30293;
	shf.l.wrap.b32 	%r30295, %r30294, %r30294, 16;
	add.s32 	%r30296, %r30280, %r30295;
	xor.b32  	%r30297, %r30270, %r30296;
	shr.u32 	%r30298, %r30297, 20;
	add.s32 	%r30299, %r30293, %r30298;
	add.s32 	%r30300, %r30265, %r30282;
	xor.b32  	%r30301, %r30258, %r30300;
	shf.l.wrap.b32 	%r30302, %r30301, %r30301, 16;
	add.s32 	%r30303, %r30292, %r30302;
	xor.b32  	%r30304, %r30282, %r30303;
	shr.u32 	%r30305, %r30304, 20;
	add.s32 	%r30306, %r30300, %r30305;
	add.s32 	%r30307, %r29619, %r30299;
	add.s32 	%r30308, %r29631, %r30306;
	cvt.u32.u16 	%r30309, %rs191;
	add.s32 	%r30310, %r30309, %r54946;
	add.s32 	%r30311, %r30310, -11;
	not.b32 	%r30312, %r30311;
	add.s32 	%r30313, %r30312, %r3008;
	mov.u32 	%r30314, %ctaid.x;
	shl.b32 	%r30315, %r30314, 11;
	mov.u32 	%r30316, %tid.x;
	and.b32  	%r30317, %r30316, 31;
	or.b32  	%r30318, %r30315, %r30317;
	shl.b32 	%r30319, %r30316, 3;
	and.b32  	%r30320, %r30319, 7936;
	add.s32 	%r30321, %r54317, %r30320;
	add.s32 	%r30322, %r30318, %r30321;
	shr.u32 	%r30323, %r30322, %r30313;
	and.b32  	%r30324, %r30323, 1;
	setp.eq.b32 	%p300, %r30324, 1;
	selp.b32 	%r30325, %r30308, %r30307, %p300;
	cvt.u16.u32 	%rs561, %r30325;
	and.b16  	%rs819, %rs561, 1;
	and.b16  	%rs562, %rs817, 255;
	setp.ne.s16 	%p301, %rs562, 1;
	@%p301 bra 	$L__BB4_383;
	ld.param.u64 	%rd882, [fused_batch_pir_kernel_optimized_16_param_1];
	cvt.u32.u16 	%r30326, %rs191;
	add.s32 	%r30327, %r30326, %r54946;
	add.s32 	%r30328, %r30327, -11;
	not.b32 	%r30329, %r30328;
	add.s32 	%r30330, %r30329, %r3008;
	mov.u32 	%r30331, %ctaid.x;
	shl.b32 	%r30332, %r30331, 11;
	mov.u32 	%r30333, %tid.x;
	and.b32  	%r30334, %r30333, 31;
	or.b32  	%r30335, %r30332, %r30334;
	shl.b32 	%r30336, %r30333, 3;
	and.b32  	%r30337, %r30336, 7936;
	add.s32 	%r30338, %r54317, %r30337;
	add.s32 	%r30339, %r30335, %r30338;
	shr.u32 	%r30340, %r30339, %r30330;
	and.b32  	%r30341, %r30340, 1;
	setp.eq.b32 	%p302, %r30341, 1;
	cvt.u64.u32 	%rd389, %r54946;
	cvt.u64.u16 	%rd390, %rs191;
	add.s64 	%rd391, %rd389, %rd390;
	cvta.to.global.u64 	%rd392, %rd882;
	shl.b64 	%rd393, %rd391, 4;
	add.s64 	%rd394, %rd392, %rd393;
	ld.global.u32 	%r30342, [%rd394+12532];
	selp.b32 	%r30343, %r54951, %r54950, %p302;
	xor.b32  	%r30344, %r30343, %r30342;
	selp.b32 	%r30345, %r54952, %r54949, %p302;
	selp.b32 	%r54950, %r54950, %r30344, %p302;
	selp.b32 	%r54951, %r30344, %r54951, %p302;
	ld.global.u32 	%r30346, [%rd394+12536];
	xor.b32  	%r30347, %r30345, %r30346;
	selp.b32 	%r30348, %r54953, %r54948, %p302;
	selp.b32 	%r54949, %r54949, %r30347, %p302;
	selp.b32 	%r54952, %r30347, %r54952, %p302;
	ld.global.u32 	%r30349, [%rd394+12540];
	xor.b32  	%r30350, %r30348, %r30349;
	selp.b32 	%r30351, %r54954, %r54947, %p302;
	selp.b32 	%r54948, %r54948, %r30350, %p302;
	selp.b32 	%r54953, %r30350, %r54953, %p302;
	ld.global.u32 	%r30352, [%rd394+12544];
	xor.b32  	%r30353, %r30351, %r30352;
	selp.b64 	%rd395, 445, 420, %p302;
	selp.b32 	%r54947, %r54947, %r30353, %p302;
	selp.b32 	%r54954, %r30353, %r54954, %p302;
	add.s64 	%rd396, %rd395, %rd391;
	add.s64 	%rd397, %rd396, %rd392;
	ld.global.u8 	%rs563, [%rd397+12677];
	xor.b16  	%rs819, %rs563, %rs819;
$L__BB4_383:
	cvt.u32.u16 	%r30354, %rs191;
	add.s32 	%r30355, %r30354, -11;
	add.s32 	%r30356, %r54946, %r30355;
	not.b32 	%r30357, %r30356;
	add.s32 	%r30358, %r30357, %r3008;
	mov.u32 	%r30359, %ctaid.x;
	shl.b32 	%r30360, %r30359, 11;
	mov.u32 	%r30361, %tid.x;
	and.b32  	%r30362, %r30361, 31;
	or.b32  	%r30363, %r30360, %r30362;
	shl.b32 	%r30364, %r30361, 3;
	and.b32  	%r30365, %r30364, 7936;
	add.s32 	%r30366, %r54317, %r30365;
	add.s32 	%r30367, %r30363, %r30366;
	shr.u32 	%r30368, %r30367, %r30358;
	and.b32  	%r30369, %r30368, 1;
	setp.eq.b32 	%p303, %r30369, 1;
	selp.b32 	%r54958, %r54951, %r54950, %p303;
	selp.b32 	%r54957, %r54952, %r54949, %p303;
	selp.b32 	%r54956, %r54953, %r54948, %p303;
	selp.b32 	%r54955, %r54954, %r54947, %p303;
	add.s32 	%r54946, %r54946, 1;
	sub.s32 	%r30370, %r3008, %r30355;
	setp.ne.s32 	%p304, %r54946, %r30370;
	mov.u16 	%rs817, %rs819;
	@%p304 bra 	$L__BB4_381;
$L__BB4_384:
	and.b16  	%rs564, %rs819, 255;
	setp.ne.s16 	%p305, %rs564, 1;
	@%p305 bra 	$L__BB4_386;
	ld.param.u64 	%rd883, [fused_batch_pir_kernel_optimized_16_param_1];
	cvta.to.global.u64 	%rd398, %rd883;
	ld.global.u32 	%r30371, [%rd398+13160];
	xor.b32  	%r54958, %r54958, %r30371;
$L__BB4_386:
	@%p305 bra 	$L__BB4_388;
	ld.param.u64 	%rd884, [fused_batch_pir_kernel_optimized_16_param_1];
	cvta.to.global.u64 	%rd399, %rd884;
	ld.global.u32 	%r30372, [%rd399+13164];
	xor.b32  	%r54957, %r54957, %r30372;
$L__BB4_388:
	@%p305 bra 	$L__BB4_390;
	ld.param.u64 	%rd885, [fused_batch_pir_kernel_optimized_16_param_1];
	cvta.to.global.u64 	%rd400, %rd885;
	ld.global.u32 	%r30373, [%rd400+13168];
	xor.b32  	%r54956, %r54956, %r30373;
$L__BB4_390:
	@%p305 bra 	$L__BB4_392;
	ld.param.u64 	%rd886, [fused_batch_pir_kernel_optimized_16_param_1];
	cvta.to.global.u64 	%rd401, %rd886;
	ld.global.u32 	%r30374, [%rd401+13172];
	xor.b32  	%r54955, %r54955, %r30374;
$L__BB4_392:
	ld.param.u32 	%r52737, [fused_batch_pir_kernel_optimized_16_param_4];
	mov.u32 	%r30376, %ctaid.x;
	shl.b32 	%r30377, %r30376, 11;
	mov.u32 	%r30378, %tid.x;
	and.b32  	%r30379, %r30378, 31;
	or.b32  	%r30380, %r30377, %r30379;
	shl.b32 	%r30381, %r30378, 3;
	and.b32  	%r30382, %r30381, 7936;
	add.s32 	%r30383, %r54317, %r30382;
	add.s32 	%r30384, %r30380, %r30383;
	setp.ge.s32 	%p309, %r30384, %r52737;
	mov.b32 	%r54979, 0;
	mov.u32 	%r54980, %r54979;
	mov.u32 	%r54981, %r54979;
	mov.u32 	%r54982, %r54979;
	@%p309 bra 	$L__BB4_406;
	ld.param.u64 	%rd887, [fused_batch_pir_kernel_optimized_16_param_1];
	cvta.to.global.u64 	%rd402, %rd887;
	ld.global.u8 	%rs568, [%rd402+13193];
	max.u16 	%rs198, %rs568, 11;
	cvt.u32.u16 	%r30385, %rs198;
	ld.shared.u32 	%r54982, [s_mem+197916];
	ld.shared.v4.u32 	{%r54981, %r54980, %r54979, %r30386}, [s_mem+197920];
	mov.b64 	%rd403, {%r54979, %r30386};
	shr.u64 	%rd404, %rd403, 32;
	cvt.u16.u64 	%rs822, %rd404;
	cvt.u32.u16 	%r3062, %rs568;
	sub.s32 	%r30387, %r3062, %r30385;
	add.s32 	%r30388, %r30387, 11;
	setp.lt.s32 	%p310, %r30388, 1;
	@%p310 bra 	$L__BB4_398;
	mov.b32 	%r54970, 0;
	mov.u16 	%rs820, %rs822;
$L__BB4_395:
	.pragma "nounroll";
	ld.const.u32 	%r30390, [CHACHA_CONSTANTS];
	add.s32 	%r30391, %r30390, %r54982;
	shf.l.wrap.b32 	%r30392, %r30391, %r30391, 16;
	add.s32 	%r30393, %r54982, %r30392;
	xor.b32  	%r30394, %r54982, %r30393;
	shf.l.wrap.b32 	%r30395, %r30394, %r30394, 12;
	add.s32 	%r30396, %r30391, %r30395;
	xor.b32  	%r30397, %r30392, %r30396;
	shf.l.wrap.b32 	%r30398, %r30397, %r30397, 8;
	add.s32 	%r30399, %r30393, %r30398;
	xor.b32  	%r30400, %r30395, %r30399;
	shf.l.wrap.b32 	%r30401, %r30400, %r30400, 7;
	ld.const.u32 	%r30402, [CHACHA_CONSTANTS+4];
	add.s32 	%r30403, %r30402, %r54981;
	shf.l.wrap.b32 	%r30404, %r30403, %r30403, 16;
	add.s32 	%r30405, %r54981, %r30404;
	xor.b32  	%r30406, %r54981, %r30405;
	shf.l.wrap.b32 	%r30407, %r30406, %r30406, 12;
	add.s32 	%r30408, %r30403, %r30407;
	xor.b32  	%r30409, %r30404, %r30408;
	shf.l.wrap.b32 	%r30410, %r30409, %r30409, 8;
	add.s32 	%r30411, %r30405, %r30410;
	xor.b32  	%r30412, %r30407, %r30411;
	shf.l.wrap.b32 	%r30413, %r30412, %r30412, 7;
	ld.const.u32 	%r30414, [CHACHA_CONSTANTS+8];
	add.s32 	%r30415, %r30414, %r54980;
	shf.l.wrap.b32 	%r30416, %r30415, %r30415, 16;
	add.s32 	%r30417, %r54980, %r30416;
	xor.b32  	%r30418, %r54980, %r30417;
	shf.l.wrap.b32 	%r30419, %r30418, %r30418, 12;
	add.s32 	%r30420, %r30415, %r30419;
	xor.b32  	%r30421, %r30416, %r30420;
	shf.l.wrap.b32 	%r30422, %r30421, %r30421, 8;
	add.s32 	%r30423, %r30417, %r30422;
	xor.b32  	%r30424, %r30419, %r30423;
	shf.l.wrap.b32 	%r30425, %r30424, %r30424, 7;
	ld.const.u32 	%r30426, [CHACHA_CONSTANTS+12];
	add.s32 	%r30427, %r30426, %r54979;
	shf.l.wrap.b32 	%r30428, %r30427, %r30427, 16;
	add.s32 	%r30429, %r54979, %r30428;
	xor.b32  	%r30430, %r54979, %r30429;
	shf.l.wrap.b32 	%r30431, %r30430, %r30430, 12;
	add.s32 	%r30432, %r30427, %r30431;
	xor.b32  	%r30433, %r30428, %r30432;
	shf.l.wrap.b32 	%r30434, %r30433, %r30433, 8;
	add.s32 	%r30435, %r30429, %r30434;
	xor.b32  	%r30436, %r30431, %r30435;
	shf.l.wrap.b32 	%r30437, %r30436, %r30436, 7;
	add.s32 	%r30438, %r30396, %r30413;
	xor.b32  	%r30439, %r30434, %r30438;
	shf.l.wrap.b32 	%r30440, %r30439, %r30439, 16;
	add.s32 	%r30441, %r30423, %r30440;
	xor.b32  	%r30442, %r30413, %r30441;
	shf.l.wrap.b32 	%r30443, %r30442, %r30442, 12;
	add.s32 	%r30444, %r30438, %r30443;
	xor.b32  	%r30445, %r30440, %r30444;
	shf.l.wrap.b32 	%r30446, %r30445, %r30445, 8;
	add.s32 	%r30447, %r30441, %r30446;
	xor.b32  	%r30448, %r30443, %r30447;
	shf.l.wrap.b32 	%r30449, %r30448, %r30448, 7;
	add.s32 	%r30450, %r30408, %r30425;
	xor.b32  	%r30451, %r30398, %r30450;
	shf.l.wrap.b32 	%r30452, %r30451, %r30451, 16;
	add.s32 	%r30453, %r30435, %r30452;
	xor.b32  	%r30454, %r30425, %r30453;
	shf.l.wrap.b32 	%r30455, %r30454, %r30454, 12;
	add.s32 	%r30456, %r30450, %r30455;
	xor.b32  	%r30457, %r30452, %r30456;
	shf.l.wrap.b32 	%r30458, %r30457, %r30457, 8;
	add.s32 	%r30459, %r30453, %r30458;
	xor.b32  	%r30460, %r30455, %r30459;
	shf.l.wrap.b32 	%r30461, %r30460, %r30460, 7;
	add.s32 	%r30462, %r30420, %r30437;
	xor.b32  	%r30463, %r30410, %r30462;
	shf.l.wrap.b32 	%r30464, %r30463, %r30463, 16;
	add.s32 	%r30465, %r30399, %r30464;
	xor.b32  	%r30466, %r30437, %r30465;
	shf.l.wrap.b32 	%r30467, %r30466, %r30466, 12;
	add.s32 	%r30468, %r30462, %r30467;
	xor.b32  	%r30469, %r30464, %r30468;
	shf.l.wrap.b32 	%r30470, %r30469, %r30469, 8;
	add.s32 	%r30471, %r30465, %r30470;
	xor.b32  	%r30472, %r30467, %r30471;
	shf.l.wrap.b32 	%r30473, %r30472, %r30472, 7;
	add.s32 	%r30474, %r30432, %r30401;
	xor.b32  	%r30475, %r30422, %r30474;
	shf.l.wrap.b32 	%r30476, %r30475, %r30475, 16;
	add.s32 	%r30477, %r30411, %r30476;
	xor.b32  	%r30478, %r30401, %r30477;
	shf.l.wrap.b32 	%r30479, %r30478, %r30478, 12;
	add.s32 	%r30480, %r30474, %r30479;
	xor.b32  	%r30481, %r30476, %r30480;
	shf.l.wrap.b32 	%r30482, %r30481, %r30481, 8;
	add.s32 	%r30483, %r30477, %r30482;
	xor.b32  	%r30484, %r30479, %r30483;
	shf.l.wrap.b32 	%r30485, %r30484, %r30484, 7;
	add.s32 	%r30486, %r30444, %r30485;
	xor.b32  	%r30487, %r30458, %r30486;
	shf.l.wrap.b32 	%r30488, %r30487, %r30487, 16;
	add.s32 	%r30489, %r30471, %r30488;
	xor.b32  	%r30490, %r30485, %r30489;
	shf.l.wrap.b32 	%r30491, %r30490, %r30490, 12;
	add.s32 	%r30492, %r30486, %r30491;
	xor.b32  	%r30493, %r30488, %r30492;
	shf.l.wrap.b32 	%r30494, %r30493, %r30493, 8;
	add.s32 	%r30495, %r30489, %r30494;
	xor.b32  	%r30496, %r30491, %r30495;
	shf.l.wrap.b32 	%r30497, %r30496, %r30496, 7;
	add.s32 	%r30498, %r30456, %r30449;
	xor.b32  	%r30499, %r30470, %r30498;
	shf.l.wrap.b32 	%r30500, %r30499, %r30499, 16;
	add.s32 	%r30501, %r30483, %r30500;
	xor.b32  	%r30502, %r30449, %r30501;
	shf.l.wrap.b32 	%r30503, %r30502, %r30502, 12;
	add.s32 	%r30504, %r30498, %r30503;
	xor.b32  	%r30505, %r30500, %r30504;
	shf.l.wrap.b32 	%r30506, %r30505, %r30505, 8;
	add.s32 	%r30507, %r30501, %r30506;
	xor.b32  	%r30508, %r30503, %r30507;
	shf.l.wrap.b32 	%r30509, %r30508, %r30508, 7;
	add.s32 	%r30510, %r30468, %r30461;
	xor.b32  	%r30511, %r30482, %r30510;
	shf.l.wrap.b32 	%r30512, %r30511, %r30511, 16;
	add.s32 	%r30513, %r30447, %r30512;
	xor.b32  	%r30514, %r30461, %r30513;
	shf.l.wrap.b32 	%r30515, %r30514, %r30514, 12;
	add.s32 	%r30516, %r30510, %r30515;
	xor.b32  	%r30517, %r30512, %r30516;
	shf.l.wrap.b32 	%r30518, %r30517, %r30517, 8;
	add.s32 	%r30519, %r30513, %r30518;
	xor.b32  	%r30520, %r30515, %r30519;
	shf.l.wrap.b32 	%r30521, %r30520, %r30520, 7;
	add.s32 	%r30522, %r30480, %r30473;
	xor.b32  	%r30523, %r30446, %r30522;
	shf.l.wrap.b32 	%r30524, %r30523, %r30523, 16;
	add.s32 	%r30525, %r30459, %r30524;
	xor.b32  	%r30526, %r30473, %r30525;
	shf.l.wrap.b32 	%r30527, %r30526, %r30526, 12;
	add.s32 	%r30528, %r30522, %r30527;
	xor.b32  	%r30529, %r30524, %r30528;
	shf.l.wrap.b32 	%r30530, %r30529, %r30529, 8;
	add.s32 	%r30531, %r30525, %r30530;
	xor.b32  	%r30532, %r30527, %r30531;
	shf.l.wrap.b32 	%r30533, %r30532, %r30532, 7;
	add.s32 	%r30534, %r30492, %r30509;
	xor.b32  	%r30535, %r30530, %r30534;
	shf.l.wrap.b32 	%r30536, %r30535, %r30535, 16;
	add.s32 	%r30537, %r30519, %r30536;
	xor.b32  	%r30538, %r30509, %r30537;
	shf.l.wrap.b32 	%r30539, %r30538, %r30538, 12;
	add.s32 	%r30540, %r30534, %r30539;
	xor.b32  	%r30541, %r30536, %r30540;
	shf.l.wrap.b32 	%r30542, %r30541, %r30541, 8;
	add.s32 	%r30543, %r30537, %r30542;
	xor.b32  	%r30544, %r30539, %r30543;
	shf.l.wrap.b32 	%r30545, %r30544, %r30544, 7;
	add.s32 	%r30546, %r30504, %r30521;
	xor.b32  	%r30547, %r30494, %r30546;
	shf.l.wrap.b32 	%r30548, %r30547, %r30547, 16;
	add.s32 	%r30549, %r30531, %r30548;
	xor.b32  	%r30550, %r30521, %r30549;
	shf.l.wrap.b32 	%r30551, %r30550, %r30550, 12;
	add.s32 	%r30552, %r30546, %r30551;
	xor.b32  	%r30553, %r30548, %r30552;
	shf.l.wrap.b32 	%r30554, %r30553, %r30553, 8;
	add.s32 	%r30555, %r30549, %r30554;
	xor.b32  	%r30556, %r30551, %r30555;
	shf.l.wrap.b32 	%r30557, %r30556, %r30556, 7;
	add.s32 	%r30558, %r30516, %r30533;
	xor.b32  	%r30559, %r30506, %r30558;
	shf.l.wrap.b32 	%r30560, %r30559, %r30559, 16;
	add.s32 	%r30561, %r30495, %r30560;
	xor.b32  	%r30562, %r30533, %r30561;
	shf.l.wrap.b32 	%r30563, %r30562, %r30562, 12;
	add.s32 	%r30564, %r30558, %r30563;
	xor.b32  	%r30565, %r30560, %r30564;
	shf.l.wrap.b32 	%r30566, %r30565, %r30565, 8;
	add.s32 	%r30567, %r30561, %r30566;
	xor.b32  	%r30568, %r30563, %r30567;
	shf.l.wrap.b32 	%r30569, %r30568, %r30568, 7;
	add.s32 	%r30570, %r30528, %r30497;
	xor.b32  	%r30571, %r30518, %r30570;
	shf.l.wrap.b32 	%r30572, %r30571, %r30571, 16;
	add.s32 	%r30573, %r30507, %r30572;
	xor.b32  	%r30574, %r30497, %r30573;
	shf.l.wrap.b32 	%r30575, %r30574, %r30574, 12;
	add.s32 	%r30576, %r30570, %r30575;
	xor.b32  	%r30577, %r30572, %r30576;
	shf.l.wrap.b32 	%r30578, %r30577, %r30577, 8;
	add.s32 	%r30579, %r30573, %r30578;
	xor.b32  	%r30580, %r30575, %r30579;
	shf.l.wrap.b32 	%r30581, %r30580, %r30580, 7;
	add.s32 	%r30582, %r30540, %r30581;
	xor.b32  	%r30583, %r30554, %r30582;
	shf.l.wrap.b32 	%r30584, %r30583, %r30583, 16;
	add.s32 	%r30585, %r30567, %r30584;
	xor.b32  	%r30586, %r30581, %r30585;
	shf.l.wrap.b32 	%r30587, %r30586, %r30586, 12;
	add.s32 	%r30588, %r30582, %r30587;
	xor.b32  	%r30589, %r30584, %r30588;
	shf.l.wrap.b32 	%r30590, %r30589, %r30589, 8;
	add.s32 	%r30591, %r30585, %r30590;
	xor.b32  	%r30592, %r30587, %r30591;
	shf.l.wrap.b32 	%r30593, %r30592, %r30592, 7;
	add.s32 	%r30594, %r30552, %r30545;
	xor.b32  	%r30595, %r30566, %r30594;
	shf.l.wrap.b32 	%r30596, %r30595, %r30595, 16;
	add.s32 	%r30597, %r30579, %r30596;
	xor.b32  	%r30598, %r30545, %r30597;
	shf.l.wrap.b32 	%r30599, %r30598, %r30598, 12;
	add.s32 	%r30600, %r30594, %r30599;
	xor.b32  	%r30601, %r30596, %r30600;
	shf.l.wrap.b32 	%r30602, %r30601, %r30601, 8;
	add.s32 	%r30603, %r30597, %r30602;
	xor.b32  	%r30604, %r30599, %r30603;
	shf.l.wrap.b32 	%r30605, %r30604, %r30604, 7;
	add.s32 	%r30606, %r30564, %r30557;
	xor.b32  	%r30607, %r30578, %r30606;
	shf.l.wrap.b32 	%r30608, %r30607, %r30607, 16;
	add.s32 	%r30609, %r30543, %r30608;
	xor.b32  	%r30610, %r30557, %r30609;
	shf.l.wrap.b32 	%r30611, %r30610, %r30610, 12;
	add.s32 	%r30612, %r30606, %r30611;
	xor.b32  	%r30613, %r30608, %r30612;
	shf.l.wrap.b32 	%r30614, %r30613, %r30613, 8;
	add.s32 	%r30615, %r30609, %r30614;
	xor.b32  	%r30616, %r30611, %r30615;
	shf.l.wrap.b32 	%r30617, %r30616, %r30616, 7;
	add.s32 	%r30618, %r30576, %r30569;
	xor.b32  	%r30619, %r30542, %r30618;
	shf.l.wrap.b32 	%r30620, %r30619, %r30619, 16;
	add.s32 	%r30621, %r30555, %r30620;
	xor.b32  	%r30622, %r30569, %r30621;
	shf.l.wrap.b32 	%r30623, %r30622, %r30622, 12;
	add.s32 	%r30624, %r30618, %r30623;
	xor.b32  	%r30625, %r30620, %r30624;
	shf.l.wrap.b32 	%r30626, %r30625, %r30625, 8;
	add.s32 	%r30627, %r30621, %r30626;
	xor.b32  	%r30628, %r30623, %r30627;
	shf.l.wrap.b32 	%r30629, %r30628, %r30628, 7;
	add.s32 	%r30630, %r30588, %r30605;
	xor.b32  	%r30631, %r30626, %r30630;
	shf.l.wrap.b32 	%r30632, %r30631, %r30631, 16;
	add.s32 	%r30633, %r30615, %r30632;
	xor.b32  	%r30634, %r30605, %r30633;
	shf.l.wrap.b32 	%r30635, %r30634, %r30634, 12;
	add.s32 	%r30636, %r30630, %r30635;
	xor.b32  	%r30637, %r30632, %r30636;
	shf.l.wrap.b32 	%r30638, %r30637, %r30637, 8;
	add.s32 	%r30639, %r30633, %r30638;
	xor.b32  	%r30640, %r30635, %r30639;
	shf.l.wrap.b32 	%r30641, %r30640, %r30640, 7;
	add.s32 	%r30642, %r30600, %r30617;
	xor.b32  	%r30643, %r30590, %r30642;
	shf.l.wrap.b32 	%r30644, %r30643, %r30643, 16;
	add.s32 	%r30645, %r30627, %r30644;
	xor.b32  	%r30646, %r30617, %r30645;
	shf.l.wrap.b32 	%r30647, %r30646, %r30646, 12;
	add.s32 	%r30648, %r30642, %r30647;
	xor.b32  	%r30649, %r30644, %r30648;
	shf.l.wrap.b32 	%r30650, %r30649, %r30649, 8;
	add.s32 	%r30651, %r30645, %r30650;
	xor.b32  	%r30652, %r30647, %r30651;
	shf.l.wrap.b32 	%r30653, %r30652, %r30652, 7;
	add.s32 	%r30654, %r30612, %r30629;
	xor.b32  	%r30655, %r30602, %r30654;
	shf.l.wrap.b32 	%r30656, %r30655, %r30655, 16;
	add.s32 	%r30657, %r30591, %r30656;
	xor.b32  	%r30658, %r30629, %r30657;
	shf.l.wrap.b32 	%r30659, %r30658, %r30658, 12;
	add.s32 	%r30660, %r30654, %r30659;
	xor.b32  	%r30661, %r30656, %r30660;
	shf.l.wrap.b32 	%r30662, %r30661, %r30661, 8;
	add.s32 	%r30663, %r30657, %r30662;
	xor.b32  	%r30664, %r30659, %r30663;
	shf.l.wrap.b32 	%r30665, %r30664, %r30664, 7;
	add.s32 	%r30666, %r30624, %r30593;
	xor.b32  	%r30667, %r30614, %r30666;
	shf.l.wrap.b32 	%r30668, %r30667, %r30667, 16;
	add.s32 	%r30669, %r30603, %r30668;
	xor.b32  	%r30670, %r30593, %r30669;
	shf.l.wrap.b32 	%r30671, %r30670, %r30670, 12;
	add.s32 	%r30672, %r30666, %r30671;
	xor.b32  	%r30673, %r30668, %r30672;
	shf.l.wrap.b32 	%r30674, %r30673, %r30673, 8;
	add.s32 	%r30675, %r30669, %r30674;
	xor.b32  	%r30676, %r30671, %r30675;
	shf.l.wrap.b32 	%r30677, %r30676, %r30676, 7;
	add.s32 	%r30678, %r30636, %r30677;
	xor.b32  	%r30679, %r30650, %r30678;
	shf.l.wrap.b32 	%r30680, %r30679, %r30679, 16;
	add.s32 	%r30681, %r30663, %r30680;
	xor.b32  	%r30682, %r30677, %r30681;
	shf.l.wrap.b32 	%r30683, %r30682, %r30682, 12;
	add.s32 	%r30684, %r30678, %r30683;
	xor.b32  	%r30685, %r30680, %r30684;
	shf.l.wrap.b32 	%r30686, %r30685, %r30685, 8;
	add.s32 	%r30687, %r30681, %r30686;
	xor.b32  	%r30688, %r30683, %r30687;
	shf.l.wrap.b32 	%r30689, %r30688, %r30688, 7;
	add.s32 	%r30690, %r30648, %r30641;
	xor.b32  	%r30691, %r30662, %r30690;
	shf.l.wrap.b32 	%r30692, %r30691, %r30691, 16;
	add.s32 	%r30693, %r30675, %r30692;
	xor.b32  	%r30694, %r30641, %r30693;
	shf.l.wrap.b32 	%r30695, %r30694, %r30694, 12;
	add.s32 	%r30696, %r30690, %r30695;
	xor.b32  	%r30697, %r30692, %r30696;
	shf.l.wrap.b32 	%r30698, %r30697, %r30697, 8;
	add.s32 	%r30699, %r30693, %r30698;
	xor.b32  	%r30700, %r30695, %r30699;
	shf.l.wrap.b32 	%r30701, %r30700, %r30700, 7;
	add.s32 	%r30702, %r30660, %r30653;
	xor.b32  	%r30703, %r30674, %r30702;
	shf.l.wrap.b32 	%r30704, %r30703, %r30703, 16;
	add.s32 	%r30705, %r30639, %r30704;
	xor.b32  	%r30706, %r30653, %r30705;
	shf.l.wrap.b32 	%r30707, %r30706, %r30706, 12;
	add.s32 	%r30708, %r30702, %r30707;
	xor.b32  	%r30709, %r30704, %r30708;
	shf.l.wrap.b32 	%r30710, %r30709, %r30709, 8;
	add.s32 	%r30711, %r30705, %r30710;
	xor.b32  	%r30712, %r30707, %r30711;
	shf.l.wrap.b32 	%r30713, %r30712, %r30712, 7;
	add.s32 	%r30714, %r30672, %r30665;
	xor.b32  	%r30715, %r30638, %r30714;
	shf.l.wrap.b32 	%r30716, %r30715, %r30715, 16;
	add.s32 	%r30717, %r30651, %r30716;
	xor.b32  	%r30718, %r30665, %r30717;
	shf.l.wrap.b32 	%r30719, %r30718, %r30718, 12;
	add.s32 	%r30720, %r30714, %r30719;
	xor.b32  	%r30721, %r30716, %r30720;
	shf.l.wrap.b32 	%r30722, %r30721, %r30721, 8;
	add.s32 	%r30723, %r30717, %r30722;
	xor.b32  	%r30724, %r30719, %r30723;
	shf.l.wrap.b32 	%r30725, %r30724, %r30724, 7;
	add.s32 	%r30726, %r30684, %r30701;
	xor.b32  	%r30727, %r30722, %r30726;
	shf.l.wrap.b32 	%r30728, %r30727, %r30727, 16;
	add.s32 	%r30729, %r30711, %r30728;
	xor.b32  	%r30730, %r30701, %r30729;
	shf.l.wrap.b32 	%r30731, %r30730, %r30730, 12;
	add.s32 	%r30732, %r30726, %r30731;
	xor.b32  	%r30733, %r30728, %r30732;
	shf.l.wrap.b32 	%r30734, %r30733, %r30733, 8;
	add.s32 	%r30735, %r30729, %r30734;
	xor.b32  	%r30736, %r30731, %r30735;
	shf.l.wrap.b32 	%r30737, %r30736, %r30736, 7;
	add.s32 	%r30738, %r30696, %r30713;
	xor.b32  	%r30739, %r30686, %r30738;
	shf.l.wrap.b32 	%r30740, %r30739, %r30739, 16;
	add.s32 	%r30741, %r30723, %r30740;
	xor.b32  	%r30742, %r30713, %r30741;
	shf.l.wrap.b32 	%r30743, %r30742, %r30742, 12;
	add.s32 	%r30744, %r30738, %r30743;
	xor.b32  	%r30745, %r30740, %r30744;
	shf.l.wrap.b32 	%r30746, %r30745, %r30745, 8;
	add.s32 	%r30747, %r30741, %r30746;
	xor.b32  	%r30748, %r30743, %r30747;
	shf.l.wrap.b32 	%r30749, %r30748, %r30748, 7;
	add.s32 	%r30750, %r30708, %r30725;
	xor.b32  	%r30751, %r30698, %r30750;
	shf.l.wrap.b32 	%r30752, %r30751, %r30751, 16;
	add.s32 	%r30753, %r30687, %r30752;
	xor.b32  	%r30754, %r30725, %r30753;
	shf.l.wrap.b32 	%r30755, %r30754, %r30754, 12;
	add.s32 	%r30756, %r30750, %r30755;
	xor.b32  	%r30757, %r30752, %r30756;
	shf.l.wrap.b32 	%r30758, %r30757, %r30757, 8;
	add.s32 	%r30759, %r30753, %r30758;
	xor.b32  	%r30760, %r30755, %r30759;
	shf.l.wrap.b32 	%r30761, %r30760, %r30760, 7;
	add.s32 	%r30762, %r30720, %r30689;
	xor.b32  	%r30763, %r30710, %r30762;
	shf.l.wrap.b32 	%r30764, %r30763, %r30763, 16;
	add.s32 	%r30765, %r30699, %r30764;
	xor.b32  	%r30766, %r30689, %r30765;
	shf.l.wrap.b32 	%r30767, %r30766, %r30766, 12;
	add.s32 	%r30768, %r30762, %r30767;
	xor.b32  	%r30769, %r30764, %r30768;
	shf.l.wrap.b32 	%r30770, %r30769, %r30769, 8;
	add.s32 	%r30771, %r30765, %r30770;
	xor.b32  	%r30772, %r30767, %r30771;
	shf.l.wrap.b32 	%r30773, %r30772, %r30772, 7;
	add.s32 	%r54974, %r30390, %r30732;
	add.s32 	%r54975, %r54982, %r30773;
	add.s32 	%r54973, %r30402, %r30744;
	add.s32 	%r54976, %r54981, %r30737;
	add.s32 	%r54972, %r30414, %r30756;
	add.s32 	%r54977, %r54980, %r30749;
	add.s32 	%r54971, %r30426, %r30768;
	add.s32 	%r54978, %r54979, %r30761;
	xor.b32  	%r30774, %r30391, 1;
	shf.l.wrap.b32 	%r30775, %r30391, %r30774, 16;
	add.s32 	%r30776, %r54982, %r30775;
	xor.b32  	%r30777, %r54982, %r30776;
	shf.l.wrap.b32 	%r30778, %r30777, %r30777, 12;
	add.s32 	%r30779, %r30391, %r30778;
	xor.b32  	%r30780, %r30775, %r30779;
	shf.l.wrap.b32 	%r30781, %r30780, %r30780, 8;
	add.s32 	%r30782, %r30776, %r30781;
	xor.b32  	%r30783, %r30778, %r30782;
	shf.l.wrap.b32 	%r30784, %r30783, %r30783, 7;
	add.s32 	%r30785, %r30779, %r30413;
	xor.b32  	%r30786, %r30434, %r30785;
	shf.l.wrap.b32 	%r30787, %r30786, %r30786, 16;
	add.s32 	%r30788, %r30423, %r30787;
	xor.b32  	%r30789, %r30413, %r30788;
	shf.l.wrap.b32 	%r30790, %r30789, %r30789, 12;
	add.s32 	%r30791, %r30785, %r30790;
	xor.b32  	%r30792, %r30787, %r30791;
	shf.l.wrap.b32 	%r30793, %r30792, %r30792, 8;
	add.s32 	%r30794, %r30788, %r30793;
	xor.b32  	%r30795, %r30790, %r30794;
	shf.l.wrap.b32 	%r30796, %r30795, %r30795, 7;
	xor.b32  	%r30797, %r30781, %r30450;
	shf.l.wrap.b32 	%r30798, %r30797, %r30797, 16;
	add.s32 	%r30799, %r30435, %r30798;
	xor.b32  	%r30800, %r30425, %r30799;
	shf.l.wrap.b32 	%r30801, %r30800, %r30800, 12;
	add.s32 	%r30802, %r30450, %r30801;
	xor.b32  	%r30803, %r30798, %r30802;
	shf.l.wrap.b32 	%r30804, %r30803, %r30803, 8;
	add.s32 	%r30805, %r30799, %r30804;
	xor.b32  	%r30806, %r30801, %r30805;
	shf.l.wrap.b32 	%r30807, %r30806, %r30806, 7;
	add.s32 	%r30808, %r30782, %r30464;
	xor.b32  	%r30809, %r30437, %r30808;
	shf.l.wrap.b32 	%r30810, %r30809, %r30809, 12;
	add.s32 	%r30811, %r30462, %r30810;
	xor.b32  	%r30812, %r30464, %r30811;
	shf.l.wrap.b32 	%r30813, %r30812, %r30812, 8;
	add.s32 	%r30814, %r30808, %r30813;
	xor.b32  	%r30815, %r30810, %r30814;
	shf.l.wrap.b32 	%r30816, %r30815, %r30815, 7;
	add.s32 	%r30817, %r30432, %r30784;
	xor.b32  	%r30818, %r30422, %r30817;
	shf.l.wrap.b32 	%r30819, %r30818, %r30818, 16;
	add.s32 	%r30820, %r30411, %r30819;
	xor.b32  	%r30821, %r30784, %r30820;
	shf.l.wrap.b32 	%r30822, %r30821, %r30821, 12;
	add.s32 	%r30823, %r30817, %r30822;
	xor.b32  	%r30824, %r30819, %r30823;
	shf.l.wrap.b32 	%r30825, %r30824, %r30824, 8;
	add.s32 	%r30826, %r30820, %r30825;
	xor.b32  	%r30827, %r30822, %r30826;
	shf.l.wrap.b32 	%r30828, %r30827, %r30827, 7;
	add.s32 	%r30829, %r30791, %r30828;
	xor.b32  	%r30830, %r30804, %r30829;
	shf.l.wrap.b32 	%r30831, %r30830, %r30830, 16;
	add.s32 	%r30832, %r30814, %r30831;
	xor.b32  	%r30833, %r30828, %r30832;
	shf.l.wrap.b32 	%r30834, %r30833, %r30833, 12;
	add.s32 	%r30835, %r30829, %r30834;
	xor.b32  	%r30836, %r30831, %r30835;
	shf.l.wrap.b32 	%r30837, %r30836, %r30836, 8;
	add.s32 	%r30838, %r30832, %r30837;
	xor.b32  	%r30839, %r30834, %r30838;
	shf.l.wrap.b32 	%r30840, %r30839, %r30839, 7;
	add.s32 	%r30841, %r30802, %r30796;
	xor.b32  	%r30842, %r30813, %r30841;
	shf.l.wrap.b32 	%r30843, %r30842, %r30842, 16;
	add.s32 	%r30844, %r30826, %r30843;
	xor.b32  	%r30845, %r30796, %r30844;
	shf.l.wrap.b32 	%r30846, %r30845, %r30845, 12;
	add.s32 	%r30847, %r30841, %r30846;
	xor.b32  	%r30848, %r30843, %r30847;
	shf.l.wrap.b32 	%r30849, %r30848, %r30848, 8;
	add.s32 	%r30850, %r30844, %r30849;
	xor.b32  	%r30851, %r30846, %r30850;
	shf.l.wrap.b32 	%r30852, %r30851, %r30851, 7;
	add.s32 	%r30853, %r30811, %r30807;
	xor.b32  	%r30854, %r30825, %r30853;
	shf.l.wrap.b32 	%r30855, %r30854, %r30854, 16;
	add.s32 	%r30856, %r30794, %r30855;
	xor.b32  	%r30857, %r30807, %r30856;
	shf.l.wrap.b32 	%r30858, %r30857, %r30857, 12;
	add.s32 	%r30859, %r30853, %r30858;
	xor.b32  	%r30860, %r30855, %r30859;
	shf.l.wrap.b32 	%r30861, %r30860, %r30860, 8;
	add.s32 	%r30862, %r30856, %r30861;
	xor.b32  	%r30863, %r30858, %r30862;
	shf.l.wrap.b32 	%r30864, %r30863, %r30863, 7;
	add.s32 	%r30865, %r30823, %r30816;
	xor.b32  	%r30866, %r30793, %r30865;
	shf.l.wrap.b32 	%r30867, %r30866, %r30866, 16;
	add.s32 	%r30868, %r30805, %r30867;
	xor.b32  	%r30869, %r30816, %r30868;
	shf.l.wrap.b32 	%r30870, %r30869, %r30869, 12;
	add.s32 	%r30871, %r30865, %r30870;
	xor.b32  	%r30872, %r30867, %r30871;
	shf.l.wrap.b32 	%r30873, %r30872, %r30872, 8;
	add.s32 	%r30874, %r30868, %r30873;
	xor.b32  	%r30875, %r30870, %r30874;
	shf.l.wrap.b32 	%r30876, %r30875, %r30875, 7;
	add.s32 	%r30877, %r30835, %r30852;
	xor.b32  	%r30878, %r30873, %r30877;
	shf.l.wrap.b32 	%r30879, %r30878, %r30878, 16;
	add.s32 	%r30880, %r30862, %r30879;
	xor.b32  	%r30881, %r30852, %r30880;
	shf.l.wrap.b32 	%r30882, %r30881, %r30881, 12;
	add.s32 	%r30883, %r30877, %r30882;
	xor.b32  	%r30884, %r30879, %r30883;
	shf.l.wrap.b32 	%r30885, %r30884, %r30884, 8;
	add.s32 	%r30886, %r30880, %r30885;
	xor.b32  	%r30887, %r30882, %r30886;
	shf.l.wrap.b32 	%r30888, %r30887, %r30887, 7;
	add.s32 	%r30889, %r30847, %r30864;
	xor.b32  	%r30890, %r30837, %r30889;
	shf.l.wrap.b32 	%r30891, %r30890, %r30890, 16;
	add.s32 	%r30892, %r30874, %r30891;
	xor.b32  	%r30893, %r30864, %r30892;
	shf.l.wrap.b32 	%r30894, %r30893, %r30893, 12;
	add.s32 	%r30895, %r30889, %r30894;
	xor.b32  	%r30896, %r30891, %r30895;
	shf.l.wrap.b32 	%r30897, %r30896, %r30896, 8;
	add.s32 	%r30898, %r30892, %r30897;
	xor.b32  	%r30899, %r30894, %r30898;
	shf.l.wrap.b32 	%r30900, %r30899, %r30899, 7;
	add.s32 	%r30901, %r30859, %r30876;
	xor.b32  	%r30902, %r30849, %r30901;
	shf.l.wrap.b32 	%r30903, %r30902, %r30902, 16;
	add.s32 	%r30904, %r30838, %r30903;
	xor.b32  	%r30905, %r30876, %r30904;
	shf.l.wrap.b32 	%r30906, %r30905, %r30905, 12;
	add.s32 	%r30907, %r30901, %r30906;
	xor.b32  	%r30908, %r30903, %r30907;
	shf.l.wrap.b32 	%r30909, %r30908, %r30908, 8;
	add.s32 	%r30910, %r30904, %r30909;
	xor.b32  	%r30911, %r30906, %r30910;
	shf.l.wrap.b32 	%r30912, %r30911, %r30911, 7;
	add.s32 	%r30913, %r30871, %r30840;
	xor.b32  	%r30914, %r30861, %r30913;
	shf.l.wrap.b32 	%r30915, %r30914, %r30914, 16;
	add.s32 	%r30916, %r30850, %r30915;
	xor.b32  	%r30917, %r30840, %r30916;
	shf.l.wrap.b32 	%r30918, %r30917, %r30917, 12;
	add.s32 	%r30919, %r30913, %r30918;
	xor.b32  	%r30920, %r30915, %r30919;
	shf.l.wrap.b32 	%r30921, %r30920, %r30920, 8;
	add.s32 	%r30922, %r30916, %r30921;
	xor.b32  	%r30923, %r30918, %r30922;
	shf.l.wrap.b32 	%r30924, %r30923, %r30923, 7;
	add.s32 	%r30925, %r30883, %r30924;
	xor.b32  	%r30926, %r30897, %r30925;
	shf.l.wrap.b32 	%r30927, %r30926, %r30926, 16;
	add.s32 	%r30928, %r30910, %r30927;
	xor.b32  	%r30929, %r30924, %r30928;
	shf.l.wrap.b32 	%r30930, %r30929, %r30929, 12;
	add.s32 	%r30931, %r30925, %r30930;
	xor.b32  	%r30932, %r30927, %r30931;
	shf.l.wrap.b32 	%r30933, %r30932, %r30932, 8;
	add.s32 	%r30934, %r30928, %r30933;
	xor.b32  	%r30935, %r30930, %r30934;
	shf.l.wrap.b32 	%r30936, %r30935, %r30935, 7;
	add.s32 	%r30937, %r30895, %r30888;
	xor.b32  	%r30938, %r30909, %r30937;
	shf.l.wrap.b32 	%r30939, %r30938, %r30938, 16;
	add.s32 	%r30940, %r30922, %r30939;
	xor.b32  	%r30941, %r30888, %r30940;
	shf.l.wrap.b32 	%r30942, %r30941, %r30941, 12;
	add.s32 	%r30943, %r30937, %r30942;
	xor.b32  	%r30944, %r30939, %r30943;
	shf.l.wrap.b32 	%r30945, %r30944, %r30944, 8;
	add.s32 	%r30946, %r30940, %r30945;
	xor.b32  	%r30947, %r30942, %r30946;
	shf.l.wrap.b32 	%r30948, %r30947, %r30947, 7;
	add.s32 	%r30949, %r30907, %r30900;
	xor.b32  	%r30950, %r30921, %r30949;
	shf.l.wrap.b32 	%r30951, %r30950, %r30950, 16;
	add.s32 	%r30952, %r30886, %r30951;
	xor.b32  	%r30953, %r30900, %r30952;
	shf.l.wrap.b32 	%r30954, %r30953, %r30953, 12;
	add.s32 	%r30955, %r30949, %r30954;
	xor.b32  	%r30956, %r30951, %r30955;
	shf.l.wrap.b32 	%r30957, %r30956, %r30956, 8;
	add.s32 	%r30958, %r30952, %r30957;
	xor.b32  	%r30959, %r30954, %r30958;
	shf.l.wrap.b32 	%r30960, %r30959, %r30959, 7;
	add.s32 	%r30961, %r30919, %r30912;
	xor.b32  	%r30962, %r30885, %r30961;
	shf.l.wrap.b32 	%r30963, %r30962, %r30962, 16;
	add.s32 	%r30964, %r30898, %r30963;
	xor.b32  	%r30965, %r30912, %r30964;
	shf.l.wrap.b32 	%r30966, %r30965, %r30965, 12;
	add.s32 	%r30967, %r30961, %r30966;
	xor.b32  	%r30968, %r30963, %r30967;
	shf.l.wrap.b32 	%r30969, %r30968, %r30968, 8;
	add.s32 	%r30970, %r30964, %r30969;
	xor.b32  	%r30971, %r30966, %r30970;
	shf.l.wrap.b32 	%r30972, %r30971, %r30971, 7;
	add.s32 	%r30973, %r30931, %r30948;
	xor.b32  	%r30974, %r30969, %r30973;
	shf.l.wrap.b32 	%r30975, %r30974, %r30974, 16;
	add.s32 	%r30976, %r30958, %r30975;
	xor.b32  	%r30977, %r30948, %r30976;
	shf.l.wrap.b32 	%r30978, %r30977, %r30977, 12;
	add.s32 	%r30979, %r30973, %r30978;
	xor.b32  	%r30980, %r30975, %r30979;
	shf.l.wrap.b32 	%r30981, %r30980, %r30980, 8;
	add.s32 	%r30982, %r30976, %r30981;
	xor.b32  	%r30983, %r30978, %r30982;
	shf.l.wrap.b32 	%r30984, %r30983, %r30983, 7;
	add.s32 	%r30985, %r30943, %r30960;
	xor.b32  	%r30986, %r30933, %r30985;
	shf.l.wrap.b32 	%r30987, %r30986, %r30986, 16;
	add.s32 	%r30988, %r30970, %r30987;
	xor.b32  	%r30989, %r30960, %r30988;
	shf.l.wrap.b32 	%r30990, %r30989, %r30989, 12;
	add.s32 	%r30991, %r30985, %r30990;
	xor.b32  	%r30992, %r30987, %r30991;
	shf.l.wrap.b32 	%r30993, %r30992, %r30992, 8;
	add.s32 	%r30994, %r30988, %r30993;
	xor.b32  	%r30995, %r30990, %r30994;
	shf.l.wrap.b32 	%r30996, %r30995, %r30995, 7;
	add.s32 	%r30997, %r30955, %r30972;
	xor.b32  	%r30998, %r30945, %r30997;
	shf.l.wrap.b32 	%r30999, %r30998, %r30998, 16;
	add.s32 	%r31000, %r30934, %r30999;
	xor.b32  	%r31001, %r30972, %r31000;
	shf.l.wrap.b32 	%r31002, %r31001, %r31001, 12;
	add.s32 	%r31003, %r30997, %r31002;
	xor.b32  	%r31004, %r30999, %r31003;
	shf.l.wrap.b32 	%r31005, %r31004, %r31004, 8;
	add.s32 	%r31006, %r31000, %r31005;
	xor.b32  	%r31007, %r31002, %r31006;
	shf.l.wrap.b32 	%r31008, %r31007, %r31007, 7;
	add.s32 	%r31009, %r30967, %r30936;
	xor.b32  	%r31010, %r30957, %r31009;
	shf.l.wrap.b32 	%r31011, %r31010, %r31010, 16;
	add.s32 	%r31012, %r30946, %r31011;
	xor.b32  	%r31013, %r30936, %r31012;
	shf.l.wrap.b32 	%r31014, %r31013, %r31013, 12;
	add.s32 	%r31015, %r31009, %r31014;
	xor.b32  	%r31016, %r31011, %r31015;
	shf.l.wrap.b32 	%r31017, %r31016, %r31016, 8;
	add.s32 	%r31018, %r31012, %r31017;
	xor.b32  	%r31019, %r31014, %r31018;
	shf.l.wrap.b32 	%r31020, %r31019, %r31019, 7;
	add.s32 	%r31021, %r30979, %r31020;
	xor.b32  	%r31022, %r30993, %r31021;
	shf.l.wrap.b32 	%r31023, %r31022, %r31022, 16;
	add.s32 	%r31024, %r31006, %r31023;
	xor.b32  	%r31025, %r31020, %r31024;
	shf.l.wrap.b32 	%r31026, %r31025, %r31025, 12;
	add.s32 	%r31027, %r31021, %r31026;
	xor.b32  	%r31028, %r31023, %r31027;
	shf.l.wrap.b32 	%r31029, %r31028, %r31028, 8;
	add.s32 	%r31030, %r30991, %r30984;
	xor.b32  	%r31031, %r31005, %r31030;
	shf.l.wrap.b32 	%r31032, %r31031, %r31031, 16;
	add.s32 	%r31033, %r31018, %r31032;
	xor.b32  	%r31034, %r30984, %r31033;
	shf.l.wrap.b32 	%r31035, %r31034, %r31034, 12;
	add.s32 	%r31036, %r31030, %r31035;
	xor.b32  	%r31037, %r31032, %r31036;
	shf.l.wrap.b32 	%r31038, %r31037, %r31037, 8;
	add.s32 	%r31039, %r31033, %r31038;
	xor.b32  	%r31040, %r31035, %r31039;
	shf.l.wrap.b32 	%r31041, %r31040, %r31040, 7;
	add.s32 	%r31042, %r31003, %r30996;
	xor.b32  	%r31043, %r31017, %r31042;
	shf.l.wrap.b32 	%r31044, %r31043, %r31043, 16;
	add.s32 	%r31045, %r30982, %r31044;
	xor.b32  	%r31046, %r30996, %r31045;
	shf.l.wrap.b32 	%r31047, %r31046, %r31046, 12;
	add.s32 	%r31048, %r31042, %r31047;
	xor.b32  	%r31049, %r31044, %r31048;
	shf.l.wrap.b32 	%r31050, %r31049, %r31049, 8;
	add.s32 	%r31051, %r31045, %r31050;
	xor.b32  	%r31052, %r31047, %r31051;
	shf.l.wrap.b32 	%r31053, %r31052, %r31052, 7;
	add.s32 	%r31054, %r31015, %r31008;
	xor.b32  	%r31055, %r30981, %r31054;
	shf.l.wrap.b32 	%r31056, %r31055, %r31055, 16;
	add.s32 	%r31057, %r30994, %r31056;
	xor.b32  	%r31058, %r31008, %r31057;
	shf.l.wrap.b32 	%r31059, %r31058, %r31058, 12;
	add.s32 	%r31060, %r31054, %r31059;
	xor.b32  	%r31061, %r31056, %r31060;
	shf.l.wrap.b32 	%r31062, %r31061, %r31061, 8;
	add.s32 	%r31063, %r31057, %r31062;
	add.s32 	%r31064, %r31027, %r31041;
	xor.b32  	%r31065, %r31062, %r31064;
	shf.l.wrap.b32 	%r31066, %r31065, %r31065, 16;
	add.s32 	%r31067, %r31051, %r31066;
	xor.b32  	%r31068, %r31041, %r31067;
	shr.u32 	%r31069, %r31068, 20;
	add.s32 	%r31070, %r31064, %r31069;
	add.s32 	%r31071, %r31036, %r31053;
	xor.b32  	%r31072, %r31029, %r31071;
	shf.l.wrap.b32 	%r31073, %r31072, %r31072, 16;
	add.s32 	%r31074, %r31063, %r31073;
	xor.b32  	%r31075, %r31053, %r31074;
	shr.u32 	%r31076, %r31075, 20;
	add.s32 	%r31077, %r31071, %r31076;
	add.s32 	%r31078, %r30390, %r31070;
	add.s32 	%r31079, %r30402, %r31077;
	cvt.u32.u16 	%r31080, %rs198;
	add.s32 	%r31081, %r31080, %r54970;
	add.s32 	%r31082, %r31081, -11;
	not.b32 	%r31083, %r31082;
	add.s32 	%r31084, %r31083, %r3062;
	mov.u32 	%r31085, %ctaid.x;
	shl.b32 	%r31086, %r31085, 11;
	mov.u32 	%r31087, %tid.x;
	and.b32  	%r31088, %r31087, 31;
	or.b32  	%r31089, %r31086, %r31088;
	shl.b32 	%r31090, %r31087, 3;
	and.b32  	%r31091, %r31090, 7936;
	add.s32 	%r31092, %r54317, %r31091;
	add.s32 	%r31093, %r31089, %r31092;
	shr.u32 	%r31094, %r31093, %r31084;
	and.b32  	%r31095, %r31094, 1;
	setp.eq.b32 	%p311, %r31095, 1;
	selp.b32 	%r31096, %r31079, %r31078, %p311;
	cvt.u16.u32 	%rs569, %r31096;
	and.b16  	%rs822, %rs569, 1;
	and.b16  	%rs570, %rs820, 255;
	setp.ne.s16 	%p312, %rs570, 1;
	@%p312 bra 	$L__BB4_397;
	ld.param.u64 	%rd888, [fused_batch_pir_kernel_optimized_16_param_1];
	cvt.u32.u16 	%r31097, %rs198;
	add.s32 	%r31098, %r31097, %r54970;
	add.s32 	%r31099, %r31098, -11;
	not.b32 	%r31100, %r31099;
	add.s32 	%r31101, %r31100, %r3062;
	mov.u32 	%r31102, %ctaid.x;
	shl.b32 	%r31103, %r31102, 11;
	mov.u32 	%r31104, %tid.x;
	and.b32  	%r31105, %r31104, 31;
	or.b32  	%r31106, %r31103, %r31105;
	shl.b32 	%r31107, %r31104, 3;
	and.b32  	%r31108, %r31107, 7936;
	add.s32 	%r31109, %r54317, %r31108;
	add.s32 	%r31110, %r31106, %r31109;
	shr.u32 	%r31111, %r31110, %r31101;
	and.b32  	%r31112, %r31111, 1;
	setp.eq.b32 	%p313, %r31112, 1;
	cvt.u64.u32 	%rd405, %r54970;
	cvt.u64.u16 	%rd406, %rs198;
	add.s64 	%rd407, %rd405, %rd406;
	cvta.to.global.u64 	%rd408, %rd888;
	shl.b64 	%rd409, %rd407, 4;
	add.s64 	%rd410, %rd408, %rd409;
	ld.global.u32 	%r31113, [%rd410+13020];
	selp.b32 	%r31114, %r54975, %r54974, %p313;
	xor.b32  	%r31115, %r31114, %r31113;
	selp.b32 	%r31116, %r54976, %r54973, %p313;
	selp.b32 	%r54974, %r54974, %r31115, %p313;
	selp.b32 	%r54975, %r31115, %r54975, %p313;
	ld.global.u32 	%r31117, [%rd410+13024];
	xor.b32  	%r31118, %r31116, %r31117;
	selp.b32 	%r31119, %r54977, %r54972, %p313;
	selp.b32 	%r54973, %r54973, %r31118, %p313;
	selp.b32 	%r54976, %r31118, %r54976, %p313;
	ld.global.u32 	%r31120, [%rd410+13028];
	xor.b32  	%r31121, %r31119, %r31120;
	selp.b32 	%r31122, %r54978, %r54971, %p313;
	selp.b32 	%r54972, %r54972, %r31121, %p313;
	selp.b32 	%r54977, %r31121, %r54977, %p313;
	ld.global.u32 	%r31123, [%rd410+13032];
	xor.b32  	%r31124, %r31122, %r31123;
	selp.b64 	%rd411, 445, 420, %p313;
	selp.b32 	%r54971, %r54971, %r31124, %p313;
	selp.b32 	%r54978, %r31124, %r54978, %p313;
	add.s64 	%rd412, %rd411, %rd407;
	add.s64 	%rd413, %rd412, %rd408;
	ld.global.u8 	%rs571, [%rd413+13165];
	xor.b16  	%rs822, %rs571, %rs822;
$L__BB4_397:
	cvt.u32.u16 	%r31125, %rs198;
	add.s32 	%r31126, %r31125, -11;
	add.s32 	%r31127, %r54970, %r31126;
	not.b32 	%r31128, %r31127;
	add.s32 	%r31129, %r31128, %r3062;
	mov.u32 	%r31130, %ctaid.x;
	shl.b32 	%r31131, %r31130, 11;
	mov.u32 	%r31132, %tid.x;
	and.b32  	%r31133, %r31132, 31;
	or.b32  	%r31134, %r31131, %r31133;
	shl.b32 	%r31135, %r31132, 3;
	and.b32  	%r31136, %r31135, 7936;
	add.s32 	%r31137, %r54317, %r31136;
	add.s32 	%r31138, %r31134, %r31137;
	shr.u32 	%r31139, %r31138, %r31129;
	and.b32  	%r31140, %r31139, 1;
	setp.eq.b32 	%p314, %r31140, 1;
	selp.b32 	%r54982, %r54975, %r54974, %p314;
	selp.b32 	%r54981, %r54976, %r54973, %p314;
	selp.b32 	%r54980, %r54977, %r54972, %p314;
	selp.b32 	%r54979, %r54978, %r54971, %p314;
	add.s32 	%r54970, %r54970, 1;
	sub.s32 	%r31141, %r3062, %r31126;
	setp.ne.s32 	%p315, %r54970, %r31141;
	mov.u16 	%rs820, %rs822;
	@%p315 bra 	$L__BB4_395;
$L__BB4_398:
	and.b16  	%rs572, %rs822, 255;
	setp.ne.s16 	%p316, %rs572, 1;
	@%p316 bra 	$L__BB4_400;
	ld.param.u64 	%rd889, [fused_batch_pir_kernel_optimized_16_param_1];
	cvta.to.global.u64 	%rd414, %rd889;
	ld.global.u32 	%r31142, [%rd414+13648];
	xor.b32  	%r54982, %r54982, %r31142;
$L__BB4_400:
	@%p316 bra 	$L__BB4_402;
	ld.param.u64 	%rd890, [fused_batch_pir_kernel_optimized_16_param_1];
	cvta.to.global.u64 	%rd415, %rd890;
	ld.global.u32 	%r31143, [%rd415+13652];
	xor.b32  	%r54981, %r54981, %r31143;
$L__BB4_402:
	@%p316 bra 	$L__BB4_404;
	ld.param.u64 	%rd891, [fused_batch_pir_kernel_optimized_16_param_1];
	cvta.to.global.u64 	%rd416, %rd891;
	ld.global.u32 	%r31144, [%rd416+13656];
	xor.b32  	%r54980, %r54980, %r31144;
$L__BB4_404:
	@%p316 bra 	$L__BB4_406;
	ld.param.u64 	%rd892, [fused_batch_pir_kernel_optimized_16_param_1];
	cvta.to.global.u64 	%rd417, %rd892;
	ld.global.u32 	%r31145, [%rd417+13660];
	xor.b32  	%r54979, %r54979, %r31145;
$L__BB4_406:
	ld.param.u32 	%r52738, [fused_batch_pir_kernel_optimized_16_param_4];
	mov.u32 	%r31147, %ctaid.x;
	shl.b32 	%r31148, %r31147, 11;
	mov.u32 	%r31149, %tid.x;
	and.b32  	%r31150, %r31149, 31;
	or.b32  	%r31151, %r31148, %r31150;
	shl.b32 	%r31152, %r31149, 3;
	and.b32  	%r31153, %r31152, 7936;
	add.s32 	%r31154, %r54317, %r31153;
	add.s32 	%r31155, %r31151, %r31154;
	setp.ge.s32 	%p320, %r31155, %r52738;
	mov.b32 	%r55003, 0;
	mov.u32 	%r55004, %r55003;
	mov.u32 	%r55005, %r55003;
	mov.u32 	%r55006, %r55003;
	@%p320 bra 	$L__BB4_420;
	ld.param.u64 	%rd893, [fused_batch_pir_kernel_optimized_16_param_1];
	cvta.to.global.u64 	%rd418, %rd893;
	ld.global.u8 	%rs576, [%rd418+13681];
	max.u16 	%rs205, %rs576, 11;
	cvt.u32.u16 	%r31156, %rs205;
	ld.shared.v4.u32 	{%r55006, %r55005, %r55004, %r55003}, [s_mem+197936];
	ld.shared.u8 	%rs825, [s_mem+197952];
	cvt.u32.u16 	%r3116, %rs576;
	sub.s32 	%r31157, %r3116, %r31156;
	add.s32 	%r31158, %r31157, 11;
	setp.lt.s32 	%p321, %r31158, 1;
	@%p321 bra 	$L__BB4_412;
	mov.b32 	%r54994, 0;
	mov.u16 	%rs823, %rs825;
$L__BB4_409:
	.pragma "nounroll";
	ld.const.u32 	%r31160, [CHACHA_CONSTANTS];
	add.s32 	%r31161, %r31160, %r55006;
	shf.l.wrap.b32 	%r31162, %r31161, %r31161, 16;
	add.s32 	%r31163, %r55006, %r31162;
	xor.b32  	%r31164, %r55006, %r31163;
	shf.l.wrap.b32 	%r31165, %r31164, %r31164, 12;
	add.s32 	%r31166, %r31161, %r31165;
	xor.b32  	%r31167, %r31162, %r31166;
	shf.l.wrap.b32 	%r31168, %r31167, %r31167, 8;
	add.s32 	%r31169, %r31163, %r31168;
	xor.b32  	%r31170, %r31165, %r31169;
	shf.l.wrap.b32 	%r31171, %r31170, %r31170, 7;
	ld.const.u32 	%r31172, [CHACHA_CONSTANTS+4];
	add.s32 	%r31173, %r31172, %r55005;
	shf.l.wrap.b32 	%r31174, %r31173, %r31173, 16;
	add.s32 	%r31175, %r55005, %r31174;
	xor.b32  	%r31176, %r55005, %r31175;
	shf.l.wrap.b32 	%r31177, %r31176, %r31176, 12;
	add.s32 	%r31178, %r31173, %r31177;
	xor.b32  	%r31179, %r31174, %r31178;
	shf.l.wrap.b32 	%r31180, %r31179, %r31179, 8;
	add.s32 	%r31181, %r31175, %r31180;
	xor.b32  	%r31182, %r31177, %r31181;
	shf.l.wrap.b32 	%r31183, %r31182, %r31182, 7;
	ld.const.u32 	%r31184, [CHACHA_CONSTANTS+8];
	add.s32 	%r31185, %r31184, %r55004;
	shf.l.wrap.b32 	%r31186, %r31185, %r31185, 16;
	add.s32 	%r31187, %r55004, %r31186;
	xor.b32  	%r31188, %r55004, %r31187;
	shf.l.wrap.b32 	%r31189, %r31188, %r31188, 12;
	add.s32 	%r31190, %r31185, %r31189;
	xor.b32  	%r31191, %r31186, %r31190;
	shf.l.wrap.b32 	%r31192, %r31191, %r31191, 8;
	add.s32 	%r31193, %r31187, %r31192;
	xor.b32  	%r31194, %r31189, %r31193;
	shf.l.wrap.b32 	%r31195, %r31194, %r31194, 7;
	ld.const.u32 	%r31196, [CHACHA_CONSTANTS+12];
	add.s32 	%r31197, %r31196, %r55003;
	shf.l.wrap.b32 	%r31198, %r31197, %r31197, 16;
	add.s32 	%r31199, %r55003, %r31198;
	xor.b32  	%r31200, %r55003, %r31199;
	shf.l.wrap.b32 	%r31201, %r31200, %r31200, 12;
	add.s32 	%r31202, %r31197, %r31201;
	xor.b32  	%r31203, %r31198, %r31202;
	shf.l.wrap.b32 	%r31204, %r31203, %r31203, 8;
	add.s32 	%r31205, %r31199, %r31204;
	xor.b32  	%r31206, %r31201, %r31205;
	shf.l.wrap.b32 	%r31207, %r31206, %r31206, 7;
	add.s32 	%r31208, %r31166, %r31183;
	xor.b32  	%r31209, %r31204, %r31208;
	shf.l.wrap.b32 	%r31210, %r31209, %r31209, 16;
	add.s32 	%r31211, %r31193, %r31210;
	xor.b32  	%r31212, %r31183, %r31211;
	shf.l.wrap.b32 	%r31213, %r31212, %r31212, 12;
	add.s32 	%r31214, %r31208, %r31213;
	xor.b32  	%r31215, %r31210, %r31214;
	shf.l.wrap.b32 	%r31216, %r31215, %r31215, 8;
	add.s32 	%r31217, %r31211, %r31216;
	xor.b32  	%r31218, %r31213, %r31217;
	shf.l.wrap.b32 	%r31219, %r31218, %r31218, 7;
	add.s32 	%r31220, %r31178, %r31195;
	xor.b32  	%r31221, %r31168, %r31220;
	shf.l.wrap.b32 	%r31222, %r31221, %r31221, 16;
	add.s32 	%r31223, %r31205, %r31222;
	xor.b32  	%r31224, %r31195, %r31223;
	shf.l.wrap.b32 	%r31225, %r31224, %r31224, 12;
	add.s32 	%r31226, %r31220, %r31225;
	xor.b32  	%r31227, %r31222, %r31226;
	shf.l.wrap.b32 	%r31228, %r31227, %r31227, 8;
	add.s32 	%r31229, %r31223, %r31228;
	xor.b32  	%r31230, %r31225, %r31229;
	shf.l.wrap.b32 	%r31231, %r31230, %r31230, 7;
	add.s32 	%r31232, %r31190, %r31207;
	xor.b32  	%r31233, %r31180, %r31232;
	shf.l.wrap.b32 	%r31234, %r31233, %r31233, 16;
	add.s32 	%r31235, %r31169, %r31234;
	xor.b32  	%r31236, %r31207, %r31235;
	shf.l.wrap.b32 	%r31237, %r31236, %r31236, 12;
	add.s32 	%r31238, %r31232, %r31237;
	xor.b32  	%r31239, %r31234, %r31238;
	shf.l.wrap.b32 	%r31240, %r31239, %r31239, 8;
	add.s32 	%r31241, %r31235, %r31240;
	xor.b32  	%r31242, %r31237, %r31241;
	shf.l.wrap.b32 	%r31243, %r31242, %r31242, 7;
	add.s32 	%r31244, %r31202, %r31171;
	xor.b32  	%r31245, %r31192, %r31244;
	shf.l.wrap.b32 	%r31246, %r31245, %r31245, 16;
	add.s32 	%r31247, %r31181, %r31246;
	xor.b32  	%r31248, %r31171, %r31247;
	shf.l.wrap.b32 	%r31249, %r31248, %r31248, 12;
	add.s32 	%r31250, %r31244, %r31249;
	xor.b32  	%r31251, %r31246, %r31250;
	shf.l.wrap.b32 	%r31252, %r31251, %r31251, 8;
	add.s32 	%r31253, %r31247, %r31252;
	xor.b32  	%r31254, %r31249, %r31253;
	shf.l.wrap.b32 	%r31255, %r31254, %r31254, 7;
	add.s32 	%r31256, %r31214, %r31255;
	xor.b32  	%r31257, %r31228, %r31256;
	shf.l.wrap.b32 	%r31258, %r31257, %r31257, 16;
	add.s32 	%r31259, %r31241, %r31258;
	xor.b32  	%r31260, %r31255, %r31259;
	shf.l.wrap.b32 	%r31261, %r31260, %r31260, 12;
	add.s32 	%r31262, %r31256, %r31261;
	xor.b32  	%r31263, %r31258, %r31262;
	shf.l.wrap.b32 	%r31264, %r31263, %r31263, 8;
	add.s32 	%r31265, %r31259, %r31264;
	xor.b32  	%r31266, %r31261, %r31265;
	shf.l.wrap.b32 	%r31267, %r31266, %r31266, 7;
	add.s32 	%r31268, %r31226, %r31219;
	xor.b32  	%r31269, %r31240, %r31268;
	shf.l.wrap.b32 	%r31270, %r31269, %r31269, 16;
	add.s32 	%r31271, %r31253, %r31270;
	xor.b32  	%r31272, %r31219, %r31271;
	shf.l.wrap.b32 	%r31273, %r31272, %r31272, 12;
	add.s32 	%r31274, %r31268, %r31273;
	xor.b32  	%r31275, %r31270, %r31274;
	shf.l.wrap.b32 	%r31276, %r31275, %r31275, 8;
	add.s32 	%r31277, %r31271, %r31276;
	xor.b32  	%r31278, %r31273, %r31277;
	shf.l.wrap.b32 	%r31279, %r31278, %r31278, 7;
	add.s32 	%r31280, %r31238, %r31231;
	xor.b32  	%r31281, %r31252, %r31280;
	shf.l.wrap.b32 	%r31282, %r31281, %r31281, 16;
	add.s32 	%r31283, %r31217, %r31282;
	xor.b32  	%r31284, %r31231, %r31283;
	shf.l.wrap.b32 	%r31285, %r31284, %r31284, 12;
	add.s32 	%r31286, %r31280, %r31285;
	xor.b32  	%r31287, %r31282, %r31286;
	shf.l.wrap.b32 	%r31288, %r31287, %r31287, 8;
	add.s32 	%r31289, %r31283, %r31288;
	xor.b32  	%r31290, %r31285, %r31289;
	shf.l.wrap.b32 	%r31291, %r31290, %r31290, 7;
	add.s32 	%r31292, %r31250, %r31243;
	xor.b32  	%r31293, %r31216, %r31292;
	shf.l.wrap.b32 	%r31294, %r31293, %r31293, 16;
	add.s32 	%r31295, %r31229, %r31294;
	xor.b32  	%r31296, %r31243, %r31295;
	shf.l.wrap.b32 	%r31297, %r31296, %r31296, 12;
	add.s32 	%r31298, %r31292, %r31297;
	xor.b32  	%r31299, %r31294, %r31298;
	shf.l.wrap.b32 	%r31300, %r31299, %r31299, 8;
	add.s32 	%r31301, %r31295, %r31300;
	xor.b32  	%r31302, %r31297, %r31301;
	shf.l.wrap.b32 	%r31303, %r31302, %r31302, 7;
	add.s32 	%r31304, %r31262, %r31279;
	xor.b32  	%r31305, %r31300, %r31304;
	shf.l.wrap.b32 	%r31306, %r31305, %r31305, 16;
	add.s32 	%r31307, %r31289, %r31306;
	xor.b32  	%r31308, %r31279, %r31307;
	shf.l.wrap.b32 	%r31309, %r31308, %r31308, 12;
	add.s32 	%r31310, %r31304, %r31309;
	xor.b32  	%r31311, %r31306, %r31310;
	shf.l.wrap.b32 	%r31312, %r31311, %r31311, 8;
	add.s32 	%r31313, %r31307, %r31312;
	xor.b32  	%r31314, %r31309, %r31313;
	shf.l.wrap.b32 	%r31315, %r31314, %r31314, 7;
	add.s32 	%r31316, %r31274, %r31291;
	xor.b32  	%r31317, %r31264, %r31316;
	shf.l.wrap.b32 	%r31318, %r31317, %r31317, 16;
	add.s32 	%r31319, %r31301, %r31318;
	xor.b32  	%r31320, %r31291, %r31319;
	shf.l.wrap.b32 	%r31321, %r31320, %r31320, 12;
	add.s32 	%r31322, %r31316, %r31321;
	xor.b32  	%r31323, %r31318, %r31322;
	shf.l.wrap.b32 	%r31324, %r31323, %r31323, 8;
	add.s32 	%r31325, %r31319, %r31324;
	xor.b32  	%r31326, %r31321, %r31325;
	shf.l.wrap.b32 	%r31327, %r31326, %r31326, 7;
	add.s32 	%r31328, %r31286, %r31303;
	xor.b32  	%r31329, %r31276, %r31328;
	shf.l.wrap.b32 	%r31330, %r31329, %r31329, 16;
	add.s32 	%r31331, %r31265, %r31330;
	xor.b32  	%r31332, %r31303, %r31331;
	shf.l.wrap.b32 	%r31333, %r31332, %r31332, 12;
	add.s32 	%r31334, %r31328, %r31333;
	xor.b32  	%r31335, %r31330, %r31334;
	shf.l.wrap.b32 	%r31336, %r31335, %r31335, 8;
	add.s32 	%r31337, %r31331, %r31336;
	xor.b32  	%r31338, %r31333, %r31337;
	shf.l.wrap.b32 	%r31339, %r31338, %r31338, 7;
	add.s32 	%r31340, %r31298, %r31267;
	xor.b32  	%r31341, %r31288, %r31340;
	shf.l.wrap.b32 	%r31342, %r31341, %r31341, 16;
	add.s32 	%r31343, %r31277, %r31342;
	xor.b32  	%r31344, %r31267, %r31343;
	shf.l.wrap.b32 	%r31345, %r31344, %r31344, 12;
	add.s32 	%r31346, %r31340, %r31345;
	xor.b32  	%r31347, %r31342, %r31346;
	shf.l.wrap.b32 	%r31348, %r31347, %r31347, 8;
	add.s32 	%r31349, %r31343, %r31348;
	xor.b32  	%r31350, %r31345, %r31349;
	shf.l.wrap.b32 	%r31351, %r31350, %r31350, 7;
	add.s32 	%r31352, %r31310, %r31351;
	xor.b32  	%r31353, %r31324, %r31352;
	shf.l.wrap.b32 	%r31354, %r31353, %r31353, 16;
	add.s32 	%r31355, %r31337, %r31354;
	xor.b32  	%r31356, %r31351, %r31355;
	shf.l.wrap.b32 	%r31357, %r31356, %r31356, 12;
	add.s32 	%r31358, %r31352, %r31357;
	xor.b32  	%r31359, %r31354, %r31358;
	shf.l.wrap.b32 	%r31360, %r31359, %r31359, 8;
	add.s32 	%r31361, %r31355, %r31360;
	xor.b32  	%r31362, %r31357, %r31361;
	shf.l.wrap.b32 	%r31363, %r31362, %r31362, 7;
	add.s32 	%r31364, %r31322, %r31315;
	xor.b32  	%r31365, %r31336, %r31364;
	shf.l.wrap.b32 	%r31366, %r31365, %r31365, 16;
	add.s32 	%r31367, %r31349, %r31366;
	xor.b32  	%r31368, %r31315, %r31367;
	shf.l.wrap.b32 	%r31369, %r31368, %r31368, 12;
	add.s32 	%r31370, %r31364, %r31369;
	xor.b32  	%r31371, %r31366, %r31370;
	shf.l.wrap.b32 	%r31372, %r31371, %r31371, 8;
	add.s32 	%r31373, %r31367, %r31372;
	xor.b32  	%r31374, %r31369, %r31373;
	shf.l.wrap.b32 	%r31375, %r31374, %r31374, 7;
	add.s32 	%r31376, %r31334, %r31327;
	xor.b32  	%r31377, %r31348, %r31376;
	shf.l.wrap.b32 	%r31378, %r31377, %r31377, 16;
	add.s32 	%r31379, %r31313, %r31378;
	xor.b32  	%r31380, %r31327, %r31379;
	shf.l.wrap.b32 	%r31381, %r31380, %r31380, 12;
	add.s32 	%r31382, %r31376, %r31381;
	xor.b32  	%r31383, %r31378, %r31382;
	shf.l.wrap.b32 	%r31384, %r31383, %r31383, 8;
	add.s32 	%r31385, %r31379, %r31384;
	xor.b32  	%r31386, %r31381, %r31385;
	shf.l.wrap.b32 	%r31387, %r31386, %r31386, 7;
	add.s32 	%r31388, %r31346, %r31339;
	xor.b32  	%r31389, %r31312, %r31388;
	shf.l.wrap.b32 	%r31390, %r31389, %r31389, 16;
	add.s32 	%r31391, %r31325, %r31390;
	xor.b32  	%r31392, %r31339, %r31391;
	shf.l.wrap.b32 	%r31393, %r31392, %r31392, 12;
	add.s32 	%r31394, %r31388, %r31393;
	xor.b32  	%r31395, %r31390, %r31394;
	shf.l.wrap.b32 	%r31396, %r31395, %r31395, 8;
	add.s32 	%r31397, %r31391, %r31396;
	xor.b32  	%r31398, %r31393, %r31397;
	shf.l.wrap.b32 	%r31399, %r31398, %r31398, 7;
	add.s32 	%r31400, %r31358, %r31375;
	xor.b32  	%r31401, %r31396, %r31400;
	shf.l.wrap.b32 	%r31402, %r31401, %r31401, 16;
	add.s32 	%r31403, %r31385, %r31402;
	xor.b32  	%r31404, %r31375, %r31403;
	shf.l.wrap.b32 	%r31405, %r31404, %r31404, 12;
	add.s32 	%r31406, %r31400, %r31405;
	xor.b32  	%r31407, %r31402, %r31406;
	shf.l.wrap.b32 	%r31408, %r31407, %r31407, 8;
	add.s32 	%r31409, %r31403, %r31408;
	xor.b32  	%r31410, %r31405, %r31409;
	shf.l.wrap.b32 	%r31411, %r31410, %r31410, 7;
	add.s32 	%r31412, %r31370, %r31387;
	xor.b32  	%r31413, %r31360, %r31412;
	shf.l.wrap.b32 	%r31414, %r31413, %r31413, 16;
	add.s32 	%r31415, %r31397, %r31414;
	xor.b32  	%r31416, %r31387, %r31415;
	shf.l.wrap.b32 	%r31417, %r31416, %r31416, 12;
	add.s32 	%r31418, %r31412, %r31417;
	xor.b32  	%r31419, %r31414, %r31418;
	shf.l.wrap.b32 	%r31420, %r31419, %r31419, 8;
	add.s32 	%r31421, %r31415, %r31420;
	xor.b32  	%r31422, %r31417, %r31421;
	shf.l.wrap.b32 	%r31423, %r31422, %r31422, 7;
	add.s32 	%r31424, %r31382, %r31399;
	xor.b32  	%r31425, %r31372, %r31424;
	shf.l.wrap.b32 	%r31426, %r31425, %r31425, 16;
	add.s32 	%r31427, %r31361, %r31426;
	xor.b32  	%r31428, %r31399, %r31427;
	shf.l.wrap.b32 	%r31429, %r31428, %r31428, 12;
	add.s32 	%r31430, %r31424, %r31429;
	xor.b32  	%r31431, %r31426, %r31430;
	shf.l.wrap.b32 	%r31432, %r31431, %r31431, 8;
	add.s32 	%r31433, %r31427, %r31432;
	xor.b32  	%r31434, %r31429, %r31433;
	shf.l.wrap.b32 	%r31435, %r31434, %r31434, 7;
	add.s32 	%r31436, %r31394, %r31363;
	xor.b32  	%r31437, %r31384, %r31436;
	shf.l.wrap.b32 	%r31438, %r31437, %r31437, 16;
	add.s32 	%r31439, %r31373, %r31438;
	xor.b32  	%r31440, %r31363, %r31439;
	shf.l.wrap.b32 	%r31441, %r31440, %r31440, 12;
	add.s32 	%r31442, %r31436, %r31441;
	xor.b32  	%r31443, %r31438, %r31442;
	shf.l.wrap.b32 	%r31444, %r31443, %r31443, 8;
	add.s32 	%r31445, %r31439, %r31444;
	xor.b32  	%r31446, %r31441, %r31445;
	shf.l.wrap.b32 	%r31447, %r31446, %r31446, 7;
	add.s32 	%r31448, %r31406, %r31447;
	xor.b32  	%r31449, %r31420, %r31448;
	shf.l.wrap.b32 	%r31450, %r31449, %r31449, 16;
	add.s32 	%r31451, %r31433, %r31450;
	xor.b32  	%r31452, %r31447, %r31451;
	shf.l.wrap.b32 	%r31453, %r31452, %r31452, 12;
	add.s32 	%r31454, %r31448, %r31453;
	xor.b32  	%r31455, %r31450, %r31454;
	shf.l.wrap.b32 	%r31456, %r31455, %r31455, 8;
	add.s32 	%r31457, %r31451, %r31456;
	xor.b32  	%r31458, %r31453, %r31457;
	shf.l.wrap.b32 	%r31459, %r31458, %r31458, 7;
	add.s32 	%r31460, %r31418, %r31411;
	xor.b32  	%r31461, %r31432, %r31460;
	shf.l.wrap.b32 	%r31462, %r31461, %r31461, 16;
	add.s32 	%r31463, %r31445, %r31462;
	xor.b32  	%r31464, %r31411, %r31463;
	shf.l.wrap.b32 	%r31465, %r31464, %r31464, 12;
	add.s32 	%r31466, %r31460, %r31465;
	xor.b32  	%r31467, %r31462, %r31466;
	shf.l.wrap.b32 	%r31468, %r31467, %r31467, 8;
	add.s32 	%r31469, %r31463, %r31468;
	xor.b32  	%r31470, %r31465, %r31469;
	shf.l.wrap.b32 	%r31471, %r31470, %r31470, 7;
	add.s32 	%r31472, %r31430, %r31423;
	xor.b32  	%r31473, %r31444, %r31472;
	shf.l.wrap.b32 	%r31474, %r31473, %r31473, 16;
	add.s32 	%r31475, %r31409, %r31474;
	xor.b32  	%r31476, %r31423, %r31475;
	shf.l.wrap.b32 	%r31477, %r31476, %r31476, 12;
	add.s32 	%r31478, %r31472, %r31477;
	xor.b32  	%r31479, %r31474, %r31478;
	shf.l.wrap.b32 	%r31480, %r31479, %r31479, 8;
	add.s32 	%r31481, %r31475, %r31480;
	xor.b32  	%r31482, %r31477, %r31481;
	shf.l.wrap.b32 	%r31483, %r31482, %r31482, 7;
	add.s32 	%r31484, %r31442, %r31435;
	xor.b32  	%r31485, %r31408, %r31484;
	shf.l.wrap.b32 	%r31486, %r31485, %r31485, 16;
	add.s32 	%r31487, %r31421, %r31486;
	xor.b32  	%r31488, %r31435, %r31487;
	shf.l.wrap.b32 	%r31489, %r31488, %r31488, 12;
	add.s32 	%r31490, %r31484, %r31489;
	xor.b32  	%r31491, %r31486, %r31490;
	shf.l.wrap.b32 	%r31492, %r31491, %r31491, 8;
	add.s32 	%r31493, %r31487, %r31492;
	xor.b32  	%r31494, %r31489, %r31493;
	shf.l.wrap.b32 	%r31495, %r31494, %r31494, 7;
	add.s32 	%r31496, %r31454, %r31471;
	xor.b32  	%r31497, %r31492, %r31496;
	shf.l.wrap.b32 	%r31498, %r31497, %r31497, 16;
	add.s32 	%r31499, %r31481, %r31498;
	xor.b32  	%r31500, %r31471, %r31499;
	shf.l.wrap.b32 	%r31501, %r31500, %r31500, 12;
	add.s32 	%r31502, %r31496, %r31501;
	xor.b32  	%r31503, %r31498, %r31502;
	shf.l.wrap.b32 	%r31504, %r31503, %r31503, 8;
	add.s32 	%r31505, %r31499, %r31504;
	xor.b32  	%r31506, %r31501, %r31505;
	shf.l.wrap.b32 	%r31507, %r31506, %r31506, 7;
	add.s32 	%r31508, %r31466, %r31483;
	xor.b32  	%r31509, %r31456, %r31508;
	shf.l.wrap.b32 	%r31510, %r31509, %r31509, 16;
	add.s32 	%r31511, %r31493, %r31510;
	xor.b32  	%r31512, %r31483, %r31511;
	shf.l.wrap.b32 	%r31513, %r31512, %r31512, 12;
	add.s32 	%r31514, %r31508, %r31513;
	xor.b32  	%r31515, %r31510, %r31514;
	shf.l.wrap.b32 	%r31516, %r31515, %r31515, 8;
	add.s32 	%r31517, %r31511, %r31516;
	xor.b32  	%r31518, %r31513, %r31517;
	shf.l.wrap.b32 	%r31519, %r31518, %r31518, 7;
	add.s32 	%r31520, %r31478, %r31495;
	xor.b32  	%r31521, %r31468, %r31520;
	shf.l.wrap.b32 	%r31522, %r31521, %r31521, 16;
	add.s32 	%r31523, %r31457, %r31522;
	xor.b32  	%r31524, %r31495, %r31523;
	shf.l.wrap.b32 	%r31525, %r31524, %r31524, 12;
	add.s32 	%r31526, %r31520, %r31525;
	xor.b32  	%r31527, %r31522, %r31526;
	shf.l.wrap.b32 	%r31528, %r31527, %r31527, 8;
	add.s32 	%r31529, %r31523, %r31528;
	xor.b32  	%r31530, %r31525, %r31529;
	shf.l.wrap.b32 	%r31531, %r31530, %r31530, 7;
	add.s32 	%r31532, %r31490, %r31459;
	xor.b32  	%r31533, %r31480, %r31532;
	shf.l.wrap.b32 	%r31534, %r31533, %r31533, 16;
	add.s32 	%r31535, %r31469, %r31534;
	xor.b32  	%r31536, %r31459, %r31535;
	shf.l.wrap.b32 	%r31537, %r31536, %r31536, 12;
	add.s32 	%r31538, %r31532, %r31537;
	xor.b32  	%r31539, %r31534, %r31538;
	shf.l.wrap.b32 	%r31540, %r31539, %r31539, 8;
	add.s32 	%r31541, %r31535, %r31540;
	xor.b32  	%r31542, %r31537, %r31541;
	shf.l.wrap.b32 	%r31543, %r31542, %r31542, 7;
	add.s32 	%r54998, %r31160, %r31502;
	add.s32 	%r54999, %r55006, %r31543;
	add.s32 	%r54997, %r31172, %r31514;
	add.s32 	%r55000, %r55005, %r31507;
	add.s32 	%r54996, %r31184, %r31526;
	add.s32 	%r55001, %r55004, %r31519;
	add.s32 	%r54995, %r31196, %r31538;
	add.s32 	%r55002, %r55003, %r31531;
	xor.b32  	%r31544, %r31161, 1;
	shf.l.wrap.b32 	%r31545, %r31161, %r31544, 16;
	add.s32 	%r31546, %r55006, %r31545;
	xor.b32  	%r31547, %r55006, %r31546;
	shf.l.wrap.b32 	%r31548, %r31547, %r31547, 12;
	add.s32 	%r31549, %r31161, %r31548;
	xor.b32  	%r31550, %r31545, %r31549;
	shf.l.wrap.b32 	%r31551, %r31550, %r31550, 8;
	add.s32 	%r31552, %r31546, %r31551;
	xor.b32  	%r31553, %r31548, %r31552;
	shf.l.wrap.b32 	%r31554, %r31553, %r31553, 7;
	add.s32 	%r31555, %r31549, %r31183;
	xor.b32  	%r31556, %r31204, %r31555;
	shf.l.wrap.b32 	%r31557, %r31556, %r31556, 16;
	add.s32 	%r31558, %r31193, %r31557;
	xor.b32  	%r31559, %r31183, %r31558;
	shf.l.wrap.b32 	%r31560, %r31559, %r31559, 12;
	add.s32 	%r31561, %r31555, %r31560;
	xor.b32  	%r31562, %r31557, %r31561;
	shf.l.wrap.b32 	%r31563, %r31562, %r31562, 8;
	add.s32 	%r31564, %r31558, %r31563;
	xor.b32  	%r31565, %r31560, %r31564;
	shf.l.wrap.b32 	%r31566, %r31565, %r31565, 7;
	xor.b32  	%r31567, %r31551, %r31220;
	shf.l.wrap.b32 	%r31568, %r31567, %r31567, 16;
	add.s32 	%r31569, %r31205, %r31568;
	xor.b32  	%r31570, %r31195, %r31569;
	shf.l.wrap.b32 	%r31571, %r31570, %r31570, 12;
	add.s32 	%r31572, %r31220, %r31571;
	xor.b32  	%r31573, %r31568, %r31572;
	shf.l.wrap.b32 	%r31574, %r31573, %r31573, 8;
	add.s32 	%r31575, %r31569, %r31574;
	xor.b32  	%r31576, %r31571, %r31575;
	shf.l.wrap.b32 	%r31577, %r31576, %r31576, 7;
	add.s32 	%r31578, %r31552, %r31234;
	xor.b32  	%r31579, %r31207, %r31578;
	shf.l.wrap.b32 	%r31580, %r31579, %r31579, 12;
	add.s32 	%r31581, %r31232, %r31580;
	xor.b32  	%r31582, %r31234, %r31581;
	shf.l.wrap.b32 	%r31583, %r31582, %r31582, 8;
	add.s32 	%r31584, %r31578, %r31583;
	xor.b32  	%r31585, %r31580, %r31584;
	shf.l.wrap.b32 	%r31586, %r31585, %r31585, 7;
	add.s32 	%r31587, %r31202, %r31554;
	xor.b32  	%r31588, %r31192, %r31587;
	shf.l.wrap.b32 	%r31589, %r31588, %r31588, 16;
	add.s32 	%r31590, %r31181, %r31589;
	xor.b32  	%r31591, %r31554, %r31590;
	shf.l.wrap.b32 	%r31592, %r31591, %r31591, 12;
	add.s32 	%r31593, %r31587, %r31592;
	xor.b32  	%r31594, %r31589, %r31593;
	shf.l.wrap.b32 	%r31595, %r31594, %r31594, 8;
	add.s32 	%r31596, %r31590, %r31595;
	xor.b32  	%r31597, %r31592, %r31596;
	shf.l.wrap.b32 	%r31598, %r31597, %r31597, 7;
	add.s32 	%r31599, %r31561, %r31598;
	xor.b32  	%r31600, %r31574, %r31599;
	shf.l.wrap.b32 	%r31601, %r31600, %r31600, 16;
	add.s32 	%r31602, %r31584, %r31601;
	xor.b32  	%r31603, %r31598, %r31602;
	shf.l.wrap.b32 	%r31604, %r31603, %r31603, 12;
	add.s32 	%r31605, %r31599, %r31604;
	xor.b32  	%r31606, %r31601, %r31605;
	shf.l.wrap.b32 	%r31607, %r31606, %r31606, 8;
	add.s32 	%r31608, %r31602, %r31607;
	xor.b32  	%r31609, %r31604, %r31608;
	shf.l.wrap.b32 	%r31610, %r31609, %r31609, 7;
	add.s32 	%r31611, %r31572, %r31566;
	xor.b32  	%r31612, %r31583, %r31611;
	shf.l.wrap.b32 	%r31613, %r31612, %r31612, 16;
	add.s32 	%r31614, %r31596, %r31613;
	xor.b32  	%r31615, %r31566, %r31614;
	shf.l.wrap.b32 	%r31616, %r31615, %r31615, 12;
	add.s32 	%r31617, %r31611, %r31616;
	xor.b32  	%r31618, %r31613, %r31617;
	shf.l.wrap.b32 	%r31619, %r31618, %r31618, 8;
	add.s32 	%r31620, %r31614, %r31619;
	xor.b32  	%r31621, %r31616, %r31620;
	shf.l.wrap.b32 	%r31622, %r31621, %r31621, 7;
	add.s32 	%r31623, %r31581, %r31577;
	xor.b32  	%r31624, %r31595, %r31623;
	shf.l.wrap.b32 	%r31625, %r31624, %r31624, 16;
	add.s32 	%r31626, %r31564, %r31625;
	xor.b32  	%r31627, %r31577, %r31626;
	shf.l.wrap.b32 	%r31628, %r31627, %r31627, 12;
	add.s32 	%r31629, %r31623, %r31628;
	xor.b32  	%r31630, %r31625, %r31629;
	shf.l.wrap.b32 	%r31631, %r31630, %r31630, 8;
	add.s32 	%r31632, %r31626, %r31631;
	xor.b32  	%r31633, %r31628, %r31632;
	shf.l.wrap.b32 	%r31634, %r31633, %r31633, 7;
	add.s32 	%r31635, %r31593, %r31586;
	xor.b32  	%r31636, %r31563, %r31635;
	shf.l.wrap.b32 	%r31637, %r31636, %r31636, 16;
	add.s32 	%r31638, %r31575, %r31637;
	xor.b32  	%r31639, %r31586, %r31638;
	shf.l.wrap.b32 	%r31640, %r31639, %r31639, 12;
	add.s32 	%r31641, %r31635, %r31640;
	xor.b32  	%r31642, %r31637, %r31641;
	shf.l.wrap.b32 	%r31643, %r31642, %r31642, 8;
	add.s32 	%r31644, %r31638, %r31643;
	xor.b32  	%r31645, %r31640, %r31644;
	shf.l.wrap.b32 	%r31646, %r31645, %r31645, 7;
	add.s32 	%r31647, %r31605, %r31622;
	xor.b32  	%r31648, %r31643, %r31647;
	shf.l.wrap.b32 	%r31649, %r31648, %r31648, 16;
	add.s32 	%r31650, %r31632, %r31649;
	xor.b32  	%r31651, %r31622, %r31650;
	shf.l.wrap.b32 	%r31652, %r31651, %r31651, 12;
	add.s32 	%r31653, %r31647, %r31652;
	xor.b32  	%r31654, %r31649, %r31653;
	shf.l.wrap.b32 	%r31655, %r31654, %r31654, 8;
	add.s32 	%r31656, %r31650, %r31655;
	xor.b32  	%r31657, %r31652, %r31656;
	shf.l.wrap.b32 	%r31658, %r31657, %r31657, 7;
	add.s32 	%r31659, %r31617, %r31634;
	xor.b32  	%r31660, %r31607, %r31659;
	shf.l.wrap.b32 	%r31661, %r31660, %r31660, 16;
	add.s32 	%r31662, %r31644, %r31661;
	xor.b32  	%r31663, %r31634, %r31662;
	shf.l.wrap.b32 	%r31664, %r31663, %r31663, 12;
	add.s32 	%r31665, %r31659, %r31664;
	xor.b32  	%r31666, %r31661, %r31665;
	shf.l.wrap.b32 	%r31667, %r31666, %r31666, 8;
	add.s32 	%r31668, %r31662, %r31667;
	xor.b32  	%r31669, %r31664, %r31668;
	shf.l.wrap.b32 	%r31670, %r31669, %r31669, 7;
	add.s32 	%r31671, %r31629, %r31646;
	xor.b32  	%r31672, %r31619, %r31671;
	shf.l.wrap.b32 	%r31673, %r31672, %r31672, 16;
	add.s32 	%r31674, %r31608, %r31673;
	xor.b32  	%r31675, %r31646, %r31674;
	shf.l.wrap.b32 	%r31676, %r31675, %r31675, 12;
	add.s32 	%r31677, %r31671, %r31676;
	xor.b32  	%r31678, %r31673, %r31677;
	shf.l.wrap.b32 	%r31679, %r31678, %r31678, 8;
	add.s32 	%r31680, %r31674, %r31679;
	xor.b32  	%r31681, %r31676, %r31680;
	shf.l.wrap.b32 	%r31682, %r31681, %r31681, 7;
	add.s32 	%r31683, %r31641, %r31610;
	xor.b32  	%r31684, %r31631, %r31683;
	shf.l.wrap.b32 	%r31685, %r31684, %r31684, 16;
	add.s32 	%r31686, %r31620, %r31685;
	xor.b32  	%r31687, %r31610, %r31686;
	shf.l.wrap.b32 	%r31688, %r31687, %r31687, 12;
	add.s32 	%r31689, %r31683, %r31688;
	xor.b32  	%r31690, %r31685, %r31689;
	shf.l.wrap.b32 	%r31691, %r31690, %r31690, 8;
	add.s32 	%r31692, %r31686, %r31691;
	xor.b32  	%r31693, %r31688, %r31692;
	shf.l.wrap.b32 	%r31694, %r31693, %r31693, 7;
	add.s32 	%r31695, %r31653, %r31694;
	xor.b32  	%r31696, %r31667, %r31695;
	shf.l.wrap.b32 	%r31697, %r31696, %r31696, 16;
	add.s32 	%r31698, %r31680, %r31697;
	xor.b32  	%r31699, %r31694, %r31698;
	shf.l.wrap.b32 	%r31700, %r31699, %r31699, 12;
	add.s32 	%r31701, %r31695, %r31700;
	xor.b32  	%r31702, %r31697, %r31701;
	shf.l.wrap.b32 	%r31703, %r31702, %r31702, 8;
	add.s32 	%r31704, %r31698, %r31703;
	xor.b32  	%r31705, %r31700, %r31704;
	shf.l.wrap.b32 	%r31706, %r31705, %r31705, 7;
	add.s32 	%r31707, %r31665, %r31658;
	xor.b32  	%r31708, %r31679, %r31707;
	shf.l.wrap.b32 	%r31709, %r31708, %r31708, 16;
	add.s32 	%r31710, %r31692, %r31709;
	xor.b32  	%r31711, %r31658, %r31710;
	shf.l.wrap.b32 	%r31712, %r31711, %r31711, 12;
	add.s32 	%r31713, %r31707, %r31712;
	xor.b32  	%r31714, %r31709, %r31713;
	shf.l.wrap.b32 	%r31715, %r31714, %r31714, 8;
	add.s32 	%r31716, %r31710, %r31715;
	xor.b32  	%r31717, %r31712, %r31716;
	shf.l.wrap.b32 	%r31718, %r31717, %r31717, 7;
	add.s32 	%r31719, %r31677, %r31670;
	xor.b32  	%r31720, %r31691, %r31719;
	shf.l.wrap.b32 	%r31721, %r31720, %r31720, 16;
	add.s32 	%r31722, %r31656, %r31721;
	xor.b32  	%r31723, %r31670, %r31722;
	shf.l.wrap.b32 	%r31724, %r31723, %r31723, 12;
	add.s32 	%r31725, %r31719, %r31724;
	xor.b32  	%r31726, %r31721, %r31725;
	shf.l.wrap.b32 	%r31727, %r31726, %r31726, 8;
	add.s32 	%r31728, %r31722, %r31727;
	xor.b32  	%r31729, %r31724, %r31728;
	shf.l.wrap.b32 	%r31730, %r31729, %r31729, 7;
	add.s32 	%r31731, %r31689, %r31682;
	xor.b32  	%r31732, %r31655, %r31731;
	shf.l.wrap.b32 	%r31733, %r31732, %r31732, 16;
	add.s32 	%r31734, %r31668, %r31733;
	xor.b32  	%r31735, %r31682, %r31734;
	shf.l.wrap.b32 	%r31736, %r31735, %r31735, 12;
	add.s32 	%r31737, %r31731, %r31736;
	xor.b32  	%r31738, %r31733, %r31737;
	shf.l.wrap.b32 	%r31739, %r31738, %r31738, 8;
	add.s32 	%r31740, %r31734, %r31739;
	xor.b32  	%r31741, %r31736, %r31740;
	shf.l.wrap.b32 	%r31742, %r31741, %r31741, 7;
	add.s32 	%r31743, %r31701, %r31718;
	xor.b32  	%r31744, %r31739, %r31743;
	shf.l.wrap.b32 	%r31745, %r31744, %r31744, 16;
	add.s32 	%r31746, %r31728, %r31745;
	xor.b32  	%r31747, %r31718, %r31746;
	shf.l.wrap.b32 	%r31748, %r31747, %r31747, 12;
	add.s32 	%r31749, %r31743, %r31748;
	xor.b32  	%r31750, %r31745, %r31749;
	shf.l.wrap.b32 	%r31751, %r31750, %r31750, 8;
	add.s32 	%r31752, %r31746, %r31751;
	xor.b32  	%r31753, %r31748, %r31752;
	shf.l.wrap.b32 	%r31754, %r31753, %r31753, 7;
	add.s32 	%r31755, %r31713, %r31730;
	xor.b32  	%r31756, %r31703, %r31755;
	shf.l.wrap.b32 	%r31757, %r31756, %r31756, 16;
	add.s32 	%r31758, %r31740, %r31757;
	xor.b32  	%r31759, %r31730, %r31758;
	shf.l.wrap.b32 	%r31760, %r31759, %r31759, 12;
	add.s32 	%r31761, %r31755, %r31760;
	xor.b32  	%r31762, %r31757, %r31761;
	shf.l.wrap.b32 	%r31763, %r31762, %r31762, 8;
	add.s32 	%r31764, %r31758, %r31763;
	xor.b32  	%r31765, %r31760, %r31764;
	shf.l.wrap.b32 	%r31766, %r31765, %r31765, 7;
	add.s32 	%r31767, %r31725, %r31742;
	xor.b32  	%r31768, %r31715, %r31767;
	shf.l.wrap.b32 	%r31769, %r31768, %r31768, 16;
	add.s32 	%r31770, %r31704, %r31769;
	xor.b32  	%r31771, %r31742, %r31770;
	shf.l.wrap.b32 	%r31772, %r31771, %r31771, 12;
	add.s32 	%r31773, %r31767, %r31772;
	xor.b32  	%r31774, %r31769, %r31773;
	shf.l.wrap.b32 	%r31775, %r31774, %r31774, 8;
	add.s32 	%r31776, %r31770, %r31775;
	xor.b32  	%r31777, %r31772, %r31776;
	shf.l.wrap.b32 	%r31778, %r31777, %r31777, 7;
	add.s32 	%r31779, %r31737, %r31706;
	xor.b32  	%r31780, %r31727, %r31779;
	shf.l.wrap.b32 	%r31781, %r31780, %r31780, 16;
	add.s32 	%r31782, %r31716, %r31781;
	xor.b32  	%r31783, %r31706, %r31782;
	shf.l.wrap.b32 	%r31784, %r31783, %r31783, 12;
	add.s32 	%r31785, %r31779, %r31784;
	xor.b32  	%r31786, %r31781, %r31785;
	shf.l.wrap.b32 	%r31787, %r31786, %r31786, 8;
	add.s32 	%r31788, %r31782, %r31787;
	xor.b32  	%r31789, %r31784, %r31788;
	shf.l.wrap.b32 	%r31790, %r31789, %r31789, 7;
	add.s32 	%r31791, %r31749, %r31790;
	xor.b32  	%r31792, %r31763, %r31791;
	shf.l.wrap.b32 	%r31793, %r31792, %r31792, 16;
	add.s32 	%r31794, %r31776, %r31793;
	xor.b32  	%r31795, %r31790, %r31794;
	shf.l.wrap.b32 	%r31796, %r31795, %r31795, 12;
	add.s32 	%r31797, %r31791, %r31796;
	xor.b32  	%r31798, %r31793, %r31797;
	shf.l.wrap.b32 	%r31799, %r31798, %r31798, 8;
	add.s32 	%r31800, %r31761, %r31754;
	xor.b32  	%r31801, %r31775, %r31800;
	shf.l.wrap.b32 	%r31802, %r31801, %r31801, 16;
	add.s32 	%r31803, %r31788, %r31802;
	xor.b32  	%r31804, %r31754, %r31803;
	shf.l.wrap.b32 	%r31805, %r31804, %r31804, 12;
	add.s32 	%r31806, %r31800, %r31805;
	xor.b32  	%r31807, %r31802, %r31806;
	shf.l.wrap.b32 	%r31808, %r31807, %r31807, 8;
	add.s32 	%r31809, %r31803, %r31808;
	xor.b32  	%r31810, %r31805, %r31809;
	shf.l.wrap.b32 	%r31811, %r31810, %r31810, 7;
	add.s32 	%r31812, %r31773, %r31766;
	xor.b32  	%r31813, %r31787, %r31812;
	shf.l.wrap.b32 	%r31814, %r31813, %r31813, 16;
	add.s32 	%r31815, %r31752, %r31814;
	xor.b32  	%r31816, %r31766, %r31815;
	shf.l.wrap.b32 	%r31817, %r31816, %r31816, 12;
	add.s32 	%r31818, %r31812, %r31817;
	xor.b32  	%r31819, %r31814, %r31818;
	shf.l.wrap.b32 	%r31820, %r31819, %r31819, 8;
	add.s32 	%r31821, %r31815, %r31820;
	xor.b32  	%r31822, %r31817, %r31821;
	shf.l.wrap.b32 	%r31823, %r31822, %r31822, 7;
	add.s32 	%r31824, %r31785, %r31778;
	xor.b32  	%r31825, %r31751, %r31824;
	shf.l.wrap.b32 	%r31826, %r31825, %r31825, 16;
	add.s32 	%r31827, %r31764, %r31826;
	xor.b32  	%r31828, %r31778, %r31827;
	shf.l.wrap.b32 	%r31829, %r31828, %r31828, 12;
	add.s32 	%r31830, %r31824, %r31829;
	xor.b32  	%r31831, %r31826, %r31830;
	shf.l.wrap.b32 	%r31832, %r31831, %r31831, 8;
	add.s32 	%r31833, %r31827, %r31832;
	add.s32 	%r31834, %r31797, %r31811;
	xor.b32  	%r31835, %r31832, %r31834;
	shf.l.wrap.b32 	%r31836, %r31835, %r31835, 16;
	add.s32 	%r31837, %r31821, %r31836;
	xor.b32  	%r31838, %r31811, %r31837;
	shr.u32 	%r31839, %r31838, 20;
	add.s32 	%r31840, %r31834, %r31839;
	add.s32 	%r31841, %r31806, %r31823;
	xor.b32  	%r31842, %r31799, %r31841;
	shf.l.wrap.b32 	%r31843, %r31842, %r31842, 16;
	add.s32 	%r31844, %r31833, %r31843;
	xor.b32  	%r31845, %r31823, %r31844;
	shr.u32 	%r31846, %r31845, 20;
	add.s32 	%r31847, %r31841, %r31846;
	add.s32 	%r31848, %r31160, %r31840;
	add.s32 	%r31849, %r31172, %r31847;
	cvt.u32.u16 	%r31850, %rs205;
	add.s32 	%r31851, %r31850, %r54994;
	add.s32 	%r31852, %r31851, -11;
	not.b32 	%r31853, %r31852;
	add.s32 	%r31854, %r31853, %r3116;
	mov.u32 	%r31855, %ctaid.x;
	shl.b32 	%r31856, %r31855, 11;
	mov.u32 	%r31857, %tid.x;
	and.b32  	%r31858, %r31857, 31;
	or.b32  	%r31859, %r31856, %r31858;
	shl.b32 	%r31860, %r31857, 3;
	and.b32  	%r31861, %r31860, 7936;
	add.s32 	%r31862, %r54317, %r31861;
	add.s32 	%r31863, %r31859, %r31862;
	shr.u32 	%r31864, %r31863, %r31854;
	and.b32  	%r31865, %r31864, 1;
	setp.eq.b32 	%p322, %r31865, 1;
	selp.b32 	%r31866, %r31849, %r31848, %p322;
	cvt.u16.u32 	%rs577, %r31866;
	and.b16  	%rs825, %rs577, 1;
	and.b16  	%rs578, %rs823, 255;
	setp.ne.s16 	%p323, %rs578, 1;
	@%p323 bra 	$L__BB4_411;
	ld.param.u64 	%rd894, [fused_batch_pir_kernel_optimized_16_param_1];
	cvt.u32.u16 	%r31867, %rs205;
	add.s32 	%r31868, %r31867, %r54994;
	add.s32 	%r31869, %r31868, -11;
	not.b32 	%r31870, %r31869;
	add.s32 	%r31871, %r31870, %r3116;
	mov.u32 	%r31872, %ctaid.x;
	shl.b32 	%r31873, %r31872, 11;
	mov.u32 	%r31874, %tid.x;
	and.b32  	%r31875, %r31874, 31;
	or.b32  	%r31876, %r31873, %r31875;
	shl.b32 	%r31877, %r31874, 3;
	and.b32  	%r31878, %r31877, 7936;
	add.s32 	%r31879, %r54317, %r31878;
	add.s32 	%r31880, %r31876, %r31879;
	shr.u32 	%r31881, %r31880, %r31871;
	and.b32  	%r31882, %r31881, 1;
	setp.eq.b32 	%p324, %r31882, 1;
	cvt.u64.u32 	%rd419, %r54994;
	cvt.u64.u16 	%rd420, %rs205;
	add.s64 	%rd421, %rd419, %rd420;
	cvta.to.global.u64 	%rd422, %rd894;
	shl.b64 	%rd423, %rd421, 4;
	add.s64 	%rd424, %rd422, %rd423;
	ld.global.u32 	%r31883, [%rd424+13508];
	selp.b32 	%r31884, %r54999, %r54998, %p324;
	xor.b32  	%r31885, %r31884, %r31883;
	selp.b32 	%r31886, %r55000, %r54997, %p324;
	selp.b32 	%r54998, %r54998, %r31885, %p324;
	selp.b32 	%r54999, %r31885, %r54999, %p324;
	ld.global.u32 	%r31887, [%rd424+13512];
	xor.b32  	%r31888, %r31886, %r31887;
	selp.b32 	%r31889, %r55001, %r54996, %p324;
	selp.b32 	%r54997, %r54997, %r31888, %p324;
	selp.b32 	%r55000, %r31888, %r55000, %p324;
	ld.global.u32 	%r31890, [%rd424+13516];
	xor.b32  	%r31891, %r31889, %r31890;
	selp.b32 	%r31892, %r55002, %r54995, %p324;
	selp.b32 	%r54996, %r54996, %r31891, %p324;
	selp.b32 	%r55001, %r31891, %r55001, %p324;
	ld.global.u32 	%r31893, [%rd424+13520];
	xor.b32  	%r31894, %r31892, %r31893;
	selp.b64 	%rd425, 445, 420, %p324;
	selp.b32 	%r54995, %r54995, %r31894, %p324;
	selp.b32 	%r55002, %r31894, %r55002, %p324;
	add.s64 	%rd426, %rd425, %rd421;
	add.s64 	%rd427, %rd426, %rd422;
	ld.global.u8 	%rs579, [%rd427+13653];
	xor.b16  	%rs825, %rs579, %rs825;
$L__BB4_411:
	cvt.u32.u16 	%r31895, %rs205;
	add.s32 	%r31896, %r31895, -11;
	add.s32 	%r31897, %r54994, %r31896;
	not.b32 	%r31898, %r31897;
	add.s32 	%r31899, %r31898, %r3116;
	mov.u32 	%r31900, %ctaid.x;
	shl.b32 	%r31901, %r31900, 11;
	mov.u32 	%r31902, %tid.x;
	and.b32  	%r31903, %r31902, 31;
	or.b32  	%r31904, %r31901, %r31903;
	shl.b32 	%r31905, %r31902, 3;
	and.b32  	%r31906, %r31905, 7936;
	add.s32 	%r31907, %r54317, %r31906;
	add.s32 	%r31908, %r31904, %r31907;
	shr.u32 	%r31909, %r31908, %r31899;
	and.b32  	%r31910, %r31909, 1;
	setp.eq.b32 	%p325, %r31910, 1;
	selp.b32 	%r55006, %r54999, %r54998, %p325;
	selp.b32 	%r55005, %r55000, %r54997, %p325;
	selp.b32 	%r55004, %r55001, %r54996, %p325;
	selp.b32 	%r55003, %r55002, %r54995, %p325;
	add.s32 	%r54994, %r54994, 1;
	sub.s32 	%r31911, %r3116, %r31896;
	setp.ne.s32 	%p326, %r54994, %r31911;
	mov.u16 	%rs823, %rs825;
	@%p326 bra 	$L__BB4_409;
$L__BB4_412:
	and.b16  	%rs580, %rs825, 255;
	setp.ne.s16 	%p327, %rs580, 1;
	@%p327 bra 	$L__BB4_414;
	ld.param.u64 	%rd895, [fused_batch_pir_kernel_optimized_16_param_1];
	cvta.to.global.u64 	%rd428, %rd895;
	ld.global.u32 	%r31912, [%rd428+14136];
	xor.b32  	%r55006, %r55006, %r31912;
$L__BB4_414:
	@%p327 bra 	$L__BB4_416;
	ld.param.u64 	%rd896, [fused_batch_pir_kernel_optimized_16_param_1];
	cvta.to.global.u64 	%rd429, %rd896;
	ld.global.u32 	%r31913, [%rd429+14140];
	xor.b32  	%r55005, %r55005, %r31913;
$L__BB4_416:
	@%p327 bra 	$L__BB4_418;
	ld.param.u64 	%rd897, [fused_batch_pir_kernel_optimized_16_param_1];
	cvta.to.global.u64 	%rd430, %rd897;
	ld.global.u32 	%r31914, [%rd430+14144];
	xor.b32  	%r55004, %r55004, %r31914;
$L__BB4_418:
	@%p327 bra 	$L__BB4_420;
	ld.param.u64 	%rd898, [fused_batch_pir_kernel_optimized_16_param_1];
	cvta.to.global.u64 	%rd431, %rd898;
	ld.global.u32 	%r31915, [%rd431+14148];
	xor.b32  	%r55003, %r55003, %r31915;
$L__BB4_420:
	ld.param.u32 	%r52739, [fused_batch_pir_kernel_optimized_16_param_4];
	mov.u32 	%r31917, %ctaid.x;
	shl.b32 	%r31918, %r31917, 11;
	mov.u32 	%r31919, %tid.x;
	and.b32  	%r31920, %r31919, 31;
	or.b32  	%r31921, %r31918, %r31920;
	shl.b32 	%r31922, %r31919, 3;
	and.b32  	%r31923, %r31922, 7936;
	add.s32 	%r31924, %r54317, %r31923;
	add.s32 	%r31925, %r31921, %r31924;
	setp.ge.s32 	%p331, %r31925, %r52739;
	mov.b32 	%r55027, 0;
	mov.u32 	%r55028, %r55027;
	mov.u32 	%r55029, %r55027;
	mov.u32 	%r55030, %r55027;
	@%p331 bra 	$L__BB4_434;
	ld.param.u64 	%rd899, [fused_batch_pir_kernel_optimized_16_param_1];
	cvta.to.global.u64 	%rd432, %rd899;
	ld.global.u8 	%rs584, [%rd432+14169];
	max.u16 	%rs212, %rs584, 11;
	cvt.u32.u16 	%r31926, %rs212;
	ld.shared.u32 	%r55030, [s_mem+197956];
	ld.shared.v2.u32 	{%r55029, %r55028}, [s_mem+197960];
	ld.shared.u32 	%r55027, [s_mem+197968];
	ld.shared.u8 	%rs828, [s_mem+197972];
	cvt.u32.u16 	%r3170, %rs584;
	sub.s32 	%r31927, %r3170, %r31926;
	add.s32 	%r31928, %r31927, 11;
	setp.lt.s32 	%p332, %r31928, 1;
	@%p332 bra 	$L__BB4_426;
	mov.b32 	%r55018, 0;
	mov.u16 	%rs826, %rs828;
$L__BB4_423:
	.pragma "nounroll";
	ld.const.u32 	%r31930, [CHACHA_CONSTANTS];
	add.s32 	%r31931, %r31930, %r55030;
	shf.l.wrap.b32 	%r31932, %r31931, %r31931, 16;
	add.s32 	%r31933, %r55030, %r31932;
	xor.b32  	%r31934, %r55030, %r31933;
	shf.l.wrap.b32 	%r31935, %r31934, %r31934, 12;
	add.s32 	%r31936, %r31931, %r31935;
	xor.b32  	%r31937, %r31932, %r31936;
	shf.l.wrap.b32 	%r31938, %r31937, %r31937, 8;
	add.s32 	%r31939, %r31933, %r31938;
	xor.b32  	%r31940, %r31935, %r31939;
	shf.l.wrap.b32 	%r31941, %r31940, %r31940, 7;
	ld.const.u32 	%r31942, [CHACHA_CONSTANTS+4];
	add.s32 	%r31943, %r31942, %r55029;
	shf.l.wrap.b32 	%r31944, %r31943, %r31943, 16;
	add.s32 	%r31945, %r55029, %r31944;
	xor.b32  	%r31946, %r55029, %r31945;
	shf.l.wrap.b32 	%r31947, %r31946, %r31946, 12;
	add.s32 	%r31948, %r31943, %r31947;
	xor.b32  	%r31949, %r31944, %r31948;
	shf.l.wrap.b32 	%r31950, %r31949, %r31949, 8;
	add.s32 	%r31951, %r31945, %r31950;
	xor.b32  	%r31952, %r31947, %r31951;
	shf.l.wrap.b32 	%r31953, %r31952, %r31952, 7;
	ld.const.u32 	%r31954, [CHACHA_CONSTANTS+8];
	add.s32 	%r31955, %r31954, %r55028;
	shf.l.wrap.b32 	%r31956, %r31955, %r31955, 16;
	add.s32 	%r31957, %r55028, %r31956;
	xor.b32  	%r31958, %r55028, %r31957;
	shf.l.wrap.b32 	%r31959, %r31958, %r31958, 12;
	add.s32 	%r31960, %r31955, %r31959;
	xor.b32  	%r31961, %r31956, %r31960;
	shf.l.wrap.b32 	%r31962, %r31961, %r31961, 8;
	add.s32 	%r31963, %r31957, %r31962;
	xor.b32  	%r31964, %r31959, %r31963;
	shf.l.wrap.b32 	%r31965, %r31964, %r31964, 7;
	ld.const.u32 	%r31966, [CHACHA_CONSTANTS+12];
	add.s32 	%r31967, %r31966, %r55027;
	shf.l.wrap.b32 	%r31968, %r31967, %r31967, 16;
	add.s32 	%r31969, %r55027, %r31968;
	xor.b32  	%r31970, %r55027, %r31969;
	shf.l.wrap.b32 	%r31971, %r31970, %r31970, 12;
	add.s32 	%r31972, %r31967, %r31971;
	xor.b32  	%r31973, %r31968, %r31972;
	shf.l.wrap.b32 	%r31974, %r31973, %r31973, 8;
	add.s32 	%r31975, %r31969, %r31974;
	xor.b32  	%r31976, %r31971, %r31975;
	shf.l.wrap.b32 	%r31977, %r31976, %r31976, 7;
	add.s32 	%r31978, %r31936, %r31953;
	xor.b32  	%r31979, %r31974, %r31978;
	shf.l.wrap.b32 	%r31980, %r31979, %r31979, 16;
	add.s32 	%r31981, %r31963, %r31980;
	xor.b32  	%r31982, %r31953, %r31981;
	shf.l.wrap.b32 	%r31983, %r31982, %r31982, 12;
	add.s32 	%r31984, %r31978, %r31983;
	xor.b32  	%r31985, %r31980, %r31984;
	shf.l.wrap.b32 	%r31986, %r31985, %r31985, 8;
	add.s32 	%r31987, %r31981, %r31986;
	xor.b32  	%r31988, %r31983, %r31987;
	shf.l.wrap.b32 	%r31989, %r31988, %r31988, 7;
	add.s32 	%r31990, %r31948, %r31965;
	xor.b32  	%r31991, %r31938, %r31990;
	shf.l.wrap.b32 	%r31992, %r31991, %r31991, 16;
	add.s32 	%r31993, %r31975, %r31992;
	xor.b32  	%r31994, %r31965, %r31993;
	shf.l.wrap.b32 	%r31995, %r31994, %r31994, 12;
	add.s32 	%r31996, %r31990, %r31995;
	xor.b32  	%r31997, %r31992, %r31996;
	shf.l.wrap.b32 	%r31998, %r31997, %r31997, 8;
	add.s32 	%r31999, %r31993, %r31998;
	xor.b32  	%r32000, %r31995, %r31999;
	shf.l.wrap.b32 	%r32001, %r32000, %r32000, 7;
	add.s32 	%r32002, %r31960, %r31977;
	xor.b32  	%r32003, %r31950, %r32002;
	shf.l.wrap.b32 	%r32004, %r32003, %r32003, 16;
	add.s32 	%r32005, %r31939, %r32004;
	xor.b32  	%r32006, %r31977, %r32005;
	shf.l.wrap.b32 	%r32007, %r32006, %r32006, 12;
	add.s32 	%r32008, %r32002, %r32007;
	xor.b32  	%r32009, %r32004, %r32008;
	shf.l.wrap.b32 	%r32010, %r32009, %r32009, 8;
	add.s32 	%r32011, %r32005, %r32010;
	xor.b32  	%r32012, %r32007, %r32011;
	shf.l.wrap.b32 	%r32013, %r32012, %r32012, 7;
	add.s32 	%r32014, %r31972, %r31941;
	xor.b32  	%r32015, %r31962, %r32014;
	shf.l.wrap.b32 	%r32016, %r32015, %r32015, 16;
	add.s32 	%r32017, %r31951, %r32016;
	xor.b32  	%r32018, %r31941, %r32017;
	shf.l.wrap.b32 	%r32019, %r32018, %r32018, 12;
	add.s32 	%r32020, %r32014, %r32019;
	xor.b32  	%r32021, %r32016, %r32020;
	shf.l.wrap.b32 	%r32022, %r32021, %r32021, 8;
	add.s32 	%r32023, %r32017, %r32022;
	xor.b32  	%r32024, %r32019, %r32023;
	shf.l.wrap.b32 	%r32025, %r32024, %r32024, 7;
	add.s32 	%r32026, %r31984, %r32025;
	xor.b32  	%r32027, %r31998, %r32026;
	shf.l.wrap.b32 	%r32028, %r32027, %r32027, 16;
	add.s32 	%r32029, %r32011, %r32028;
	xor.b32  	%r32030, %r32025, %r32029;
	shf.l.wrap.b32 	%r32031, %r32030, %r32030, 12;
	add.s32 	%r32032, %r32026, %r32031;
	xor.b32  	%r32033, %r32028, %r32032;
	shf.l.wrap.b32 	%r32034, %r32033, %r32033, 8;
	add.s32 	%r32035, %r32029, %r32034;
	xor.b32  	%r32036, %r32031, %r32035;
	shf.l.wrap.b32 	%r32037, %r32036, %r32036, 7;
	add.s32 	%r32038, %r31996, %r31989;
	xor.b32  	%r32039, %r32010, %r32038;
	shf.l.wrap.b32 	%r32040, %r32039, %r32039, 16;
	add.s32 	%r32041, %r32023, %r32040;
	xor.b32  	%r32042, %r31989, %r32041;
	shf.l.wrap.b32 	%r32043, %r32042, %r32042, 12;
	add.s32 	%r32044, %r32038, %r32043;
	xor.b32  	%r32045, %r32040, %r32044;
	shf.l.wrap.b32 	%r32046, %r32045, %r32045, 8;
	add.s32 	%r32047, %r32041, %r32046;
	xor.b32  	%r32048, %r32043, %r32047;
	shf.l.wrap.b32 	%r32049, %r32048, %r32048, 7;
	add.s32 	%r32050, %r32008, %r32001;
	xor.b32  	%r32051, %r32022, %r32050;
	shf.l.wrap.b32 	%r32052, %r32051, %r32051, 16;
	add.s32 	%r32053, %r31987, %r32052;
	xor.b32  	%r32054, %r32001, %r32053;
	shf.l.wrap.b32 	%r32055, %r32054, %r32054, 12;
	add.s32 	%r32056, %r32050, %r32055;
	xor.b32  	%r32057, %r32052, %r32056;
	shf.l.wrap.b32 	%r32058, %r32057, %r32057, 8;
	add.s32 	%r32059, %r32053, %r32058;
	xor.b32  	%r32060, %r32055, %r32059;
	shf.l.wrap.b32 	%r32061, %r32060, %r32060, 7;
	add.s32 	%r32062, %r32020, %r32013;
	xor.b32  	%r32063, %r31986, %r32062;
	shf.l.wrap.b32 	%r32064, %r32063, %r32063, 16;
	add.s32 	%r32065, %r31999, %r32064;
	xor.b32  	%r32066, %r32013, %r32065;
	shf.l.wrap.b32 	%r32067, %r32066, %r32066, 12;
	add.s32 	%r32068, %r32062, %r32067;
	xor.b32  	%r32069, %r32064, %r32068;
	shf.l.wrap.b32 	%r32070, %r32069, %r32069, 8;
	add.s32 	%r32071, %r32065, %r32070;
	xor.b32  	%r32072, %r32067, %r32071;
	shf.l.wrap.b32 	%r32073, %r32072, %r32072, 7;
	add.s32 	%r32074, %r32032, %r32049;
	xor.b32  	%r32075, %r32070, %r32074;
	shf.l.wrap.b32 	%r32076, %r32075, %r32075, 16;
	add.s32 	%r32077, %r32059, %r32076;
	xor.b32  	%r32078, %r32049, %r32077;
	shf.l.wrap.b32 	%r32079, %r32078, %r32078, 12;
	add.s32 	%r32080, %r32074, %r32079;
	xor.b32  	%r32081, %r32076, %r32080;
	shf.l.wrap.b32 	%r32082, %r32081, %r32081, 8;
	add.s32 	%r32083, %r32077, %r32082;
	xor.b32  	%r32084, %r32079, %r32083;
	shf.l.wrap.b32 	%r32085, %r32084, %r32084, 7;
	add.s32 	%r32086, %r32044, %r32061;
	xor.b32  	%r32087, %r32034, %r32086;
	shf.l.wrap.b32 	%r32088, %r32087, %r32087, 16;
	add.s32 	%r32089, %r32071, %r32088;
	xor.b32  	%r32090, %r32061, %r32089;
	shf.l.wrap.b32 	%r32091, %r32090, %r32090, 12;
	add.s32 	%r32092, %r32086, %r32091;
	xor.b32  	%r32093, %r32088, %r32092;
	shf.l.wrap.b32 	%r32094, %r32093, %r32093, 8;
	add.s32 	%r32095, %r32089, %r32094;
	xor.b32  	%r32096, %r32091, %r32095;
	shf.l.wrap.b32 	%r32097, %r32096, %r32096, 7;
	add.s32 	%r32098, %r32056, %r32073;
	xor.b32  	%r32099, %r32046, %r32098;
	shf.l.wrap.b32 	%r32100, %r32099, %r32099, 16;
	add.s32 	%r32101, %r32035, %r32100;
	xor.b32  	%r32102, %r32073, %r32101;
	shf.l.wrap.b32 	%r32103, %r32102, %r32102, 12;
	add.s32 	%r32104, %r32098, %r32103;
	xor.b32  	%r32105, %r32100, %r32104;
	shf.l.wrap.b32 	%r32106, %r32105, %r32105, 8;
	add.s32 	%r32107, %r32101, %r32106;
	xor.b32  	%r32108, %r32103, %r32107;
	shf.l.wrap.b32 	%r32109, %r32108, %r32108, 7;
	add.s32 	%r32110, %r32068, %r32037;
	xor.b32  	%r32111, %r32058, %r32110;
	shf.l.wrap.b32 	%r32112, %r32111, %r32111, 16;
	add.s32 	%r32113, %r32047, %r32112;
	xor.b32  	%r32114, %r32037, %r32113;
	shf.l.wrap.b32 	%r32115, %r32114, %r32114, 12;
	add.s32 	%r32116, %r32110, %r32115;
	xor.b32  	%r32117, %r32112, %r32116;
	shf.l.wrap.b32 	%r32118, %r32117, %r32117, 8;
	add.s32 	%r32119, %r32113, %r32118;
	xor.b32  	%r32120, %r32115, %r32119;
	shf.l.wrap.b32 	%r32121, %r32120, %r32120, 7;
	add.s32 	%r32122, %r32080, %r32121;
	xor.b32  	%r32123, %r32094, %r32122;
	shf.l.wrap.b32 	%r32124, %r32123, %r32123, 16;
	add.s32 	%r32125, %r32107, %r32124;
	xor.b32  	%r32126, %r32121, %r32125;
	shf.l.wrap.b32 	%r32127, %r32126, %r32126, 12;
	add.s32 	%r32128, %r32122, %r32127;
	xor.b32  	%r32129, %r32124, %r32128;
	shf.l.wrap.b32 	%r32130, %r32129, %r32129, 8;
	add.s32 	%r32131, %r32125, %r32130;
	xor.b32  	%r32132, %r32127, %r32131;
	shf.l.wrap.b32 	%r32133, %r32132, %r32132, 7;
	add.s32 	%r32134, %r32092, %r32085;
	xor.b32  	%r32135, %r32106, %r32134;
	shf.l.wrap.b32 	%r32136, %r32135, %r32135, 16;
	add.s32 	%r32137, %r32119, %r32136;
	xor.b32  	%r32138, %r32085, %r32137;
	shf.l.wrap.b32 	%r32139, %r32138, %r32138, 12;
	add.s32 	%r32140, %r32134, %r32139;
	xor.b32  	%r32141, %r32136, %r32140;
	shf.l.wrap.b32 	%r32142, %r32141, %r32141, 8;
	add.s32 	%r32143, %r32137, %r32142;
	xor.b32  	%r32144, %r32139, %r32143;
	shf.l.wrap.b32 	%r32145, %r32144, %r32144, 7;
	add.s32 	%r32146, %r32104, %r32097;
	xor.b32  	%r32147, %r32118, %r32146;
	shf.l.wrap.b32 	%r32148, %r32147, %r32147, 16;
	add.s32 	%r32149, %r32083, %r32148;
	xor.b32  	%r32150, %r32097, %r32149;
	shf.l.wrap.b32 	%r32151, %r32150, %r32150, 12;
	add.s32 	%r32152, %r32146, %r32151;
	xor.b32  	%r32153, %r32148, %r32152;
	shf.l.wrap.b32 	%r32154, %r32153, %r32153, 8;
	add.s32 	%r32155, %r32149, %r32154;
	xor.b32  	%r32156, %r32151, %r32155;
	shf.l.wrap.b32 	%r32157, %r32156, %r32156, 7;
	add.s32 	%r32158, %r32116, %r32109;
	xor.b32  	%r32159, %r32082, %r32158;
	shf.l.wrap.b32 	%r32160, %r32159, %r32159, 16;
	add.s32 	%r32161, %r32095, %r32160;
	xor.b32  	%r32162, %r32109, %r32161;
	shf.l.wrap.b32 	%r32163, %r32162, %r32162, 12;
	add.s32 	%r32164, %r32158, %r32163;
	xor.b32  	%r32165, %r32160, %r32164;
	shf.l.wrap.b32 	%r32166, %r32165, %r32165, 8;
	add.s32 	%r32167, %r32161, %r32166;
	xor.b32  	%r32168, %r32163, %r32167;
	shf.l.wrap.b32 	%r32169, %r32168, %r32168, 7;
	add.s32 	%r32170, %r32128, %r32145;
	xor.b32  	%r32171, %r32166, %r32170;
	shf.l.wrap.b32 	%r32172, %r32171, %r32171, 16;
	add.s32 	%r32173, %r32155, %r32172;
	xor.b32  	%r32174, %r32145, %r32173;
	shf.l.wrap.b32 	%r32175, %r32174, %r32174, 12;
	add.s32 	%r32176, %r32170, %r32175;
	xor.b32  	%r32177, %r32172, %r32176;
	shf.l.wrap.b32 	%r32178, %r32177, %r32177, 8;
	add.s32 	%r32179, %r32173, %r32178;
	xor.b32  	%r32180, %r32175, %r32179;
	shf.l.wrap.b32 	%r32181, %r32180, %r32180, 7;
	add.s32 	%r32182, %r32140, %r32157;
	xor.b32  	%r32183, %r32130, %r32182;
	shf.l.wrap.b32 	%r32184, %r32183, %r32183, 16;
	add.s32 	%r32185, %r32167, %r32184;
	xor.b32  	%r32186, %r32157, %r32185;
	shf.l.wrap.b32 	%r32187, %r32186, %r32186, 12;
	add.s32 	%r32188, %r32182, %r32187;
	xor.b32  	%r32189, %r32184, %r32188;
	shf.l.wrap.b32 	%r32190, %r32189, %r32189, 8;
	add.s32 	%r32191, %r32185, %r32190;
	xor.b32  	%r32192, %r32187, %r32191;
	shf.l.wrap.b32 	%r32193, %r32192, %r32192, 7;
	add.s32 	%r32194, %r32152, %r32169;
	xor.b32  	%r32195, %r32142, %r32194;
	shf.l.wrap.b32 	%r32196, %r32195, %r32195, 16;
	add.s32 	%r32197, %r32131, %r32196;
	xor.b32  	%r32198, %r32169, %r32197;
	shf.l.wrap.b32 	%r32199, %r32198, %r32198, 12;
	add.s32 	%r32200, %r32194, %r32199;
	xor.b32  	%r32201, %r32196, %r32200;
	shf.l.wrap.b32 	%r32202, %r32201, %r32201, 8;
	add.s32 	%r32203, %r32197, %r32202;
	xor.b32  	%r32204, %r32199, %r32203;
	shf.l.wrap.b32 	%r32205, %r32204, %r32204, 7;
	add.s32 	%r32206, %r32164, %r32133;
	xor.b32  	%r32207, %r32154, %r32206;
	shf.l.wrap.b32 	%r32208, %r32207, %r32207, 16;
	add.s32 	%r32209, %r32143, %r32208;
	xor.b32  	%r32210, %r32133, %r32209;
	shf.l.wrap.b32 	%r32211, %r32210, %r32210, 12;
	add.s32 	%r32212, %r32206, %r32211;
	xor.b32  	%r32213, %r32208, %r32212;
	shf.l.wrap.b32 	%r32214, %r32213, %r32213, 8;
	add.s32 	%r32215, %r32209, %r32214;
	xor.b32  	%r32216, %r32211, %r32215;
	shf.l.wrap.b32 	%r32217, %r32216, %r32216, 7;
	add.s32 	%r32218, %r32176, %r32217;
	xor.b32  	%r32219, %r32190, %r32218;
	shf.l.wrap.b32 	%r32220, %r32219, %r32219, 16;
	add.s32 	%r32221, %r32203, %r32220;
	xor.b32  	%r32222, %r32217, %r32221;
	shf.l.wrap.b32 	%r32223, %r32222, %r32222, 12;
	add.s32 	%r32224, %r32218, %r32223;
	xor.b32  	%r32225, %r32220, %r32224;
	shf.l.wrap.b32 	%r32226, %r32225, %r32225, 8;
	add.s32 	%r32227, %r32221, %r32226;
	xor.b32  	%r32228, %r32223, %r32227;
	shf.l.wrap.b32 	%r32229, %r32228, %r32228, 7;
	add.s32 	%r32230, %r32188, %r32181;
	xor.b32  	%r32231, %r32202, %r32230;
	shf.l.wrap.b32 	%r32232, %r32231, %r32231, 16;
	add.s32 	%r32233, %r32215, %r32232;
	xor.b32  	%r32234, %r32181, %r32233;
	shf.l.wrap.b32 	%r32235, %r32234, %r32234, 12;
	add.s32 	%r32236, %r32230, %r32235;
	xor.b32  	%r32237, %r32232, %r32236;
	shf.l.wrap.b32 	%r32238, %r32237, %r32237, 8;
	add.s32 	%r32239, %r32233, %r32238;
	xor.b32  	%r32240, %r32235, %r32239;
	shf.l.wrap.b32 	%r32241, %r32240, %r32240, 7;
	add.s32 	%r32242, %r32200, %r32193;
	xor.b32  	%r32243, %r32214, %r32242;
	shf.l.wrap.b32 	%r32244, %r32243, %r32243, 16;
	add.s32 	%r32245, %r32179, %r32244;
	xor.b32  	%r32246, %r32193, %r32245;
	shf.l.wrap.b32 	%r32247, %r32246, %r32246, 12;
	add.s32 	%r32248, %r32242, %r32247;
	xor.b32  	%r32249, %r32244, %r32248;
	shf.l.wrap.b32 	%r32250, %r32249, %r32249, 8;
	add.s32 	%r32251, %r32245, %r32250;
	xor.b32  	%r32252, %r32247, %r32251;
	shf.l.wrap.b32 	%r32253, %r32252, %r32252, 7;
	add.s32 	%r32254, %r32212, %r32205;
	xor.b32  	%r32255, %r32178, %r32254;
	shf.l.wrap.b32 	%r32256, %r32255, %r32255, 16;
	add.s32 	%r32257, %r32191, %r32256;
	xor.b32  	%r32258, %r32205, %r32257;
	shf.l.wrap.b32 	%r32259, %r32258, %r32258, 12;
	add.s32 	%r32260, %r32254, %r32259;
	xor.b32  	%r32261, %r32256, %r32260;
	shf.l.wrap.b32 	%r32262, %r32261, %r32261, 8;
	add.s32 	%r32263, %r32257, %r32262;
	xor.b32  	%r32264, %r32259, %r32263;
	shf.l.wrap.b32 	%r32265, %r32264, %r32264, 7;
	add.s32 	%r32266, %r32224, %r32241;
	xor.b32  	%r32267, %r32262, %r32266;
	shf.l.wrap.b32 	%r32268, %r32267, %r32267, 16;
	add.s32 	%r32269, %r32251, %r32268;
	xor.b32  	%r32270, %r32241, %r32269;
	shf.l.wrap.b32 	%r32271, %r32270, %r32270, 12;
	add.s32 	%r32272, %r32266, %r32271;
	xor.b32  	%r32273, %r32268, %r32272;
	shf.l.wrap.b32 	%r32274, %r32273, %r32273, 8;
	add.s32 	%r32275, %r32269, %r32274;
	xor.b32  	%r32276, %r32271, %r32275;
	shf.l.wrap.b32 	%r32277, %r32276, %r32276, 7;
	add.s32 	%r32278, %r32236, %r32253;
	xor.b32  	%r32279, %r32226, %r32278;
	shf.l.wrap.b32 	%r32280, %r32279, %r32279, 16;
	add.s32 	%r32281, %r32263, %r32280;
	xor.b32  	%r32282, %r32253, %r32281;
	shf.l.wrap.b32 	%r32283, %r32282, %r32282, 12;
	add.s32 	%r32284, %r32278, %r32283;
	xor.b32  	%r32285, %r32280, %r32284;
	shf.l.wrap.b32 	%r32286, %r32285, %r32285, 8;
	add.s32 	%r32287, %r32281, %r32286;
	xor.b32  	%r32288, %r32283, %r32287;
	shf.l.wrap.b32 	%r32289, %r32288, %r32288, 7;
	add.s32 	%r32290, %r32248, %r32265;
	xor.b32  	%r32291, %r32238, %r32290;
	shf.l.wrap.b32 	%r32292, %r32291, %r32291, 16;
	add.s32 	%r32293, %r32227, %r32292;
	xor.b32  	%r32294, %r32265, %r32293;
	shf.l.wrap.b32 	%r32295, %r32294, %r32294, 12;
	add.s32 	%r32296, %r32290, %r32295;
	xor.b32  	%r32297, %r32292, %r32296;
	shf.l.wrap.b32 	%r32298, %r32297, %r32297, 8;
	add.s32 	%r32299, %r32293, %r32298;
	xor.b32  	%r32300, %r32295, %r32299;
	shf.l.wrap.b32 	%r32301, %r32300, %r32300, 7;
	add.s32 	%r32302, %r32260, %r32229;
	xor.b32  	%r32303, %r32250, %r32302;
	shf.l.wrap.b32 	%r32304, %r32303, %r32303, 16;
	add.s32 	%r32305, %r32239, %r32304;
	xor.b32  	%r32306, %r32229, %r32305;
	shf.l.wrap.b32 	%r32307, %r32306, %r32306, 12;
	add.s32 	%r32308, %r32302, %r32307;
	xor.b32  	%r32309, %r32304, %r32308;
	shf.l.wrap.b32 	%r32310, %r32309, %r32309, 8;
	add.s32 	%r32311, %r32305, %r32310;
	xor.b32  	%r32312, %r32307, %r32311;
	shf.l.wrap.b32 	%r32313, %r32312, %r32312, 7;
	add.s32 	%r55022, %r31930, %r32272;
	add.s32 	%r55023, %r55030, %r32313;
	add.s32 	%r55021, %r31942, %r32284;
	add.s32 	%r55024, %r55029, %r32277;
	add.s32 	%r55020, %r31954, %r32296;
	add.s32 	%r55025, %r55028, %r32289;
	add.s32 	%r55019, %r31966, %r32308;
	add.s32 	%r55026, %r55027, %r32301;
	xor.b32  	%r32314, %r31931, 1;
	shf.l.wrap.b32 	%r32315, %r31931, %r32314, 16;
	add.s32 	%r32316, %r55030, %r32315;
	xor.b32  	%r32317, %r55030, %r32316;
	shf.l.wrap.b32 	%r32318, %r32317, %r32317, 12;
	add.s32 	%r32319, %r31931, %r32318;
	xor.b32  	%r32320, %r32315, %r32319;
	shf.l.wrap.b32 	%r32321, %r32320, %r32320, 8;
	add.s32 	%r32322, %r32316, %r32321;
	xor.b32  	%r32323, %r32318, %r32322;
	shf.l.wrap.b32 	%r32324, %r32323, %r32323, 7;
	add.s32 	%r32325, %r32319, %r31953;
	xor.b32  	%r32326, %r31974, %r32325;
	shf.l.wrap.b32 	%r32327, %r32326, %r32326, 16;
	add.s32 	%r32328, %r31963, %r32327;
	xor.b32  	%r32329, %r31953, %r32328;
	shf.l.wrap.b32 	%r32330, %r32329, %r32329, 12;
	add.s32 	%r32331, %r32325, %r32330;
	xor.b32  	%r32332, %r32327, %r32331;
	shf.l.wrap.b32 	%r32333, %r32332, %r32332, 8;
	add.s32 	%r32334, %r32328, %r32333;
	xor.b32  	%r32335, %r32330, %r32334;
	shf.l.wrap.b32 	%r32336, %r32335, %r32335, 7;
	xor.b32  	%r32337, %r32321, %r31990;
	shf.l.wrap.b32 	%r32338, %r32337, %r32337, 16;
	add.s32 	%r32339, %r31975, %r32338;
	xor.b32  	%r32340, %r31965, %r32339;
	shf.l.wrap.b32 	%r32341, %r32340, %r32340, 12;
	add.s32 	%r32342, %r31990, %r32341;
	xor.b32  	%r32343, %r32338, %r32342;
	shf.l.wrap.b32 	%r32344, %r32343, %r32343, 8;
	add.s32 	%r32345, %r32339, %r32344;
	xor.b32  	%r32346, %r32341, %r32345;
	shf.l.wrap.b32 	%r32347, %r32346, %r32346, 7;
	add.s32 	%r32348, %r32322, %r32004;
	xor.b32  	%r32349, %r31977, %r32348;
	shf.l.wrap.b32 	%r32350, %r32349, %r32349, 12;
	add.s32 	%r32351, %r32002, %r32350;
	xor.b32  	%r32352, %r32004, %r32351;
	shf.l.wrap.b32 	%r32353, %r32352, %r32352, 8;
	add.s32 	%r32354, %r32348, %r32353;
	xor.b32  	%r32355, %r32350, %r32354;
	shf.l.wrap.b32 	%r32356, %r32355, %r32355, 7;
	add.s32 	%r32357, %r31972, %r32324;
	xor.b32  	%r32358, %r31962, %r32357;
	shf.l.wrap.b32 	%r32359, %r32358, %r32358, 16;
	add.s32 	%r32360, %r31951, %r32359;
	xor.b32  	%r32361, %r32324, %r32360;
	shf.l.wrap.b32 	%r32362, %r32361, %r32361, 12;
	add.s32 	%r32363, %r32357, %r32362;
	xor.b32  	%r32364, %r32359, %r32363;
	shf.l.wrap.b32 	%r32365, %r32364, %r32364, 8;
	add.s32 	%r32366, %r32360, %r32365;
	xor.b32  	%r32367, %r32362, %r32366;
	shf.l.wrap.b32 	%r32368, %r32367, %r32367, 7;
	add.s32 	%r32369, %r32331, %r32368;
	xor.b32  	%r32370, %r32344, %r32369;
	shf.l.wrap.b32 	%r32371, %r32370, %r32370, 16;
	add.s32 	%r32372, %r32354, %r32371;
	xor.b32  	%r32373, %r32368, %r32372;
	shf.l.wrap.b32 	%r32374, %r32373, %r32373, 12;
	add.s32 	%r32375, %r32369, %r32374;
	xor.b32  	%r32376, %r32371, %r32375;
	shf.l.wrap.b32 	%r32377, %r32376, %r32376, 8;
	add.s32 	%r32378, %r32372, %r32377;
	xor.b32  	%r32379, %r32374, %r32378;
	shf.l.wrap.b32 	%r32380, %r32379, %r32379, 7;
	add.s32 	%r32381, %r32342, %r32336;
	xor.b32  	%r32382, %r32353, %r32381;
	shf.l.wrap.b32 	%r32383, %r32382, %r32382, 16;
	add.s32 	%r32384, %r32366, %r32383;
	xor.b32  	%r32385, %r32336, %r32384;
	shf.l.wrap.b32 	%r32386, %r32385, %r32385, 12;
	add.s32 	%r32387, %r32381, %r32386;
	xor.b32  	%r32388, %r32383, %r32387;
	shf.l.wrap.b32 	%r32389, %r32388, %r32388, 8;
	add.s32 	%r32390, %r32384, %r32389;
	xor.b32  	%r32391, %r32386, %r32390;
	shf.l.wrap.b32 	%r32392, %r32391, %r32391, 7;
	add.s32 	%r32393, %r32351, %r32347;
	xor.b32  	%r32394, %r32365, %r32393;
	shf.l.wrap.b32 	%r32395, %r32394, %r32394, 16;
	add.s32 	%r32396, %r32334, %r32395;
	xor.b32  	%r32397, %r32347, %r32396;
	shf.l.wrap.b32 	%r32398, %r32397, %r32397, 12;
	add.s32 	%r32399, %r32393, %r32398;
	xor.b32  	%r32400, %r32395, %r32399;
	shf.l.wrap.b32 	%r32401, %r32400, %r32400, 8;
	add.s32 	%r32402, %r32396, %r32401;
	xor.b32  	%r32403, %r32398, %r32402;
	shf.l.wrap.b32 	%r32404, %r32403, %r32403, 7;
	add.s32 	%r32405, %r32363, %r32356;
	xor.b32  	%r32406, %r32333, %r32405;
	shf.l.wrap.b32 	%r32407, %r32406, %r32406, 16;
	add.s32 	%r32408, %r32345, %r32407;
	xor.b32  	%r32409, %r32356, %r32408;
	shf.l.wrap.b32 	%r32410, %r32409, %r32409, 12;
	add.s32 	%r32411, %r32405, %r32410;
	xor.b32  	%r32412, %r32407, %r32411;
	shf.l.wrap.b32 	%r32413, %r32412, %r32412, 8;
	add.s32 	%r32414, %r32408, %r32413;
	xor.b32  	%r32415, %r32410, %r32414;
	shf.l.wrap.b32 	%r32416, %r32415, %r32415, 7;
	add.s32 	%r32417, %r32375, %r32392;
	xor.b32  	%r32418, %r32413, %r32417;
	shf.l.wrap.b32 	%r32419, %r32418, %r32418, 16;
	add.s32 	%r32420, %r32402, %r32419;
	xor.b32  	%r32421, %r32392, %r32420;
	shf.l.wrap.b32 	%r32422, %r32421, %r32421, 12;
	add.s32 	%r32423, %r32417, %r32422;
	xor.b32  	%r32424, %r32419, %r32423;
	shf.l.wrap.b32 	%r32425, %r32424, %r32424, 8;
	add.s32 	%r32426, %r32420, %r32425;
	xor.b32  	%r32427, %r32422, %r32426;
	shf.l.wrap.b32 	%r32428, %r32427, %r32427, 7;
	add.s32 	%r32429, %r32387, %r32404;
	xor.b32  	%r32430, %r32377, %r32429;
	shf.l.wrap.b32 	%r32431, %r32430, %r32430, 16;
	add.s32 	%r32432, %r32414, %r32431;
	xor.b32  	%r32433, %r32404, %r32432;
	shf.l.wrap.b32 	%r32434, %r32433, %r32433, 12;
	add.s32 	%r32435, %r32429, %r32434;
	xor.b32  	%r32436, %r32431, %r32435;
	shf.l.wrap.b32 	%r32437, %r32436, %r32436, 8;
	add.s32 	%r32438, %r32432, %r32437;
	xor.b32  	%r32439, %r32434, %r32438;
	shf.l.wrap.b32 	%r32440, %r32439, %r32439, 7;
	add.s32 	%r32441, %r32399, %r32416;
	xor.b32  	%r32442, %r32389, %r32441;
	shf.l.wrap.b32 	%r32443, %r32442, %r32442, 16;
	add.s32 	%r32444, %r32378, %r32443;
	xor.b32  	%r32445, %r32416, %r32444;
	shf.l.wrap.b32 	%r32446, %r32445, %r32445, 12;
	add.s32 	%r32447, %r32441, %r32446;
	xor.b32  	%r32448, %r32443, %r32447;
	shf.l.wrap.b32 	%r32449, %r32448, %r32448, 8;
	add.s32 	%r32450, %r32444, %r32449;
	xor.b32  	%r32451, %r32446, %r32450;
	shf.l.wrap.b32 	%r32452, %r32451, %r32451, 7;
	add.s32 	%r32453, %r32411, %r32380;
	xor.b32  	%r32454, %r32401, %r32453;
	shf.l.wrap.b32 	%r32455, %r32454, %r32454, 16;
	add.s32 	%r32456, %r32390, %r32455;
	xor.b32  	%r32457, %r32380, %r32456;
	shf.l.wrap.b32 	%r32458, %r32457, %r32457, 12;
	add.s32 	%r32459, %r32453, %r32458;
	xor.b32  	%r32460, %r32455, %r32459;
	shf.l.wrap.b32 	%r32461, %r32460, %r32460, 8;
	add.s32 	%r32462, %r32456, %r32461;
	xor.b32  	%r32463, %r32458, %r32462;
	shf.l.wrap.b32 	%r32464, %r32463, %r32463, 7;
	add.s32 	%r32465, %r32423, %r32464;
	xor.b32  	%r32466, %r32437, %r32465;
	shf.l.wrap.b32 	%r32467, %r32466, %r32466, 16;
	add.s32 	%r32468, %r32450, %r32467;
	xor.b32  	%r32469, %r32464, %r32468;
	shf.l.wrap.b32 	%r32470, %r32469, %r32469, 12;
	add.s32 	%r32471, %r32465, %r32470;
	xor.b32  	%r32472, %r32467, %r32471;
	shf.l.wrap.b32 	%r32473, %r32472, %r32472, 8;
	add.s32 	%r32474, %r32468, %r32473;
	xor.b32  	%r32475, %r32470, %r32474;
	shf.l.wrap.b32 	%r32476, %r32475, %r32475, 7;
	add.s32 	%r32477, %r32435, %r32428;
	xor.b32  	%r32478, %r32449, %r32477;
	shf.l.wrap.b32 	%r32479, %r32478, %r32478, 16;
	add.s32 	%r32480, %r32462, %r32479;
	xor.b32  	%r32481, %r32428, %r32480;
	shf.l.wrap.b32 	%r32482, %r32481, %r32481, 12;
	add.s32 	%r32483, %r32477, %r32482;
	xor.b32  	%r32484, %r32479, %r32483;
	shf.l.wrap.b32 	%r32485, %r32484, %r32484, 8;
	add.s32 	%r32486, %r32480, %r32485;
	xor.b32  	%r32487, %r32482, %r32486;
	shf.l.wrap.b32 	%r32488, %r32487, %r32487, 7;
	add.s32 	%r32489, %r32447, %r32440;
	xor.b32  	%r32490, %r32461, %r32489;
	shf.l.wrap.b32 	%r32491, %r32490, %r32490, 16;
	add.s32 	%r32492, %r32426, %r32491;
	xor.b32  	%r32493, %r32440, %r32492;
	shf.l.wrap.b32 	%r32494, %r32493, %r32493, 12;
	add.s32 	%r32495, %r32489, %r32494;
	xor.b32  	%r32496, %r32491, %r32495;
	shf.l.wrap.b32 	%r32497, %r32496, %r32496, 8;
	add.s32 	%r32498, %r32492, %r32497;
	xor.b32  	%r32499, %r32494, %r32498;
	shf.l.wrap.b32 	%r32500, %r32499, %r32499, 7;
	add.s32 	%r32501, %r32459, %r32452;
	xor.b32  	%r32502, %r32425, %r32501;
	shf.l.wrap.b32 	%r32503, %r32502, %r32502, 16;
	add.s32 	%r32504, %r32438, %r32503;
	xor.b32  	%r32505, %r32452, %r32504;
	shf.l.wrap.b32 	%r32506, %r32505, %r32505, 12;
	add.s32 	%r32507, %r32501, %r32506;
	xor.b32  	%r32508, %r32503, %r32507;
	shf.l.wrap.b32 	%r32509, %r32508, %r32508, 8;
	add.s32 	%r32510, %r32504, %r32509;
	xor.b32  	%r32511, %r32506, %r32510;
	shf.l.wrap.b32 	%r32512, %r32511, %r32511, 7;
	add.s32 	%r32513, %r32471, %r32488;
	xor.b32  	%r32514, %r32509, %r32513;
	shf.l.wrap.b32 	%r32515, %r32514, %r32514, 16;
	add.s32 	%r32516, %r32498, %r32515;
	xor.b32  	%r32517, %r32488, %r32516;
	shf.l.wrap.b32 	%r32518, %r32517, %r32517, 12;
	add.s32 	%r32519, %r32513, %r32518;
	xor.b32  	%r32520, %r32515, %r32519;
	shf.l.wrap.b32 	%r32521, %r32520, %r32520, 8;
	add.s32 	%r32522, %r32516, %r32521;
	xor.b32  	%r32523, %r32518, %r32522;
	shf.l.wrap.b32 	%r32524, %r32523, %r32523, 7;
	add.s32 	%r32525, %r32483, %r32500;
	xor.b32  	%r32526, %r32473, %r32525;
	shf.l.wrap.b32 	%r32527, %r32526, %r32526, 16;
	add.s32 	%r32528, %r32510, %r32527;
	xor.b32  	%r32529, %r32500, %r32528;
	shf.l.wrap.b32 	%r32530, %r32529, %r32529, 12;
	add.s32 	%r32531, %r32525, %r32530;
	xor.b32  	%r32532, %r32527, %r32531;
	shf.l.wrap.b32 	%r32533, %r32532, %r32532, 8;
	add.s32 	%r32534, %r32528, %r32533;
	xor.b32  	%r32535, %r32530, %r32534;
	shf.l.wrap.b32 	%r32536, %r32535, %r32535, 7;
	add.s32 	%r32537, %r32495, %r32512;
	xor.b32  	%r32538, %r32485, %r32537;
	shf.l.wrap.b32 	%r32539, %r32538, %r32538, 16;
	add.s32 	%r32540, %r32474, %r32539;
	xor.b32  	%r32541, %r32512, %r32540;
	shf.l.wrap.b32 	%r32542, %r32541, %r32541, 12;
	add.s32 	%r32543, %r32537, %r32542;
	xor.b32  	%r32544, %r32539, %r32543;
	shf.l.wrap.b32 	%r32545, %r32544, %r32544, 8;
	add.s32 	%r32546, %r32540, %r32545;
	xor.b32  	%r32547, %r32542, %r32546;
	shf.l.wrap.b32 	%r32548, %r32547, %r32547, 7;
	add.s32 	%r32549, %r32507, %r32476;
	xor.b32  	%r32550, %r32497, %r32549;
	shf.l.wrap.b32 	%r32551, %r32550, %r32550, 16;
	add.s32 	%r32552, %r32486, %r32551;
	xor.b32  	%r32553, %r32476, %r32552;
	shf.l.wrap.b32 	%r32554, %r32553, %r32553, 12;
	add.s32 	%r32555, %r32549, %r32554;
	xor.b32  	%r32556, %r32551, %r32555;
	shf.l.wrap.b32 	%r32557, %r32556, %r32556, 8;
	add.s32 	%r32558, %r32552, %r32557;
	xor.b32  	%r32559, %r32554, %r32558;
	shf.l.wrap.b32 	%r32560, %r32559, %r32559, 7;
	add.s32 	%r32561, %r32519, %r32560;
	xor.b32  	%r32562, %r32533, %r32561;
	shf.l.wrap.b32 	%r32563, %r32562, %r32562, 16;
	add.s32 	%r32564, %r32546, %r32563;
	xor.b32  	%r32565, %r32560, %r32564;
	shf.l.wrap.b32 	%r32566, %r32565, %r32565, 12;
	add.s32 	%r32567, %r32561, %r32566;
	xor.b32  	%r32568, %r32563, %r32567;
	shf.l.wrap.b32 	%r32569, %r32568, %r32568, 8;
	add.s32 	%r32570, %r32531, %r32524;
	xor.b32  	%r32571, %r32545, %r32570;
	shf.l.wrap.b32 	%r32572, %r32571, %r32571, 16;
	add.s32 	%r32573, %r32558, %r32572;
	xor.b32  	%r32574, %r32524, %r32573;
	shf.l.wrap.b32 	%r32575, %r32574, %r32574, 12;
	add.s32 	%r32576, %r32570, %r32575;
	xor.b32  	%r32577, %r32572, %r32576;
	shf.l.wrap.b32 	%r32578, %r32577, %r32577, 8;
	add.s32 	%r32579, %r32573, %r32578;
	xor.b32  	%r32580, %r32575, %r32579;
	shf.l.wrap.b32 	%r32581, %r32580, %r32580, 7;
	add.s32 	%r32582, %r32543, %r32536;
	xor.b32  	%r32583, %r32557, %r32582;
	shf.l.wrap.b32 	%r32584, %r32583, %r32583, 16;
	add.s32 	%r32585, %r32522, %r32584;
	xor.b32  	%r32586, %r32536, %r32585;
	shf.l.wrap.b32 	%r32587, %r32586, %r32586, 12;
	add.s32 	%r32588, %r32582, %r32587;
	xor.b32  	%r32589, %r32584, %r32588;
	shf.l.wrap.b32 	%r32590, %r32589, %r32589, 8;
	add.s32 	%r32591, %r32585, %r32590;
	xor.b32  	%r32592, %r32587, %r32591;
	shf.l.wrap.b32 	%r32593, %r32592, %r32592, 7;
	add.s32 	%r32594, %r32555, %r32548;
	xor.b32  	%r32595, %r32521, %r32594;
	shf.l.wrap.b32 	%r32596, %r32595, %r32595, 16;
	add.s32 	%r32597, %r32534, %r32596;
	xor.b32  	%r32598, %r32548, %r32597;
	shf.l.wrap.b32 	%r32599, %r32598, %r32598, 12;
	add.s32 	%r32600, %r32594, %r32599;
	xor.b32  	%r32601, %r32596, %r32600;
	shf.l.wrap.b32 	%r32602, %r32601, %r32601, 8;
	add.s32 	%r32603, %r32597, %r32602;
	add.s32 	%r32604, %r32567, %r32581;
	xor.b32  	%r32605, %r32602, %r32604;
	shf.l.wrap.b32 	%r32606, %r32605, %r32605, 16;
	add.s32 	%r32607, %r32591, %r32606;
	xor.b32  	%r32608, %r32581, %r32607;
	shr.u32 	%r32609, %r32608, 20;
	add.s32 	%r32610, %r32604, %r32609;
	add.s32 	%r32611, %r32576, %r32593;
	xor.b32  	%r32612, %r32569, %r32611;
	shf.l.wrap.b32 	%r32613, %r32612, %r32612, 16;
	add.s32 	%r32614, %r32603, %r32613;
	xor.b32  	%r32615, %r32593, %r32614;
	shr.u32 	%r32616, %r32615, 20;
	add.s32 	%r32617, %r32611, %r32616;
	add.s32 	%r32618, %r31930, %r32610;
	add.s32 	%r32619, %r31942, %r32617;
	cvt.u32.u16 	%r32620, %rs212;
	add.s32 	%r32621, %r32620, %r55018;
	add.s32 	%r32622, %r32621, -11;
	not.b32 	%r32623, %r32622;
	add.s32 	%r32624, %r32623, %r3170;
	mov.u32 	%r32625, %ctaid.x;
	shl.b32 	%r32626, %r32625, 11;
	mov.u32 	%r32627, %tid.x;
	and.b32  	%r32628, %r32627, 31;
	or.b32  	%r32629, %r32626, %r32628;
	shl.b32 	%r32630, %r32627, 3;
	and.b32  	%r32631, %r32630, 7936;
	add.s32 	%r32632, %r54317, %r32631;
	add.s32 	%r32633, %r32629, %r32632;
	shr.u32 	%r32634, %r32633, %r32624;
	and.b32  	%r32635, %r32634, 1;
	setp.eq.b32 	%p333, %r32635, 1;
	selp.b32 	%r32636, %r32619, %r32618, %p333;
	cvt.u16.u32 	%rs585, %r32636;
	and.b16  	%rs828, %rs585, 1;
	and.b16  	%rs586, %rs826, 255;
	setp.ne.s16 	%p334, %rs586, 1;
	@%p334 bra 	$L__BB4_425;
	ld.param.u64 	%rd900, [fused_batch_pir_kernel_optimized_16_param_1];
	cvt.u32.u16 	%r32637, %rs212;
	add.s32 	%r32638, %r32637, %r55018;
	add.s32 	%r32639, %r32638, -11;
	not.b32 	%r32640, %r32639;
	add.s32 	%r32641, %r32640, %r3170;
	mov.u32 	%r32642, %ctaid.x;
	shl.b32 	%r32643, %r32642, 11;
	mov.u32 	%r32644, %tid.x;
	and.b32  	%r32645, %r32644, 31;
	or.b32  	%r32646, %r32643, %r32645;
	shl.b32 	%r32647, %r32644, 3;
	and.b32  	%r32648, %r32647, 7936;
	add.s32 	%r32649, %r54317, %r32648;
	add.s32 	%r32650, %r32646, %r32649;
	shr.u32 	%r32651, %r32650, %r32641;
	and.b32  	%r32652, %r32651, 1;
	setp.eq.b32 	%p335, %r32652, 1;
	cvt.u64.u32 	%rd433, %r55018;
	cvt.u64.u16 	%rd434, %rs212;
	add.s64 	%rd435, %rd433, %rd434;
	cvta.to.global.u64 	%rd436, %rd900;
	shl.b64 	%rd437, %rd435, 4;
	add.s64 	%rd438, %rd436, %rd437;
	ld.global.u32 	%r32653, [%rd438+13996];
	selp.b32 	%r32654, %r55023, %r55022, %p335;
	xor.b32  	%r32655, %r32654, %r32653;
	selp.b32 	%r32656, %r55024, %r55021, %p335;
	selp.b32 	%r55022, %r55022, %r32655, %p335;
	selp.b32 	%r55023, %r32655, %r55023, %p335;
	ld.global.u32 	%r32657, [%rd438+14000];
	xor.b32  	%r32658, %r32656, %r32657;
	selp.b32 	%r32659, %r55025, %r55020, %p335;
	selp.b32 	%r55021, %r55021, %r32658, %p335;
	selp.b32 	%r55024, %r32658, %r55024, %p335;
	ld.global.u32 	%r32660, [%rd438+14004];
	xor.b32  	%r32661, %r32659, %r32660;
	selp.b32 	%r32662, %r55026, %r55019, %p335;
	selp.b32 	%r55020, %r55020, %r32661, %p335;
	selp.b32 	%r55025, %r32661, %r55025, %p335;
	ld.global.u32 	%r32663, [%rd438+14008];
	xor.b32  	%r32664, %r32662, %r32663;
	selp.b64 	%rd439, 445, 420, %p335;
	selp.b32 	%r55019, %r55019, %r32664, %p335;
	selp.b32 	%r55026, %r32664, %r55026, %p335;
	add.s64 	%rd440, %rd439, %rd435;
	add.s64 	%rd441, %rd440, %rd436;
	ld.global.u8 	%rs587, [%rd441+14141];
	xor.b16  	%rs828, %rs587, %rs828;
$L__BB4_425:
	cvt.u32.u16 	%r32665, %rs212;
	add.s32 	%r32666, %r32665, -11;
	add.s32 	%r32667, %r55018, %r32666;
	not.b32 	%r32668, %r32667;
	add.s32 	%r32669, %r32668, %r3170;
	mov.u32 	%r32670, %ctaid.x;
	shl.b32 	%r32671, %r32670, 11;
	mov.u32 	%r32672, %tid.x;
	and.b32  	%r32673, %r32672, 31;
	or.b32  	%r32674, %r32671, %r32673;
	shl.b32 	%r32675, %r32672, 3;
	and.b32  	%r32676, %r32675, 7936;
	add.s32 	%r32677, %r54317, %r32676;
	add.s32 	%r32678, %r32674, %r32677;
	shr.u32 	%r32679, %r32678, %r32669;
	and.b32  	%r32680, %r32679, 1;
	setp.eq.b32 	%p336, %r32680, 1;
	selp.b32 	%r55030, %r55023, %r55022, %p336;
	selp.b32 	%r55029, %r55024, %r55021, %p336;
	selp.b32 	%r55028, %r55025, %r55020, %p336;
	selp.b32 	%r55027, %r55026, %r55019, %p336;
	add.s32 	%r55018, %r55018, 1;
	sub.s32 	%r32681, %r3170, %r32666;
	setp.ne.s32 	%p337, %r55018, %r32681;
	mov.u16 	%rs826, %rs828;
	@%p337 bra 	$L__BB4_423;
$L__BB4_426:
	and.b16  	%rs588, %rs828, 255;
	setp.ne.s16 	%p338, %rs588, 1;
	@%p338 bra 	$L__BB4_428;
	ld.param.u64 	%rd901, [fused_batch_pir_kernel_optimized_16_param_1];
	cvta.to.global.u64 	%rd442, %rd901;
	ld.global.u32 	%r32682, [%rd442+14624];
	xor.b32  	%r55030, %r55030, %r32682;
$L__BB4_428:
	@%p338 bra 	$L__BB4_430;
	ld.param.u64 	%rd902, [fused_batch_pir_kernel_optimized_16_param_1];
	cvta.to.global.u64 	%rd443, %rd902;
	ld.global.u32 	%r32683, [%rd443+14628];
	xor.b32  	%r55029, %r55029, %r32683;
$L__BB4_430:
	@%p338 bra 	$L__BB4_432;
	ld.param.u64 	%rd903, [fused_batch_pir_kernel_optimized_16_param_1];
	cvta.to.global.u64 	%rd444, %rd903;
	ld.global.u32 	%r32684, [%rd444+14632];
	xor.b32  	%r55028, %r55028, %r32684;
$L__BB4_432:
	@%p338 bra 	$L__BB4_434;
	ld.param.u64 	%rd904, [fused_batch_pir_kernel_optimized_16_param_1];
	cvta.to.global.u64 	%rd445, %rd904;
	ld.global.u32 	%r32685, [%rd445+14636];
	xor.b32  	%r55027, %r55027, %r32685;
$L__BB4_434:
	ld.param.u32 	%r52740, [fused_batch_pir_kernel_optimized_16_param_4];
	mov.u32 	%r32687, %ctaid.x;
	shl.b32 	%r32688, %r32687, 11;
	mov.u32 	%r32689, %tid.x;
	and.b32  	%r32690, %r32689, 31;
	or.b32  	%r32691, %r32688, %r32690;
	shl.b32 	%r32692, %r32689, 3;
	and.b32  	%r32693, %r32692, 7936;
	add.s32 	%r32694, %r54317, %r32693;
	add.s32 	%r32695, %r32691, %r32694;
	setp.ge.s32 	%p342, %r32695, %r52740;
	mov.b32 	%r55051, 0;
	mov.u32 	%r55052, %r55051;
	mov.u32 	%r55053, %r55051;
	mov.u32 	%r55054, %r55051;
	@%p342 bra 	$L__BB4_448;
	ld.param.u64 	%rd905, [fused_batch_pir_kernel_optimized_16_param_1];
	cvta.to.global.u64 	%rd446, %rd905;
	ld.global.u8 	%rs592, [%rd446+14657];
	max.u16 	%rs219, %rs592, 11;
	cvt.u32.u16 	%r32696, %rs219;
	ld.shared.v2.u32 	{%r55054, %r55053}, [s_mem+197976];
	ld.shared.v2.u32 	{%r55052, %r55051}, [s_mem+197984];
	ld.shared.u8 	%rs831, [s_mem+197992];
	cvt.u32.u16 	%r3224, %rs592;
	sub.s32 	%r32697, %r3224, %r32696;
	add.s32 	%r32698, %r32697, 11;
	setp.lt.s32 	%p343, %r32698, 1;
	@%p343 bra 	$L__BB4_440;
	mov.b32 	%r55042, 0;
	mov.u16 	%rs829, %rs831;
$L__BB4_437:
	.pragma "nounroll";
	ld.const.u32 	%r32700, [CHACHA_CONSTANTS];
	add.s32 	%r32701, %r32700, %r55054;
	shf.l.wrap.b32 	%r32702, %r32701, %r32701, 16;
	add.s32 	%r32703, %r55054, %r32702;
	xor.b32  	%r32704, %r55054, %r32703;
	shf.l.wrap.b32 	%r32705, %r32704, %r32704, 12;
	add.s32 	%r32706, %r32701, %r32705;
	xor.b32  	%r32707, %r32702, %r32706;
	shf.l.wrap.b32 	%r32708, %r32707, %r32707, 8;
	add.s32 	%r32709, %r32703, %r32708;
	xor.b32  	%r32710, %r32705, %r32709;
	shf.l.wrap.b32 	%r32711, %r32710, %r32710, 7;
	ld.const.u32 	%r32712, [CHACHA_CONSTANTS+4];
	add.s32 	%r32713, %r32712, %r55053;
	shf.l.wrap.b32 	%r32714, %r32713, %r32713, 16;
	add.s32 	%r32715, %r55053, %r32714;
	xor.b32  	%r32716, %r55053, %r32715;
	shf.l.wrap.b32 	%r32717, %r32716, %r32716, 12;
	add.s32 	%r32718, %r32713, %r32717;
	xor.b32  	%r32719, %r32714, %r32718;
	shf.l.wrap.b32 	%r32720, %r32719, %r32719, 8;
	add.s32 	%r32721, %r32715, %r32720;
	xor.b32  	%r32722, %r32717, %r32721;
	shf.l.wrap.b32 	%r32723, %r32722, %r32722, 7;
	ld.const.u32 	%r32724, [CHACHA_CONSTANTS+8];
	add.s32 	%r32725, %r32724, %r55052;
	shf.l.wrap.b32 	%r32726, %r32725, %r32725, 16;
	add.s32 	%r32727, %r55052, %r32726;
	xor.b32  	%r32728, %r55052, %r32727;
	shf.l.wrap.b32 	%r32729, %r32728, %r32728, 12;
	add.s32 	%r32730, %r32725, %r32729;
	xor.b32  	%r32731, %r32726, %r32730;
	shf.l.wrap.b32 	%r32732, %r32731, %r32731, 8;
	add.s32 	%r32733, %r32727, %r32732;
	xor.b32  	%r32734, %r32729, %r32733;
	shf.l.wrap.b32 	%r32735, %r32734, %r32734, 7;
	ld.const.u32 	%r32736, [CHACHA_CONSTANTS+12];
	add.s32 	%r32737, %r32736, %r55051;
	shf.l.wrap.b32 	%r32738, %r32737, %r32737, 16;
	add.s32 	%r32739, %r55051, %r32738;
	xor.b32  	%r32740, %r55051, %r32739;
	shf.l.wrap.b32 	%r32741, %r32740, %r32740, 12;
	add.s32 	%r32742, %r32737, %r32741;
	xor.b32  	%r32743, %r32738, %r32742;
	shf.l.wrap.b32 	%r32744, %r32743, %r32743, 8;
	add.s32 	%r32745, %r32739, %r32744;
	xor.b32  	%r32746, %r32741, %r32745;
	shf.l.wrap.b32 	%r32747, %r32746, %r32746, 7;
	add.s32 	%r32748, %r32706, %r32723;
	xor.b32  	%r32749, %r32744, %r32748;
	shf.l.wrap.b32 	%r32750, %r32749, %r32749, 16;
	add.s32 	%r32751, %r32733, %r32750;
	xor.b32  	%r32752, %r32723, %r32751;
	shf.l.wrap.b32 	%r32753, %r32752, %r32752, 12;
	add.s32 	%r32754, %r32748, %r32753;
	xor.b32  	%r32755, %r32750, %r32754;
	shf.l.wrap.b32 	%r32756, %r32755, %r32755, 8;
	add.s32 	%r32757, %r32751, %r32756;
	xor.b32  	%r32758, %r32753, %r32757;
	shf.l.wrap.b32 	%r32759, %r32758, %r32758, 7;
	add.s32 	%r32760, %r32718, %r32735;
	xor.b32  	%r32761, %r32708, %r32760;
	shf.l.wrap.b32 	%r32762, %r32761, %r32761, 16;
	add.s32 	%r32763, %r32745, %r32762;
	xor.b32  	%r32764, %r32735, %r32763;
	shf.l.wrap.b32 	%r32765, %r32764, %r32764, 12;
	add.s32 	%r32766, %r32760, %r32765;
	xor.b32  	%r32767, %r32762, %r32766;
	shf.l.wrap.b32 	%r32768, %r32767, %r32767, 8;
	add.s32 	%r32769, %r32763, %r32768;
	xor.b32  	%r32770, %r32765, %r32769;
	shf.l.wrap.b32 	%r32771, %r32770, %r32770, 7;
	add.s32 	%r32772, %r32730, %r32747;
	xor.b32  	%r32773, %r32720, %r32772;
	shf.l.wrap.b32 	%r32774, %r32773, %r32773, 16;
	add.s32 	%r32775, %r32709, %r32774;
	xor.b32  	%r32776, %r32747, %r32775;
	shf.l.wrap.b32 	%r32777, %r32776, %r32776, 12;
	add.s32 	%r32778, %r32772, %r32777;
	xor.b32  	%r32779, %r32774, %r32778;
	shf.l.wrap.b32 	%r32780, %r32779, %r32779, 8;
	add.s32 	%r32781, %r32775, %r32780;
	xor.b32  	%r32782, %r32777, %r32781;
	shf.l.wrap.b32 	%r32783, %r32782, %r32782, 7;
	add.s32 	%r32784, %r32742, %r32711;
	xor.b32  	%r32785, %r32732, %r32784;
	shf.l.wrap.b32 	%r32786, %r32785, %r32785, 16;
	add.s32 	%r32787, %r32721, %r32786;
	xor.b32  	%r32788, %r32711, %r32787;
	shf.l.wrap.b32 	%r32789, %r32788, %r32788, 12;
	add.s32 	%r32790, %r32784, %r32789;
	xor.b32  	%r32791, %r32786, %r32790;
	shf.l.wrap.b32 	%r32792, %r32791, %r32791, 8;
	add.s32 	%r32793, %r32787, %r32792;
	xor.b32  	%r32794, %r32789, %r32793;
	shf.l.wrap.b32 	%r32795, %r32794, %r32794, 7;
	add.s32 	%r32796, %r32754, %r32795;
	xor.b32  	%r32797, %r32768, %r32796;
	shf.l.wrap.b32 	%r32798, %r32797, %r32797, 16;
	add.s32 	%r32799, %r32781, %r32798;
	xor.b32  	%r32800, %r32795, %r32799;
	shf.l.wrap.b32 	%r32801, %r32800, %r32800, 12;
	add.s32 	%r32802, %r32796, %r32801;
	xor.b32  	%r32803, %r32798, %r32802;
	shf.l.wrap.b32 	%r32804, %r32803, %r32803, 8;
	add.s32 	%r32805, %r32799, %r32804;
	xor.b32  	%r32806, %r32801, %r32805;
	shf.l.wrap.b32 	%r32807, %r32806, %r32806, 7;
	add.s32 	%r32808, %r32766, %r32759;
	xor.b32  	%r32809, %r32780, %r32808;
	shf.l.wrap.b32 	%r32810, %r32809, %r32809, 16;
	add.s32 	%r32811, %r32793, %r32810;
	xor.b32  	%r32812, %r32759, %r32811;
	shf.l.wrap.b32 	%r32813, %r32812, %r32812, 12;
	add.s32 	%r32814, %r32808, %r32813;
	xor.b32  	%r32815, %r32810, %r32814;
	shf.l.wrap.b32 	%r32816, %r32815, %r32815, 8;
	add.s32 	%r32817, %r32811, %r32816;
	xor.b32  	%r32818, %r32813, %r32817;
	shf.l.wrap.b32 	%r32819, %r32818, %r32818, 7;
	add.s32 	%r32820, %r32778, %r32771;
	xor.b32  	%r32821, %r32792, %r32820;
	shf.l.wrap.b32 	%r32822, %r32821, %r32821, 16;
	add.s32 	%r32823, %r32757, %r32822;
	xor.b32  	%r32824, %r32771, %r32823;
	shf.l.wrap.b32 	%r32825, %r32824, %r32824, 12;
	add.s32 	%r32826, %r32820, %r32825;
	xor.b32  	%r32827, %r32822, %r32826;
	shf.l.wrap.b32 	%r32828, %r32827, %r32827, 8;
	add.s32 	%r32829, %r32823, %r32828;
	xor.b32  	%r32830, %r32825, %r32829;
	shf.l.wrap.b32 	%r32831, %r32830, %r32830, 7;
	add.s32 	%r32832, %r32790, %r32783;
	xor.b32  	%r32833, %r32756, %r32832;
	shf.l.wrap.b32 	%r32834, %r32833, %r32833, 16;
	add.s32 	%r32835, %r32769, %r32834;
	xor.b32  	%r32836, %r32783, %r32835;
	shf.l.wrap.b32 	%r32837, %r32836, %r32836, 12;
	add.s32 	%r32838, %r32832, %r32837;
	xor.b32  	%r32839, %r32834, %r32838;
	shf.l.wrap.b32 	%r32840, %r32839, %r32839, 8;
	add.s32 	%r32841, %r32835, %r32840;
	xor.b32  	%r32842, %r32837, %r32841;
	shf.l.wrap.b32 	%r32843, %r32842, %r32842, 7;
	add.s32 	%r32844, %r32802, %r32819;
	xor.b32  	%r32845, %r32840, %r32844;
	shf.l.wrap.b32 	%r32846, %r32845, %r32845, 16;
	add.s32 	%r32847, %r32829, %r32846;
	xor.b32  	%r32848, %r32819, %r32847;
	shf.l.wrap.b32 	%r32849, %r32848, %r32848, 12;
	add.s32 	%r32850, %r32844, %r32849;
	xor.b32  	%r32851, %r32846, %r32850;
	shf.l.wrap.b32 	%r32852, %r32851, %r32851, 8;
	add.s32 	%r32853, %r32847, %r32852;
	xor.b32  	%r32854, %r32849, %r32853;
	shf.l.wrap.b32 	%r32855, %r32854, %r32854, 7;
	add.s32 	%r32856, %r32814, %r32831;
	xor.b32  	%r32857, %r32804, %r32856;
	shf.l.wrap.b32 	%r32858, %r32857, %r32857, 16;
	add.s32 	%r32859, %r32841, %r32858;
	xor.b32  	%r32860, %r32831, %r32859;
	shf.l.wrap.b32 	%r32861, %r32860, %r32860, 12;
	add.s32 	%r32862, %r32856, %r32861;
	xor.b32  	%r32863, %r32858, %r32862;
	shf.l.wrap.b32 	%r32864, %r32863, %r32863, 8;
	add.s32 	%r32865, %r32859, %r32864;
	xor.b32  	%r32866, %r32861, %r32865;
	shf.l.wrap.b32 	%r32867, %r32866, %r32866, 7;
	add.s32 	%r32868, %r32826, %r32843;
	xor.b32  	%r32869, %r32816, %r32868;
	shf.l.wrap.b32 	%r32870, %r32869, %r32869, 16;
	add.s32 	%r32871, %r32805, %r32870;
	xor.b32  	%r32872, %r32843, %r32871;
	shf.l.wrap.b32 	%r32873, %r32872, %r32872, 12;
	add.s32 	%r32874, %r32868, %r32873;
	xor.b32  	%r32875, %r32870, %r32874;
	shf.l.wrap.b32 	%r32876, %r32875, %r32875, 8;
	add.s32 	%r32877, %r32871, %r32876;
	xor.b32  	%r32878, %r32873, %r32877;
	shf.l.wrap.b32 	%r32879, %r32878, %r32878, 7;
	add.s32 	%r32880, %r32838, %r32807;
	xor.b32  	%r32881, %r32828, %r32880;
	shf.l.wrap.b32 	%r32882, %r32881, %r32881, 16;
	add.s32 	%r32883, %r32817, %r32882;
	xor.b32  	%r32884, %r32807, %r32883;
	shf.l.wrap.b32 	%r32885, %r32884, %r32884, 12;
	add.s32 	%r32886, %r32880, %r32885;
	xor.b32  	%r32887, %r32882, %r32886;
	shf.l.wrap.b32 	%r32888, %r32887, %r32887, 8;
	add.s32 	%r32889, %r32883, %r32888;
	xor.b32  	%r32890, %r32885, %r32889;
	shf.l.wrap.b32 	%r32891, %r32890, %r32890, 7;
	add.s32 	%r32892, %r32850, %r32891;
	xor.b32  	%r32893, %r32864, %r32892;
	shf.l.wrap.b32 	%r32894, %r32893, %r32893, 16;
	add.s32 	%r32895, %r32877, %r32894;
	xor.b32  	%r32896, %r32891, %r32895;
	shf.l.wrap.b32 	%r32897, %r32896, %r32896, 12;
	add.s32 	%r32898, %r32892, %r32897;
	xor.b32  	%r32899, %r32894, %r32898;
	shf.l.wrap.b32 	%r32900, %r32899, %r32899, 8;
	add.s32 	%r32901, %r32895, %r32900;
	xor.b32  	%r32902, %r32897, %r32901;
	shf.l.wrap.b32 	%r32903, %r32902, %r32902, 7;
	add.s32 	%r32904, %r32862, %r32855;
	xor.b32  	%r32905, %r32876, %r32904;
	shf.l.wrap.b32 	%r32906, %r32905, %r32905, 16;
	add.s32 	%r32907, %r32889, %r32906;
	xor.b32  	%r32908, %r32855, %r32907;
	shf.l.wrap.b32 	%r32909, %r32908, %r32908, 12;
	add.s32 	%r32910, %r32904, %r32909;
	xor.b32  	%r32911, %r32906, %r32910;
	shf.l.wrap.b32 	%r32912, %r32911, %r32911, 8;
	add.s32 	%r32913, %r32907, %r32912;
	xor.b32  	%r32914, %r32909, %r32913;
	shf.l.wrap.b32 	%r32915, %r32914, %r32914, 7;
	add.s32 	%r32916, %r32874, %r32867;
	xor.b32  	%r32917, %r32888, %r32916;
	shf.l.wrap.b32 	%r32918, %r32917, %r32917, 16;
	add.s32 	%r32919, %r32853, %r32918;
	xor.b32  	%r32920, %r32867, %r32919;
	shf.l.wrap.b32 	%r32921, %r32920, %r32920, 12;
	add.s32 	%r32922, %r32916, %r32921;
	xor.b32  	%r32923, %r32918, %r32922;
	shf.l.wrap.b32 	%r32924, %r32923, %r32923, 8;
	add.s32 	%r32925, %r32919, %r32924;
	xor.b32  	%r32926, %r32921, %r32925;
	shf.l.wrap.b32 	%r32927, %r32926, %r32926, 7;
	add.s32 	%r32928, %r32886, %r32879;
	xor.b32  	%r32929, %r32852, %r32928;
	shf.l.wrap.b32 	%r32930, %r32929, %r32929, 16;
	add.s32 	%r32931, %r32865, %r32930;
	xor.b32  	%r32932, %r32879, %r32931;
	shf.l.wrap.b32 	%r32933, %r32932, %r32932, 12;
	add.s32 	%r32934, %r32928, %r32933;
	xor.b32  	%r32935, %r32930, %r32934;
	shf.l.wrap.b32 	%r32936, %r32935, %r32935, 8;
	add.s32 	%r32937, %r32931, %r32936;
	xor.b32  	%r32938, %r32933, %r32937;
	shf.l.wrap.b32 	%r32939, %r32938, %r32938, 7;
	add.s32 	%r32940, %r32898, %r32915;
	xor.b32  	%r32941, %r32936, %r32940;
	shf.l.wrap.b32 	%r32942, %r32941, %r32941, 16;
	add.s32 	%r32943, %r32925, %r32942;
	xor.b32  	%r32944, %r32915, %r32943;
	shf.l.wrap.b32 	%r32945, %r32944, %r32944, 12;
	add.s32 	%r32946, %r32940, %r32945;
	xor.b32  	%r32947, %r32942, %r32946;
	shf.l.wrap.b32 	%r32948, %r32947, %r32947, 8;
	add.s32 	%r32949, %r32943, %r32948;
	xor.b32  	%r32950, %r32945, %r32949;
	shf.l.wrap.b32 	%r32951, %r32950, %r32950, 7;
	add.s32 	%r32952, %r32910, %r32927;
	xor.b32  	%r32953, %r32900, %r32952;
	shf.l.wrap.b32 	%r32954, %r32953, %r32953, 16;
	add.s32 	%r32955, %r32937, %r32954;
	xor.b32  	%r32956, %r32927, %r32955;
	shf.l.wrap.b32 	%r32957, %r32956, %r32956, 12;
	add.s32 	%r32958, %r32952, %r32957;
	xor.b32  	%r32959, %r32954, %r32958;
	shf.l.wrap.b32 	%r32960, %r32959, %r32959, 8;
	add.s32 	%r32961, %r32955, %r32960;
	xor.b32  	%r32962, %r32957, %r32961;
	shf.l.wrap.b32 	%r32963, %r32962, %r32962, 7;
	add.s32 	%r32964, %r32922, %r32939;
	xor.b32  	%r32965, %r32912, %r32964;
	shf.l.wrap.b32 	%r32966, %r32965, %r32965, 16;
	add.s32 	%r32967, %r32901, %r32966;
	xor.b32  	%r32968, %r32939, %r32967;
	shf.l.wrap.b32 	%r32969, %r32968, %r32968, 12;
	add.s32 	%r32970, %r32964, %r32969;
	xor.b32  	%r32971, %r32966, %r32970;
	shf.l.wrap.b32 	%r32972, %r32971, %r32971, 8;
	add.s32 	%r32973, %r32967, %r32972;
	xor.b32  	%r32974, %r32969, %r32973;
	shf.l.wrap.b32 	%r32975, %r32974, %r32974, 7;
	add.s32 	%r32976, %r32934, %r32903;
	xor.b32  	%r32977, %r32924, %r32976;
	shf.l.wrap.b32 	%r32978, %r32977, %r32977, 16;
	add.s32 	%r32979, %r32913, %r32978;
	xor.b32  	%r32980, %r32903, %r32979;
	shf.l.wrap.b32 	%r32981, %r32980, %r32980, 12;
	add.s32 	%r32982, %r32976, %r32981;
	xor.b32  	%r32983, %r32978, %r32982;
	shf.l.wrap.b32 	%r32984, %r32983, %r32983, 8;
	add.s32 	%r32985, %r32979, %r32984;
	xor.b32  	%r32986, %r32981, %r32985;
	shf.l.wrap.b32 	%r32987, %r32986, %r32986, 7;
	add.s32 	%r32988, %r32946, %r32987;
	xor.b32  	%r32989, %r32960, %r32988;
	shf.l.wrap.b32 	%r32990, %r32989, %r32989, 16;
	add.s32 	%r32991, %r32973, %r32990;
	xor.b32  	%r32992, %r32987, %r32991;
	shf.l.wrap.b32 	%r32993, %r32992, %r32992, 12;
	add.s32 	%r32994, %r32988, %r32993;
	xor.b32  	%r32995, %r32990, %r32994;
	shf.l.wrap.b32 	%r32996, %r32995, %r32995, 8;
	add.s32 	%r32997, %r32991, %r32996;
	xor.b32  	%r32998, %r32993, %r32997;
	shf.l.wrap.b32 	%r32999, %r32998, %r32998, 7;
	add.s32 	%r33000, %r32958, %r32951;
	xor.b32  	%r33001, %r32972, %r33000;
	shf.l.wrap.b32 	%r33002, %r33001, %r33001, 16;
	add.s32 	%r33003, %r32985, %r33002;
	xor.b32  	%r33004, %r32951, %r33003;
	shf.l.wrap.b32 	%r33005, %r33004, %r33004, 12;
	add.s32 	%r33006, %r33000, %r33005;
	xor.b32  	%r33007, %r33002, %r33006;
	shf.l.wrap.b32 	%r33008, %r33007, %r33007, 8;
	add.s32 	%r33009, %r33003, %r33008;
	xor.b32  	%r33010, %r33005, %r33009;
	shf.l.wrap.b32 	%r33011, %r33010, %r33010, 7;
	add.s32 	%r33012, %r32970, %r32963;
	xor.b32  	%r33013, %r32984, %r33012;
	shf.l.wrap.b32 	%r33014, %r33013, %r33013, 16;
	add.s32 	%r33015, %r32949, %r33014;
	xor.b32  	%r33016, %r32963, %r33015;
	shf.l.wrap.b32 	%r33017, %r33016, %r33016, 12;
	add.s32 	%r33018, %r33012, %r33017;
	xor.b32  	%r33019, %r33014, %r33018;
	shf.l.wrap.b32 	%r33020, %r33019, %r33019, 8;
	add.s32 	%r33021, %r33015, %r33020;
	xor.b32  	%r33022, %r33017, %r33021;
	shf.l.wrap.b32 	%r33023, %r33022, %r33022, 7;
	add.s32 	%r33024, %r32982, %r32975;
	xor.b32  	%r33025, %r32948, %r33024;
	shf.l.wrap.b32 	%r33026, %r33025, %r33025, 16;
	add.s32 	%r33027, %r32961, %r33026;
	xor.b32  	%r33028, %r32975, %r33027;
	shf.l.wrap.b32 	%r33029, %r33028, %r33028, 12;
	add.s32 	%r33030, %r33024, %r33029;
	xor.b32  	%r33031, %r33026, %r33030;
	shf.l.wrap.b32 	%r33032, %r33031, %r33031, 8;
	add.s32 	%r33033, %r33027, %r33032;
	xor.b32  	%r33034, %r33029, %r33033;
	shf.l.wrap.b32 	%r33035, %r33034, %r33034, 7;
	add.s32 	%r33036, %r32994, %r33011;
	xor.b32  	%r33037, %r33032, %r33036;
	shf.l.wrap.b32 	%r33038, %r33037, %r33037, 16;
	add.s32 	%r33039, %r33021, %r33038;
	xor.b32  	%r33040, %r33011, %r33039;
	shf.l.wrap.b32 	%r33041, %r33040, %r33040, 12;
	add.s32 	%r33042, %r33036, %r33041;
	xor.b32  	%r33043, %r33038, %r33042;
	shf.l.wrap.b32 	%r33044, %r33043, %r33043, 8;
	add.s32 	%r33045, %r33039, %r33044;
	xor.b32  	%r33046, %r33041, %r33045;
	shf.l.wrap.b32 	%r33047, %r33046, %r33046, 7;
	add.s32 	%r33048, %r33006, %r33023;
	xor.b32  	%r33049, %r32996, %r33048;
	shf.l.wrap.b32 	%r33050, %r33049, %r33049, 16;
	add.s32 	%r33051, %r33033, %r33050;
	xor.b32  	%r33052, %r33023, %r33051;
	shf.l.wrap.b32 	%r33053, %r33052, %r33052, 12;
	add.s32 	%r33054, %r33048, %r33053;
	xor.b32  	%r33055, %r33050, %r33054;
	shf.l.wrap.b32 	%r33056, %r33055, %r33055, 8;
	add.s32 	%r33057, %r33051, %r33056;
	xor.b32  	%r33058, %r33053, %r33057;
	shf.l.wrap.b32 	%r33059, %r33058, %r33058, 7;
	add.s32 	%r33060, %r33018, %r33035;
	xor.b32  	%r33061, %r33008, %r33060;
	shf.l.wrap.b32 	%r33062, %r33061, %r33061, 16;
	add.s32 	%r33063, %r32997, %r33062;
	xor.b32  	%r33064, %r33035, %r33063;
	shf.l.wrap.b32 	%r33065, %r33064, %r33064, 12;
	add.s32 	%r33066, %r33060, %r33065;
	xor.b32  	%r33067, %r33062, %r33066;
	shf.l.wrap.b32 	%r33068, %r33067, %r33067, 8;
	add.s32 	%r33069, %r33063, %r33068;
	xor.b32  	%r33070, %r33065, %r33069;
	shf.l.wrap.b32 	%r33071, %r33070, %r33070, 7;
	add.s32 	%r33072, %r33030, %r32999;
	xor.b32  	%r33073, %r33020, %r33072;
	shf.l.wrap.b32 	%r33074, %r33073, %r33073, 16;
	add.s32 	%r33075, %r33009, %r33074;
	xor.b32  	%r33076, %r32999, %r33075;
	shf.l.wrap.b32 	%r33077, %r33076, %r33076, 12;
	add.s32 	%r33078, %r33072, %r33077;
	xor.b32  	%r33079, %r33074, %r33078;
	shf.l.wrap.b32 	%r33080, %r33079, %r33079, 8;
	add.s32 	%r33081, %r33075, %r33080;
	xor.b32  	%r33082, %r33077, %r33081;
	shf.l.wrap.b32 	%r33083, %r33082, %r33082, 7;
	add.s32 	%r55046, %r32700, %r33042;
	add.s32 	%r55047, %r55054, %r33083;
	add.s32 	%r55045, %r32712, %r33054;
	add.s32 	%r55048, %r55053, %r33047;
	add.s32 	%r55044, %r32724, %r33066;
	add.s32 	%r55049, %r55052, %r33059;
	add.s32 	%r55043, %r32736, %r33078;
	add.s32 	%r55050, %r55051, %r33071;
	xor.b32  	%r33084, %r32701, 1;
	shf.l.wrap.b32 	%r33085, %r32701, %r33084, 16;
	add.s32 	%r33086, %r55054, %r33085;
	xor.b32  	%r33087, %r55054, %r33086;
	shf.l.wrap.b32 	%r33088, %r33087, %r33087, 12;
	add.s32 	%r33089, %r32701, %r33088;
	xor.b32  	%r33090, %r33085, %r33089;
	shf.l.wrap.b32 	%r33091, %r33090, %r33090, 8;
	add.s32 	%r33092, %r33086, %r33091;
	xor.b32  	%r33093, %r33088, %r33092;
	shf.l.wrap.b32 	%r33094, %r33093, %r33093, 7;
	add.s32 	%r33095, %r33089, %r32723;
	xor.b32  	%r33096, %r32744, %r33095;
	shf.l.wrap.b32 	%r33097, %r33096, %r33096, 16;
	add.s32 	%r33098, %r32733, %r33097;
	xor.b32  	%r33099, %r32723, %r33098;
	shf.l.wrap.b32 	%r33100, %r33099, %r33099, 12;
	add.s32 	%r33101, %r33095, %r33100;
	xor.b32  	%r33102, %r33097, %r33101;
	shf.l.wrap.b32 	%r33103, %r33102, %r33102, 8;
	add.s32 	%r33104, %r33098, %r33103;
	xor.b32  	%r33105, %r33100, %r33104;
	shf.l.wrap.b32 	%r33106, %r33105, %r33105, 7;
	xor.b32  	%r33107, %r33091, %r32760;
	shf.l.wrap.b32 	%r33108, %r33107, %r33107, 16;
	add.s32 	%r33109, %r32745, %r33108;
	xor.b32  	%r33110, %r32735, %r33109;
	shf.l.wrap.b32 	%r33111, %r33110, %r33110, 12;
	add.s32 	%r33112, %r32760, %r33111;
	xor.b32  	%r33113, %r33108, %r33112;
	shf.l.wrap.b32 	%r33114, %r33113, %r33113, 8;
	add.s32 	%r33115, %r33109, %r33114;
	xor.b32  	%r33116, %r33111, %r33115;
	shf.l.wrap.b32 	%r33117, %r33116, %r33116, 7;
	add.s32 	%r33118, %r33092, %r32774;
	xor.b32  	%r33119, %r32747, %r33118;
	shf.l.wrap.b32 	%r33120, %r33119, %r33119, 12;
	add.s32 	%r33121, %r32772, %r33120;
	xor.b32  	%r33122, %r32774, %r33121;
	shf.l.wrap.b32 	%r33123, %r33122, %r33122, 8;
	add.s32 	%r33124, %r33118, %r33123;
	xor.b32  	%r33125, %r33120, %r33124;
	shf.l.wrap.b32 	%r33126, %r33125, %r33125, 7;
	add.s32 	%r33127, %r32742, %r33094;
	xor.b32  	%r33128, %r32732, %r33127;
	shf.l.wrap.b32 	%r33129, %r33128, %r33128, 16;
	add.s32 	%r33130, %r32721, %r33129;
	xor.b32  	%r33131, %r33094, %r33130;
	shf.l.wrap.b32 	%r33132, %r33131, %r33131, 12;
	add.s32 	%r33133, %r33127, %r33132;
	xor.b32  	%r33134, %r33129, %r33133;
	shf.l.wrap.b32 	%r33135, %r33134, %r33134, 8;
	add.s32 	%r33136, %r33130, %r33135;
	xor.b32  	%r33137, %r33132, %r33136;
	shf.l.wrap.b32 	%r33138, %r33137, %r33137, 7;
	add.s32 	%r33139, %r33101, %r33138;
	xor.b32  	%r33140, %r33114, %r33139;
	shf.l.wrap.b32 	%r33141, %r33140, %r33140, 16;
	add.s32 	%r33142, %r33124, %r33141;
	xor.b32  	%r33143, %r33138, %r33142;
	shf.l.wrap.b32 	%r33144, %r33143, %r33143, 12;
	add.s32 	%r33145, %r33139, %r33144;
	xor.b32  	%r33146, %r33141, %r33145;
	shf.l.wrap.b32 	%r33147, %r33146, %r33146, 8;
	add.s32 	%r33148, %r33142, %r33147;
	xor.b32  	%r33149, %r33144, %r33148;
	shf.l.wrap.b32 	%r33150, %r33149, %r33149, 7;
	add.s32 	%r33151, %r33112, %r33106;
	xor.b32  	%r33152, %r33123, %r33151;
	shf.l.wrap.b32 	%r33153, %r33152, %r33152, 16;
	add.s32 	%r33154, %r33136, %r33153;
	xor.b32  	%r33155, %r33106, %r33154;
	shf.l.wrap.b32 	%r33156, %r33155, %r33155, 12;
	add.s32 	%r33157, %r33151, %r33156;
	xor.b32  	%r33158, %r33153, %r33157;
	shf.l.wrap.b32 	%r33159, %r33158, %r33158, 8;
	add.s32 	%r33160, %r33154, %r33159;
	xor.b32  	%r33161, %r33156, %r33160;
	shf.l.wrap.b32 	%r33162, %r33161, %r33161, 7;
	add.s32 	%r33163, %r33121, %r33117;
	xor.b32  	%r33164, %r33135, %r33163;
	shf.l.wrap.b32 	%r33165, %r33164, %r33164, 16;
	add.s32 	%r33166, %r33104, %r33165;
	xor.b32  	%r33167, %r33117, %r33166;
	shf.l.wrap.b32 	%r33168, %r33167, %r33167, 12;
	add.s32 	%r33169, %r33163, %r33168;
	xor.b32  	%r33170, %r33165, %r33169;
	shf.l.wrap.b32 	%r33171, %r33170, %r33170, 8;
	add.s32 	%r33172, %r33166, %r33171;
	xor.b32  	%r33173, %r33168, %r33172;
	shf.l.wrap.b32 	%r33174, %r33173, %r33173, 7;
	add.s32 	%r33175, %r33133, %r33126;
	xor.b32  	%r33176, %r33103, %r33175;
	shf.l.wrap.b32 	%r33177, %r33176, %r33176, 16;
	add.s32 	%r33178, %r33115, %r33177;
	xor.b32  	%r33179, %r33126, %r33178;
	shf.l.wrap.b32 	%r33180, %r33179, %r33179, 12;
	add.s32 	%r33181, %r33175, %r33180;
	xor.b32  	%r33182, %r33177, %r33181;
	shf.l.wrap.b32 	%r33183, %r33182, %r33182, 8;
	add.s32 	%r33184, %r33178, %r33183;
	xor.b32  	%r33185, %r33180, %r33184;
	shf.l.wrap.b32 	%r33186, %r33185, %r33185, 7;
	add.s32 	%r33187, %r33145, %r33162;
	xor.b32  	%r33188, %r33183, %r33187;
	shf.l.wrap.b32 	%r33189, %r33188, %r33188, 16;
	add.s32 	%r33190, %r33172, %r33189;
	xor.b32  	%r33191, %r33162, %r33190;
	shf.l.wrap.b32 	%r33192, %r33191, %r33191, 12;
	add.s32 	%r33193, %r33187, %r33192;
	xor.b32  	%r33194, %r33189, %r33193;
	shf.l.wrap.b32 	%r33195, %r33194, %r33194, 8;
	add.s32 	%r33196, %r33190, %r33195;
	xor.b32  	%r33197, %r33192, %r33196;
	shf.l.wrap.b32 	%r33198, %r33197, %r33197, 7;
	add.s32 	%r33199, %r33157, %r33174;
	xor.b32  	%r33200, %r33147, %r33199;
	shf.l.wrap.b32 	%r33201, %r33200, %r33200, 16;
	add.s32 	%r33202, %r33184, %r33201;
	xor.b32  	%r33203, %r33174, %r33202;
	shf.l.wrap.b32 	%r33204, %r33203, %r33203, 12;
	add.s32 	%r33205, %r33199, %r33204;
	xor.b32  	%r33206, %r33201, %r33205;
	shf.l.wrap.b32 	%r33207, %r33206, %r33206, 8;
	add.s32 	%r33208, %r33202, %r33207;
	xor.b32  	%r33209, %r33204, %r33208;
	shf.l.wrap.b32 	%r33210, %r33209, %r33209, 7;
	add.s32 	%r33211, %r33169, %r33186;
	xor.b32  	%r33212, %r33159, %r33211;
	shf.l.wrap.b32 	%r33213, %r33212, %r33212, 16;
	add.s32 	%r33214, %r33148, %r33213;
	xor.b32  	%r33215, %r33186, %r33214;
	shf.l.wrap.b32 	%r33216, %r33215, %r33215, 12;
	add.s32 	%r33217, %r33211, %r33216;
	xor.b32  	%r33218, %r33213, %r33217;
	shf.l.wrap.b32 	%r33219, %r33218, %r33218, 8;
	add.s32 	%r33220, %r33214, %r33219;
	xor.b32  	%r33221, %r33216, %r33220;
	shf.l.wrap.b32 	%r33222, %r33221, %r33221, 7;
	add.s32 	%r33223, %r33181, %r33150;
	xor.b32  	%r33224, %r33171, %r33223;
	shf.l.wrap.b32 	%r33225, %r33224, %r33224, 16;
	add.s32 	%r33226, %r33160, %r33225;
	xor.b32  	%r33227, %r33150, %r33226;
	shf.l.wrap.b32 	%r33228, %r33227, %r33227, 12;
	add.s32 	%r33229, %r33223, %r33228;
	xor.b32  	%r33230, %r33225, %r33229;
	shf.l.wrap.b32 	%r33231, %r33230, %r33230, 8;
	add.s32 	%r33232, %r33226, %r33231;
	xor.b32  	%r33233, %r33228, %r33232;
	shf.l.wrap.b32 	%r33234, %r33233, %r33233, 7;
	add.s32 	%r33235, %r33193, %r33234;
	xor.b32  	%r33236, %r33207, %r33235;
	shf.l.wrap.b32 	%r33237, %r33236, %r33236, 16;
	add.s32 	%r33238, %r33220, %r33237;
	xor.b32  	%r33239, %r33234, %r33238;
	shf.l.wrap.b32 	%r33240, %r33239, %r33239, 12;
	add.s32 	%r33241, %r33235, %r33240;
	xor.b32  	%r33242, %r33237, %r33241;
	shf.l.wrap.b32 	%r33243, %r33242, %r33242, 8;
	add.s32 	%r33244, %r33238, %r33243;
	xor.b32  	%r33245, %r33240, %r33244;
	shf.l.wrap.b32 	%r33246, %r33245, %r33245, 7;
	add.s32 	%r33247, %r33205, %r33198;
	xor.b32  	%r33248, %r33219, %r33247;
	shf.l.wrap.b32 	%r33249, %r33248, %r33248, 16;
	add.s32 	%r33250, %r33232, %r33249;
	xor.b32  	%r33251, %r33198, %r33250;
	shf.l.wrap.b32 	%r33252, %r33251, %r33251, 12;
	add.s32 	%r33253, %r33247, %r33252;
	xor.b32  	%r33254, %r33249, %r33253;
	shf.l.wrap.b32 	%r33255, %r33254, %r33254, 8;
	add.s32 	%r33256, %r33250, %r33255;
	xor.b32  	%r33257, %r33252, %r33256;
	shf.l.wrap.b32 	%r33258, %r33257, %r33257, 7;
	add.s32 	%r33259, %r33217, %r33210;
	xor.b32  	%r33260, %r33231, %r33259;
	shf.l.wrap.b32 	%r33261, %r33260, %r33260, 16;
	add.s32 	%r33262, %r33196, %r33261;
	xor.b32  	%r33263, %r33210, %r33262;
	shf.l.wrap.b32 	%r33264, %r33263, %r33263, 12;
	add.s32 	%r33265, %r33259, %r33264;
	xor.b32  	%r33266, %r33261, %r33265;
	shf.l.wrap.b32 	%r33267, %r33266, %r33266, 8;
	add.s32 	%r33268, %r33262, %r33267;
	xor.b32  	%r33269, %r33264, %r33268;
	shf.l.wrap.b32 	%r33270, %r33269, %r33269, 7;
	add.s32 	%r33271, %r33229, %r33222;
	xor.b32  	%r33272, %r33195, %r33271;
	shf.l.wrap.b32 	%r33273, %r33272, %r33272, 16;
	add.s32 	%r33274, %r33208, %r33273;
	xor.b32  	%r33275, %r33222, %r33274;
	shf.l.wrap.b32 	%r33276, %r33275, %r33275, 12;
	add.s32 	%r33277, %r33271, %r33276;
	xor.b32  	%r33278, %r33273, %r33277;
	shf.l.wrap.b32 	%r33279, %r33278, %r33278, 8;
	add.s32 	%r33280, %r33274, %r33279;
	xor.b32  	%r33281, %r33276, %r33280;
	shf.l.wrap.b32 	%r33282, %r33281, %r33281, 7;
	add.s32 	%r33283, %r33241, %r33258;
	xor.b32  	%r33284, %r33279, %r33283;
	shf.l.wrap.b32 	%r33285, %r33284, %r33284, 16;
	add.s32 	%r33286, %r33268, %r33285;
	xor.b32  	%r33287, %r33258, %r33286;
	shf.l.wrap.b32 	%r33288, %r33287, %r33287, 12;
	add.s32 	%r33289, %r33283, %r33288;
	xor.b32  	%r33290, %r33285, %r33289;
	shf.l.wrap.b32 	%r33291, %r33290, %r33290, 8;
	add.s32 	%r33292, %r33286, %r33291;
	xor.b32  	%r33293, %r33288, %r33292;
	shf.l.wrap.b32 	%r33294, %r33293, %r33293, 7;
	add.s32 	%r33295, %r33253, %r33270;
	xor.b32  	%r33296, %r33243, %r33295;
	shf.l.wrap.b32 	%r33297, %r33296, %r33296, 16;
	add.s32 	%r33298, %r33280, %r33297;
	xor.b32  	%r33299, %r33270, %r33298;
	shf.l.wrap.b32 	%r33300, %r33299, %r33299, 12;
	add.s32 	%r33301, %r33295, %r33300;
	xor.b32  	%r33302, %r33297, %r33301;
	shf.l.wrap.b32 	%r33303, %r33302, %r33302, 8;
	add.s32 	%r33304, %r33298, %r33303;
	xor.b32  	%r33305, %r33300, %r33304;
	shf.l.wrap.b32 	%r33306, %r33305, %r33305, 7;
	add.s32 	%r33307, %r33265, %r33282;
	xor.b32  	%r33308, %r33255, %r33307;
	shf.l.wrap.b32 	%r33309, %r33308, %r33308, 16;
	add.s32 	%r33310, %r33244, %r33309;
	xor.b32  	%r33311, %r33282, %r33310;
	shf.l.wrap.b32 	%r33312, %r33311, %r33311, 12;
	add.s32 	%r33313, %r33307, %r33312;
	xor.b32  	%r33314, %r33309, %r33313;
	shf.l.wrap.b32 	%r33315, %r33314, %r33314, 8;
	add.s32 	%r33316, %r33310, %r33315;
	xor.b32  	%r33317, %r33312, %r33316;
	shf.l.wrap.b32 	%r33318, %r33317, %r33317, 7;
	add.s32 	%r33319, %r33277, %r33246;
	xor.b32  	%r33320, %r33267, %r33319;
	shf.l.wrap.b32 	%r33321, %r33320, %r33320, 16;
	add.s32 	%r33322, %r33256, %r33321;
	xor.b32  	%r33323, %r33246, %r33322;
	shf.l.wrap.b32 	%r33324, %r33323, %r33323, 12;
	add.s32 	%r33325, %r33319, %r33324;
	xor.b32  	%r33326, %r33321, %r33325;
	shf.l.wrap.b32 	%r33327, %r33326, %r33326, 8;
	add.s32 	%r33328, %r33322, %r33327;
	xor.b32  	%r33329, %r33324, %r33328;
	shf.l.wrap.b32 	%r33330, %r33329, %r33329, 7;
	add.s32 	%r33331, %r33289, %r33330;
	xor.b32  	%r33332, %r33303, %r33331;
	shf.l.wrap.b32 	%r33333, %r33332, %r33332, 16;
	add.s32 	%r33334, %r33316, %r33333;
	xor.b32  	%r33335, %r33330, %r33334;
	shf.l.wrap.b32 	%r33336, %r33335, %r33335, 12;
	add.s32 	%r33337, %r33331, %r33336;
	xor.b32  	%r33338, %r33333, %r33337;
	shf.l.wrap.b32 	%r33339, %r33338, %r33338, 8;
	add.s32 	%r33340, %r33301, %r33294;
	xor.b32  	%r33341, %r33315, %r33340;
	shf.l.wrap.b32 	%r33342, %r33341, %r33341, 16;
	add.s32 	%r33343, %r33328, %r33342;
	xor.b32  	%r33344, %r33294, %r33343;
	shf.l.wrap.b32 	%r33345, %r33344, %r33344, 12;
	add.s32 	%r33346, %r33340, %r33345;
	xor.b32  	%r33347, %r33342, %r33346;
	shf.l.wrap.b32 	%r33348, %r33347, %r33347, 8;
	add.s32 	%r33349, %r33343, %r33348;
	xor.b32  	%r33350, %r33345, %r33349;
	shf.l.wrap.b32 	%r33351, %r33350, %r33350, 7;
	add.s32 	%r33352, %r33313, %r33306;
	xor.b32  	%r33353, %r33327, %r33352;
	shf.l.wrap.b32 	%r33354, %r33353, %r33353, 16;
	add.s32 	%r33355, %r33292, %r33354;
	xor.b32  	%r33356, %r33306, %r33355;
	shf.l.wrap.b32 	%r33357, %r33356, %r33356, 12;
	add.s32 	%r33358, %r33352, %r33357;
	xor.b32  	%r33359, %r33354, %r33358;
	shf.l.wrap.b32 	%r33360, %r33359, %r33359, 8;
	add.s32 	%r33361, %r33355, %r33360;
	xor.b32  	%r33362, %r33357, %r33361;
	shf.l.wrap.b32 	%r33363, %r33362, %r33362, 7;
	add.s32 	%r33364, %r33325, %r33318;
	xor.b32  	%r33365, %r33291, %r33364;
	shf.l.wrap.b32 	%r33366, %r33365, %r33365, 16;
	add.s32 	%r33367, %r33304, %r33366;
	xor.b32  	%r33368, %r33318, %r33367;
	shf.l.wrap.b32 	%r33369, %r33368, %r33368, 12;
	add.s32 	%r33370, %r33364, %r33369;
	xor.b32  	%r33371, %r33366, %r33370;
	shf.l.wrap.b32 	%r33372, %r33371, %r33371, 8;
	add.s32 	%r33373, %r33367, %r33372;
	add.s32 	%r33374, %r33337, %r33351;
	xor.b32  	%r33375, %r33372, %r33374;
	shf.l.wrap.b32 	%r33376, %r33375, %r33375, 16;
	add.s32 	%r33377, %r33361, %r33376;
	xor.b32  	%r33378, %r33351, %r33377;
	shr.u32 	%r33379, %r33378, 20;
	add.s32 	%r33380, %r33374, %r33379;
	add.s32 	%r33381, %r33346, %r33363;
	xor.b32  	%r33382, %r33339, %r33381;
	shf.l.wrap.b32 	%r33383, %r33382, %r33382, 16;
	add.s32 	%r33384, %r33373, %r33383;
	xor.b32  	%r33385, %r33363, %r33384;
	shr.u32 	%r33386, %r33385, 20;
	add.s32 	%r33387, %r33381, %r33386;
	add.s32 	%r33388, %r32700, %r33380;
	add.s32 	%r33389, %r32712, %r33387;
	cvt.u32.u16 	%r33390, %rs219;
	add.s32 	%r33391, %r33390, %r55042;
	add.s32 	%r33392, %r33391, -11;
	not.b32 	%r33393, %r33392;
	add.s32 	%r33394, %r33393, %r3224;
	mov.u32 	%r33395, %ctaid.x;
	shl.b32 	%r33396, %r33395, 11;
	mov.u32 	%r33397, %tid.x;
	and.b32  	%r33398, %r33397, 31;
	or.b32  	%r33399, %r33396, %r33398;
	shl.b32 	%r33400, %r33397, 3;
	and.b32  	%r33401, %r33400, 7936;
	add.s32 	%r33402, %r54317, %r33401;
	add.s32 	%r33403, %r33399, %r33402;
	shr.u32 	%r33404, %r33403, %r33394;
	and.b32  	%r33405, %r33404, 1;
	setp.eq.b32 	%p344, %r33405, 1;
	selp.b32 	%r33406, %r33389, %r33388, %p344;
	cvt.u16.u32 	%rs593, %r33406;
	and.b16  	%rs831, %rs593, 1;
	and.b16  	%rs594, %rs829, 255;
	setp.ne.s16 	%p345, %rs594, 1;
	@%p345 bra 	$L__BB4_439;
	ld.param.u64 	%rd906, [fused_batch_pir_kernel_optimized_16_param_1];
	cvt.u32.u16 	%r33407, %rs219;
	add.s32 	%r33408, %r33407, %r55042;
	add.s32 	%r33409, %r33408, -11;
	not.b32 	%r33410, %r33409;
	add.s32 	%r33411, %r33410, %r3224;
	mov.u32 	%r33412, %ctaid.x;
	shl.b32 	%r33413, %r33412, 11;
	mov.u32 	%r33414, %tid.x;
	and.b32  	%r33415, %r33414, 31;
	or.b32  	%r33416, %r33413, %r33415;
	shl.b32 	%r33417, %r33414, 3;
	and.b32  	%r33418, %r33417, 7936;
	add.s32 	%r33419, %r54317, %r33418;
	add.s32 	%r33420, %r33416, %r33419;
	shr.u32 	%r33421, %r33420, %r33411;
	and.b32  	%r33422, %r33421, 1;
	setp.eq.b32 	%p346, %r33422, 1;
	cvt.u64.u32 	%rd447, %r55042;
	cvt.u64.u16 	%rd448, %rs219;
	add.s64 	%rd449, %rd447, %rd448;
	cvta.to.global.u64 	%rd450, %rd906;
	shl.b64 	%rd451, %rd449, 4;
	add.s64 	%rd452, %rd450, %rd451;
	ld.global.u32 	%r33423, [%rd452+14484];
	selp.b32 	%r33424, %r55047, %r55046, %p346;
	xor.b32  	%r33425, %r33424, %r33423;
	selp.b32 	%r33426, %r55048, %r55045, %p346;
	selp.b32 	%r55046, %r55046, %r33425, %p346;
	selp.b32 	%r55047, %r33425, %r55047, %p346;
	ld.global.u32 	%r33427, [%rd452+14488];
	xor.b32  	%r33428, %r33426, %r33427;
	selp.b32 	%r33429, %r55049, %r55044, %p346;
	selp.b32 	%r55045, %r55045, %r33428, %p346;
	selp.b32 	%r55048, %r33428, %r55048, %p346;
	ld.global.u32 	%r33430, [%rd452+14492];
	xor.b32  	%r33431, %r33429, %r33430;
	selp.b32 	%r33432, %r55050, %r55043, %p346;
	selp.b32 	%r55044, %r55044, %r33431, %p346;
	selp.b32 	%r55049, %r33431, %r55049, %p346;
	ld.global.u32 	%r33433, [%rd452+14496];
	xor.b32  	%r33434, %r33432, %r33433;
	selp.b64 	%rd453, 445, 420, %p346;
	selp.b32 	%r55043, %r55043, %r33434, %p346;
	selp.b32 	%r55050, %r33434, %r55050, %p346;
	add.s64 	%rd454, %rd453, %rd449;
	add.s64 	%rd455, %rd454, %rd450;
	ld.global.u8 	%rs595, [%rd455+14629];
	xor.b16  	%rs831, %rs595, %rs831;
$L__BB4_439:
	cvt.u32.u16 	%r33435, %rs219;
	add.s32 	%r33436, %r33435, -11;
	add.s32 	%r33437, %r55042, %r33436;
	not.b32 	%r33438, %r33437;
	add.s32 	%r33439, %r33438, %r3224;
	mov.u32 	%r33440, %ctaid.x;
	shl.b32 	%r33441, %r33440, 11;
	mov.u32 	%r33442, %tid.x;
	and.b32  	%r33443, %r33442, 31;
	or.b32  	%r33444, %r33441, %r33443;
	shl.b32 	%r33445, %r33442, 3;
	and.b32  	%r33446, %r33445, 7936;
	add.s32 	%r33447, %r54317, %r33446;
	add.s32 	%r33448, %r33444, %r33447;
	shr.u32 	%r33449, %r33448, %r33439;
	and.b32  	%r33450, %r33449, 1;
	setp.eq.b32 	%p347, %r33450, 1;
	selp.b32 	%r55054, %r55047, %r55046, %p347;
	selp.b32 	%r55053, %r55048, %r55045, %p347;
	selp.b32 	%r55052, %r55049, %r55044, %p347;
	selp.b32 	%r55051, %r55050, %r55043, %p347;
	add.s32 	%r55042, %r55042, 1;
	sub.s32 	%r33451, %r3224, %r33436;
	setp.ne.s32 	%p348, %r55042, %r33451;
	mov.u16 	%rs829, %rs831;
	@%p348 bra 	$L__BB4_437;
$L__BB4_440:
	and.b16  	%rs596, %rs831, 255;
	setp.ne.s16 	%p349, %rs596, 1;
	@%p349 bra 	$L__BB4_442;
	ld.param.u64 	%rd907, [fused_batch_pir_kernel_optimized_16_param_1];
	cvta.to.global.u64 	%rd456, %rd907;
	ld.global.u32 	%r33452, [%rd456+15112];
	xor.b32  	%r55054, %r55054, %r33452;
$L__BB4_442:
	@%p349 bra 	$L__BB4_444;
	ld.param.u64 	%rd908, [fused_batch_pir_kernel_optimized_16_param_1];
	cvta.to.global.u64 	%rd457, %rd908;
	ld.global.u32 	%r33453, [%rd457+15116];
	xor.b32  	%r55053, %r55053, %r33453;
$L__BB4_444:
	@%p349 bra 	$L__BB4_446;
	ld.param.u64 	%rd909, [fused_batch_pir_kernel_optimized_16_param_1];
	cvta.to.global.u64 	%rd458, %rd909;
	ld.global.u32 	%r33454, [%rd458+15120];
	xor.b32  	%r55052, %r55052, %r33454;
$L__BB4_446:
	@%p349 bra 	$L__BB4_448;
	ld.param.u64 	%rd910, [fused_batch_pir_kernel_optimized_16_param_1];
	cvta.to.global.u64 	%rd459, %rd910;
	ld.global.u32 	%r33455, [%rd459+15124];
	xor.b32  	%r55051, %r55051, %r33455;
$L__BB4_448:
	ld.param.u32 	%r52741, [fused_batch_pir_kernel_optimized_16_param_4];
	mov.u32 	%r33457, %ctaid.x;
	shl.b32 	%r33458, %r33457, 11;
	mov.u32 	%r33459, %tid.x;
	and.b32  	%r33460, %r33459, 31;
	or.b32  	%r33461, %r33458, %r33460;
	shl.b32 	%r33462, %r33459, 3;
	and.b32  	%r33463, %r33462, 7936;
	add.s32 	%r33464, %r54317, %r33463;
	add.s32 	%r33465, %r33461, %r33464;
	setp.ge.s32 	%p353, %r33465, %r52741;
	mov.b32 	%r55075, 0;
	mov.u32 	%r55076, %r55075;
	mov.u32 	%r55077, %r55075;
	mov.u32 	%r55078, %r55075;
	@%p353 bra 	$L__BB4_462;
	ld.param.u64 	%rd911, [fused_batch_pir_kernel_optimized_16_param_1];
	cvta.to.global.u64 	%rd460, %rd911;
	ld.global.u8 	%rs600, [%rd460+15145];
	max.u16 	%rs226, %rs600, 11;
	cvt.u32.u16 	%r33466, %rs226;
	ld.shared.u32 	%r55078, [s_mem+197996];
	ld.shared.v4.u32 	{%r55077, %r55076, %r55075, %r33467}, [s_mem+198000];
	mov.b64 	%rd461, {%r55075, %r33467};
	shr.u64 	%rd462, %rd461, 32;
	cvt.u16.u64 	%rs834, %rd462;
	cvt.u32.u16 	%r3278, %rs600;
	sub.s32 	%r33468, %r3278, %r33466;
	add.s32 	%r33469, %r33468, 11;
	setp.lt.s32 	%p354, %r33469, 1;
	@%p354 bra 	$L__BB4_454;
	mov.b32 	%r55066, 0;
	mov.u16 	%rs832, %rs834;
$L__BB4_451:
	.pragma "nounroll";
	ld.const.u32 	%r33471, [CHACHA_CONSTANTS];
	add.s32 	%r33472, %r33471, %r55078;
	shf.l.wrap.b32 	%r33473, %r33472, %r33472, 16;
	add.s32 	%r33474, %r55078, %r33473;
	xor.b32  	%r33475, %r55078, %r33474;
	shf.l.wrap.b32 	%r33476, %r33475, %r33475, 12;
	add.s32 	%r33477, %r33472, %r33476;
	xor.b32  	%r33478, %r33473, %r33477;
	shf.l.wrap.b32 	%r33479, %r33478, %r33478, 8;
	add.s32 	%r33480, %r33474, %r33479;
	xor.b32  	%r33481, %r33476, %r33480;
	shf.l.wrap.b32 	%r33482, %r33481, %r33481, 7;
	ld.const.u32 	%r33483, [CHACHA_CONSTANTS+4];
	add.s32 	%r33484, %r33483, %r55077;
	shf.l.wrap.b32 	%r33485, %r33484, %r33484, 16;
	add.s32 	%r33486, %r55077, %r33485;
	xor.b32  	%r33487, %r55077, %r33486;
	shf.l.wrap.b32 	%r33488, %r33487, %r33487, 12;
	add.s32 	%r33489, %r33484, %r33488;
	xor.b32  	%r33490, %r33485, %r33489;
	shf.l.wrap.b32 	%r33491, %r33490, %r33490, 8;
	add.s32 	%r33492, %r33486, %r33491;
	xor.b32  	%r33493, %r33488, %r33492;
	shf.l.wrap.b32 	%r33494, %r33493, %r33493, 7;
	ld.const.u32 	%r33495, [CHACHA_CONSTANTS+8];
	add.s32 	%r33496, %r33495, %r55076;
	shf.l.wrap.b32 	%r33497, %r33496, %r33496, 16;
	add.s32 	%r33498, %r55076, %r33497;
	xor.b32  	%r33499, %r55076, %r33498;
	shf.l.wrap.b32 	%r33500, %r33499, %r33499, 12;
	add.s32 	%r33501, %r33496, %r33500;
	xor.b32  	%r33502, %r33497, %r33501;
	shf.l.wrap.b32 	%r33503, %r33502, %r33502, 8;
	add.s32 	%r33504, %r33498, %r33503;
	xor.b32  	%r33505, %r33500, %r33504;
	shf.l.wrap.b32 	%r33506, %r33505, %r33505, 7;
	ld.const.u32 	%r33507, [CHACHA_CONSTANTS+12];
	add.s32 	%r33508, %r33507, %r55075;
	shf.l.wrap.b32 	%r33509, %r33508, %r33508, 16;
	add.s32 	%r33510, %r55075, %r33509;
	xor.b32  	%r33511, %r55075, %r33510;
	shf.l.wrap.b32 	%r33512, %r33511, %r33511, 12;
	add.s32 	%r33513, %r33508, %r33512;
	xor.b32  	%r33514, %r33509, %r33513;
	shf.l.wrap.b32 	%r33515, %r33514, %r33514, 8;
	add.s32 	%r33516, %r33510, %r33515;
	xor.b32  	%r33517, %r33512, %r33516;
	shf.l.wrap.b32 	%r33518, %r33517, %r33517, 7;
	add.s32 	%r33519, %r33477, %r33494;
	xor.b32  	%r33520, %r33515, %r33519;
	shf.l.wrap.b32 	%r33521, %r33520, %r33520, 16;
	add.s32 	%r33522, %r33504, %r33521;
	xor.b32  	%r33523, %r33494, %r33522;
	shf.l.wrap.b32 	%r33524, %r33523, %r33523, 12;
	add.s32 	%r33525, %r33519, %r33524;
	xor.b32  	%r33526, %r33521, %r33525;
	shf.l.wrap.b32 	%r33527, %r33526, %r33526, 8;
	add.s32 	%r33528, %r33522, %r33527;
	xor.b32  	%r33529, %r33524, %r33528;
	shf.l.wrap.b32 	%r33530, %r33529, %r33529, 7;
	add.s32 	%r33531, %r33489, %r33506;
	xor.b32  	%r33532, %r33479, %r33531;
	shf.l.wrap.b32 	%r33533, %r33532, %r33532, 16;
	add.s32 	%r33534, %r33516, %r33533;
	xor.b32  	%r33535, %r33506, %r33534;
	shf.l.wrap.b32 	%r33536, %r33535, %r33535, 12;
	add.s32 	%r33537, %r33531, %r33536;
	xor.b32  	%r33538, %r33533, %r33537;
	shf.l.wrap.b32 	%r33539, %r33538, %r33538, 8;
	add.s32 	%r33540, %r33534, %r33539;
	xor.b32  	%r33541, %r33536, %r33540;
	shf.l.wrap.b32 	%r33542, %r33541, %r33541, 7;
	add.s32 	%r33543, %r33501, %r33518;
	xor.b32  	%r33544, %r33491, %r33543;
	shf.l.wrap.b32 	%r33545, %r33544, %r33544, 16;
	add.s32 	%r33546, %r33480, %r33545;
	xor.b32  	%r33547, %r33518, %r33546;
	shf.l.wrap.b32 	%r33548, %r33547, %r33547, 12;
	add.s32 	%r33549, %r33543, %r33548;
	xor.b32  	%r33550, %r33545, %r33549;
	shf.l.wrap.b32 	%r33551, %r33550, %r33550, 8;
	add.s32 	%r33552, %r33546, %r33551;
	xor.b32  	%r33553, %r33548, %r33552;
	shf.l.wrap.b32 	%r33554, %r33553, %r33553, 7;
	add.s32 	%r33555, %r33513, %r33482;
	xor.b32  	%r33556, %r33503, %r33555;
	shf.l.wrap.b32 	%r33557, %r33556, %r33556, 16;
	add.s32 	%r33558, %r33492, %r33557;
	xor.b32  	%r33559, %r33482, %r33558;
	shf.l.wrap.b32 	%r33560, %r33559, %r33559, 12;
	add.s32 	%r33561, %r33555, %r33560;
	xor.b32  	%r33562, %r33557, %r33561;
	shf.l.wrap.b32 	%r33563, %r33562, %r33562, 8;
	add.s32 	%r33564, %r33558, %r33563;
	xor.b32  	%r33565, %r33560, %r33564;
	shf.l.wrap.b32 	%r33566, %r33565, %r33565, 7;
	add.s32 	%r33567, %r33525, %r33566;
	xor.b32  	%r33568, %r33539, %r33567;
	shf.l.wrap.b32 	%r33569, %r33568, %r33568, 16;
	add.s32 	%r33570, %r33552, %r33569;
	xor.b32  	%r33571, %r33566, %r33570;
	shf.l.wrap.b32 	%r33572, %r33571, %r33571, 12;
	add.s32 	%r33573, %r33567, %r33572;
	xor.b32  	%r33574, %r33569, %r33573;
	shf.l.wrap.b32 	%r33575, %r33574, %r33574, 8;
	add.s32 	%r33576, %r33570, %r33575;
	xor.b32  	%r33577, %r33572, %r33576;
	shf.l.wrap.b32 	%r33578, %r33577, %r33577, 7;
	add.s32 	%r33579, %r33537, %r33530;
	xor.b32  	%r33580, %r33551, %r33579;
	shf.l.wrap.b32 	%r33581, %r33580, %r33580, 16;
	add.s32 	%r33582, %r33564, %r33581;
	xor.b32  	%r33583, %r33530, %r33582;
	shf.l.wrap.b32 	%r33584, %r33583, %r33583, 12;
	add.s32 	%r33585, %r33579, %r33584;
	xor.b32  	%r33586, %r33581, %r33585;
	shf.l.wrap.b32 	%r33587, %r33586, %r33586, 8;
	add.s32 	%r33588, %r33582, %r33587;
	xor.b32  	%r33589, %r33584, %r33588;
	shf.l.wrap.b32 	%r33590, %r33589, %r33589, 7;
	add.s32 	%r33591, %r33549, %r33542;
	xor.b32  	%r33592, %r33563, %r33591;
	shf.l.wrap.b32 	%r33593, %r33592, %r33592, 16;
	add.s32 	%r33594, %r33528, %r33593;
	xor.b32  	%r33595, %r33542, %r33594;
	shf.l.wrap.b32 	%r33596, %r33595, %r33595, 12;
	add.s32 	%r33597, %r33591, %r33596;
	xor.b32  	%r33598, %r33593, %r33597;
	shf.l.wrap.b32 	%r33599, %r33598, %r33598, 8;
	add.s32 	%r33600, %r33594, %r33599;
	xor.b32  	%r33601, %r33596, %r33600;
	shf.l.wrap.b32 	%r33602, %r33601, %r33601, 7;
	add.s32 	%r33603, %r33561, %r33554;
	xor.b32  	%r33604, %r33527, %r33603;
	shf.l.wrap.b32 	%r33605, %r33604, %r33604, 16;
	add.s32 	%r33606, %r33540, %r33605;
	xor.b32  	%r33607, %r33554, %r33606;
	shf.l.wrap.b32 	%r33608, %r33607, %r33607, 12;
	add.s32 	%r33609, %r33603, %r33608;
	xor.b32  	%r33610, %r33605, %r33609;
	shf.l.wrap.b32 	%r33611, %r33610, %r33610, 8;
	add.s32 	%r33612, %r33606, %r33611;
	xor.b32  	%r33613, %r33608, %r33612;
	shf.l.wrap.b32 	%r33614, %r33613, %r33613, 7;
	add.s32 	%r33615, %r33573, %r33590;
	xor.b32  	%r33616, %r33611, %r33615;
	shf.l.wrap.b32 	%r33617, %r33616, %r33616, 16;
	add.s32 	%r33618, %r33600, %r33617;
	xor.b32  	%r33619, %r33590, %r33618;
	shf.l.wrap.b32 	%r33620, %r33619, %r33619, 12;
	add.s32 	%r33621, %r33615, %r33620;
	xor.b32  	%r33622, %r33617, %r33621;
	shf.l.wrap.b32 	%r33623, %r33622, %r33622, 8;
	add.s32 	%r33624, %r33618, %r33623;
	xor.b32  	%r33625, %r33620, %r33624;
	shf.l.wrap.b32 	%r33626, %r33625, %r33625, 7;
	add.s32 	%r33627, %r33585, %r33602;
	xor.b32  	%r33628, %r33575, %r33627;
	shf.l.wrap.b32 	%r33629, %r33628, %r33628, 16;
	add.s32 	%r33630, %r33612, %r33629;
	xor.b32  	%r33631, %r33602, %r33630;
	shf.l.wrap.b32 	%r33632, %r33631, %r33631, 12;
	add.s32 	%r33633, %r33627, %r33632;
	xor.b32  	%r33634, %r33629, %r33633;
	shf.l.wrap.b32 	%r33635, %r33634, %r33634, 8;
	add.s32 	%r33636, %r33630, %r33635;
	xor.b32  	%r33637, %r33632, %r33636;
	shf.l.wrap.b32 	%r33638, %r33637, %r33637, 7;
	add.s32 	%r33639, %r33597, %r33614;
	xor.b32  	%r33640, %r33587, %r33639;
	shf.l.wrap.b32 	%r33641, %r33640, %r33640, 16;
	add.s32 	%r33642, %r33576, %r33641;
	xor.b32  	%r33643, %r33614, %r33642;
	shf.l.wrap.b32 	%r33644, %r33643, %r33643, 12;
	add.s32 	%r33645, %r33639, %r33644;
	xor.b32  	%r33646, %r33641, %r33645;
	shf.l.wrap.b32 	%r33647, %r33646, %r33646, 8;
	add.s32 	%r33648, %r33642, %r33647;
	xor.b32  	%r33649, %r33644, %r33648;
	shf.l.wrap.b32 	%r33650, %r33649, %r33649, 7;
	add.s32 	%r33651, %r33609, %r33578;
	xor.b32  	%r33652, %r33599, %r33651;
	shf.l.wrap.b32 	%r33653, %r33652, %r33652, 16;
	add.s32 	%r33654, %r33588, %r33653;
	xor.b32  	%r33655, %r33578, %r33654;
	shf.l.wrap.b32 	%r33656, %r33655, %r33655, 12;
	add.s32 	%r33657, %r33651, %r33656;
	xor.b32  	%r33658, %r33653, %r33657;
	shf.l.wrap.b32 	%r33659, %r33658, %r33658, 8;
	add.s32 	%r33660, %r33654, %r33659;
	xor.b32  	%r33661, %r33656, %r33660;
	shf.l.wrap.b32 	%r33662, %r33661, %r33661, 7;
	add.s32 	%r33663, %r33621, %r33662;
	xor.b32  	%r33664, %r33635, %r33663;
	shf.l.wrap.b32 	%r33665, %r33664, %r33664, 16;
	add.s32 	%r33666, %r33648, %r33665;
	xor.b32  	%r33667, %r33662, %r33666;
	shf.l.wrap.b32 	%r33668, %r33667, %r33667, 12;
	add.s32 	%r33669, %r33663, %r33668;
	xor.b32  	%r33670, %r33665, %r33669;
	shf.l.wrap.b32 	%r33671, %r33670, %r33670, 8;
	add.s32 	%r33672, %r33666, %r33671;
	xor.b32  	%r33673, %r33668, %r33672;
	shf.l.wrap.b32 	%r33674, %r33673, %r33673, 7;
	add.s32 	%r33675, %r33633, %r33626;
	xor.b32  	%r33676, %r33647, %r33675;
	shf.l.wrap.b32 	%r33677, %r33676, %r33676, 16;
	add.s32 	%r33678, %r33660, %r33677;
	xor.b32  	%r33679, %r33626, %r33678;
	shf.l.wrap.b32 	%r33680, %r33679, %r33679, 12;
	add.s32 	%r33681, %r33675, %r33680;
	xor.b32  	%r33682, %r33677, %r33681;
	shf.l.wrap.b32 	%r33683, %r33682, %r33682, 8;
	add.s32 	%r33684, %r33678, %r33683;
	xor.b32  	%r33685, %r33680, %r33684;
	shf.l.wrap.b32 	%r33686, %r33685, %r33685, 7;
	add.s32 	%r33687, %r33645, %r33638;
	xor.b32  	%r33688, %r33659, %r33687;
	shf.l.wrap.b32 	%r33689, %r33688, %r33688, 16;
	add.s32 	%r33690, %r33624, %r33689;
	xor.b32  	%r33691, %r33638, %r33690;
	shf.l.wrap.b32 	%r33692, %r33691, %r33691, 12;
	add.s32 	%r33693, %r33687, %r33692;
	xor.b32  	%r33694, %r33689, %r33693;
	shf.l.wrap.b32 	%r33695, %r33694, %r33694, 8;
	add.s32 	%r33696, %r33690, %r33695;
	xor.b32  	%r33697, %r33692, %r33696;
	shf.l.wrap.b32 	%r33698, %r33697, %r33697, 7;
	add.s32 	%r33699, %r33657, %r33650;
	xor.b32  	%r33700, %r33623, %r33699;
	shf.l.wrap.b32 	%r33701, %r33700, %r33700, 16;
	add.s32 	%r33702, %r33636, %r33701;
	xor.b32  	%r33703, %r33650, %r33702;
	shf.l.wrap.b32 	%r33704, %r33703, %r33703, 12;
	add.s32 	%r33705, %r33699, %r33704;
	xor.b32  	%r33706, %r33701, %r33705;
	shf.l.wrap.b32 	%r33707, %r33706, %r33706, 8;
	add.s32 	%r33708, %r33702, %r33707;
	xor.b32  	%r33709, %r33704, %r33708;
	shf.l.wrap.b32 	%r33710, %r33709, %r33709, 7;
	add.s32 	%r33711, %r33669, %r33686;
	xor.b32  	%r33712, %r33707, %r33711;
	shf.l.wrap.b32 	%r33713, %r33712, %r33712, 16;
	add.s32 	%r33714, %r33696, %r33713;
	xor.b32  	%r33715, %r33686, %r33714;
	shf.l.wrap.b32 	%r33716, %r33715, %r33715, 12;
	add.s32 	%r33717, %r33711, %r33716;
	xor.b32  	%r33718, %r33713, %r33717;
	shf.l.wrap.b32 	%r33719, %r33718, %r33718, 8;
	add.s32 	%r33720, %r33714, %r33719;
	xor.b32  	%r33721, %r33716, %r33720;
	shf.l.wrap.b32 	%r33722, %r33721, %r33721, 7;
	add.s32 	%r33723, %r33681, %r33698;
	xor.b32  	%r33724, %r33671, %r33723;
	shf.l.wrap.b32 	%r33725, %r33724, %r33724, 16;
	add.s32 	%r33726, %r33708, %r33725;
	xor.b32  	%r33727, %r33698, %r33726;
	shf.l.wrap.b32 	%r33728, %r33727, %r33727, 12;
	add.s32 	%r33729, %r33723, %r33728;
	xor.b32  	%r33730, %r33725, %r33729;
	shf.l.wrap.b32 	%r33731, %r33730, %r33730, 8;
	add.s32 	%r33732, %r33726, %r33731;
	xor.b32  	%r33733, %r33728, %r33732;
	shf.l.wrap.b32 	%r33734, %r33733, %r33733, 7;
	add.s32 	%r33735, %r33693, %r33710;
	xor.b32  	%r33736, %r33683, %r33735;
	shf.l.wrap.b32 	%r33737, %r33736, %r33736, 16;
	add.s32 	%r33738, %r33672, %r33737;
	xor.b32  	%r33739, %r33710, %r33738;
	shf.l.wrap.b32 	%r33740, %r33739, %r33739, 12;
	add.s32 	%r33741, %r33735, %r33740;
	xor.b32  	%r33742, %r33737, %r33741;
	shf.l.wrap.b32 	%r33743, %r33742, %r33742, 8;
	add.s32 	%r33744, %r33738, %r33743;
	xor.b32  	%r33745, %r33740, %r33744;
	shf.l.wrap.b32 	%r33746, %r33745, %r33745, 7;
	add.s32 	%r33747, %r33705, %r33674;
	xor.b32  	%r33748, %r33695, %r33747;
	shf.l.wrap.b32 	%r33749, %r33748, %r33748, 16;
	add.s32 	%r33750, %r33684, %r33749;
	xor.b32  	%r33751, %r33674, %r33750;
	shf.l.wrap.b32 	%r33752, %r33751, %r33751, 12;
	add.s32 	%r33753, %r33747, %r33752;
	xor.b32  	%r33754, %r33749, %r33753;
	shf.l.wrap.b32 	%r33755, %r33754, %r33754, 8;
	add.s32 	%r33756, %r33750, %r33755;
	xor.b32  	%r33757, %r33752, %r33756;
	shf.l.wrap.b32 	%r33758, %r33757, %r33757, 7;
	add.s32 	%r33759, %r33717, %r33758;
	xor.b32  	%r33760, %r33731, %r33759;
	shf.l.wrap.b32 	%r33761, %r33760, %r33760, 16;
	add.s32 	%r33762, %r33744, %r33761;
	xor.b32  	%r33763, %r33758, %r33762;
	shf.l.wrap.b32 	%r33764, %r33763, %r33763, 12;
	add.s32 	%r33765, %r33759, %r33764;
	xor.b32  	%r33766, %r33761, %r33765;
	shf.l.wrap.b32 	%r33767, %r33766, %r33766, 8;
	add.s32 	%r33768, %r33762, %r33767;
	xor.b32  	%r33769, %r33764, %r33768;
	shf.l.wrap.b32 	%r33770, %r33769, %r33769, 7;
	add.s32 	%r33771, %r33729, %r33722;
	xor.b32  	%r33772, %r33743, %r33771;
	shf.l.wrap.b32 	%r33773, %r33772, %r33772, 16;
	add.s32 	%r33774, %r33756, %r33773;
	xor.b32  	%r33775, %r33722, %r33774;
	shf.l.wrap.b32 	%r33776, %r33775, %r33775, 12;
	add.s32 	%r33777, %r33771, %r33776;
	xor.b32  	%r33778, %r33773, %r33777;
	shf.l.wrap.b32 	%r33779, %r33778, %r33778, 8;
	add.s32 	%r33780, %r33774, %r33779;
	xor.b32  	%r33781, %r33776, %r33780;
	shf.l.wrap.b32 	%r33782, %r33781, %r33781, 7;
	add.s32 	%r33783, %r33741, %r33734;
	xor.b32  	%r33784, %r33755, %r33783;
	shf.l.wrap.b32 	%r33785, %r33784, %r33784, 16;
	add.s32 	%r33786, %r33720, %r33785;
	xor.b32  	%r33787, %r33734, %r33786;
	shf.l.wrap.b32 	%r33788, %r33787, %r33787, 12;
	add.s32 	%r33789, %r33783, %r33788;
	xor.b32  	%r33790, %r33785, %r33789;
	shf.l.wrap.b32 	%r33791, %r33790, %r33790, 8;
	add.s32 	%r33792, %r33786, %r33791;
	xor.b32  	%r33793, %r33788, %r33792;
	shf.l.wrap.b32 	%r33794, %r33793, %r33793, 7;
	add.s32 	%r33795, %r33753, %r33746;
	xor.b32  	%r33796, %r33719, %r33795;
	shf.l.wrap.b32 	%r33797, %r33796, %r33796, 16;
	add.s32 	%r33798, %r33732, %r33797;
	xor.b32  	%r33799, %r33746, %r33798;
	shf.l.wrap.b32 	%r33800, %r33799, %r33799, 12;
	add.s32 	%r33801, %r33795, %r33800;
	xor.b32  	%r33802, %r33797, %r33801;
	shf.l.wrap.b32 	%r33803, %r33802, %r33802, 8;
	add.s32 	%r33804, %r33798, %r33803;
	xor.b32  	%r33805, %r33800, %r33804;
	shf.l.wrap.b32 	%r33806, %r33805, %r33805, 7;
	add.s32 	%r33807, %r33765, %r33782;
	xor.b32  	%r33808, %r33803, %r33807;
	shf.l.wrap.b32 	%r33809, %r33808, %r33808, 16;
	add.s32 	%r33810, %r33792, %r33809;
	xor.b32  	%r33811, %r33782, %r33810;
	shf.l.wrap.b32 	%r33812, %r33811, %r33811, 12;
	add.s32 	%r33813, %r33807, %r33812;
	xor.b32  	%r33814, %r33809, %r33813;
	shf.l.wrap.b32 	%r33815, %r33814, %r33814, 8;
	add.s32 	%r33816, %r33810, %r33815;
	xor.b32  	%r33817, %r33812, %r33816;
	shf.l.wrap.b32 	%r33818, %r33817, %r33817, 7;
	add.s32 	%r33819, %r33777, %r33794;
	xor.b32  	%r33820, %r33767, %r33819;
	shf.l.wrap.b32 	%r33821, %r33820, %r33820, 16;
	add.s32 	%r33822, %r33804, %r33821;
	xor.b32  	%r33823, %r33794, %r33822;
	shf.l.wrap.b32 	%r33824, %r33823, %r33823, 12;
	add.s32 	%r33825, %r33819, %r33824;
	xor.b32  	%r33826, %r33821, %r33825;
	shf.l.wrap.b32 	%r33827, %r33826, %r33826, 8;
	add.s32 	%r33828, %r33822, %r33827;
	xor.b32  	%r33829, %r33824, %r33828;
	shf.l.wrap.b32 	%r33830, %r33829, %r33829, 7;
	add.s32 	%r33831, %r33789, %r33806;
	xor.b32  	%r33832, %r33779, %r33831;
	shf.l.wrap.b32 	%r33833, %r33832, %r33832, 16;
	add.s32 	%r33834, %r33768, %r33833;
	xor.b32  	%r33835, %r33806, %r33834;
	shf.l.wrap.b32 	%r33836, %r33835, %r33835, 12;
	add.s32 	%r33837, %r33831, %r33836;
	xor.b32  	%r33838, %r33833, %r33837;
	shf.l.wrap.b32 	%r33839, %r33838, %r33838, 8;
	add.s32 	%r33840, %r33834, %r33839;
	xor.b32  	%r33841, %r33836, %r33840;
	shf.l.wrap.b32 	%r33842, %r33841, %r33841, 7;
	add.s32 	%r33843, %r33801, %r33770;
	xor.b32  	%r33844, %r33791, %r33843;
	shf.l.wrap.b32 	%r33845, %r33844, %r33844, 16;
	add.s32 	%r33846, %r33780, %r33845;
	xor.b32  	%r33847, %r33770, %r33846;
	shf.l.wrap.b32 	%r33848, %r33847, %r33847, 12;
	add.s32 	%r33849, %r33843, %r33848;
	xor.b32  	%r33850, %r33845, %r33849;
	shf.l.wrap.b32 	%r33851, %r33850, %r33850, 8;
	add.s32 	%r33852, %r33846, %r33851;
	xor.b32  	%r33853, %r33848, %r33852;
	shf.l.wrap.b32 	%r33854, %r33853, %r33853, 7;
	add.s32 	%r55070, %r33471, %r33813;
	add.s32 	%r55071, %r55078, %r33854;
	add.s32 	%r55069, %r33483, %r33825;
	add.s32 	%r55072, %r55077, %r33818;
	add.s32 	%r55068, %r33495, %r33837;
	add.s32 	%r55073, %r55076, %r33830;
	add.s32 	%r55067, %r33507, %r33849;
	add.s32 	%r55074, %r55075, %r33842;
	xor.b32  	%r33855, %r33472, 1;
	shf.l.wrap.b32 	%r33856, %r33472, %r33855, 16;
	add.s32 	%r33857, %r55078, %r33856;
	xor.b32  	%r33858, %r55078, %r33857;
	shf.l.wrap.b32 	%r33859, %r33858, %r33858, 12;
	add.s32 	%r33860, %r33472, %r33859;
	xor.b32  	%r33861, %r33856, %r33860;
	shf.l.wrap.b32 	%r33862, %r33861, %r33861, 8;
	add.s32 	%r33863, %r33857, %r33862;
	xor.b32  	%r33864, %r33859, %r33863;
	shf.l.wrap.b32 	%r33865, %r33864, %r33864, 7;
	add.s32 	%r33866, %r33860, %r33494;
	xor.b32  	%r33867, %r33515, %r33866;
	shf.l.wrap.b32 	%r33868, %r33867, %r33867, 16;
	add.s32 	%r33869, %r33504, %r33868;
	xor.b32  	%r33870, %r33494, %r33869;
	shf.l.wrap.b32 	%r33871, %r33870, %r33870, 12;
	add.s32 	%r33872, %r33866, %r33871;
	xor.b32  	%r33873, %r33868, %r33872;
	shf.l.wrap.b32 	%r33874, %r33873, %r33873, 8;
	add.s32 	%r33875, %r33869, %r33874;
	xor.b32  	%r33876, %r33871, %r33875;
	shf.l.wrap.b32 	%r33877, %r33876, %r33876, 7;
	xor.b32  	%r33878, %r33862, %r33531;
	shf.l.wrap.b32 	%r33879, %r33878, %r33878, 16;
	add.s32 	%r33880, %r33516, %r33879;
	xor.b32  	%r33881, %r33506, %r33880;
	shf.l.wrap.b32 	%r33882, %r33881, %r33881, 12;
	add.s32 	%r33883, %r33531, %r33882;
	xor.b32  	%r33884, %r33879, %r33883;
	shf.l.wrap.b32 	%r33885, %r33884, %r33884, 8;
	add.s32 	%r33886, %r33880, %r33885;
	xor.b32  	%r33887, %r33882, %r33886;
	shf.l.wrap.b32 	%r33888, %r33887, %r33887, 7;
	add.s32 	%r33889, %r33863, %r33545;
	xor.b32  	%r33890, %r33518, %r33889;
	shf.l.wrap.b32 	%r33891, %r33890, %r33890, 12;
	add.s32 	%r33892, %r33543, %r33891;
	xor.b32  	%r33893, %r33545, %r33892;
	shf.l.wrap.b32 	%r33894, %r33893, %r33893, 8;
	add.s32 	%r33895, %r33889, %r33894;
	xor.b32  	%r33896, %r33891, %r33895;
	shf.l.wrap.b32 	%r33897, %r33896, %r33896, 7;
	add.s32 	%r33898, %r33513, %r33865;
	xor.b32  	%r33899, %r33503, %r33898;
	shf.l.wrap.b32 	%r33900, %r33899, %r33899, 16;
	add.s32 	%r33901, %r33492, %r33900;
	xor.b32  	%r33902, %r33865, %r33901;
	shf.l.wrap.b32 	%r33903, %r33902, %r33902, 12;
	add.s32 	%r33904, %r33898, %r33903;
	xor.b32  	%r33905, %r33900, %r33904;
	shf.l.wrap.b32 	%r33906, %r33905, %r33905, 8;
	add.s32 	%r33907, %r33901, %r33906;
	xor.b32  	%r33908, %r33903, %r33907;
	shf.l.wrap.b32 	%r33909, %r33908, %r33908, 7;
	add.s32 	%r33910, %r33872, %r33909;
	xor.b32  	%r33911, %r33885, %r33910;
	shf.l.wrap.b32 	%r33912, %r33911, %r33911, 16;
	add.s32 	%r33913, %r33895, %r33912;
	xor.b32  	%r33914, %r33909, %r33913;
	shf.l.wrap.b32 	%r33915, %r33914, %r33914, 12;
	add.s32 	%r33916, %r33910, %r33915;
	xor.b32  	%r33917, %r33912, %r33916;
	shf.l.wrap.b32 	%r33918, %r33917, %r33917, 8;
	add.s32 	%r33919, %r33913, %r33918;
	xor.b32  	%r33920, %r33915, %r33919;
	shf.l.wrap.b32 	%r33921, %r33920, %r33920, 7;
	add.s32 	%r33922, %r33883, %r33877;
	xor.b32  	%r33923, %r33894, %r33922;
	shf.l.wrap.b32 	%r33924, %r33923, %r33923, 16;
	add.s32 	%r33925, %r33907, %r33924;
	xor.b32  	%r33926, %r33877, %r33925;
	shf.l.wrap.b32 	%r33927, %r33926, %r33926, 12;
	add.s32 	%r33928, %r33922, %r33927;
	xor.b32  	%r33929, %r33924, %r33928;
	shf.l.wrap.b32 	%r33930, %r33929, %r33929, 8;
	add.s32 	%r33931, %r33925, %r33930;
	xor.b32  	%r33932, %r33927, %r33931;
	shf.l.wrap.b32 	%r33933, %r33932, %r33932, 7;
	add.s32 	%r33934, %r33892, %r33888;
	xor.b32  	%r33935, %r33906, %r33934;
	shf.l.wrap.b32 	%r33936, %r33935, %r33935, 16;
	add.s32 	%r33937, %r33875, %r33936;
	xor.b32  	%r33938, %r33888, %r33937;
	shf.l.wrap.b32 	%r33939, %r33938, %r33938, 12;
	add.s32 	%r33940, %r33934, %r33939;
	xor.b32  	%r33941, %r33936, %r33940;
	shf.l.wrap.b32 	%r33942, %r33941, %r33941, 8;
	add.s32 	%r33943, %r33937, %r33942;
	xor.b32  	%r33944, %r33939, %r33943;
	shf.l.wrap.b32 	%r33945, %r33944, %r33944, 7;
	add.s32 	%r33946, %r33904, %r33897;
	xor.b32  	%r33947, %r33874, %r33946;
	shf.l.wrap.b32 	%r33948, %r33947, %r33947, 16;
	add.s32 	%r33949, %r33886, %r33948;
	xor.b32  	%r33950, %r33897, %r33949;
	shf.l.wrap.b32 	%r33951, %r33950, %r33950, 12;
	add.s32 	%r33952, %r33946, %r33951;
	xor.b32  	%r33953, %r33948, %r33952;
	shf.l.wrap.b32 	%r33954, %r33953, %r33953, 8;
	add.s32 	%r33955, %r33949, %r33954;
	xor.b32  	%r33956, %r33951, %r33955;
	shf.l.wrap.b32 	%r33957, %r33956, %r33956, 7;
	add.s32 	%r33958, %r33916, %r33933;
	xor.b32  	%r33959, %r33954, %r33958;
	shf.l.wrap.b32 	%r33960, %r33959, %r33959, 16;
	add.s32 	%r33961, %r33943, %r33960;
	xor.b32  	%r33962, %r33933, %r33961;
	shf.l.wrap.b32 	%r33963, %r33962, %r33962, 12;
	add.s32 	%r33964, %r33958, %r33963;
	xor.b32  	%r33965, %r33960, %r33964;
	shf.l.wrap.b32 	%r33966, %r33965, %r33965, 8;
	add.s32 	%r33967, %r33961, %r33966;
	xor.b32  	%r33968, %r33963, %r33967;
	shf.l.wrap.b32 	%r33969, %r33968, %r33968, 7;
	add.s32 	%r33970, %r33928, %r33945;
	xor.b32  	%r33971, %r33918, %r33970;
	shf.l.wrap.b32 	%r33972, %r33971, %r33971, 16;
	add.s32 	%r33973, %r33955, %r33972;
	xor.b32  	%r33974, %r33945, %r33973;
	shf.l.wrap.b32 	%r33975, %r33974, %r33974, 12;
	add.s32 	%r33976, %r33970, %r33975;
	xor.b32  	%r33977, %r33972, %r33976;
	shf.l.wrap.b32 	%r33978, %r33977, %r33977, 8;
	add.s32 	%r33979, %r33973, %r33978;
	xor.b32  	%r33980, %r33975, %r33979;
	shf.l.wrap.b32 	%r33981, %r33980, %r33980, 7;
	add.s32 	%r33982, %r33940, %r33957;
	xor.b32  	%r33983, %r33930, %r33982;
	shf.l.wrap.b32 	%r33984, %r33983, %r33983, 16;
	add.s32 	%r33985, %r33919, %r33984;
	xor.b32  	%r33986, %r33957, %r33985;
	shf.l.wrap.b32 	%r33987, %r33986, %r33986, 12;
	add.s32 	%r33988, %r33982, %r33987;
	xor.b32  	%r33989, %r33984, %r33988;
	shf.l.wrap.b32 	%r33990, %r33989, %r33989, 8;
	add.s32 	%r33991, %r33985, %r33990;
	xor.b32  	%r33992, %r33987, %r33991;
	shf.l.wrap.b32 	%r33993, %r33992, %r33992, 7;
	add.s32 	%r33994, %r33952, %r33921;
	xor.b32  	%r33995, %r33942, %r33994;
	shf.l.wrap.b32 	%r33996, %r33995, %r33995, 16;
	add.s32 	%r33997, %r33931, %r33996;
	xor.b32  	%r33998, %r33921, %r33997;
	shf.l.wrap.b32 	%r33999, %r33998, %r33998, 12;
	add.s32 	%r34000, %r33994, %r33999;
	xor.b32  	%r34001, %r33996, %r34000;
	shf.l.wrap.b32 	%r34002, %r34001, %r34001, 8;
	add.s32 	%r34003, %r33997, %r34002;
	xor.b32  	%r34004, %r33999, %r34003;
	shf.l.wrap.b32 	%r34005, %r34004, %r34004, 7;
	add.s32 	%r34006, %r33964, %r34005;
	xor.b32  	%r34007, %r33978, %r34006;
	shf.l.wrap.b32 	%r34008, %r34007, %r34007, 16;
	add.s32 	%r34009, %r33991, %r34008;
	xor.b32  	%r34010, %r34005, %r34009;
	shf.l.wrap.b32 	%r34011, %r34010, %r34010, 12;
	add.s32 	%r34012, %r34006, %r34011;
	xor.b32  	%r34013, %r34008, %r34012;
	shf.l.wrap.b32 	%r34014, %r34013, %r34013, 8;
	add.s32 	%r34015, %r34009, %r34014;
	xor.b32  	%r34016, %r34011, %r34015;
	shf.l.wrap.b32 	%r34017, %r34016, %r34016, 7;
	add.s32 	%r34018, %r33976, %r33969;
	xor.b32  	%r34019, %r33990, %r34018;
	shf.l.wrap.b32 	%r34020, %r34019, %r34019, 16;
	add.s32 	%r34021, %r34003, %r34020;
	xor.b32  	%r34022, %r33969, %r34021;
	shf.l.wrap.b32 	%r34023, %r34022, %r34022, 12;
	add.s32 	%r34024, %r34018, %r34023;
	xor.b32  	%r34025, %r34020, %r34024;
	shf.l.wrap.b32 	%r34026, %r34025, %r34025, 8;
	add.s32 	%r34027, %r34021, %r34026;
	xor.b32  	%r34028, %r34023, %r34027;
	shf.l.wrap.b32 	%r34029, %r34028, %r34028, 7;
	add.s32 	%r34030, %r33988, %r33981;
	xor.b32  	%r34031, %r34002, %r34030;
	shf.l.wrap.b32 	%r34032, %r34031, %r34031, 16;
	add.s32 	%r34033, %r33967, %r34032;
	xor.b32  	%r34034, %r33981, %r34033;
	shf.l.wrap.b32 	%r34035, %r34034, %r34034, 12;
	add.s32 	%r34036, %r34030, %r34035;
	xor.b32  	%r34037, %r34032, %r34036;
	shf.l.wrap.b32 	%r34038, %r34037, %r34037, 8;
	add.s32 	%r34039, %r34033, %r34038;
	xor.b32  	%r34040, %r34035, %r34039;
	shf.l.wrap.b32 	%r34041, %r34040, %r34040, 7;
	add.s32 	%r34042, %r34000, %r33993;
	xor.b32  	%r34043, %r33966, %r34042;
	shf.l.wrap.b32 	%r34044, %r34043, %r34043, 16;
	add.s32 	%r34045, %r33979, %r34044;
	xor.b32  	%r34046, %r33993, %r34045;
	shf.l.wrap.b32 	%r34047, %r34046, %r34046, 12;
	add.s32 	%r34048, %r34042, %r34047;
	xor.b32  	%r34049, %r34044, %r34048;
	shf.l.wrap.b32 	%r34050, %r34049, %r34049, 8;
	add.s32 	%r34051, %r34045, %r34050;
	xor.b32  	%r34052, %r34047, %r34051;
	shf.l.wrap.b32 	%r34053, %r34052, %r34052, 7;
	add.s32 	%r34054, %r34012, %r34029;
	xor.b32  	%r34055, %r34050, %r34054;
	shf.l.wrap.b32 	%r34056, %r34055, %r34055, 16;
	add.s32 	%r34057, %r34039, %r34056;
	xor.b32  	%r34058, %r34029, %r34057;
	shf.l.wrap.b32 	%r34059, %r34058, %r34058, 12;
	add.s32 	%r34060, %r34054, %r34059;
	xor.b32  	%r34061, %r34056, %r34060;
	shf.l.wrap.b32 	%r34062, %r34061, %r34061, 8;
	add.s32 	%r34063, %r34057, %r34062;
	xor.b32  	%r34064, %r34059, %r34063;
	shf.l.wrap.b32 	%r34065, %r34064, %r34064, 7;
	add.s32 	%r34066, %r34024, %r34041;
	xor.b32  	%r34067, %r34014, %r34066;
	shf.l.wrap.b32 	%r34068, %r34067, %r34067, 16;
	add.s32 	%r34069, %r34051, %r34068;
	xor.b32  	%r34070, %r34041, %r34069;
	shf.l.wrap.b32 	%r34071, %r34070, %r34070, 12;
	add.s32 	%r34072, %r34066, %r34071;
	xor.b32  	%r34073, %r34068, %r34072;
	shf.l.wrap.b32 	%r34074, %r34073, %r34073, 8;
	add.s32 	%r34075, %r34069, %r34074;
	xor.b32  	%r34076, %r34071, %r34075;
	shf.l.wrap.b32 	%r34077, %r34076, %r34076, 7;
	add.s32 	%r34078, %r34036, %r34053;
	xor.b32  	%r34079, %r34026, %r34078;
	shf.l.wrap.b32 	%r34080, %r34079, %r34079, 16;
	add.s32 	%r34081, %r34015, %r34080;
	xor.b32  	%r34082, %r34053, %r34081;
	shf.l.wrap.b32 	%r34083, %r34082, %r34082, 12;
	add.s32 	%r34084, %r34078, %r34083;
	xor.b32  	%r34085, %r34080, %r34084;
	shf.l.wrap.b32 	%r34086, %r34085, %r34085, 8;
	add.s32 	%r34087, %r34081, %r34086;
	xor.b32  	%r34088, %r34083, %r34087;
	shf.l.wrap.b32 	%r34089, %r34088, %r34088, 7;
	add.s32 	%r34090, %r34048, %r34017;
	xor.b32  	%r34091, %r34038, %r34090;
	shf.l.wrap.b32 	%r34092, %r34091, %r34091, 16;
	add.s32 	%r34093, %r34027, %r34092;
	xor.b32  	%r34094, %r34017, %r34093;
	shf.l.wrap.b32 	%r34095, %r34094, %r34094, 12;
	add.s32 	%r34096, %r34090, %r34095;
	xor.b32  	%r34097, %r34092, %r34096;
	shf.l.wrap.b32 	%r34098, %r34097, %r34097, 8;
	add.s32 	%r34099, %r34093, %r34098;
	xor.b32  	%r34100, %r34095, %r34099;
	shf.l.wrap.b32 	%r34101, %r34100, %r34100, 7;
	add.s32 	%r34102, %r34060, %r34101;
	xor.b32  	%r34103, %r34074, %r34102;
	shf.l.wrap.b32 	%r34104, %r34103, %r34103, 16;
	add.s32 	%r34105, %r34087, %r34104;
	xor.b32  	%r34106, %r34101, %r34105;
	shf.l.wrap.b32 	%r34107, %r34106, %r34106, 12;
	add.s32 	%r34108, %r34102, %r34107;
	xor.b32  	%r34109, %r34104, %r34108;
	shf.l.wrap.b32 	%r34110, %r34109, %r34109, 8;
	add.s32 	%r34111, %r34072, %r34065;
	xor.b32  	%r34112, %r34086, %r34111;
	shf.l.wrap.b32 	%r34113, %r34112, %r34112, 16;
	add.s32 	%r34114, %r34099, %r34113;
	xor.b32  	%r34115, %r34065, %r34114;
	shf.l.wrap.b32 	%r34116, %r34115, %r34115, 12;
	add.s32 	%r34117, %r34111, %r34116;
	xor.b32  	%r34118, %r34113, %r34117;
	shf.l.wrap.b32 	%r34119, %r34118, %r34118, 8;
	add.s32 	%r34120, %r34114, %r34119;
	xor.b32  	%r34121, %r34116, %r34120;
	shf.l.wrap.b32 	%r34122, %r34121, %r34121, 7;
	add.s32 	%r34123, %r34084, %r34077;
	xor.b32  	%r34124, %r34098, %r34123;
	shf.l.wrap.b32 	%r34125, %r34124, %r34124, 16;
	add.s32 	%r34126, %r34063, %r34125;
	xor.b32  	%r34127, %r34077, %r34126;
	shf.l.wrap.b32 	%r34128, %r34127, %r34127, 12;
	add.s32 	%r34129, %r34123, %r34128;
	xor.b32  	%r34130, %r34125, %r34129;
	shf.l.wrap.b32 	%r34131, %r34130, %r34130, 8;
	add.s32 	%r34132, %r34126, %r34131;
	xor.b32  	%r34133, %r34128, %r34132;
	shf.l.wrap.b32 	%r34134, %r34133, %r34133, 7;
	add.s32 	%r34135, %r34096, %r34089;
	xor.b32  	%r34136, %r34062, %r34135;
	shf.l.wrap.b32 	%r34137, %r34136, %r34136, 16;
	add.s32 	%r34138, %r34075, %r34137;
	xor.b32  	%r34139, %r34089, %r34138;
	shf.l.wrap.b32 	%r34140, %r34139, %r34139, 12;
	add.s32 	%r34141, %r34135, %r34140;
	xor.b32  	%r34142, %r34137, %r34141;
	shf.l.wrap.b32 	%r34143, %r34142, %r34142, 8;
	add.s32 	%r34144, %r34138, %r34143;
	add.s32 	%r34145, %r34108, %r34122;
	xor.b32  	%r34146, %r34143, %r34145;
	shf.l.wrap.b32 	%r34147, %r34146, %r34146, 16;
	add.s32 	%r34148, %r34132, %r34147;
	xor.b32  	%r34149, %r34122, %r34148;
	shr.u32 	%r34150, %r34149, 20;
	add.s32 	%r34151, %r34145, %r34150;
	add.s32 	%r34152, %r34117, %r34134;
	xor.b32  	%r34153, %r34110, %r34152;
	shf.l.wrap.b32 	%r34154, %r34153, %r34153, 16;
	add.s32 	%r34155, %r34144, %r34154;
	xor.b32  	%r34156, %r34134, %r34155;
	shr.u32 	%r34157, %r34156, 20;
	add.s32 	%r34158, %r34152, %r34157;
	add.s32 	%r34159, %r33471, %r34151;
	add.s32 	%r34160, %r33483, %r34158;
	cvt.u32.u16 	%r34161, %rs226;
	add.s32 	%r34162, %r34161, %r55066;
	add.s32 	%r34163, %r34162, -11;
	not.b32 	%r34164, %r34163;
	add.s32 	%r34165, %r34164, %r3278;
	mov.u32 	%r34166, %ctaid.x;
	shl.b32 	%r34167, %r34166, 11;
	mov.u32 	%r34168, %tid.x;
	and.b32  	%r34169, %r34168, 31;
	or.b32  	%r34170, %r34167, %r34169;
	shl.b32 	%r34171, %r34168, 3;
	and.b32  	%r34172, %r34171, 7936;
	add.s32 	%r34173, %r54317, %r34172;
	add.s32 	%r34174, %r34170, %r34173;
	shr.u32 	%r34175, %r34174, %r34165;
	and.b32  	%r34176, %r34175, 1;
	setp.eq.b32 	%p355, %r34176, 1;
	selp.b32 	%r34177, %r34160, %r34159, %p355;
	cvt.u16.u32 	%rs601, %r34177;
	and.b16  	%rs834, %rs601, 1;
	and.b16  	%rs602, %rs832, 255;
	setp.ne.s16 	%p356, %rs602, 1;
	@%p356 bra 	$L__BB4_453;
	ld.param.u64 	%rd912, [fused_batch_pir_kernel_optimized_16_param_1];
	cvt.u32.u16 	%r34178, %rs226;
	add.s32 	%r34179, %r34178, %r55066;
	add.s32 	%r34180, %r34179, -11;
	not.b32 	%r34181, %r34180;
	add.s32 	%r34182, %r34181, %r3278;
	mov.u32 	%r34183, %ctaid.x;
	shl.b32 	%r34184, %r34183, 11;
	mov.u32 	%r34185, %tid.x;
	and.b32  	%r34186, %r34185, 31;
	or.b32  	%r34187, %r34184, %r34186;
	shl.b32 	%r34188, %r34185, 3;
	and.b32  	%r34189, %r34188, 7936;
	add.s32 	%r34190, %r54317, %r34189;
	add.s32 	%r34191, %r34187, %r34190;
	shr.u32 	%r34192, %r34191, %r34182;
	and.b32  	%r34193, %r34192, 1;
	setp.eq.b32 	%p357, %r34193, 1;
	cvt.u64.u32 	%rd463, %r55066;
	cvt.u64.u16 	%rd464, %rs226;
	add.s64 	%rd465, %rd463, %rd464;
	cvta.to.global.u64 	%rd466, %rd912;
	shl.b64 	%rd467, %rd465, 4;
	add.s64 	%rd468, %rd466, %rd467;
	ld.global.u32 	%r34194, [%rd468+14972];
	selp.b32 	%r34195, %r55071, %r55070, %p357;
	xor.b32  	%r34196, %r34195, %r34194;
	selp.b32 	%r34197, %r55072, %r55069, %p357;
	selp.b32 	%r55070, %r55070, %r34196, %p357;
	selp.b32 	%r55071, %r34196, %r55071, %p357;
	ld.global.u32 	%r34198, [%rd468+14976];
	xor.b32  	%r34199, %r34197, %r34198;
	selp.b32 	%r34200, %r55073, %r55068, %p357;
	selp.b32 	%r55069, %r55069, %r34199, %p357;
	selp.b32 	%r55072, %r34199, %r55072, %p357;
	ld.global.u32 	%r34201, [%rd468+14980];
	xor.b32  	%r34202, %r34200, %r34201;
	selp.b32 	%r34203, %r55074, %r55067, %p357;
	selp.b32 	%r55068, %r55068, %r34202, %p357;
	selp.b32 	%r55073, %r34202, %r55073, %p357;
	ld.global.u32 	%r34204, [%rd468+14984];
	xor.b32  	%r34205, %r34203, %r34204;
	selp.b64 	%rd469, 445, 420, %p357;
	selp.b32 	%r55067, %r55067, %r34205, %p357;
	selp.b32 	%r55074, %r34205, %r55074, %p357;
	add.s64 	%rd470, %rd469, %rd465;
	add.s64 	%rd471, %rd470, %rd466;
	ld.global.u8 	%rs603, [%rd471+15117];
	xor.b16  	%rs834, %rs603, %rs834;
$L__BB4_453:
	cvt.u32.u16 	%r34206, %rs226;
	add.s32 	%r34207, %r34206, -11;
	add.s32 	%r34208, %r55066, %r34207;
	not.b32 	%r34209, %r34208;
	add.s32 	%r34210, %r34209, %r3278;
	mov.u32 	%r34211, %ctaid.x;
	shl.b32 	%r34212, %r34211, 11;
	mov.u32 	%r34213, %tid.x;
	and.b32  	%r34214, %r34213, 31;
	or.b32  	%r34215, %r34212, %r34214;
	shl.b32 	%r34216, %r34213, 3;
	and.b32  	%r34217, %r34216, 7936;
	add.s32 	%r34218, %r54317, %r34217;
	add.s32 	%r34219, %r34215, %r34218;
	shr.u32 	%r34220, %r34219, %r34210;
	and.b32  	%r34221, %r34220, 1;
	setp.eq.b32 	%p358, %r34221, 1;
	selp.b32 	%r55078, %r55071, %r55070, %p358;
	selp.b32 	%r55077, %r55072, %r55069, %p358;
	selp.b32 	%r55076, %r55073, %r55068, %p358;
	selp.b32 	%r55075, %r55074, %r55067, %p358;
	add.s32 	%r55066, %r55066, 1;
	sub.s32 	%r34222, %r3278, %r34207;
	setp.ne.s32 	%p359, %r55066, %r34222;
	mov.u16 	%rs832, %rs834;
	@%p359 bra 	$L__BB4_451;
$L__BB4_454:
	and.b16  	%rs604, %rs834, 255;
	setp.ne.s16 	%p360, %rs604, 1;
	@%p360 bra 	$L__BB4_456;
	ld.param.u64 	%rd913, [fused_batch_pir_kernel_optimized_16_param_1];
	cvta.to.global.u64 	%rd472, %rd913;
	ld.global.u32 	%r34223, [%rd472+15600];
	xor.b32  	%r55078, %r55078, %r34223;
$L__BB4_456:
	@%p360 bra 	$L__BB4_458;
	ld.param.u64 	%rd914, [fused_batch_pir_kernel_optimized_16_param_1];
	cvta.to.global.u64 	%rd473, %rd914;
	ld.global.u32 	%r34224, [%rd473+15604];
	xor.b32  	%r55077, %r55077, %r34224;
$L__BB4_458:
	@%p360 bra 	$L__BB4_460;
	ld.param.u64 	%rd915, [fused_batch_pir_kernel_optimized_16_param_1];
	cvta.to.global.u64 	%rd474, %rd915;
	ld.global.u32 	%r34225, [%rd474+15608];
	xor.b32  	%r55076, %r55076, %r34225;
$L__BB4_460:
	@%p360 bra 	$L__BB4_462;
	ld.param.u64 	%rd916, [fused_batch_pir_kernel_optimized_16_param_1];
	cvta.to.global.u64 	%rd475, %rd916;
	ld.global.u32 	%r34226, [%rd475+15612];
	xor.b32  	%r55075, %r55075, %r34226;
$L__BB4_462:
	ld.param.u32 	%r52742, [fused_batch_pir_kernel_optimized_16_param_4];
	mov.u32 	%r34228, %ctaid.x;
	shl.b32 	%r34229, %r34228, 11;
	mov.u32 	%r34230, %tid.x;
	and.b32  	%r34231, %r34230, 31;
	or.b32  	%r34232, %r34229, %r34231;
	shl.b32 	%r34233, %r34230, 3;
	and.b32  	%r34234, %r34233, 7936;
	add.s32 	%r34235, %r54317, %r34234;
	add.s32 	%r34236, %r34232, %r34235;
	setp.ge.s32 	%p364, %r34236, %r52742;
	mov.b32 	%r55099, 0;
	mov.u32 	%r55100, %r55099;
	mov.u32 	%r55101, %r55099;
	mov.u32 	%r55102, %r55099;
	@%p364 bra 	$L__BB4_476;
	ld.param.u64 	%rd917, [fused_batch_pir_kernel_optimized_16_param_1];
	cvta.to.global.u64 	%rd476, %rd917;
	ld.global.u8 	%rs608, [%rd476+15633];
	max.u16 	%rs233, %rs608, 11;
	cvt.u32.u16 	%r34237, %rs233;
	ld.shared.v4.u32 	{%r55102, %r55101, %r55100, %r55099}, [s_mem+198016];
	ld.shared.u8 	%rs837, [s_mem+198032];
	cvt.u32.u16 	%r3332, %rs608;
	sub.s32 	%r34238, %r3332, %r34237;
	add.s32 	%r34239, %r34238, 11;
	setp.lt.s32 	%p365, %r34239, 1;
	@%p365 bra 	$L__BB4_468;
	mov.b32 	%r55090, 0;
	mov.u16 	%rs835, %rs837;
$L__BB4_465:
	.pragma "nounroll";
	ld.const.u32 	%r34241, [CHACHA_CONSTANTS];
	add.s32 	%r34242, %r34241, %r55102;
	shf.l.wrap.b32 	%r34243, %r34242, %r34242, 16;
	add.s32 	%r34244, %r55102, %r34243;
	xor.b32  	%r34245, %r55102, %r34244;
	shf.l.wrap.b32 	%r34246, %r34245, %r34245, 12;
	add.s32 	%r34247, %r34242, %r34246;
	xor.b32  	%r34248, %r34243, %r34247;
	shf.l.wrap.b32 	%r34249, %r34248, %r34248, 8;
	add.s32 	%r34250, %r34244, %r34249;
	xor.b32  	%r34251, %r34246, %r34250;
	shf.l.wrap.b32 	%r34252, %r34251, %r34251, 7;
	ld.const.u32 	%r34253, [CHACHA_CONSTANTS+4];
	add.s32 	%r34254, %r34253, %r55101;
	shf.l.wrap.b32 	%r34255, %r34254, %r34254, 16;
	add.s32 	%r34256, %r55101, %r34255;
	xor.b32  	%r34257, %r55101, %r34256;
	shf.l.wrap.b32 	%r34258, %r34257, %r34257, 12;
	add.s32 	%r34259, %r34254, %r34258;
	xor.b32  	%r34260, %r34255, %r34259;
	shf.l.wrap.b32 	%r34261, %r34260, %r34260, 8;
	add.s32 	%r34262, %r34256, %r34261;
	xor.b32  	%r34263, %r34258, %r34262;
	shf.l.wrap.b32 	%r34264, %r34263, %r34263, 7;
	ld.const.u32 	%r34265, [CHACHA_CONSTANTS+8];
	add.s32 	%r34266, %r34265, %r55100;
	shf.l.wrap.b32 	%r34267, %r34266, %r34266, 16;
	add.s32 	%r34268, %r55100, %r34267;
	xor.b32  	%r34269, %r55100, %r34268;
	shf.l.wrap.b32 	%r34270, %r34269, %r34269, 12;
	add.s32 	%r34271, %r34266, %r34270;
	xor.b32  	%r34272, %r34267, %r34271;
	shf.l.wrap.b32 	%r34273, %r34272, %r34272, 8;
	add.s32 	%r34274, %r34268, %r34273;
	xor.b32  	%r34275, %r34270, %r34274;
	shf.l.wrap.b32 	%r34276, %r34275, %r34275, 7;
	ld.const.u32 	%r34277, [CHACHA_CONSTANTS+12];
	add.s32 	%r34278, %r34277, %r55099;
	shf.l.wrap.b32 	%r34279, %r34278, %r34278, 16;
	add.s32 	%r34280, %r55099, %r34279;
	xor.b32  	%r34281, %r55099, %r34280;
	shf.l.wrap.b32 	%r34282, %r34281, %r34281, 12;
	add.s32 	%r34283, %r34278, %r34282;
	xor.b32  	%r34284, %r34279, %r34283;
	shf.l.wrap.b32 	%r34285, %r34284, %r34284, 8;
	add.s32 	%r34286, %r34280, %r34285;
	xor.b32  	%r34287, %r34282, %r34286;
	shf.l.wrap.b32 	%r34288, %r34287, %r34287, 7;
	add.s32 	%r34289, %r34247, %r34264;
	xor.b32  	%r34290, %r34285, %r34289;
	shf.l.wrap.b32 	%r34291, %r34290, %r34290, 16;
	add.s32 	%r34292, %r34274, %r34291;
	xor.b32  	%r34293, %r34264, %r34292;
	shf.l.wrap.b32 	%r34294, %r34293, %r34293, 12;
	add.s32 	%r34295, %r34289, %r34294;
	xor.b32  	%r34296, %r34291, %r34295;
	shf.l.wrap.b32 	%r34297, %r34296, %r34296, 8;
	add.s32 	%r34298, %r34292, %r34297;
	xor.b32  	%r34299, %r34294, %r34298;
	shf.l.wrap.b32 	%r34300, %r34299, %r34299, 7;
	add.s32 	%r34301, %r34259, %r34276;
	xor.b32  	%r34302, %r34249, %r34301;
	shf.l.wrap.b32 	%r34303, %r34302, %r34302, 16;
	add.s32 	%r34304, %r34286, %r34303;
	xor.b32  	%r34305, %r34276, %r34304;
	shf.l.wrap.b32 	%r34306, %r34305, %r34305, 12;
	add.s32 	%r34307, %r34301, %r34306;
	xor.b32  	%r34308, %r34303, %r34307;
	shf.l.wrap.b32 	%r34309, %r34308, %r34308, 8;
	add.s32 	%r34310, %r34304, %r34309;
	xor.b32  	%r34311, %r34306, %r34310;
	shf.l.wrap.b32 	%r34312, %r34311, %r34311, 7;
	add.s32 	%r34313, %r34271, %r34288;
	xor.b32  	%r34314, %r34261, %r34313;
	shf.l.wrap.b32 	%r34315, %r34314, %r34314, 16;
	add.s32 	%r34316, %r34250, %r34315;
	xor.b32  	%r34317, %r34288, %r34316;
	shf.l.wrap.b32 	%r34318, %r34317, %r34317, 12;
	add.s32 	%r34319, %r34313, %r34318;
	xor.b32  	%r34320, %r34315, %r34319;
	shf.l.wrap.b32 	%r34321, %r34320, %r34320, 8;
	add.s32 	%r34322, %r34316, %r34321;
	xor.b32  	%r34323, %r34318, %r34322;
	shf.l.wrap.b32 	%r34324, %r34323, %r34323, 7;
	add.s32 	%r34325, %r34283, %r34252;
	xor.b32  	%r34326, %r34273, %r34325;
	shf.l.wrap.b32 	%r34327, %r34326, %r34326, 16;
	add.s32 	%r34328, %r34262, %r34327;
	xor.b32  	%r34329, %r34252, %r34328;
	shf.l.wrap.b32 	%r34330, %r34329, %r34329, 12;
	add.s32 	%r34331, %r34325, %r34330;
	xor.b32  	%r34332, %r34327, %r34331;
	shf.l.wrap.b32 	%r34333, %r34332, %r34332, 8;
	add.s32 	%r34334, %r34328, %r34333;
	xor.b32  	%r34335, %r34330, %r34334;
	shf.l.wrap.b32 	%r34336, %r34335, %r34335, 7;
	add.s32 	%r34337, %r34295, %r34336;
	xor.b32  	%r34338, %r34309, %r34337;
	shf.l.wrap.b32 	%r34339, %r34338, %r34338, 16;
	add.s32 	%r34340, %r34322, %r34339;
	xor.b32  	%r34341, %r34336, %r34340;
	shf.l.wrap.b32 	%r34342, %r34341, %r34341, 12;
	add.s32 	%r34343, %r34337, %r34342;
	xor.b32  	%r34344, %r34339, %r34343;
	shf.l.wrap.b32 	%r34345, %r34344, %r34344, 8;
	add.s32 	%r34346, %r34340, %r34345;
	xor.b32  	%r34347, %r34342, %r34346;
	shf.l.wrap.b32 	%r34348, %r34347, %r34347, 7;
	add.s32 	%r34349, %r34307, %r34300;
	xor.b32  	%r34350, %r34321, %r34349;
	shf.l.wrap.b32 	%r34351, %r34350, %r34350, 16;
	add.s32 	%r34352, %r34334, %r34351;
	xor.b32  	%r34353, %r34300, %r34352;
	shf.l.wrap.b32 	%r34354, %r34353, %r34353, 12;
	add.s32 	%r34355, %r34349, %r34354;
	xor.b32  	%r34356, %r34351, %r34355;
	shf.l.wrap.b32 	%r34357, %r34356, %r34356, 8;
	add.s32 	%r34358, %r34352, %r34357;
	xor.b32  	%r34359, %r34354, %r34358;
	shf.l.wrap.b32 	%r34360, %r34359, %r34359, 7;
	add.s32 	%r34361, %r34319, %r34312;
	xor.b32  	%r34362, %r34333, %r34361;
	shf.l.wrap.b32 	%r34363, %r34362, %r34362, 16;
	add.s32 	%r34364, %r34298, %r34363;
	xor.b32  	%r34365, %r34312, %r34364;
	shf.l.wrap.b32 	%r34366, %r34365, %r34365, 12;
	add.s32 	%r34367, %r34361, %r34366;
	xor.b32  	%r34368, %r34363, %r34367;
	shf.l.wrap.b32 	%r34369, %r34368, %r34368, 8;
	add.s32 	%r34370, %r34364, %r34369;
	xor.b32  	%r34371, %r34366, %r34370;
	shf.l.wrap.b32 	%r34372, %r34371, %r34371, 7;
	add.s32 	%r34373, %r34331, %r34324;
	xor.b32  	%r34374, %r34297, %r34373;
	shf.l.wrap.b32 	%r34375, %r34374, %r34374, 16;
	add.s32 	%r34376, %r34310, %r34375;
	xor.b32  	%r34377, %r34324, %r34376;
	shf.l.wrap.b32 	%r34378, %r34377, %r34377, 12;
	add.s32 	%r34379, %r34373, %r34378;
	xor.b32  	%r34380, %r34375, %r34379;
	shf.l.wrap.b32 	%r34381, %r34380, %r34380, 8;
	add.s32 	%r34382, %r34376, %r34381;
	xor.b32  	%r34383, %r34378, %r34382;
	shf.l.wrap.b32 	%r34384, %r34383, %r34383, 7;
	add.s32 	%r34385, %r34343, %r34360;
	xor.b32  	%r34386, %r34381, %r34385;
	shf.l.wrap.b32 	%r34387, %r34386, %r34386, 16;
	add.s32 	%r34388, %r34370, %r34387;
	xor.b32  	%r34389, %r34360, %r34388;
	shf.l.wrap.b32 	%r34390, %r34389, %r34389, 12;
	add.s32 	%r34391, %r34385, %r34390;
	xor.b32  	%r34392, %r34387, %r34391;
	shf.l.wrap.b32 	%r34393, %r34392, %r34392, 8;
	add.s32 	%r34394, %r34388, %r34393;
	xor.b32  	%r34395, %r34390, %r34394;
	shf.l.wrap.b32 	%r34396, %r34395, %r34395, 7;
	add.s32 	%r34397, %r34355, %r34372;
	xor.b32  	%r34398, %r34345, %r34397;
	shf.l.wrap.b32 	%r34399, %r34398, %r34398, 16;
	add.s32 	%r34400, %r34382, %r34399;
	xor.b32  	%r34401, %r34372, %r34400;
	shf.l.wrap.b32 	%r34402, %r34401, %r34401, 12;
	add.s32 	%r34403, %r34397, %r34402;
	xor.b32  	%r34404, %r34399, %r34403;
	shf.l.wrap.b32 	%r34405, %r34404, %r34404, 8;
	add.s32 	%r34406, %r34400, %r34405;
	xor.b32  	%r34407, %r34402, %r34406;
	shf.l.wrap.b32 	%r34408, %r34407, %r34407, 7;
	add.s32 	%r34409, %r34367, %r34384;
	xor.b32  	%r34410, %r34357, %r34409;
	shf.l.wrap.b32 	%r34411, %r34410, %r34410, 16;
	add.s32 	%r34412, %r34346, %r34411;
	xor.b32  	%r34413, %r34384, %r34412;
	shf.l.wrap.b32 	%r34414, %r34413, %r34413, 12;
	add.s32 	%r34415, %r34409, %r34414;
	xor.b32  	%r34416, %r34411, %r34415;
	shf.l.wrap.b32 	%r34417, %r34416, %r34416, 8;
	add.s32 	%r34418, %r34412, %r34417;
	xor.b32  	%r34419, %r34414, %r34418;
	shf.l.wrap.b32 	%r34420, %r34419, %r34419, 7;
	add.s32 	%r34421, %r34379, %r34348;
	xor.b32  	%r34422, %r34369, %r34421;
	shf.l.wrap.b32 	%r34423, %r34422, %r34422, 16;
	add.s32 	%r34424, %r34358, %r34423;
	xor.b32  	%r34425, %r34348, %r34424;
	shf.l.wrap.b32 	%r34426, %r34425, %r34425, 12;
	add.s32 	%r34427, %r34421, %r34426;
	xor.b32  	%r34428, %r34423, %r34427;
	shf.l.wrap.b32 	%r34429, %r34428, %r34428, 8;
	add.s32 	%r34430, %r34424, %r34429;
	xor.b32  	%r34431, %r34426, %r34430;
	shf.l.wrap.b32 	%r34432, %r34431, %r34431, 7;
	add.s32 	%r34433, %r34391, %r34432;
	xor.b32  	%r34434, %r34405, %r34433;
	shf.l.wrap.b32 	%r34435, %r34434, %r34434, 16;
	add.s32 	%r34436, %r34418, %r34435;
	xor.b32  	%r34437, %r34432, %r34436;
	shf.l.wrap.b32 	%r34438, %r34437, %r34437, 12;
	add.s32 	%r34439, %r34433, %r34438;
	xor.b32  	%r34440, %r34435, %r34439;
	shf.l.wrap.b32 	%r34441, %r34440, %r34440, 8;
	add.s32 	%r34442, %r34436, %r34441;
	xor.b32  	%r34443, %r34438, %r34442;
	shf.l.wrap.b32 	%r34444, %r34443, %r34443, 7;
	add.s32 	%r34445, %r34403, %r34396;
	xor.b32  	%r34446, %r34417, %r34445;
	shf.l.wrap.b32 	%r34447, %r34446, %r34446, 16;
	add.s32 	%r34448, %r34430, %r34447;
	xor.b32  	%r34449, %r34396, %r34448;
	shf.l.wrap.b32 	%r34450, %r34449, %r34449, 12;
	add.s32 	%r34451, %r34445, %r34450;
	xor.b32  	%r34452, %r34447, %r34451;
	shf.l.wrap.b32 	%r34453, %r34452, %r34452, 8;
	add.s32 	%r34454, %r34448, %r34453;
	xor.b32  	%r34455, %r34450, %r34454;
	shf.l.wrap.b32 	%r34456, %r34455, %r34455, 7;
	add.s32 	%r34457, %r34415, %r34408;
	xor.b32  	%r34458, %r34429, %r34457;
	shf.l.wrap.b32 	%r34459, %r34458, %r34458, 16;
	add.s32 	%r34460, %r34394, %r34459;
	xor.b32  	%r34461, %r34408, %r34460;
	shf.l.wrap.b32 	%r34462, %r34461, %r34461, 12;
	add.s32 	%r34463, %r34457, %r34462;
	xor.b32  	%r34464, %r34459, %r34463;
	shf.l.wrap.b32 	%r34465, %r34464, %r34464, 8;
	add.s32 	%r34466, %r34460, %r34465;
	xor.b32  	%r34467, %r34462, %r34466;
	shf.l.wrap.b32 	%r34468, %r34467, %r34467, 7;
	add.s32 	%r34469, %r34427, %r34420;
	xor.b32  	%r34470, %r34393, %r34469;
	shf.l.wrap.b32 	%r34471, %r34470, %r34470, 16;
	add.s32 	%r34472, %r34406, %r34471;
	xor.b32  	%r34473, %r34420, %r34472;
	shf.l.wrap.b32 	%r34474, %r34473, %r34473, 12;
	add.s32 	%r34475, %r34469, %r34474;
	xor.b32  	%r34476, %r34471, %r34475;
	shf.l.wrap.b32 	%r34477, %r34476, %r34476, 8;
	add.s32 	%r34478, %r34472, %r34477;
	xor.b32  	%r34479, %r34474, %r34478;
	shf.l.wrap.b32 	%r34480, %r34479, %r34479, 7;
	add.s32 	%r34481, %r34439, %r34456;
	xor.b32  	%r34482, %r34477, %r34481;
	shf.l.wrap.b32 	%r34483, %r34482, %r34482, 16;
	add.s32 	%r34484, %r34466, %r34483;
	xor.b32  	%r34485, %r34456, %r34484;
	shf.l.wrap.b32 	%r34486, %r34485, %r34485, 12;
	add.s32 	%r34487, %r34481, %r34486;
	xor.b32  	%r34488, %r34483, %r34487;
	shf.l.wrap.b32 	%r34489, %r34488, %r34488, 8;
	add.s32 	%r34490, %r34484, %r34489;
	xor.b32  	%r34491, %r34486, %r34490;
	shf.l.wrap.b32 	%r34492, %r34491, %r34491, 7;
	add.s32 	%r34493, %r34451, %r34468;
	xor.b32  	%r34494, %r34441, %r34493;
	shf.l.wrap.b32 	%r34495, %r34494, %r34494, 16;
	add.s32 	%r34496, %r34478, %r34495;
	xor.b32  	%r34497, %r34468, %r34496;
	shf.l.wrap.b32 	%r34498, %r34497, %r34497, 12;
	add.s32 	%r34499, %r34493, %r34498;
	xor.b32  	%r34500, %r34495, %r34499;
	shf.l.wrap.b32 	%r34501, %r34500, %r34500, 8;
	add.s32 	%r34502, %r34496, %r34501;
	xor.b32  	%r34503, %r34498, %r34502;
	shf.l.wrap.b32 	%r34504, %r34503, %r34503, 7;
	add.s32 	%r34505, %r34463, %r34480;
	xor.b32  	%r34506, %r34453, %r34505;
	shf.l.wrap.b32 	%r34507, %r34506, %r34506, 16;
	add.s32 	%r34508, %r34442, %r34507;
	xor.b32  	%r34509, %r34480, %r34508;
	shf.l.wrap.b32 	%r34510, %r34509, %r34509, 12;
	add.s32 	%r34511, %r34505, %r34510;
	xor.b32  	%r34512, %r34507, %r34511;
	shf.l.wrap.b32 	%r34513, %r34512, %r34512, 8;
	add.s32 	%r34514, %r34508, %r34513;
	xor.b32  	%r34515, %r34510, %r34514;
	shf.l.wrap.b32 	%r34516, %r34515, %r34515, 7;
	add.s32 	%r34517, %r34475, %r34444;
	xor.b32  	%r34518, %r34465, %r34517;
	shf.l.wrap.b32 	%r34519, %r34518, %r34518, 16;
	add.s32 	%r34520, %r34454, %r34519;
	xor.b32  	%r34521, %r34444, %r34520;
	shf.l.wrap.b32 	%r34522, %r34521, %r34521, 12;
	add.s32 	%r34523, %r34517, %r34522;
	xor.b32  	%r34524, %r34519, %r34523;
	shf.l.wrap.b32 	%r34525, %r34524, %r34524, 8;
	add.s32 	%r34526, %r34520, %r34525;
	xor.b32  	%r34527, %r34522, %r34526;
	shf.l.wrap.b32 	%r34528, %r34527, %r34527, 7;
	add.s32 	%r34529, %r34487, %r34528;
	xor.b32  	%r34530, %r34501, %r34529;
	shf.l.wrap.b32 	%r34531, %r34530, %r34530, 16;
	add.s32 	%r34532, %r34514, %r34531;
	xor.b32  	%r34533, %r34528, %r34532;
	shf.l.wrap.b32 	%r34534, %r34533, %r34533, 12;
	add.s32 	%r34535, %r34529, %r34534;
	xor.b32  	%r34536, %r34531, %r34535;
	shf.l.wrap.b32 	%r34537, %r34536, %r34536, 8;
	add.s32 	%r34538, %r34532, %r34537;
	xor.b32  	%r34539, %r34534, %r34538;
	shf.l.wrap.b32 	%r34540, %r34539, %r34539, 7;
	add.s32 	%r34541, %r34499, %r34492;
	xor.b32  	%r34542, %r34513, %r34541;
	shf.l.wrap.b32 	%r34543, %r34542, %r34542, 16;
	add.s32 	%r34544, %r34526, %r34543;
	xor.b32  	%r34545, %r34492, %r34544;
	shf.l.wrap.b32 	%r34546, %r34545, %r34545, 12;
	add.s32 	%r34547, %r34541, %r34546;
	xor.b32  	%r34548, %r34543, %r34547;
	shf.l.wrap.b32 	%r34549, %r34548, %r34548, 8;
	add.s32 	%r34550, %r34544, %r34549;
	xor.b32  	%r34551, %r34546, %r34550;
	shf.l.wrap.b32 	%r34552, %r34551, %r34551, 7;
	add.s32 	%r34553, %r34511, %r34504;
	xor.b32  	%r34554, %r34525, %r34553;
	shf.l.wrap.b32 	%r34555, %r34554, %r34554, 16;
	add.s32 	%r34556, %r34490, %r34555;
	xor.b32  	%r34557, %r34504, %r34556;
	shf.l.wrap.b32 	%r34558, %r34557, %r34557, 12;
	add.s32 	%r34559, %r34553, %r34558;
	xor.b32  	%r34560, %r34555, %r34559;
	shf.l.wrap.b32 	%r34561, %r34560, %r34560, 8;
	add.s32 	%r34562, %r34556, %r34561;
	xor.b32  	%r34563, %r34558, %r34562;
	shf.l.wrap.b32 	%r34564, %r34563, %r34563, 7;
	add.s32 	%r34565, %r34523, %r34516;
	xor.b32  	%r34566, %r34489, %r34565;
	shf.l.wrap.b32 	%r34567, %r34566, %r34566, 16;
	add.s32 	%r34568, %r34502, %r34567;
	xor.b32  	%r34569, %r34516, %r34568;
	shf.l.wrap.b32 	%r34570, %r34569, %r34569, 12;
	add.s32 	%r34571, %r34565, %r34570;
	xor.b32  	%r34572, %r34567, %r34571;
	shf.l.wrap.b32 	%r34573, %r34572, %r34572, 8;
	add.s32 	%r34574, %r34568, %r34573;
	xor.b32  	%r34575, %r34570, %r34574;
	shf.l.wrap.b32 	%r34576, %r34575, %r34575, 7;
	add.s32 	%r34577, %r34535, %r34552;
	xor.b32  	%r34578, %r34573, %r34577;
	shf.l.wrap.b32 	%r34579, %r34578, %r34578, 16;
	add.s32 	%r34580, %r34562, %r34579;
	xor.b32  	%r34581, %r34552, %r34580;
	shf.l.wrap.b32 	%r34582, %r34581, %r34581, 12;
	add.s32 	%r34583, %r34577, %r34582;
	xor.b32  	%r34584, %r34579, %r34583;
	shf.l.wrap.b32 	%r34585, %r34584, %r34584, 8;
	add.s32 	%r34586, %r34580, %r34585;
	xor.b32  	%r34587, %r34582, %r34586;
	shf.l.wrap.b32 	%r34588, %r34587, %r34587, 7;
	add.s32 	%r34589, %r34547, %r34564;
	xor.b32  	%r34590, %r34537, %r34589;
	shf.l.wrap.b32 	%r34591, %r34590, %r34590, 16;
	add.s32 	%r34592, %r34574, %r34591;
	xor.b32  	%r34593, %r34564, %r34592;
	shf.l.wrap.b32 	%r34594, %r34593, %r34593, 12;
	add.s32 	%r34595, %r34589, %r34594;
	xor.b32  	%r34596, %r34591, %r34595;
	shf.l.wrap.b32 	%r34597, %r34596, %r34596, 8;
	add.s32 	%r34598, %r34592, %r34597;
	xor.b32  	%r34599, %r34594, %r34598;
	shf.l.wrap.b32 	%r34600, %r34599, %r34599, 7;
	add.s32 	%r34601, %r34559, %r34576;
	xor.b32  	%r34602, %r34549, %r34601;
	shf.l.wrap.b32 	%r34603, %r34602, %r34602, 16;
	add.s32 	%r34604, %r34538, %r34603;
	xor.b32  	%r34605, %r34576, %r34604;
	shf.l.wrap.b32 	%r34606, %r34605, %r34605, 12;
	add.s32 	%r34607, %r34601, %r34606;
	xor.b32  	%r34608, %r34603, %r34607;
	shf.l.wrap.b32 	%r34609, %r34608, %r34608, 8;
	add.s32 	%r34610, %r34604, %r34609;
	xor.b32  	%r34611, %r34606, %r34610;
	shf.l.wrap.b32 	%r34612, %r34611, %r34611, 7;
	add.s32 	%r34613, %r34571, %r34540;
	xor.b32  	%r34614, %r34561, %r34613;
	shf.l.wrap.b32 	%r34615, %r34614, %r34614, 16;
	add.s32 	%r34616, %r34550, %r34615;
	xor.b32  	%r34617, %r34540, %r34616;
	shf.l.wrap.b32 	%r34618, %r34617, %r34617, 12;
	add.s32 	%r34619, %r34613, %r34618;
	xor.b32  	%r34620, %r34615, %r34619;
	shf.l.wrap.b32 	%r34621, %r34620, %r34620, 8;
	add.s32 	%r34622, %r34616, %r34621;
	xor.b32  	%r34623, %r34618, %r34622;
	shf.l.wrap.b32 	%r34624, %r34623, %r34623, 7;
	add.s32 	%r55094, %r34241, %r34583;
	add.s32 	%r55095, %r55102, %r34624;
	add.s32 	%r55093, %r34253, %r34595;
	add.s32 	%r55096, %r55101, %r34588;
	add.s32 	%r55092, %r34265, %r34607;
	add.s32 	%r55097, %r55100, %r34600;
	add.s32 	%r55091, %r34277, %r34619;
	add.s32 	%r55098, %r55099, %r34612;
	xor.b32  	%r34625, %r34242, 1;
	shf.l.wrap.b32 	%r34626, %r34242, %r34625, 16;
	add.s32 	%r34627, %r55102, %r34626;
	xor.b32  	%r34628, %r55102, %r34627;
	shf.l.wrap.b32 	%r34629, %r34628, %r34628, 12;
	add.s32 	%r34630, %r34242, %r34629;
	xor.b32  	%r34631, %r34626, %r34630;
	shf.l.wrap.b32 	%r34632, %r34631, %r34631, 8;
	add.s32 	%r34633, %r34627, %r34632;
	xor.b32  	%r34634, %r34629, %r34633;
	shf.l.wrap.b32 	%r34635, %r34634, %r34634, 7;
	add.s32 	%r34636, %r34630, %r34264;
	xor.b32  	%r34637, %r34285, %r34636;
	shf.l.wrap.b32 	%r34638, %r34637, %r34637, 16;
	add.s32 	%r34639, %r34274, %r34638;
	xor.b32  	%r34640, %r34264, %r34639;
	shf.l.wrap.b32 	%r34641, %r34640, %r34640, 12;
	add.s32 	%r34642, %r34636, %r34641;
	xor.b32  	%r34643, %r34638, %r34642;
	shf.l.wrap.b32 	%r34644, %r34643, %r34643, 8;
	add.s32 	%r34645, %r34639, %r34644;
	xor.b32  	%r34646, %r34641, %r34645;
	shf.l.wrap.b32 	%r34647, %r34646, %r34646, 7;
	xor.b32  	%r34648, %r34632, %r34301;
	shf.l.wrap.b32 	%r34649, %r34648, %r34648, 16;
	add.s32 	%r34650, %r34286, %r34649;
	xor.b32  	%r34651, %r34276, %r34650;
	shf.l.wrap.b32 	%r34652, %r34651, %r34651, 12;
	add.s32 	%r34653, %r34301, %r34652;
	xor.b32  	%r34654, %r34649, %r34653;
	shf.l.wrap.b32 	%r34655, %r34654, %r34654, 8;
	add.s32 	%r34656, %r34650, %r34655;
	xor.b32  	%r34657, %r34652, %r34656;
	shf.l.wrap.b32 	%r34658, %r34657, %r34657, 7;
	add.s32 	%r34659, %r34633, %r34315;
	xor.b32  	%r34660, %r34288, %r34659;
	shf.l.wrap.b32 	%r34661, %r34660, %r34660, 12;
	add.s32 	%r34662, %r34313, %r34661;
	xor.b32  	%r34663, %r34315, %r34662;
	shf.l.wrap.b32 	%r34664, %r34663, %r34663, 8;
	add.s32 	%r34665, %r34659, %r34664;
	xor.b32  	%r34666, %r34661, %r34665;
	shf.l.wrap.b32 	%r34667, %r34666, %r34666, 7;
	add.s32 	%r34668, %r34283, %r34635;
	xor.b32  	%r34669, %r34273, %r34668;
	shf.l.wrap.b32 	%r34670, %r34669, %r34669, 16;
	add.s32 	%r34671, %r34262, %r34670;
	xor.b32  	%r34672, %r34635, %r34671;
	shf.l.wrap.b32 	%r34673, %r34672, %r34672, 12;
	add.s32 	%r34674, %r34668, %r34673;
	xor.b32  	%r34675, %r34670, %r34674;
	shf.l.wrap.b32 	%r34676, %r34675, %r34675, 8;
	add.s32 	%r34677, %r34671, %r34676;
	xor.b32  	%r34678, %r34673, %r34677;
	shf.l.wrap.b32 	%r34679, %r34678, %r34678, 7;
	add.s32 	%r34680, %r34642, %r34679;
	xor.b32  	%r34681, %r34655, %r34680;
	shf.l.wrap.b32 	%r34682, %r34681, %r34681, 16;
	add.s32 	%r34683, %r34665, %r34682;
	xor.b32  	%r34684, %r34679, %r34683;
	shf.l.wrap.b32 	%r34685, %r34684, %r34684, 12;
	add.s32 	%r34686, %r34680, %r34685;
	xor.b32  	%r34687, %r34682, %r34686;
	shf.l.wrap.b32 	%r34688, %r34687, %r34687, 8;
	add.s32 	%r34689, %r34683, %r34688;
	xor.b32  	%r34690, %r34685, %r34689;
	shf.l.wrap.b32 	%r34691, %r34690, %r34690, 7;
	add.s32 	%r34692, %r34653, %r34647;
	xor.b32  	%r34693, %r34664, %r34692;
	shf.l.wrap.b32 	%r34694, %r34693, %r34693, 16;
	add.s32 	%r34695, %r34677, %r34694;
	xor.b32  	%r34696, %r34647, %r34695;
	shf.l.wrap.b32 	%r34697, %r34696, %r34696, 12;
	add.s32 	%r34698, %r34692, %r34697;
	xor.b32  	%r34699, %r34694, %r34698;
	shf.l.wrap.b32 	%r34700, %r34699, %r34699, 8;
	add.s32 	%r34701, %r34695, %r34700;
	xor.b32  	%r34702, %r34697, %r34701;
	shf.l.wrap.b32 	%r34703, %r34702, %r34702, 7;
	add.s32 	%r34704, %r34662, %r34658;
	xor.b32  	%r34705, %r34676, %r34704;
	shf.l.wrap.b32 	%r34706, %r34705, %r34705, 16;
	add.s32 	%r34707, %r34645, %r34706;
	xor.b32  	%r34708, %r34658, %r34707;
	shf.l.wrap.b32 	%r34709, %r34708, %r34708, 12;
	add.s32 	%r34710, %r34704, %r34709;
	xor.b32  	%r34711, %r34706, %r34710;
	shf.l.wrap.b32 	%r34712, %r34711, %r34711, 8;
	add.s32 	%r34713, %r34707, %r34712;
	xor.b32  	%r34714, %r34709, %r34713;
	shf.l.wrap.b32 	%r34715, %r34714, %r34714, 7;
	add.s32 	%r34716, %r34674, %r34667;
	xor.b32  	%r34717, %r34644, %r34716;
	shf.l.wrap.b32 	%r34718, %r34717, %r34717, 16;
	add.s32 	%r34719, %r34656, %r34718;
	xor.b32  	%r34720, %r34667, %r34719;
	shf.l.wrap.b32 	%r34721, %r34720, %r34720, 12;
	add.s32 	%r34722, %r34716, %r34721;
	xor.b32  	%r34723, %r34718, %r34722;
	shf.l.wrap.b32 	%r34724, %r34723, %r34723, 8;
	add.s32 	%r34725, %r34719, %r34724;
	xor.b32  	%r34726, %r34721, %r34725;
	shf.l.wrap.b32 	%r34727, %r34726, %r34726, 7;
	add.s32 	%r34728, %r34686, %r34703;
	xor.b32  	%r34729, %r34724, %r34728;
	shf.l.wrap.b32 	%r34730, %r34729, %r34729, 16;
	add.s32 	%r34731, %r34713, %r34730;
	xor.b32  	%r34732, %r34703, %r34731;
	shf.l.wrap.b32 	%r34733, %r34732, %r34732, 12;
	add.s32 	%r34734, %r34728, %r34733;
	xor.b32  	%r34735, %r34730, %r34734;
	shf.l.wrap.b32 	%r34736, %r34735, %r34735, 8;
	add.s32 	%r34737, %r34731, %r34736;
	xor.b32  	%r34738, %r34733, %r34737;
	shf.l.wrap.b32 	%r34739, %r34738, %r34738, 7;
	add.s32 	%r34740, %r34698, %r34715;
	xor.b32  	%r34741, %r34688, %r34740;
	shf.l.wrap.b32 	%r34742, %r34741, %r34741, 16;
	add.s32 	%r34743, %r34725, %r34742;
	xor.b32  	%r34744, %r34715, %r34743;
	shf.l.wrap.b32 	%r34745, %r34744, %r34744, 12;
	add.s32 	%r34746, %r34740, %r34745;
	xor.b32  	%r34747, %r34742, %r34746;
	shf.l.wrap.b32 	%r34748, %r34747, %r34747, 8;
	add.s32 	%r34749, %r34743, %r34748;
	xor.b32  	%r34750, %r34745, %r34749;
	shf.l.wrap.b32 	%r34751, %r34750, %r34750, 7;
	add.s32 	%r34752, %r34710, %r34727;
	xor.b32  	%r34753, %r34700, %r34752;
	shf.l.wrap.b32 	%r34754, %r34753, %r34753, 16;
	add.s32 	%r34755, %r34689, %r34754;
	xor.b32  	%r34756, %r34727, %r34755;
	shf.l.wrap.b32 	%r34757, %r34756, %r34756, 12;
	add.s32 	%r34758, %r34752, %r34757;
	xor.b32  	%r34759, %r34754, %r34758;
	shf.l.wrap.b32 	%r34760, %r34759, %r34759, 8;
	add.s32 	%r34761, %r34755, %r34760;
	xor.b32  	%r34762, %r34757, %r34761;
	shf.l.wrap.b32 	%r34763, %r34762, %r34762, 7;
	add.s32 	%r34764, %r34722, %r34691;
	xor.b32  	%r34765, %r34712, %r34764;
	shf.l.wrap.b32 	%r34766, %r34765, %r34765, 16;
	add.s32 	%r34767, %r34701, %r34766;
	xor.b32  	%r34768, %r34691, %r34767;
	shf.l.wrap.b32 	%r34769, %r34768, %r34768, 12;
	add.s32 	%r34770, %r34764, %r34769;
	xor.b32  	%r34771, %r34766, %r34770;
	shf.l.wrap.b32 	%r34772, %r34771, %r34771, 8;
	add.s32 	%r34773, %r34767, %r34772;
	xor.b32  	%r34774, %r34769, %r34773;
	shf.l.wrap.b32 	%r34775, %r34774, %r34774, 7;
	add.s32 	%r34776, %r34734, %r34775;
	xor.b32  	%r34777, %r34748, %r34776;
	shf.l.wrap.b32 	%r34778, %r34777, %r34777, 16;
	add.s32 	%r34779, %r34761, %r34778;
	xor.b32  	%r34780, %r34775, %r34779;
	shf.l.wrap.b32 	%r34781, %r34780, %r34780, 12;
	add.s32 	%r34782, %r34776, %r34781;
	xor.b32  	%r34783, %r34778, %r34782;
	shf.l.wrap.b32 	%r34784, %r34783, %r34783, 8;
	add.s32 	%r34785, %r34779, %r34784;
	xor.b32  	%r34786, %r34781, %r34785;
	shf.l.wrap.b32 	%r34787, %r34786, %r34786, 7;
	add.s32 	%r34788, %r34746, %r34739;
	xor.b32  	%r34789, %r34760, %r34788;
	shf.l.wrap.b32 	%r34790, %r34789, %r34789, 16;
	add.s32 	%r34791, %r34773, %r34790;
	xor.b32  	%r34792, %r34739, %r34791;
	shf.l.wrap.b32 	%r34793, %r34792, %r34792, 12;
	add.s32 	%r34794, %r34788, %r34793;
	xor.b32  	%r34795, %r34790, %r34794;
	shf.l.wrap.b32 	%r34796, %r34795, %r34795, 8;
	add.s32 	%r34797, %r34791, %r34796;
	xor.b32  	%r34798, %r34793, %r34797;
	shf.l.wrap.b32 	%r34799, %r34798, %r34798, 7;
	add.s32 	%r34800, %r34758, %r34751;
	xor.b32  	%r34801, %r34772, %r34800;
	shf.l.wrap.b32 	%r34802, %r34801, %r34801, 16;
	add.s32 	%r34803, %r34737, %r34802;
	xor.b32  	%r34804, %r34751, %r34803;
	shf.l.wrap.b32 	%r34805, %r34804, %r34804, 12;
	add.s32 	%r34806, %r34800, %r34805;
	xor.b32  	%r34807, %r34802, %r34806;
	shf.l.wrap.b32 	%r34808, %r34807, %r34807, 8;
	add.s32 	%r34809, %r34803, %r34808;
	xor.b32  	%r34810, %r34805, %r34809;
	shf.l.wrap.b32 	%r34811, %r34810, %r34810, 7;
	add.s32 	%r34812, %r34770, %r34763;
	xor.b32  	%r34813, %r34736, %r34812;
	shf.l.wrap.b32 	%r34814, %r34813, %r34813, 16;
	add.s32 	%r34815, %r34749, %r34814;
	xor.b32  	%r34816, %r34763, %r34815;
	shf.l.wrap.b32 	%r34817, %r34816, %r34816, 12;
	add.s32 	%r34818, %r34812, %r34817;
	xor.b32  	%r34819, %r34814, %r34818;
	shf.l.wrap.b32 	%r34820, %r34819, %r34819, 8;
	add.s32 	%r34821, %r34815, %r34820;
	xor.b32  	%r34822, %r34817, %r34821;
	shf.l.wrap.b32 	%r34823, %r34822, %r34822, 7;
	add.s32 	%r34824, %r34782, %r34799;
	xor.b32  	%r34825, %r34820, %r34824;
	shf.l.wrap.b32 	%r34826, %r34825, %r34825, 16;
	add.s32 	%r34827, %r34809, %r34826;
	xor.b32  	%r34828, %r34799, %r34827;
	shf.l.wrap.b32 	%r34829, %r34828, %r34828, 12;
	add.s32 	%r34830, %r34824, %r34829;
	xor.b32  	%r34831, %r34826, %r34830;
	shf.l.wrap.b32 	%r34832, %r34831, %r34831, 8;
	add.s32 	%r34833, %r34827, %r34832;
	xor.b32  	%r34834, %r34829, %r34833;
	shf.l.wrap.b32 	%r34835, %r34834, %r34834, 7;
	add.s32 	%r34836, %r34794, %r34811;
	xor.b32  	%r34837, %r34784, %r34836;
	shf.l.wrap.b32 	%r34838, %r34837, %r34837, 16;
	add.s32 	%r34839, %r34821, %r34838;
	xor.b32  	%r34840, %r34811, %r34839;
	shf.l.wrap.b32 	%r34841, %r34840, %r34840, 12;
	add.s32 	%r34842, %r34836, %r34841;
	xor.b32  	%r34843, %r34838, %r34842;
	shf.l.wrap.b32 	%r34844, %r34843, %r34843, 8;
	add.s32 	%r34845, %r34839, %r34844;
	xor.b32  	%r34846, %r34841, %r34845;
	shf.l.wrap.b32 	%r34847, %r34846, %r34846, 7;
	add.s32 	%r34848, %r34806, %r34823;
	xor.b32  	%r34849, %r34796, %r34848;
	shf.l.wrap.b32 	%r34850, %r34849, %r34849, 16;
	add.s32 	%r34851, %r34785, %r34850;
	xor.b32  	%r34852, %r34823, %r34851;
	shf.l.wrap.b32 	%r34853, %r34852, %r34852, 12;
	add.s32 	%r34854, %r34848, %r34853;
	xor.b32  	%r34855, %r34850, %r34854;
	shf.l.wrap.b32 	%r34856, %r34855, %r34855, 8;
	add.s32 	%r34857, %r34851, %r34856;
	xor.b32  	%r34858, %r34853, %r34857;
	shf.l.wrap.b32 	%r34859, %r34858, %r34858, 7;
	add.s32 	%r34860, %r34818, %r34787;
	xor.b32  	%r34861, %r34808, %r34860;
	shf.l.wrap.b32 	%r34862, %r34861, %r34861, 16;
	add.s32 	%r34863, %r34797, %r34862;
	xor.b32  	%r34864, %r34787, %r34863;
	shf.l.wrap.b32 	%r34865, %r34864, %r34864, 12;
	add.s32 	%r34866, %r34860, %r34865;
	xor.b32  	%r34867, %r34862, %r34866;
	shf.l.wrap.b32 	%r34868, %r34867, %r34867, 8;
	add.s32 	%r34869, %r34863, %r34868;
	xor.b32  	%r34870, %r34865, %r34869;
	shf.l.wrap.b32 	%r34871, %r34870, %r34870, 7;
	add.s32 	%r34872, %r34830, %r34871;
	xor.b32  	%r34873, %r34844, %r34872;
	shf.l.wrap.b32 	%r34874, %r34873, %r34873, 16;
	add.s32 	%r34875, %r34857, %r34874;
	xor.b32  	%r34876, %r34871, %r34875;
	shf.l.wrap.b32 	%r34877, %r34876, %r34876, 12;
	add.s32 	%r34878, %r34872, %r34877;
	xor.b32  	%r34879, %r34874, %r34878;
	shf.l.wrap.b32 	%r34880, %r34879, %r34879, 8;
	add.s32 	%r34881, %r34842, %r34835;
	xor.b32  	%r34882, %r34856, %r34881;
	shf.l.wrap.b32 	%r34883, %r34882, %r34882, 16;
	add.s32 	%r34884, %r34869, %r34883;
	xor.b32  	%r34885, %r34835, %r34884;
	shf.l.wrap.b32 	%r34886, %r34885, %r34885, 12;
	add.s32 	%r34887, %r34881, %r34886;
	xor.b32  	%r34888, %r34883, %r34887;
	shf.l.wrap.b32 	%r34889, %r34888, %r34888, 8;
	add.s32 	%r34890, %r34884, %r34889;
	xor.b32  	%r34891, %r34886, %r34890;
	shf.l.wrap.b32 	%r34892, %r34891, %r34891, 7;
	add.s32 	%r34893, %r34854, %r34847;
	xor.b32  	%r34894, %r34868, %r34893;
	shf.l.wrap.b32 	%r34895, %r34894, %r34894, 16;
	add.s32 	%r34896, %r34833, %r34895;
	xor.b32  	%r34897, %r34847, %r34896;
	shf.l.wrap.b32 	%r34898, %r34897, %r34897, 12;
	add.s32 	%r34899, %r34893, %r34898;
	xor.b32  	%r34900, %r34895, %r34899;
	shf.l.wrap.b32 	%r34901, %r34900, %r34900, 8;
	add.s32 	%r34902, %r34896, %r34901;
	xor.b32  	%r34903, %r34898, %r34902;
	shf.l.wrap.b32 	%r34904, %r34903, %r34903, 7;
	add.s32 	%r34905, %r34866, %r34859;
	xor.b32  	%r34906, %r34832, %r34905;
	shf.l.wrap.b32 	%r34907, %r34906, %r34906, 16;
	add.s32 	%r34908, %r34845, %r34907;
	xor.b32  	%r34909, %r34859, %r34908;
	shf.l.wrap.b32 	%r34910, %r34909, %r34909, 12;
	add.s32 	%r34911, %r34905, %r34910;
	xor.b32  	%r34912, %r34907, %r34911;
	shf.l.wrap.b32 	%r34913, %r34912, %r34912, 8;
	add.s32 	%r34914, %r34908, %r34913;
	add.s32 	%r34915, %r34878, %r34892;
	xor.b32  	%r34916, %r34913, %r34915;
	shf.l.wrap.b32 	%r34917, %r34916, %r34916, 16;
	add.s32 	%r34918, %r34902, %r34917;
	xor.b32  	%r34919, %r34892, %r34918;
	shr.u32 	%r34920, %r34919, 20;
	add.s32 	%r34921, %r34915, %r34920;
	add.s32 	%r34922, %r34887, %r34904;
	xor.b32  	%r34923, %r34880, %r34922;
	shf.l.wrap.b32 	%r34924, %r34923, %r34923, 16;
	add.s32 	%r34925, %r34914, %r34924;
	xor.b32  	%r34926, %r34904, %r34925;
	shr.u32 	%r34927, %r34926, 20;
	add.s32 	%r34928, %r34922, %r34927;
	add.s32 	%r34929, %r34241, %r34921;
	add.s32 	%r34930, %r34253, %r34928;
	cvt.u32.u16 	%r34931, %rs233;
	add.s32 	%r34932, %r34931, %r55090;
	add.s32 	%r34933, %r34932, -11;
	not.b32 	%r34934, %r34933;
	add.s32 	%r34935, %r34934, %r3332;
	mov.u32 	%r34936, %ctaid.x;
	shl.b32 	%r34937, %r34936, 11;
	mov.u32 	%r34938, %tid.x;
	and.b32  	%r34939, %r34938, 31;
	or.b32  	%r34940, %r34937, %r34939;
	shl.b32 	%r34941, %r34938, 3;
	and.b32  	%r34942, %r34941, 7936;
	add.s32 	%r34943, %r54317, %r34942;
	add.s32 	%r34944, %r34940, %r34943;
	shr.u32 	%r34945, %r34944, %r34935;
	and.b32  	%r34946, %r34945, 1;
	setp.eq.b32 	%p366, %r34946, 1;
	selp.b32 	%r34947, %r34930, %r34929, %p366;
	cvt.u16.u32 	%rs609, %r34947;
	and.b16  	%rs837, %rs609, 1;
	and.b16  	%rs610, %rs835, 255;
	setp.ne.s16 	%p367, %rs610, 1;
	@%p367 bra 	$L__BB4_467;
	ld.param.u64 	%rd918, [fused_batch_pir_kernel_optimized_16_param_1];
	cvt.u32.u16 	%r34948, %rs233;
	add.s32 	%r34949, %r34948, %r55090;
	add.s32 	%r34950, %r34949, -11;
	not.b32 	%r34951, %r34950;
	add.s32 	%r34952, %r34951, %r3332;
	mov.u32 	%r34953, %ctaid.x;
	shl.b32 	%r34954, %r34953, 11;
	mov.u32 	%r34955, %tid.x;
	and.b32  	%r34956, %r34955, 31;
	or.b32  	%r34957, %r34954, %r34956;
	shl.b32 	%r34958, %r34955, 3;
	and.b32  	%r34959, %r34958, 7936;
	add.s32 	%r34960, %r54317, %r34959;
	add.s32 	%r34961, %r34957, %r34960;
	shr.u32 	%r34962, %r34961, %r34952;
	and.b32  	%r34963, %r34962, 1;
	setp.eq.b32 	%p368, %r34963, 1;
	cvt.u64.u32 	%rd477, %r55090;
	cvt.u64.u16 	%rd478, %rs233;
	add.s64 	%rd479, %rd477, %rd478;
	cvta.to.global.u64 	%rd480, %rd918;
	shl.b64 	%rd481, %rd479, 4;
	add.s64 	%rd482, %rd480, %rd481;
	ld.global.u32 	%r34964, [%rd482+15460];
	selp.b32 	%r34965, %r55095, %r55094, %p368;
	xor.b32  	%r34966, %r34965, %r34964;
	selp.b32 	%r34967, %r55096, %r55093, %p368;
	selp.b32 	%r55094, %r55094, %r34966, %p368;
	selp.b32 	%r55095, %r34966, %r55095, %p368;
	ld.global.u32 	%r34968, [%rd482+15464];
	xor.b32  	%r34969, %r34967, %r34968;
	selp.b32 	%r34970, %r55097, %r55092, %p368;
	selp.b32 	%r55093, %r55093, %r34969, %p368;
	selp.b32 	%r55096, %r34969, %r55096, %p368;
	ld.global.u32 	%r34971, [%rd482+15468];
	xor.b32  	%r34972, %r34970, %r34971;
	selp.b32 	%r34973, %r55098, %r55091, %p368;
	selp.b32 	%r55092, %r55092, %r34972, %p368;
	selp.b32 	%r55097, %r34972, %r55097, %p368;
	ld.global.u32 	%r34974, [%rd482+15472];
	xor.b32  	%r34975, %r34973, %r34974;
	selp.b64 	%rd483, 445, 420, %p368;
	selp.b32 	%r55091, %r55091, %r34975, %p368;
	selp.b32 	%r55098, %r34975, %r55098, %p368;
	add.s64 	%rd484, %rd483, %rd479;
	add.s64 	%rd485, %rd484, %rd480;
	ld.global.u8 	%rs611, [%rd485+15605];
	xor.b16  	%rs837, %rs611, %rs837;
$L__BB4_467:
	cvt.u32.u16 	%r34976, %rs233;
	add.s32 	%r34977, %r34976, -11;
	add.s32 	%r34978, %r55090, %r34977;
	not.b32 	%r34979, %r34978;
	add.s32 	%r34980, %r34979, %r3332;
	mov.u32 	%r34981, %ctaid.x;
	shl.b32 	%r34982, %r34981, 11;
	mov.u32 	%r34983, %tid.x;
	and.b32  	%r34984, %r34983, 31;
	or.b32  	%r34985, %r34982, %r34984;
	shl.b32 	%r34986, %r34983, 3;
	and.b32  	%r34987, %r34986, 7936;
	add.s32 	%r34988, %r54317, %r34987;
	add.s32 	%r34989, %r34985, %r34988;
	shr.u32 	%r34990, %r34989, %r34980;
	and.b32  	%r34991, %r34990, 1;
	setp.eq.b32 	%p369, %r34991, 1;
	selp.b32 	%r55102, %r55095, %r55094, %p369;
	selp.b32 	%r55101, %r55096, %r55093, %p369;
	selp.b32 	%r55100, %r55097, %r55092, %p369;
	selp.b32 	%r55099, %r55098, %r55091, %p369;
	add.s32 	%r55090, %r55090, 1;
	sub.s32 	%r34992, %r3332, %r34977;
	setp.ne.s32 	%p370, %r55090, %r34992;
	mov.u16 	%rs835, %rs837;
	@%p370 bra 	$L__BB4_465;
$L__BB4_468:
	and.b16  	%rs612, %rs837, 255;
	setp.ne.s16 	%p371, %rs612, 1;
	@%p371 bra 	$L__BB4_470;
	ld.param.u64 	%rd919, [fused_batch_pir_kernel_optimized_16_param_1];
	cvta.to.global.u64 	%rd486, %rd919;
	ld.global.u32 	%r34993, [%rd486+16088];
	xor.b32  	%r55102, %r55102, %r34993;
$L__BB4_470:
	@%p371 bra 	$L__BB4_472;
	ld.param.u64 	%rd920, [fused_batch_pir_kernel_optimized_16_param_1];
	cvta.to.global.u64 	%rd487, %rd920;
	ld.global.u32 	%r34994, [%rd487+16092];
	xor.b32  	%r55101, %r55101, %r34994;
$L__BB4_472:
	@%p371 bra 	$L__BB4_474;
	ld.param.u64 	%rd921, [fused_batch_pir_kernel_optimized_16_param_1];
	cvta.to.global.u64 	%rd488, %rd921;
	ld.global.u32 	%r34995, [%rd488+16096];
	xor.b32  	%r55100, %r55100, %r34995;
$L__BB4_474:
	@%p371 bra 	$L__BB4_476;
	ld.param.u64 	%rd922, [fused_batch_pir_kernel_optimized_16_param_1];
	cvta.to.global.u64 	%rd489, %rd922;
	ld.global.u32 	%r34996, [%rd489+16100];
	xor.b32  	%r55099, %r55099, %r34996;
$L__BB4_476:
	ld.param.u32 	%r52743, [fused_batch_pir_kernel_optimized_16_param_4];
	mov.u32 	%r34998, %ctaid.x;
	shl.b32 	%r34999, %r34998, 11;
	mov.u32 	%r35000, %tid.x;
	and.b32  	%r35001, %r35000, 31;
	or.b32  	%r35002, %r34999, %r35001;
	shl.b32 	%r35003, %r35000, 3;
	and.b32  	%r35004, %r35003, 7936;
	add.s32 	%r35005, %r54317, %r35004;
	add.s32 	%r35006, %r35002, %r35005;
	setp.ge.s32 	%p375, %r35006, %r52743;
	mov.b32 	%r55123, 0;
	mov.u32 	%r55124, %r55123;
	mov.u32 	%r55125, %r55123;
	mov.u32 	%r55126, %r55123;
	@%p375 bra 	$L__BB4_490;
	ld.param.u64 	%rd923, [fused_batch_pir_kernel_optimized_16_param_1];
	cvta.to.global.u64 	%rd490, %rd923;
	ld.global.u8 	%rs616, [%rd490+16121];
	max.u16 	%rs240, %rs616, 11;
	cvt.u32.u16 	%r35007, %rs240;
	ld.shared.u32 	%r55126, [s_mem+198036];
	ld.shared.v2.u32 	{%r55125, %r55124}, [s_mem+198040];
	ld.shared.u32 	%r55123, [s_mem+198048];
	ld.shared.u8 	%rs840, [s_mem+198052];
	cvt.u32.u16 	%r3386, %rs616;
	sub.s32 	%r35008, %r3386, %r35007;
	add.s32 	%r35009, %r35008, 11;
	setp.lt.s32 	%p376, %r35009, 1;
	@%p376 bra 	$L__BB4_482;
	mov.b32 	%r55114, 0;
	mov.u16 	%rs838, %rs840;
$L__BB4_479:
	.pragma "nounroll";
	ld.const.u32 	%r35011, [CHACHA_CONSTANTS];
	add.s32 	%r35012, %r35011, %r55126;
	shf.l.wrap.b32 	%r35013, %r35012, %r35012, 16;
	add.s32 	%r35014, %r55126, %r35013;
	xor.b32  	%r35015, %r55126, %r35014;
	shf.l.wrap.b32 	%r35016, %r35015, %r35015, 12;
	add.s32 	%r35017, %r35012, %r35016;
	xor.b32  	%r35018, %r35013, %r35017;
	shf.l.wrap.b32 	%r35019, %r35018, %r35018, 8;
	add.s32 	%r35020, %r35014, %r35019;
	xor.b32  	%r35021, %r35016, %r35020;
	shf.l.wrap.b32 	%r35022, %r35021, %r35021, 7;
	ld.const.u32 	%r35023, [CHACHA_CONSTANTS+4];
	add.s32 	%r35024, %r35023, %r55125;
	shf.l.wrap.b32 	%r35025, %r35024, %r35024, 16;
	add.s32 	%r35026, %r55125, %r35025;
	xor.b32  	%r35027, %r55125, %r35026;
	shf.l.wrap.b32 	%r35028, %r35027, %r35027, 12;
	add.s32 	%r35029, %r35024, %r35028;
	xor.b32  	%r35030, %r35025, %r35029;
	shf.l.wrap.b32 	%r35031, %r35030, %r35030, 8;
	add.s32 	%r35032, %r35026, %r35031;
	xor.b32  	%r35033, %r35028, %r35032;
	shf.l.wrap.b32 	%r35034, %r35033, %r35033, 7;
	ld.const.u32 	%r35035, [CHACHA_CONSTANTS+8];
	add.s32 	%r35036, %r35035, %r55124;
	shf.l.wrap.b32 	%r35037, %r35036, %r35036, 16;
	add.s32 	%r35038, %r55124, %r35037;
	xor.b32  	%r35039, %r55124, %r35038;
	shf.l.wrap.b32 	%r35040, %r35039, %r35039, 12;
	add.s32 	%r35041, %r35036, %r35040;
	xor.b32  	%r35042, %r35037, %r35041;
	shf.l.wrap.b32 	%r35043, %r35042, %r35042, 8;
	add.s32 	%r35044, %r35038, %r35043;
	xor.b32  	%r35045, %r35040, %r35044;
	shf.l.wrap.b32 	%r35046, %r35045, %r35045, 7;
	ld.const.u32 	%r35047, [CHACHA_CONSTANTS+12];
	add.s32 	%r35048, %r35047, %r55123;
	shf.l.wrap.b32 	%r35049, %r35048, %r35048, 16;
	add.s32 	%r35050, %r55123, %r35049;
	xor.b32  	%r35051, %r55123, %r35050;
	shf.l.wrap.b32 	%r35052, %r35051, %r35051, 12;
	add.s32 	%r35053, %r35048, %r35052;
	xor.b32  	%r35054, %r35049, %r35053;
	shf.l.wrap.b32 	%r35055, %r35054, %r35054, 8;
	add.s32 	%r35056, %r35050, %r35055;
	xor.b32  	%r35057, %r35052, %r35056;
	shf.l.wrap.b32 	%r35058, %r35057, %r35057, 7;
	add.s32 	%r35059, %r35017, %r35034;
	xor.b32  	%r35060, %r35055, %r35059;
	shf.l.wrap.b32 	%r35061, %r35060, %r35060, 16;
	add.s32 	%r35062, %r35044, %r35061;
	xor.b32  	%r35063, %r35034, %r35062;
	shf.l.wrap.b32 	%r35064, %r35063, %r35063, 12;
	add.s32 	%r35065, %r35059, %r35064;
	xor.b32  	%r35066, %r35061, %r35065;
	shf.l.wrap.b32 	%r35067, %r35066, %r35066, 8;
	add.s32 	%r35068, %r35062, %r35067;
	xor.b32  	%r35069, %r35064, %r35068;
	shf.l.wrap.b32 	%r35070, %r35069, %r35069, 7;
	add.s32 	%r35071, %r35029, %r35046;
	xor.b32  	%r35072, %r35019, %r35071;
	shf.l.wrap.b32 	%r35073, %r35072, %r35072, 16;
	add.s32 	%r35074, %r35056, %r35073;
	xor.b32  	%r35075, %r35046, %r35074;
	shf.l.wrap.b32 	%r35076, %r35075, %r35075, 12;
	add.s32 	%r35077, %r35071, %r35076;
	xor.b32  	%r35078, %r35073, %r35077;
	shf.l.wrap.b32 	%r35079, %r35078, %r35078, 8;
	add.s32 	%r35080, %r35074, %r35079;
	xor.b32  	%r35081, %r35076, %r35080;
	shf.l.wrap.b32 	%r35082, %r35081, %r35081, 7;
	add.s32 	%r35083, %r35041, %r35058;
	xor.b32  	%r35084, %r35031, %r35083;
	shf.l.wrap.b32 	%r35085, %r35084, %r35084, 16;
	add.s32 	%r35086, %r35020, %r35085;
	xor.b32  	%r35087, %r35058, %r35086;
	shf.l.wrap.b32 	%r35088, %r35087, %r35087, 12;
	add.s32 	%r35089, %r35083, %r35088;
	xor.b32  	%r35090, %r35085, %r35089;
	shf.l.wrap.b32 	%r35091, %r35090, %r35090, 8;
	add.s32 	%r35092, %r35086, %r35091;
	xor.b32  	%r35093, %r35088, %r35092;
	shf.l.wrap.b32 	%r35094, %r35093, %r35093, 7;
	add.s32 	%r35095, %r35053, %r35022;
	xor.b32  	%r35096, %r35043, %r35095;
	shf.l.wrap.b32 	%r35097, %r35096, %r35096, 16;
	add.s32 	%r35098, %r35032, %r35097;
	xor.b32  	%r35099, %r35022, %r35098;
	shf.l.wrap.b32 	%r35100, %r35099, %r35099, 12;
	add.s32 	%r35101, %r35095, %r35100;
	xor.b32  	%r35102, %r35097, %r35101;
	shf.l.wrap.b32 	%r35103, %r35102, %r35102, 8;
	add.s32 	%r35104, %r35098, %r35103;
	xor.b32  	%r35105, %r35100, %r35104;
	shf.l.wrap.b32 	%r35106, %r35105, %r35105, 7;
	add.s32 	%r35107, %r35065, %r35106;
	xor.b32  	%r35108, %r35079, %r35107;
	shf.l.wrap.b32 	%r35109, %r35108, %r35108, 16;
	add.s32 	%r35110, %r35092, %r35109;
	xor.b32  	%r35111, %r35106, %r35110;
	shf.l.wrap.b32 	%r35112, %r35111, %r35111, 12;
	add.s32 	%r35113, %r35107, %r35112;
	xor.b32  	%r35114, %r35109, %r35113;
	shf.l.wrap.b32 	%r35115, %r35114, %r35114, 8;
	add.s32 	%r35116, %r35110, %r35115;
	xor.b32  	%r35117, %r35112, %r35116;
	shf.l.wrap.b32 	%r35118, %r35117, %r35117, 7;
	add.s32 	%r35119, %r35077, %r35070;
	xor.b32  	%r35120, %r35091, %r35119;
	shf.l.wrap.b32 	%r35121, %r35120, %r35120, 16;
	add.s32 	%r35122, %r35104, %r35121;
	xor.b32  	%r35123, %r35070, %r35122;
	shf.l.wrap.b32 	%r35124, %r35123, %r35123, 12;
	add.s32 	%r35125, %r35119, %r35124;
	xor.b32  	%r35126, %r35121, %r35125;
	shf.l.wrap.b32 	%r35127, %r35126, %r35126, 8;
	add.s32 	%r35128, %r35122, %r35127;
	xor.b32  	%r35129, %r35124, %r35128;
	shf.l.wrap.b32 	%r35130, %r35129, %r35129, 7;
	add.s32 	%r35131, %r35089, %r35082;
	xor.b32  	%r35132, %r35103, %r35131;
	shf.l.wrap.b32 	%r35133, %r35132, %r35132, 16;
	add.s32 	%r35134, %r35068, %r35133;
	xor.b32  	%r35135, %r35082, %r35134;
	shf.l.wrap.b32 	%r35136, %r35135, %r35135, 12;
	add.s32 	%r35137, %r35131, %r35136;
	xor.b32  	%r35138, %r35133, %r35137;
	shf.l.wrap.b32 	%r35139, %r35138, %r35138, 8;
	add.s32 	%r35140, %r35134, %r35139;
	xor.b32  	%r35141, %r35136, %r35140;
	shf.l.wrap.b32 	%r35142, %r35141, %r35141, 7;
	add.s32 	%r35143, %r35101, %r35094;
	xor.b32  	%r35144, %r35067, %r35143;
	shf.l.wrap.b32 	%r35145, %r35144, %r35144, 16;
	add.s32 	%r35146, %r35080, %r35145;
	xor.b32  	%r35147, %r35094, %r35146;
	shf.l.wrap.b32 	%r35148, %r35147, %r35147, 12;
	add.s32 	%r35149, %r35143, %r35148;
	xor.b32  	%r35150, %r35145, %r35149;
	shf.l.wrap.b32 	%r35151, %r35150, %r35150, 8;
	add.s32 	%r35152, %r35146, %r35151;
	xor.b32  	%r35153, %r35148, %r35152;
	shf.l.wrap.b32 	%r35154, %r35153, %r35153, 7;
	add.s32 	%r35155, %r35113, %r35130;
	xor.b32  	%r35156, %r35151, %r35155;
	shf.l.wrap.b32 	%r35157, %r35156, %r35156, 16;
	add.s32 	%r35158, %r35140, %r35157;
	xor.b32  	%r35159, %r35130, %r35158;
	shf.l.wrap.b32 	%r35160, %r35159, %r35159, 12;
	add.s32 	%r35161, %r35155, %r35160;
	xor.b32  	%r35162, %r35157, %r35161;
	shf.l.wrap.b32 	%r35163, %r35162, %r35162, 8;
	add.s32 	%r35164, %r35158, %r35163;
	xor.b32  	%r35165, %r35160, %r35164;
	shf.l.wrap.b32 	%r35166, %r35165, %r35165, 7;
	add.s32 	%r35167, %r35125, %r35142;
	xor.b32  	%r35168, %r35115, %r35167;
	shf.l.wrap.b32 	%r35169, %r35168, %r35168, 16;
	add.s32 	%r35170, %r35152, %r35169;
	xor.b32  	%r35171, %r35142, %r35170;
	shf.l.wrap.b32 	%r35172, %r35171, %r35171, 12;
	add.s32 	%r35173, %r35167, %r35172;
	xor.b32  	%r35174, %r35169, %r35173;
	shf.l.wrap.b32 	%r35175, %r35174, %r35174, 8;
	add.s32 	%r35176, %r35170, %r35175;
	xor.b32  	%r35177, %r35172, %r35176;
	shf.l.wrap.b32 	%r35178, %r35177, %r35177, 7;
	add.s32 	%r35179, %r35137, %r35154;
	xor.b32  	%r35180, %r35127, %r35179;
	shf.l.wrap.b32 	%r35181, %r35180, %r35180, 16;
	add.s32 	%r35182, %r35116, %r35181;
	xor.b32  	%r35183, %r35154, %r35182;
	shf.l.wrap.b32 	%r35184, %r35183, %r35183, 12;
	add.s32 	%r35185, %r35179, %r35184;
	xor.b32  	%r35186, %r35181, %r35185;
	shf.l.wrap.b32 	%r35187, %r35186, %r35186, 8;
	add.s32 	%r35188, %r35182, %r35187;
	xor.b32  	%r35189, %r35184, %r35188;
	shf.l.wrap.b32 	%r35190, %r35189, %r35189, 7;
	add.s32 	%r35191, %r35149, %r35118;
	xor.b32  	%r35192, %r35139, %r35191;
	shf.l.wrap.b32 	%r35193, %r35192, %r35192, 16;
	add.s32 	%r35194, %r35128, %r35193;
	xor.b32  	%r35195, %r35118, %r35194;
	shf.l.wrap.b32 	%r35196, %r35195, %r35195, 12;
	add.s32 	%r35197, %r35191, %r35196;
	xor.b32  	%r35198, %r35193, %r35197;
	shf.l.wrap.b32 	%r35199, %r35198, %r35198, 8;
	add.s32 	%r35200, %r35194, %r35199;
	xor.b32  	%r35201, %r35196, %r35200;
	shf.l.wrap.b32 	%r35202, %r35201, %r35201, 7;
	add.s32 	%r35203, %r35161, %r35202;
	xor.b32  	%r35204, %r35175, %r35203;
	shf.l.wrap.b32 	%r35205, %r35204, %r35204, 16;
	add.s32 	%r35206, %r35188, %r35205;
	xor.b32  	%r35207, %r35202, %r35206;
	shf.l.wrap.b32 	%r35208, %r35207, %r35207, 12;
	add.s32 	%r35209, %r35203, %r35208;
	xor.b32  	%r35210, %r35205, %r35209;
	shf.l.wrap.b32 	%r35211, %r35210, %r35210, 8;
	add.s32 	%r35212, %r35206, %r35211;
	xor.b32  	%r35213, %r35208, %r35212;
	shf.l.wrap.b32 	%r35214, %r35213, %r35213, 7;
	add.s32 	%r35215, %r35173, %r35166;
	xor.b32  	%r35216, %r35187, %r35215;
	shf.l.wrap.b32 	%r35217, %r35216, %r35216, 16;
	add.s32 	%r35218, %r35200, %r35217;
	xor.b32  	%r35219, %r35166, %r35218;
	shf.l.wrap.b32 	%r35220, %r35219, %r35219, 12;
	add.s32 	%r35221, %r35215, %r35220;
	xor.b32  	%r35222, %r35217, %r35221;
	shf.l.wrap.b32 	%r35223, %r35222, %r35222, 8;
	add.s32 	%r35224, %r35218, %r35223;
	xor.b32  	%r35225, %r35220, %r35224;
	shf.l.wrap.b32 	%r35226, %r35225, %r35225, 7;
	add.s32 	%r35227, %r35185, %r35178;
	xor.b32  	%r35228, %r35199, %r35227;
	shf.l.wrap.b32 	%r35229, %r35228, %r35228, 16;
	add.s32 	%r35230, %r35164, %r35229;
	xor.b32  	%r35231, %r35178, %r35230;
	shf.l.wrap.b32 	%r35232, %r35231, %r35231, 12;
	add.s32 	%r35233, %r35227, %r35232;
	xor.b32  	%r35234, %r35229, %r35233;
	shf.l.wrap.b32 	%r35235, %r35234, %r35234, 8;
	add.s32 	%r35236, %r35230, %r35235;
	xor.b32  	%r35237, %r35232, %r35236;
	shf.l.wrap.b32 	%r35238, %r35237, %r35237, 7;
	add.s32 	%r35239, %r35197, %r35190;
	xor.b32  	%r35240, %r35163, %r35239;
	shf.l.wrap.b32 	%r35241, %r35240, %r35240, 16;
	add.s32 	%r35242, %r35176, %r35241;
	xor.b32  	%r35243, %r35190, %r35242;
	shf.l.wrap.b32 	%r35244, %r35243, %r35243, 12;
	add.s32 	%r35245, %r35239, %r35244;
	xor.b32  	%r35246, %r35241, %r35245;
	shf.l.wrap.b32 	%r35247, %r35246, %r35246, 8;
	add.s32 	%r35248, %r35242, %r35247;
	xor.b32  	%r35249, %r35244, %r35248;
	shf.l.wrap.b32 	%r35250, %r35249, %r35249, 7;
	add.s32 	%r35251, %r35209, %r35226;
	xor.b32  	%r35252, %r35247, %r35251;
	shf.l.wrap.b32 	%r35253, %r35252, %r35252, 16;
	add.s32 	%r35254, %r35236, %r35253;
	xor.b32  	%r35255, %r35226, %r35254;
	shf.l.wrap.b32 	%r35256, %r35255, %r35255, 12;
	add.s32 	%r35257, %r35251, %r35256;
	xor.b32  	%r35258, %r35253, %r35257;
	shf.l.wrap.b32 	%r35259, %r35258, %r35258, 8;
	add.s32 	%r35260, %r35254, %r35259;
	xor.b32  	%r35261, %r35256, %r35260;
	shf.l.wrap.b32 	%r35262, %r35261, %r35261, 7;
	add.s32 	%r35263, %r35221, %r35238;
	xor.b32  	%r35264, %r35211, %r35263;
	shf.l.wrap.b32 	%r35265, %r35264, %r35264, 16;
	add.s32 	%r35266, %r35248, %r35265;
	xor.b32  	%r35267, %r35238, %r35266;
	shf.l.wrap.b32 	%r35268, %r35267, %r35267, 12;
	add.s32 	%r35269, %r35263, %r35268;
	xor.b32  	%r35270, %r35265, %r35269;
	shf.l.wrap.b32 	%r35271, %r35270, %r35270, 8;
	add.s32 	%r35272, %r35266, %r35271;
	xor.b32  	%r35273, %r35268, %r35272;
	shf.l.wrap.b32 	%r35274, %r35273, %r35273, 7;
	add.s32 	%r35275, %r35233, %r35250;
	xor.b32  	%r35276, %r35223, %r35275;
	shf.l.wrap.b32 	%r35277, %r35276, %r35276, 16;
	add.s32 	%r35278, %r35212, %r35277;
	xor.b32  	%r35279, %r35250, %r35278;
	shf.l.wrap.b32 	%r35280, %r35279, %r35279, 12;
	add.s32 	%r35281, %r35275, %r35280;
	xor.b32  	%r35282, %r35277, %r35281;
	shf.l.wrap.b32 	%r35283, %r35282, %r35282, 8;
	add.s32 	%r35284, %r35278, %r35283;
	xor.b32  	%r35285, %r35280, %r35284;
	shf.l.wrap.b32 	%r35286, %r35285, %r35285, 7;
	add.s32 	%r35287, %r35245, %r35214;
	xor.b32  	%r35288, %r35235, %r35287;
	shf.l.wrap.b32 	%r35289, %r35288, %r35288, 16;
	add.s32 	%r35290, %r35224, %r35289;
	xor.b32  	%r35291, %r35214, %r35290;
	shf.l.wrap.b32 	%r35292, %r35291, %r35291, 12;
	add.s32 	%r35293, %r35287, %r35292;
	xor.b32  	%r35294, %r35289, %r35293;
	shf.l.wrap.b32 	%r35295, %r35294, %r35294, 8;
	add.s32 	%r35296, %r35290, %r35295;
	xor.b32  	%r35297, %r35292, %r35296;
	shf.l.wrap.b32 	%r35298, %r35297, %r35297, 7;
	add.s32 	%r35299, %r35257, %r35298;
	xor.b32  	%r35300, %r35271, %r35299;
	shf.l.wrap.b32 	%r35301, %r35300, %r35300, 16;
	add.s32 	%r35302, %r35284, %r35301;
	xor.b32  	%r35303, %r35298, %r35302;
	shf.l.wrap.b32 	%r35304, %r35303, %r35303, 12;
	add.s32 	%r35305, %r35299, %r35304;
	xor.b32  	%r35306, %r35301, %r35305;
	shf.l.wrap.b32 	%r35307, %r35306, %r35306, 8;
	add.s32 	%r35308, %r35302, %r35307;
	xor.b32  	%r35309, %r35304, %r35308;
	shf.l.wrap.b32 	%r35310, %r35309, %r35309, 7;
	add.s32 	%r35311, %r35269, %r35262;
	xor.b32  	%r35312, %r35283, %r35311;
	shf.l.wrap.b32 	%r35313, %r35312, %r35312, 16;
	add.s32 	%r35314, %r35296, %r35313;
	xor.b32  	%r35315, %r35262, %r35314;
	shf.l.wrap.b32 	%r35316, %r35315, %r35315, 12;
	add.s32 	%r35317, %r35311, %r35316;
	xor.b32  	%r35318, %r35313, %r35317;
	shf.l.wrap.b32 	%r35319, %r35318, %r35318, 8;
	add.s32 	%r35320, %r35314, %r35319;
	xor.b32  	%r35321, %r35316, %r35320;
	shf.l.wrap.b32 	%r35322, %r35321, %r35321, 7;
	add.s32 	%r35323, %r35281, %r35274;
	xor.b32  	%r35324, %r35295, %r35323;
	shf.l.wrap.b32 	%r35325, %r35324, %r35324, 16;
	add.s32 	%r35326, %r35260, %r35325;
	xor.b32  	%r35327, %r35274, %r35326;
	shf.l.wrap.b32 	%r35328, %r35327, %r35327, 12;
	add.s32 	%r35329, %r35323, %r35328;
	xor.b32  	%r35330, %r35325, %r35329;
	shf.l.wrap.b32 	%r35331, %r35330, %r35330, 8;
	add.s32 	%r35332, %r35326, %r35331;
	xor.b32  	%r35333, %r35328, %r35332;
	shf.l.wrap.b32 	%r35334, %r35333, %r35333, 7;
	add.s32 	%r35335, %r35293, %r35286;
	xor.b32  	%r35336, %r35259, %r35335;
	shf.l.wrap.b32 	%r35337, %r35336, %r35336, 16;
	add.s32 	%r35338, %r35272, %r35337;
	xor.b32  	%r35339, %r35286, %r35338;
	shf.l.wrap.b32 	%r35340, %r35339, %r35339, 12;
	add.s32 	%r35341, %r35335, %r35340;
	xor.b32  	%r35342, %r35337, %r35341;
	shf.l.wrap.b32 	%r35343, %r35342, %r35342, 8;
	add.s32 	%r35344, %r35338, %r35343;
	xor.b32  	%r35345, %r35340, %r35344;
	shf.l.wrap.b32 	%r35346, %r35345, %r35345, 7;
	add.s32 	%r35347, %r35305, %r35322;
	xor.b32  	%r35348, %r35343, %r35347;
	shf.l.wrap.b32 	%r35349, %r35348, %r35348, 16;
	add.s32 	%r35350, %r35332, %r35349;
	xor.b32  	%r35351, %r35322, %r35350;
	shf.l.wrap.b32 	%r35352, %r35351, %r35351, 12;
	add.s32 	%r35353, %r35347, %r35352;
	xor.b32  	%r35354, %r35349, %r35353;
	shf.l.wrap.b32 	%r35355, %r35354, %r35354, 8;
	add.s32 	%r35356, %r35350, %r35355;
	xor.b32  	%r35357, %r35352, %r35356;
	shf.l.wrap.b32 	%r35358, %r35357, %r35357, 7;
	add.s32 	%r35359, %r35317, %r35334;
	xor.b32  	%r35360, %r35307, %r35359;
	shf.l.wrap.b32 	%r35361, %r35360, %r35360, 16;
	add.s32 	%r35362, %r35344, %r35361;
	xor.b32  	%r35363, %r35334, %r35362;
	shf.l.wrap.b32 	%r35364, %r35363, %r35363, 12;
	add.s32 	%r35365, %r35359, %r35364;
	xor.b32  	%r35366, %r35361, %r35365;
	shf.l.wrap.b32 	%r35367, %r35366, %r35366, 8;
	add.s32 	%r35368, %r35362, %r35367;
	xor.b32  	%r35369, %r35364, %r35368;
	shf.l.wrap.b32 	%r35370, %r35369, %r35369, 7;
	add.s32 	%r35371, %r35329, %r35346;
	xor.b32  	%r35372, %r35319, %r35371;
	shf.l.wrap.b32 	%r35373, %r35372, %r35372, 16;
	add.s32 	%r35374, %r35308, %r35373;
	xor.b32  	%r35375, %r35346, %r35374;
	shf.l.wrap.b32 	%r35376, %r35375, %r35375, 12;
	add.s32 	%r35377, %r35371, %r35376;
	xor.b32  	%r35378, %r35373, %r35377;
	shf.l.wrap.b32 	%r35379, %r35378, %r35378, 8;
	add.s32 	%r35380, %r35374, %r35379;
	xor.b32  	%r35381, %r35376, %r35380;
	shf.l.wrap.b32 	%r35382, %r35381, %r35381, 7;
	add.s32 	%r35383, %r35341, %r35310;
	xor.b32  	%r35384, %r35331, %r35383;
	shf.l.wrap.b32 	%r35385, %r35384, %r35384, 16;
	add.s32 	%r35386, %r35320, %r35385;
	xor.b32  	%r35387, %r35310, %r35386;
	shf.l.wrap.b32 	%r35388, %r35387, %r35387, 12;
	add.s32 	%r35389, %r35383, %r35388;
	xor.b32  	%r35390, %r35385, %r35389;
	shf.l.wrap.b32 	%r35391, %r35390, %r35390, 8;
	add.s32 	%r35392, %r35386, %r35391;
	xor.b32  	%r35393, %r35388, %r35392;
	shf.l.wrap.b32 	%r35394, %r35393, %r35393, 7;
	add.s32 	%r55118, %r35011, %r35353;
	add.s32 	%r55119, %r55126, %r35394;
	add.s32 	%r55117, %r35023, %r35365;
	add.s32 	%r55120, %r55125, %r35358;
	add.s32 	%r55116, %r35035, %r35377;
	add.s32 	%r55121, %r55124, %r35370;
	add.s32 	%r55115, %r35047, %r35389;
	add.s32 	%r55122, %r55123, %r35382;
	xor.b32  	%r35395, %r35012, 1;
	shf.l.wrap.b32 	%r35396, %r35012, %r35395, 16;
	add.s32 	%r35397, %r55126, %r35396;
	xor.b32  	%r35398, %r55126, %r35397;
	shf.l.wrap.b32 	%r35399, %r35398, %r35398, 12;
	add.s32 	%r35400, %r35012, %r35399;
	xor.b32  	%r35401, %r35396, %r35400;
	shf.l.wrap.b32 	%r35402, %r35401, %r35401, 8;
	add.s32 	%r35403, %r35397, %r35402;
	xor.b32  	%r35404, %r35399, %r35403;
	shf.l.wrap.b32 	%r35405, %r35404, %r35404, 7;
	add.s32 	%r35406, %r35400, %r35034;
	xor.b32  	%r35407, %r35055, %r35406;
	shf.l.wrap.b32 	%r35408, %r35407, %r35407, 16;
	add.s32 	%r35409, %r35044, %r35408;
	xor.b32  	%r35410, %r35034, %r35409;
	shf.l.wrap.b32 	%r35411, %r35410, %r35410, 12;
	add.s32 	%r35412, %r35406, %r35411;
	xor.b32  	%r35413, %r35408, %r35412;
	shf.l.wrap.b32 	%r35414, %r35413, %r35413, 8;
	add.s32 	%r35415, %r35409, %r35414;
	xor.b32  	%r35416, %r35411, %r35415;
	shf.l.wrap.b32 	%r35417, %r35416, %r35416, 7;
	xor.b32  	%r35418, %r35402, %r35071;
	shf.l.wrap.b32 	%r35419, %r35418, %r35418, 16;
	add.s32 	%r35420, %r35056, %r35419;
	xor.b32  	%r35421, %r35046, %r35420;
	shf.l.wrap.b32 	%r35422, %r35421, %r35421, 12;
	add.s32 	%r35423, %r35071, %r35422;
	xor.b32  	%r35424, %r35419, %r35423;
	shf.l.wrap.b32 	%r35425, %r35424, %r35424, 8;
	add.s32 	%r35426, %r35420, %r35425;
	xor.b32  	%r35427, %r35422, %r35426;
	shf.l.wrap.b32 	%r35428, %r35427, %r35427, 7;
	add.s32 	%r35429, %r35403, %r35085;
	xor.b32  	%r35430, %r35058, %r35429;
	shf.l.wrap.b32 	%r35431, %r35430, %r35430, 12;
	add.s32 	%r35432, %r35083, %r35431;
	xor.b32  	%r35433, %r35085, %r35432;
	shf.l.wrap.b32 	%r35434, %r35433, %r35433, 8;
	add.s32 	%r35435, %r35429, %r35434;
	xor.b32  	%r35436, %r35431, %r35435;
	shf.l.wrap.b32 	%r35437, %r35436, %r35436, 7;
	add.s32 	%r35438, %r35053, %r35405;
	xor.b32  	%r35439, %r35043, %r35438;
	shf.l.wrap.b32 	%r35440, %r35439, %r35439, 16;
	add.s32 	%r35441, %r35032, %r35440;
	xor.b32  	%r35442, %r35405, %r35441;
	shf.l.wrap.b32 	%r35443, %r35442, %r35442, 12;
	add.s32 	%r35444, %r35438, %r35443;
	xor.b32  	%r35445, %r35440, %r35444;
	shf.l.wrap.b32 	%r35446, %r35445, %r35445, 8;
	add.s32 	%r35447, %r35441, %r35446;
	xor.b32  	%r35448, %r35443, %r35447;
	shf.l.wrap.b32 	%r35449, %r35448, %r35448, 7;
	add.s32 	%r35450, %r35412, %r35449;
	xor.b32  	%r35451, %r35425, %r35450;
	shf.l.wrap.b32 	%r35452, %r35451, %r35451, 16;
	add.s32 	%r35453, %r35435, %r35452;
	xor.b32  	%r35454, %r35449, %r35453;
	shf.l.wrap.b32 	%r35455, %r35454, %r35454, 12;
	add.s32 	%r35456, %r35450, %r35455;
	xor.b32  	%r35457, %r35452, %r35456;
	shf.l.wrap.b32 	%r35458, %r35457, %r35457, 8;
	add.s32 	%r35459, %r35453, %r35458;
	xor.b32  	%r35460, %r35455, %r35459;
	shf.l.wrap.b32 	%r35461, %r35460, %r35460, 7;
	add.s32 	%r35462, %r35423, %r35417;
	xor.b32  	%r35463, %r35434, %r35462;
	shf.l.wrap.b32 	%r35464, %r35463, %r35463, 16;
	add.s32 	%r35465, %r35447, %r35464;
	xor.b32  	%r35466, %r35417, %r35465;
	shf.l.wrap.b32 	%r35467, %r35466, %r35466, 12;
	add.s32 	%r35468, %r35462, %r35467;
	xor.b32  	%r35469, %r35464, %r35468;
	shf.l.wrap.b32 	%r35470, %r35469, %r35469, 8;
	add.s32 	%r35471, %r35465, %r35470;
	xor.b32  	%r35472, %r35467, %r35471;
	shf.l.wrap.b32 	%r35473, %r35472, %r35472, 7;
	add.s32 	%r35474, %r35432, %r35428;
	xor.b32  	%r35475, %r35446, %r35474;
	shf.l.wrap.b32 	%r35476, %r35475, %r35475, 16;
	add.s32 	%r35477, %r35415, %r35476;
	xor.b32  	%r35478, %r35428, %r35477;
	shf.l.wrap.b32 	%r35479, %r35478, %r35478, 12;
	add.s32 	%r35480, %r35474, %r35479;
	xor.b32  	%r35481, %r35476, %r35480;
	shf.l.wrap.b32 	%r35482, %r35481, %r35481, 8;
	add.s32 	%r35483, %r35477, %r35482;
	xor.b32  	%r35484, %r35479, %r35483;
	shf.l.wrap.b32 	%r35485, %r35484, %r35484, 7;
	add.s32 	%r35486, %r35444, %r35437;
	xor.b32  	%r35487, %r35414, %r35486;
	shf.l.wrap.b32 	%r35488, %r35487, %r35487, 16;
	add.s32 	%r35489, %r35426, %r35488;
	xor.b32  	%r35490, %r35437, %r35489;
	shf.l.wrap.b32 	%r35491, %r35490, %r35490, 12;
	add.s32 	%r35492, %r35486, %r35491;
	xor.b32  	%r35493, %r35488, %r35492;
	shf.l.wrap.b32 	%r35494, %r35493, %r35493, 8;
	add.s32 	%r35495, %r35489, %r35494;
	xor.b32  	%r35496, %r35491, %r35495;
	shf.l.wrap.b32 	%r35497, %r35496, %r35496, 7;
	add.s32 	%r35498, %r35456, %r35473;
	xor.b32  	%r35499, %r35494, %r35498;
	shf.l.wrap.b32 	%r35500, %r35499, %r35499, 16;
	add.s32 	%r35501, %r35483, %r35500;
	xor.b32  	%r35502, %r35473, %r35501;
	shf.l.wrap.b32 	%r35503, %r35502, %r35502, 12;
	add.s32 	%r35504, %r35498, %r35503;
	xor.b32  	%r35505, %r35500, %r35504;
	shf.l.wrap.b32 	%r35506, %r35505, %r35505, 8;
	add.s32 	%r35507, %r35501, %r35506;
	xor.b32  	%r35508, %r35503, %r35507;
	shf.l.wrap.b32 	%r35509, %r35508, %r35508, 7;
	add.s32 	%r35510, %r35468, %r35485;
	xor.b32  	%r35511, %r35458, %r35510;
	shf.l.wrap.b32 	%r35512, %r35511, %r35511, 16;
	add.s32 	%r35513, %r35495, %r35512;
	xor.b32  	%r35514, %r35485, %r35513;
	shf.l.wrap.b32 	%r35515, %r35514, %r35514, 12;
	add.s32 	%r35516, %r35510, %r35515;
	xor.b32  	%r35517, %r35512, %r35516;
	shf.l.wrap.b32 	%r35518, %r35517, %r35517, 8;
	add.s32 	%r35519, %r35513, %r35518;
	xor.b32  	%r35520, %r35515, %r35519;
	shf.l.wrap.b32 	%r35521, %r35520, %r35520, 7;
	add.s32 	%r35522, %r35480, %r35497;
	xor.b32  	%r35523, %r35470, %r35522;
	shf.l.wrap.b32 	%r35524, %r35523, %r35523, 16;
	add.s32 	%r35525, %r35459, %r35524;
	xor.b32  	%r35526, %r35497, %r35525;
	shf.l.wrap.b32 	%r35527, %r35526, %r35526, 12;
	add.s32 	%r35528, %r35522, %r35527;
	xor.b32  	%r35529, %r35524, %r35528;
	shf.l.wrap.b32 	%r35530, %r35529, %r35529, 8;
	add.s32 	%r35531, %r35525, %r35530;
	xor.b32  	%r35532, %r35527, %r35531;
	shf.l.wrap.b32 	%r35533, %r35532, %r35532, 7;
	add.s32 	%r35534, %r35492, %r35461;
	xor.b32  	%r35535, %r35482, %r35534;
	shf.l.wrap.b32 	%r35536, %r35535, %r35535, 16;
	add.s32 	%r35537, %r35471, %r35536;
	xor.b32  	%r35538, %r35461, %r35537;
	shf.l.wrap.b32 	%r35539, %r35538, %r35538, 12;
	add.s32 	%r35540, %r35534, %r35539;
	xor.b32  	%r35541, %r35536, %r35540;
	shf.l.wrap.b32 	%r35542, %r35541, %r35541, 8;
	add.s32 	%r35543, %r35537, %r35542;
	xor.b32  	%r35544, %r35539, %r35543;
	shf.l.wrap.b32 	%r35545, %r35544, %r35544, 7;
	add.s32 	%r35546, %r35504, %r35545;
	xor.b32  	%r35547, %r35518, %r35546;
	shf.l.wrap.b32 	%r35548, %r35547, %r35547, 16;
	add.s32 	%r35549, %r35531, %r35548;
	xor.b32  	%r35550, %r35545, %r35549;
	shf.l.wrap.b32 	%r35551, %r35550, %r35550, 12;
	add.s32 	%r35552, %r35546, %r35551;
	xor.b32  	%r35553, %r35548, %r35552;
	shf.l.wrap.b32 	%r35554, %r35553, %r35553, 8;
	add.s32 	%r35555, %r35549, %r35554;
	xor.b32  	%r35556, %r35551, %r35555;
	shf.l.wrap.b32 	%r35557, %r35556, %r35556, 7;
	add.s32 	%r35558, %r35516, %r35509;
	xor.b32  	%r35559, %r35530, %r35558;
	shf.l.wrap.b32 	%r35560, %r35559, %r35559, 16;
	add.s32 	%r35561, %r35543, %r35560;
	xor.b32  	%r35562, %r35509, %r35561;
	shf.l.wrap.b32 	%r35563, %r35562, %r35562, 12;
	add.s32 	%r35564, %r35558, %r35563;
	xor.b32  	%r35565, %r35560, %r35564;
	shf.l.wrap.b32 	%r35566, %r35565, %r35565, 8;
	add.s32 	%r35567, %r35561, %r35566;
	xor.b32  	%r35568, %r35563, %r35567;
	shf.l.wrap.b32 	%r35569, %r35568, %r35568, 7;
	add.s32 	%r35570, %r35528, %r35521;
	xor.b32  	%r35571, %r35542, %r35570;
	shf.l.wrap.b32 	%r35572, %r35571, %r35571, 16;
	add.s32 	%r35573, %r35507, %r35572;
	xor.b32  	%r35574, %r35521, %r35573;
	shf.l.wrap.b32 	%r35575, %r35574, %r35574, 12;
	add.s32 	%r35576, %r35570, %r35575;
	xor.b32  	%r35577, %r35572, %r35576;
	shf.l.wrap.b32 	%r35578, %r35577, %r35577, 8;
	add.s32 	%r35579, %r35573, %r35578;
	xor.b32  	%r35580, %r35575, %r35579;
	shf.l.wrap.b32 	%r35581, %r35580, %r35580, 7;
	add.s32 	%r35582, %r35540, %r35533;
	xor.b32  	%r35583, %r35506, %r35582;
	shf.l.wrap.b32 	%r35584, %r35583, %r35583, 16;
	add.s32 	%r35585, %r35519, %r35584;
	xor.b32  	%r35586, %r35533, %r35585;
	shf.l.wrap.b32 	%r35587, %r35586, %r35586, 12;
	add.s32 	%r35588, %r35582, %r35587;
	xor.b32  	%r35589, %r35584, %r35588;
	shf.l.wrap.b32 	%r35590, %r35589, %r35589, 8;
	add.s32 	%r35591, %r35585, %r35590;
	xor.b32  	%r35592, %r35587, %r35591;
	shf.l.wrap.b32 	%r35593, %r35592, %r35592, 7;
	add.s32 	%r35594, %r35552, %r35569;
	xor.b32  	%r35595, %r35590, %r35594;
	shf.l.wrap.b32 	%r35596, %r35595, %r35595, 16;
	add.s32 	%r35597, %r35579, %r35596;
	xor.b32  	%r35598, %r35569, %r35597;
	shf.l.wrap.b32 	%r35599, %r35598, %r35598, 12;
	add.s32 	%r35600, %r35594, %r35599;
	xor.b32  	%r35601, %r35596, %r35600;
	shf.l.wrap.b32 	%r35602, %r35601, %r35601, 8;
	add.s32 	%r35603, %r35597, %r35602;
	xor.b32  	%r35604, %r35599, %r35603;
	shf.l.wrap.b32 	%r35605, %r35604, %r35604, 7;
	add.s32 	%r35606, %r35564, %r35581;
	xor.b32  	%r35607, %r35554, %r35606;
	shf.l.wrap.b32 	%r35608, %r35607, %r35607, 16;
	add.s32 	%r35609, %r35591, %r35608;
	xor.b32  	%r35610, %r35581, %r35609;
	shf.l.wrap.b32 	%r35611, %r35610, %r35610, 12;
	add.s32 	%r35612, %r35606, %r35611;
	xor.b32  	%r35613, %r35608, %r35612;
	shf.l.wrap.b32 	%r35614, %r35613, %r35613, 8;
	add.s32 	%r35615, %r35609, %r35614;
	xor.b32  	%r35616, %r35611, %r35615;
	shf.l.wrap.b32 	%r35617, %r35616, %r35616, 7;
	add.s32 	%r35618, %r35576, %r35593;
	xor.b32  	%r35619, %r35566, %r35618;
	shf.l.wrap.b32 	%r35620, %r35619, %r35619, 16;
	add.s32 	%r35621, %r35555, %r35620;
	xor.b32  	%r35622, %r35593, %r35621;
	shf.l.wrap.b32 	%r35623, %r35622, %r35622, 12;
	add.s32 	%r35624, %r35618, %r35623;
	xor.b32  	%r35625, %r35620, %r35624;
	shf.l.wrap.b32 	%r35626, %r35625, %r35625, 8;
	add.s32 	%r35627, %r35621, %r35626;
	xor.b32  	%r35628, %r35623, %r35627;
	shf.l.wrap.b32 	%r35629, %r35628, %r35628, 7;
	add.s32 	%r35630, %r35588, %r35557;
	xor.b32  	%r35631, %r35578, %r35630;
	shf.l.wrap.b32 	%r35632, %r35631, %r35631, 16;
	add.s32 	%r35633, %r35567, %r35632;
	xor.b32  	%r35634, %r35557, %r35633;
	shf.l.wrap.b32 	%r35635, %r35634, %r35634, 12;
	add.s32 	%r35636, %r35630, %r35635;
	xor.b32  	%r35637, %r35632, %r35636;
	shf.l.wrap.b32 	%r35638, %r35637, %r35637, 8;
	add.s32 	%r35639, %r35633, %r35638;
	xor.b32  	%r35640, %r35635, %r35639;
	shf.l.wrap.b32 	%r35641, %r35640, %r35640, 7;
	add.s32 	%r35642, %r35600, %r35641;
	xor.b32  	%r35643, %r35614, %r35642;
	shf.l.wrap.b32 	%r35644, %r35643, %r35643, 16;
	add.s32 	%r35645, %r35627, %r35644;
	xor.b32  	%r35646, %r35641, %r35645;
	shf.l.wrap.b32 	%r35647, %r35646, %r35646, 12;
	add.s32 	%r35648, %r35642, %r35647;
	xor.b32  	%r35649, %r35644, %r35648;
	shf.l.wrap.b32 	%r35650, %r35649, %r35649, 8;
	add.s32 	%r35651, %r35612, %r35605;
	xor.b32  	%r35652, %r35626, %r35651;
	shf.l.wrap.b32 	%r35653, %r35652, %r35652, 16;
	add.s32 	%r35654, %r35639, %r35653;
	xor.b32  	%r35655, %r35605, %r35654;
	shf.l.wrap.b32 	%r35656, %r35655, %r35655, 12;
	add.s32 	%r35657, %r35651, %r35656;
	xor.b32  	%r35658, %r35653, %r35657;
	shf.l.wrap.b32 	%r35659, %r35658, %r35658, 8;
	add.s32 	%r35660, %r35654, %r35659;
	xor.b32  	%r35661, %r35656, %r35660;
	shf.l.wrap.b32 	%r35662, %r35661, %r35661, 7;
	add.s32 	%r35663, %r35624, %r35617;
	xor.b32  	%r35664, %r35638, %r35663;
	shf.l.wrap.b32 	%r35665, %r35664, %r35664, 16;
	add.s32 	%r35666, %r35603, %r35665;
	xor.b32  	%r35667, %r35617, %r35666;
	shf.l.wrap.b32 	%r35668, %r35667, %r35667, 12;
	add.s32 	%r35669, %r35663, %r35668;
	xor.b32  	%r35670, %r35665, %r35669;
	shf.l.wrap.b32 	%r35671, %r35670, %r35670, 8;
	add.s32 	%r35672, %r35666, %r35671;
	xor.b32  	%r35673, %r35668, %r35672;
	shf.l.wrap.b32 	%r35674, %r35673, %r35673, 7;
	add.s32 	%r35675, %r35636, %r35629;
	xor.b32  	%r35676, %r35602, %r35675;
	shf.l.wrap.b32 	%r35677, %r35676, %r35676, 16;
	add.s32 	%r35678, %r35615, %r35677;
	xor.b32  	%r35679, %r35629, %r35678;
	shf.l.wrap.b32 	%r35680, %r35679, %r35679, 12;
	add.s32 	%r35681, %r35675, %r35680;
	xor.b32  	%r35682, %r35677, %r35681;
	shf.l.wrap.b32 	%r35683, %r35682, %r35682, 8;
	add.s32 	%r35684, %r35678, %r35683;
	add.s32 	%r35685, %r35648, %r35662;
	xor.b32  	%r35686, %r35683, %r35685;
	shf.l.wrap.b32 	%r35687, %r35686, %r35686, 16;
	add.s32 	%r35688, %r35672, %r35687;
	xor.b32  	%r35689, %r35662, %r35688;
	shr.u32 	%r35690, %r35689, 20;
	add.s32 	%r35691, %r35685, %r35690;
	add.s32 	%r35692, %r35657, %r35674;
	xor.b32  	%r35693, %r35650, %r35692;
	shf.l.wrap.b32 	%r35694, %r35693, %r35693, 16;
	add.s32 	%r35695, %r35684, %r35694;
	xor.b32  	%r35696, %r35674, %r35695;
	shr.u32 	%r35697, %r35696, 20;
	add.s32 	%r35698, %r35692, %r35697;
	add.s32 	%r35699, %r35011, %r35691;
	add.s32 	%r35700, %r35023, %r35698;
	cvt.u32.u16 	%r35701, %rs240;
	add.s32 	%r35702, %r35701, %r55114;
	add.s32 	%r35703, %r35702, -11;
	not.b32 	%r35704, %r35703;
	add.s32 	%r35705, %r35704, %r3386;
	mov.u32 	%r35706, %ctaid.x;
	shl.b32 	%r35707, %r35706, 11;
	mov.u32 	%r35708, %tid.x;
	and.b32  	%r35709, %r35708, 31;
	or.b32  	%r35710, %r35707, %r35709;
	shl.b32 	%r35711, %r35708, 3;
	and.b32  	%r35712, %r35711, 7936;
	add.s32 	%r35713, %r54317, %r35712;
	add.s32 	%r35714, %r35710, %r35713;
	shr.u32 	%r35715, %r35714, %r35705;
	and.b32  	%r35716, %r35715, 1;
	setp.eq.b32 	%p377, %r35716, 1;
	selp.b32 	%r35717, %r35700, %r35699, %p377;
	cvt.u16.u32 	%rs617, %r35717;
	and.b16  	%rs840, %rs617, 1;
	and.b16  	%rs618, %rs838, 255;
	setp.ne.s16 	%p378, %rs618, 1;
	@%p378 bra 	$L__BB4_481;
	ld.param.u64 	%rd924, [fused_batch_pir_kernel_optimized_16_param_1];
	cvt.u32.u16 	%r35718, %rs240;
	add.s32 	%r35719, %r35718, %r55114;
	add.s32 	%r35720, %r35719, -11;
	not.b32 	%r35721, %r35720;
	add.s32 	%r35722, %r35721, %r3386;
	mov.u32 	%r35723, %ctaid.x;
	shl.b32 	%r35724, %r35723, 11;
	mov.u32 	%r35725, %tid.x;
	and.b32  	%r35726, %r35725, 31;
	or.b32  	%r35727, %r35724, %r35726;
	shl.b32 	%r35728, %r35725, 3;
	and.b32  	%r35729, %r35728, 7936;
	add.s32 	%r35730, %r54317, %r35729;
	add.s32 	%r35731, %r35727, %r35730;
	shr.u32 	%r35732, %r35731, %r35722;
	and.b32  	%r35733, %r35732, 1;
	setp.eq.b32 	%p379, %r35733, 1;
	cvt.u64.u32 	%rd491, %r55114;
	cvt.u64.u16 	%rd492, %rs240;
	add.s64 	%rd493, %rd491, %rd492;
	cvta.to.global.u64 	%rd494, %rd924;
	shl.b64 	%rd495, %rd493, 4;
	add.s64 	%rd496, %rd494, %rd495;
	ld.global.u32 	%r35734, [%rd496+15948];
	selp.b32 	%r35735, %r55119, %r55118, %p379;
	xor.b32  	%r35736, %r35735, %r35734;
	selp.b32 	%r35737, %r55120, %r55117, %p379;
	selp.b32 	%r55118, %r55118, %r35736, %p379;
	selp.b32 	%r55119, %r35736, %r55119, %p379;
	ld.global.u32 	%r35738, [%rd496+15952];
	xor.b32  	%r35739, %r35737, %r35738;
	selp.b32 	%r35740, %r55121, %r55116, %p379;
	selp.b32 	%r55117, %r55117, %r35739, %p379;
	selp.b32 	%r55120, %r35739, %r55120, %p379;
	ld.global.u32 	%r35741, [%rd496+15956];
	xor.b32  	%r35742, %r35740, %r35741;
	selp.b32 	%r35743, %r55122, %r55115, %p379;
	selp.b32 	%r55116, %r55116, %r35742, %p379;
	selp.b32 	%r55121, %r35742, %r55121, %p379;
	ld.global.u32 	%r35744, [%rd496+15960];
	xor.b32  	%r35745, %r35743, %r35744;
	selp.b64 	%rd497, 445, 420, %p379;
	selp.b32 	%r55115, %r55115, %r35745, %p379;
	selp.b32 	%r55122, %r35745, %r55122, %p379;
	add.s64 	%rd498, %rd497, %rd493;
	add.s64 	%rd499, %rd498, %rd494;
	ld.global.u8 	%rs619, [%rd499+16093];
	xor.b16  	%rs840, %rs619, %rs840;
$L__BB4_481:
	cvt.u32.u16 	%r35746, %rs240;
	add.s32 	%r35747, %r35746, -11;
	add.s32 	%r35748, %r55114, %r35747;
	not.b32 	%r35749, %r35748;
	add.s32 	%r35750, %r35749, %r3386;
	mov.u32 	%r35751, %ctaid.x;
	shl.b32 	%r35752, %r35751, 11;
	mov.u32 	%r35753, %tid.x;
	and.b32  	%r35754, %r35753, 31;
	or.b32  	%r35755, %r35752, %r35754;
	shl.b32 	%r35756, %r35753, 3;
	and.b32  	%r35757, %r35756, 7936;
	add.s32 	%r35758, %r54317, %r35757;
	add.s32 	%r35759, %r35755, %r35758;
	shr.u32 	%r35760, %r35759, %r35750;
	and.b32  	%r35761, %r35760, 1;
	setp.eq.b32 	%p380, %r35761, 1;
	selp.b32 	%r55126, %r55119, %r55118, %p380;
	selp.b32 	%r55125, %r55120, %r55117, %p380;
	selp.b32 	%r55124, %r55121, %r55116, %p380;
	selp.b32 	%r55123, %r55122, %r55115, %p380;
	add.s32 	%r55114, %r55114, 1;
	sub.s32 	%r35762, %r3386, %r35747;
	setp.ne.s32 	%p381, %r55114, %r35762;
	mov.u16 	%rs838, %rs840;
	@%p381 bra 	$L__BB4_479;
$L__BB4_482:
	and.b16  	%rs620, %rs840, 255;
	setp.ne.s16 	%p382, %rs620, 1;
	@%p382 bra 	$L__BB4_484;
	ld.param.u64 	%rd925, [fused_batch_pir_kernel_optimized_16_param_1];
	cvta.to.global.u64 	%rd500, %rd925;
	ld.global.u32 	%r35763, [%rd500+16576];
	xor.b32  	%r55126, %r55126, %r35763;
$L__BB4_484:
	@%p382 bra 	$L__BB4_486;
	ld.param.u64 	%rd926, [fused_batch_pir_kernel_optimized_16_param_1];
	cvta.to.global.u64 	%rd501, %rd926;
	ld.global.u32 	%r35764, [%rd501+16580];
	xor.b32  	%r55125, %r55125, %r35764;
$L__BB4_486:
	@%p382 bra 	$L__BB4_488;
	ld.param.u64 	%rd927, [fused_batch_pir_kernel_optimized_16_param_1];
	cvta.to.global.u64 	%rd502, %rd927;
	ld.global.u32 	%r35765, [%rd502+16584];
	xor.b32  	%r55124, %r55124, %r35765;
$L__BB4_488:
	@%p382 bra 	$L__BB4_490;
	ld.param.u64 	%rd928, [fused_batch_pir_kernel_optimized_16_param_1];
	cvta.to.global.u64 	%rd503, %rd928;
	ld.global.u32 	%r35766, [%rd503+16588];
	xor.b32  	%r55123, %r55123, %r35766;
$L__BB4_490:
	ld.param.u32 	%r52744, [fused_batch_pir_kernel_optimized_16_param_4];
	mov.u32 	%r35768, %ctaid.x;
	shl.b32 	%r35769, %r35768, 11;
	mov.u32 	%r35770, %tid.x;
	and.b32  	%r35771, %r35770, 31;
	or.b32  	%r35772, %r35769, %r35771;
	shl.b32 	%r35773, %r35770, 3;
	and.b32  	%r35774, %r35773, 7936;
	add.s32 	%r35775, %r54317, %r35774;
	add.s32 	%r35776, %r35772, %r35775;
	setp.ge.s32 	%p386, %r35776, %r52744;
	mov.b32 	%r55147, 0;
	mov.u32 	%r55148, %r55147;
	mov.u32 	%r55149, %r55147;
	mov.u32 	%r55150, %r55147;
	@%p386 bra 	$L__BB4_504;
	ld.param.u64 	%rd929, [fused_batch_pir_kernel_optimized_16_param_1];
	cvta.to.global.u64 	%rd504, %rd929;
	ld.global.u8 	%rs624, [%rd504+16609];
	max.u16 	%rs247, %rs624, 11;
	cvt.u32.u16 	%r35777, %rs247;
	ld.shared.v2.u32 	{%r55150, %r55149}, [s_mem+198056];
	ld.shared.v2.u32 	{%r55148, %r55147}, [s_mem+198064];
	ld.shared.u8 	%rs843, [s_mem+198072];
	cvt.u32.u16 	%r3440, %rs624;
	sub.s32 	%r35778, %r3440, %r35777;
	add.s32 	%r35779, %r35778, 11;
	setp.lt.s32 	%p387, %r35779, 1;
	@%p387 bra 	$L__BB4_496;
	mov.b32 	%r55138, 0;
	mov.u16 	%rs841, %rs843;
$L__BB4_493:
	.pragma "nounroll";
	ld.const.u32 	%r35781, [CHACHA_CONSTANTS];
	add.s32 	%r35782, %r35781, %r55150;
	shf.l.wrap.b32 	%r35783, %r35782, %r35782, 16;
	add.s32 	%r35784, %r55150, %r35783;
	xor.b32  	%r35785, %r55150, %r35784;
	shf.l.wrap.b32 	%r35786, %r35785, %r35785, 12;
	add.s32 	%r35787, %r35782, %r35786;
	xor.b32  	%r35788, %r35783, %r35787;
	shf.l.wrap.b32 	%r35789, %r35788, %r35788, 8;
	add.s32 	%r35790, %r35784, %r35789;
	xor.b32  	%r35791, %r35786, %r35790;
	shf.l.wrap.b32 	%r35792, %r35791, %r35791, 7;
	ld.const.u32 	%r35793, [CHACHA_CONSTANTS+4];
	add.s32 	%r35794, %r35793, %r55149;
	shf.l.wrap.b32 	%r35795, %r35794, %r35794, 16;
	add.s32 	%r35796, %r55149, %r35795;
	xor.b32  	%r35797, %r55149, %r35796;
	shf.l.wrap.b32 	%r35798, %r35797, %r35797, 12;
	add.s32 	%r35799, %r35794, %r35798;
	xor.b32  	%r35800, %r35795, %r35799;
	shf.l.wrap.b32 	%r35801, %r35800, %r35800, 8;
	add.s32 	%r35802, %r35796, %r35801;
	xor.b32  	%r35803, %r35798, %r35802;
	shf.l.wrap.b32 	%r35804, %r35803, %r35803, 7;
	ld.const.u32 	%r35805, [CHACHA_CONSTANTS+8];
	add.s32 	%r35806, %r35805, %r55148;
	shf.l.wrap.b32 	%r35807, %r35806, %r35806, 16;
	add.s32 	%r35808, %r55148, %r35807;
	xor.b32  	%r35809, %r55148, %r35808;
	shf.l.wrap.b32 	%r35810, %r35809, %r35809, 12;
	add.s32 	%r35811, %r35806, %r35810;
	xor.b32  	%r35812, %r35807, %r35811;
	shf.l.wrap.b32 	%r35813, %r35812, %r35812, 8;
	add.s32 	%r35814, %r35808, %r35813;
	xor.b32  	%r35815, %r35810, %r35814;
	shf.l.wrap.b32 	%r35816, %r35815, %r35815, 7;
	ld.const.u32 	%r35817, [CHACHA_CONSTANTS+12];
	add.s32 	%r35818, %r35817, %r55147;
	shf.l.wrap.b32 	%r35819, %r35818, %r35818, 16;
	add.s32 	%r35820, %r55147, %r35819;
	xor.b32  	%r35821, %r55147, %r35820;
	shf.l.wrap.b32 	%r35822, %r35821, %r35821, 12;
	add.s32 	%r35823, %r35818, %r35822;
	xor.b32  	%r35824, %r35819, %r35823;
	shf.l.wrap.b32 	%r35825, %r35824, %r35824, 8;
	add.s32 	%r35826, %r35820, %r35825;
	xor.b32  	%r35827, %r35822, %r35826;
	shf.l.wrap.b32 	%r35828, %r35827, %r35827, 7;
	add.s32 	%r35829, %r35787, %r35804;
	xor.b32  	%r35830, %r35825, %r35829;
	shf.l.wrap.b32 	%r35831, %r35830, %r35830, 16;
	add.s32 	%r35832, %r35814, %r35831;
	xor.b32  	%r35833, %r35804, %r35832;
	shf.l.wrap.b32 	%r35834, %r35833, %r35833, 12;
	add.s32 	%r35835, %r35829, %r35834;
	xor.b32  	%r35836, %r35831, %r35835;
	shf.l.wrap.b32 	%r35837, %r35836, %r35836, 8;
	add.s32 	%r35838, %r35832, %r35837;
	xor.b32  	%r35839, %r35834, %r35838;
	shf.l.wrap.b32 	%r35840, %r35839, %r35839, 7;
	add.s32 	%r35841, %r35799, %r35816;
	xor.b32  	%r35842, %r35789, %r35841;
	shf.l.wrap.b32 	%r35843, %r35842, %r35842, 16;
	add.s32 	%r35844, %r35826, %r35843;
	xor.b32  	%r35845, %r35816, %r35844;
	shf.l.wrap.b32 	%r35846, %r35845, %r35845, 12;
	add.s32 	%r35847, %r35841, %r35846;
	xor.b32  	%r35848, %r35843, %r35847;
	shf.l.wrap.b32 	%r35849, %r35848, %r35848, 8;
	add.s32 	%r35850, %r35844, %r35849;
	xor.b32  	%r35851, %r35846, %r35850;
	shf.l.wrap.b32 	%r35852, %r35851, %r35851, 7;
	add.s32 	%r35853, %r35811, %r35828;
	xor.b32  	%r35854, %r35801, %r35853;
	shf.l.wrap.b32 	%r35855, %r35854, %r35854, 16;
	add.s32 	%r35856, %r35790, %r35855;
	xor.b32  	%r35857, %r35828, %r35856;
	shf.l.wrap.b32 	%r35858, %r35857, %r35857, 12;
	add.s32 	%r35859, %r35853, %r35858;
	xor.b32  	%r35860, %r35855, %r35859;
	shf.l.wrap.b32 	%r35861, %r35860, %r35860, 8;
	add.s32 	%r35862, %r35856, %r35861;
	xor.b32  	%r35863, %r35858, %r35862;
	shf.l.wrap.b32 	%r35864, %r35863, %r35863, 7;
	add.s32 	%r35865, %r35823, %r35792;
	xor.b32  	%r35866, %r35813, %r35865;
	shf.l.wrap.b32 	%r35867, %r35866, %r35866, 16;
	add.s32 	%r35868, %r35802, %r35867;
	xor.b32  	%r35869, %r35792, %r35868;
	shf.l.wrap.b32 	%r35870, %r35869, %r35869, 12;
	add.s32 	%r35871, %r35865, %r35870;
	xor.b32  	%r35872, %r35867, %r35871;
	shf.l.wrap.b32 	%r35873, %r35872, %r35872, 8;
	add.s32 	%r35874, %r35868, %r35873;
	xor.b32  	%r35875, %r35870, %r35874;
	shf.l.wrap.b32 	%r35876, %r35875, %r35875, 7;
	add.s32 	%r35877, %r35835, %r35876;
	xor.b32  	%r35878, %r35849, %r35877;
	shf.l.wrap.b32 	%r35879, %r35878, %r35878, 16;
	add.s32 	%r35880, %r35862, %r35879;
	xor.b32  	%r35881, %r35876, %r35880;
	shf.l.wrap.b32 	%r35882, %r35881, %r35881, 12;
	add.s32 	%r35883, %r35877, %r35882;
	xor.b32  	%r35884, %r35879, %r35883;
	shf.l.wrap.b32 	%r35885, %r35884, %r35884, 8;
	add.s32 	%r35886, %r35880, %r35885;
	xor.b32  	%r35887, %r35882, %r35886;
	shf.l.wrap.b32 	%r35888, %r35887, %r35887, 7;
	add.s32 	%r35889, %r35847, %r35840;
	xor.b32  	%r35890, %r35861, %r35889;
	shf.l.wrap.b32 	%r35891, %r35890, %r35890, 16;
	add.s32 	%r35892, %r35874, %r35891;
	xor.b32  	%r35893, %r35840, %r35892;
	shf.l.wrap.b32 	%r35894, %r35893, %r35893, 12;
	add.s32 	%r35895, %r35889, %r35894;
	xor.b32  	%r35896, %r35891, %r35895;
	shf.l.wrap.b32 	%r35897, %r35896, %r35896, 8;
	add.s32 	%r35898, %r35892, %r35897;
	xor.b32  	%r35899, %r35894, %r35898;
	shf.l.wrap.b32 	%r35900, %r35899, %r35899, 7;
	add.s32 	%r35901, %r35859, %r35852;
	xor.b32  	%r35902, %r35873, %r35901;
	shf.l.wrap.b32 	%r35903, %r35902, %r35902, 16;
	add.s32 	%r35904, %r35838, %r35903;
	xor.b32  	%r35905, %r35852, %r35904;
	shf.l.wrap.b32 	%r35906, %r35905, %r35905, 12;
	add.s32 	%r35907, %r35901, %r35906;
	xor.b32  	%r35908, %r35903, %r35907;
	shf.l.wrap.b32 	%r35909, %r35908, %r35908, 8;
	add.s32 	%r35910, %r35904, %r35909;
	xor.b32  	%r35911, %r35906, %r35910;
	shf.l.wrap.b32 	%r35912, %r35911, %r35911, 7;
	add.s32 	%r35913, %r35871, %r35864;
	xor.b32  	%r35914, %r35837, %r35913;
	shf.l.wrap.b32 	%r35915, %r35914, %r35914, 16;
	add.s32 	%r35916, %r35850, %r35915;
	xor.b32  	%r35917, %r35864, %r35916;
	shf.l.wrap.b32 	%r35918, %r35917, %r35917, 12;
	add.s32 	%r35919, %r35913, %r35918;
	xor.b32  	%r35920, %r35915, %r35919;
	shf.l.wrap.b32 	%r35921, %r35920, %r35920, 8;
	add.s32 	%r35922, %r35916, %r35921;
	xor.b32  	%r35923, %r35918, %r35922;
	shf.l.wrap.b32 	%r35924, %r35923, %r35923, 7;
	add.s32 	%r35925, %r35883, %r35900;
	xor.b32  	%r35926, %r35921, %r35925;
	shf.l.wrap.b32 	%r35927, %r35926, %r35926, 16;
	add.s32 	%r35928, %r35910, %r35927;
	xor.b32  	%r35929, %r35900, %r35928;
	shf.l.wrap.b32 	%r35930, %r35929, %r35929, 12;
	add.s32 	%r35931, %r35925, %r35930;
	xor.b32  	%r35932, %r35927, %r35931;
	shf.l.wrap.b32 	%r35933, %r35932, %r35932, 8;
	add.s32 	%r35934, %r35928, %r35933;
	xor.b32  	%r35935, %r35930, %r35934;
	shf.l.wrap.b32 	%r35936, %r35935, %r35935, 7;
	add.s32 	%r35937, %r35895, %r35912;
	xor.b32  	%r35938, %r35885, %r35937;
	shf.l.wrap.b32 	%r35939, %r35938, %r35938, 16;
	add.s32 	%r35940, %r35922, %r35939;
	xor.b32  	%r35941, %r35912, %r35940;
	shf.l.wrap.b32 	%r35942, %r35941, %r35941, 12;
	add.s32 	%r35943, %r35937, %r35942;
	xor.b32  	%r35944, %r35939, %r35943;
	shf.l.wrap.b32 	%r35945, %r35944, %r35944, 8;
	add.s32 	%r35946, %r35940, %r35945;
	xor.b32  	%r35947, %r35942, %r35946;
	shf.l.wrap.b32 	%r35948, %r35947, %r35947, 7;
	add.s32 	%r35949, %r35907, %r35924;
	xor.b32  	%r35950, %r35897, %r35949;
	shf.l.wrap.b32 	%r35951, %r35950, %r35950, 16;
	add.s32 	%r35952, %r35886, %r35951;
	xor.b32  	%r35953, %r35924, %r35952;
	shf.l.wrap.b32 	%r35954, %r35953, %r35953, 12;
	add.s32 	%r35955, %r35949, %r35954;
	xor.b32  	%r35956, %r35951, %r35955;
	shf.l.wrap.b32 	%r35957, %r35956, %r35956, 8;
	add.s32 	%r35958, %r35952, %r35957;
	xor.b32  	%r35959, %r35954, %r35958;
	shf.l.wrap.b32 	%r35960, %r35959, %r35959, 7;
	add.s32 	%r35961, %r35919, %r35888;
	xor.b32  	%r35962, %r35909, %r35961;
	shf.l.wrap.b32 	%r35963, %r35962, %r35962, 16;
	add.s32 	%r35964, %r35898, %r35963;
	xor.b32  	%r35965, %r35888, %r35964;
	shf.l.wrap.b32 	%r35966, %r35965, %r35965, 12;
	add.s32 	%r35967, %r35961, %r35966;
	xor.b32  	%r35968, %r35963, %r35967;
	shf.l.wrap.b32 	%r35969, %r35968, %r35968, 8;
	add.s32 	%r35970, %r35964, %r35969;
	xor.b32  	%r35971, %r35966, %r35970;
	shf.l.wrap.b32 	%r35972, %r35971, %r35971, 7;
	add.s32 	%r35973, %r35931, %r35972;
	xor.b32  	%r35974, %r35945, %r35973;
	shf.l.wrap.b32 	%r35975, %r35974, %r35974, 16;
	add.s32 	%r35976, %r35958, %r35975;
	xor.b32  	%r35977, %r35972, %r35976;
	shf.l.wrap.b32 	%r35978, %r35977, %r35977, 12;
	add.s32 	%r35979, %r35973, %r35978;
	xor.b32  	%r35980, %r35975, %r35979;
	shf.l.wrap.b32 	%r35981, %r35980, %r35980, 8;
	add.s32 	%r35982, %r35976, %r35981;
	xor.b32  	%r35983, %r35978, %r35982;
	shf.l.wrap.b32 	%r35984, %r35983, %r35983, 7;
	add.s32 	%r35985, %r35943, %r35936;
	xor.b32  	%r35986, %r35957, %r35985;
	shf.l.wrap.b32 	%r35987, %r35986, %r35986, 16;
	add.s32 	%r35988, %r35970, %r35987;
	xor.b32  	%r35989, %r35936, %r35988;
	shf.l.wrap.b32 	%r35990, %r35989, %r35989, 12;
	add.s32 	%r35991, %r35985, %r35990;
	xor.b32  	%r35992, %r35987, %r35991;
	shf.l.wrap.b32 	%r35993, %r35992, %r35992, 8;
	add.s32 	%r35994, %r35988, %r35993;
	xor.b32  	%r35995, %r35990, %r35994;
	shf.l.wrap.b32 	%r35996, %r35995, %r35995, 7;
	add.s32 	%r35997, %r35955, %r35948;
	xor.b32  	%r35998, %r35969, %r35997;
	shf.l.wrap.b32 	%r35999, %r35998, %r35998, 16;
	add.s32 	%r36000, %r35934, %r35999;
	xor.b32  	%r36001, %r35948, %r36000;
	shf.l.wrap.b32 	%r36002, %r36001, %r36001, 12;
	add.s32 	%r36003, %r35997, %r36002;
	xor.b32  	%r36004, %r35999, %r36003;
	shf.l.wrap.b32 	%r36005, %r36004, %r36004, 8;
	add.s32 	%r36006, %r36000, %r36005;
	xor.b32  	%r36007, %r36002, %r36006;
	shf.l.wrap.b32 	%r36008, %r36007, %r36007, 7;
	add.s32 	%r36009, %r35967, %r35960;
	xor.b32  	%r36010, %r35933, %r36009;
	shf.l.wrap.b32 	%r36011, %r36010, %r36010, 16;
	add.s32 	%r36012, %r35946, %r36011;
	xor.b32  	%r36013, %r35960, %r36012;
	shf.l.wrap.b32 	%r36014, %r36013, %r36013, 12;
	add.s32 	%r36015, %r36009, %r36014;
	xor.b32  	%r36016, %r36011, %r36015;
	shf.l.wrap.b32 	%r36017, %r36016, %r36016, 8;
	add.s32 	%r36018, %r36012, %r36017;
	xor.b32  	%r36019, %r36014, %r36018;
	shf.l.wrap.b32 	%r36020, %r36019, %r36019, 7;
	add.s32 	%r36021, %r35979, %r35996;
	xor.b32  	%r36022, %r36017, %r36021;
	shf.l.wrap.b32 	%r36023, %r36022, %r36022, 16;
	add.s32 	%r36024, %r36006, %r36023;
	xor.b32  	%r36025, %r35996, %r36024;
	shf.l.wrap.b32 	%r36026, %r36025, %r36025, 12;
	add.s32 	%r36027, %r36021, %r36026;
	xor.b32  	%r36028, %r36023, %r36027;
	shf.l.wrap.b32 	%r36029, %r36028, %r36028, 8;
	add.s32 	%r36030, %r36024, %r36029;
	xor.b32  	%r36031, %r36026, %r36030;
	shf.l.wrap.b32 	%r36032, %r36031, %r36031, 7;
	add.s32 	%r36033, %r35991, %r36008;
	xor.b32  	%r36034, %r35981, %r36033;
	shf.l.wrap.b32 	%r36035, %r36034, %r36034, 16;
	add.s32 	%r36036, %r36018, %r36035;
	xor.b32  	%r36037, %r36008, %r36036;
	shf.l.wrap.b32 	%r36038, %r36037, %r36037, 12;
	add.s32 	%r36039, %r36033, %r36038;
	xor.b32  	%r36040, %r36035, %r36039;
	shf.l.wrap.b32 	%r36041, %r36040, %r36040, 8;
	add.s32 	%r36042, %r36036, %r36041;
	xor.b32  	%r36043, %r36038, %r36042;
	shf.l.wrap.b32 	%r36044, %r36043, %r36043, 7;
	add.s32 	%r36045, %r36003, %r36020;
	xor.b32  	%r36046, %r35993, %r36045;
	shf.l.wrap.b32 	%r36047, %r36046, %r36046, 16;
	add.s32 	%r36048, %r35982, %r36047;
	xor.b32  	%r36049, %r36020, %r36048;
	shf.l.wrap.b32 	%r36050, %r36049, %r36049, 12;
	add.s32 	%r36051, %r36045, %r36050;
	xor.b32  	%r36052, %r36047, %r36051;
	shf.l.wrap.b32 	%r36053, %r36052, %r36052, 8;
	add.s32 	%r36054, %r36048, %r36053;
	xor.b32  	%r36055, %r36050, %r36054;
	shf.l.wrap.b32 	%r36056, %r36055, %r36055, 7;
	add.s32 	%r36057, %r36015, %r35984;
	xor.b32  	%r36058, %r36005, %r36057;
	shf.l.wrap.b32 	%r36059, %r36058, %r36058, 16;
	add.s32 	%r36060, %r35994, %r36059;
	xor.b32  	%r36061, %r35984, %r36060;
	shf.l.wrap.b32 	%r36062, %r36061, %r36061, 12;
	add.s32 	%r36063, %r36057, %r36062;
	xor.b32  	%r36064, %r36059, %r36063;
	shf.l.wrap.b32 	%r36065, %r36064, %r36064, 8;
	add.s32 	%r36066, %r36060, %r36065;
	xor.b32  	%r36067, %r36062, %r36066;
	shf.l.wrap.b32 	%r36068, %r36067, %r36067, 7;
	add.s32 	%r36069, %r36027, %r36068;
	xor.b32  	%r36070, %r36041, %r36069;
	shf.l.wrap.b32 	%r36071, %r36070, %r36070, 16;
	add.s32 	%r36072, %r36054, %r36071;
	xor.b32  	%r36073, %r36068, %r36072;
	shf.l.wrap.b32 	%r36074, %r36073, %r36073, 12;
	add.s32 	%r36075, %r36069, %r36074;
	xor.b32  	%r36076, %r36071, %r36075;
	shf.l.wrap.b32 	%r36077, %r36076, %r36076, 8;
	add.s32 	%r36078, %r36072, %r36077;
	xor.b32  	%r36079, %r36074, %r36078;
	shf.l.wrap.b32 	%r36080, %r36079, %r36079, 7;
	add.s32 	%r36081, %r36039, %r36032;
	xor.b32  	%r36082, %r36053, %r36081;
	shf.l.wrap.b32 	%r36083, %r36082, %r36082, 16;
	add.s32 	%r36084, %r36066, %r36083;
	xor.b32  	%r36085, %r36032, %r36084;
	shf.l.wrap.b32 	%r36086, %r36085, %r36085, 12;
	add.s32 	%r36087, %r36081, %r36086;
	xor.b32  	%r36088, %r36083, %r36087;
	shf.l.wrap.b32 	%r36089, %r36088, %r36088, 8;
	add.s32 	%r36090, %r36084, %r36089;
	xor.b32  	%r36091, %r36086, %r36090;
	shf.l.wrap.b32 	%r36092, %r36091, %r36091, 7;
	add.s32 	%r36093, %r36051, %r36044;
	xor.b32  	%r36094, %r36065, %r36093;
	shf.l.wrap.b32 	%r36095, %r36094, %r36094, 16;
	add.s32 	%r36096, %r36030, %r36095;
	xor.b32  	%r36097, %r36044, %r36096;
	shf.l.wrap.b32 	%r36098, %r36097, %r36097, 12;
	add.s32 	%r36099, %r36093, %r36098;
	xor.b32  	%r36100, %r36095, %r36099;
	shf.l.wrap.b32 	%r36101, %r36100, %r36100, 8;
	add.s32 	%r36102, %r36096, %r36101;
	xor.b32  	%r36103, %r36098, %r36102;
	shf.l.wrap.b32 	%r36104, %r36103, %r36103, 7;
	add.s32 	%r36105, %r36063, %r36056;
	xor.b32  	%r36106, %r36029, %r36105;
	shf.l.wrap.b32 	%r36107, %r36106, %r36106, 16;
	add.s32 	%r36108, %r36042, %r36107;
	xor.b32  	%r36109, %r36056, %r36108;
	shf.l.wrap.b32 	%r36110, %r36109, %r36109, 12;
	add.s32 	%r36111, %r36105, %r36110;
	xor.b32  	%r36112, %r36107, %r36111;
	shf.l.wrap.b32 	%r36113, %r36112, %r36112, 8;
	add.s32 	%r36114, %r36108, %r36113;
	xor.b32  	%r36115, %r36110, %r36114;
	shf.l.wrap.b32 	%r36116, %r36115, %r36115, 7;
	add.s32 	%r36117, %r36075, %r36092;
	xor.b32  	%r36118, %r36113, %r36117;
	shf.l.wrap.b32 	%r36119, %r36118, %r36118, 16;
	add.s32 	%r36120, %r36102, %r36119;
	xor.b32  	%r36121, %r36092, %r36120;
	shf.l.wrap.b32 	%r36122, %r36121, %r36121, 12;
	add.s32 	%r36123, %r36117, %r36122;
	xor.b32  	%r36124, %r36119, %r36123;
	shf.l.wrap.b32 	%r36125, %r36124, %r36124, 8;
	add.s32 	%r36126, %r36120, %r36125;
	xor.b32  	%r36127, %r36122, %r36126;
	shf.l.wrap.b32 	%r36128, %r36127, %r36127, 7;
	add.s32 	%r36129, %r36087, %r36104;
	xor.b32  	%r36130, %r36077, %r36129;
	shf.l.wrap.b32 	%r36131, %r36130, %r36130, 16;
	add.s32 	%r36132, %r36114, %r36131;
	xor.b32  	%r36133, %r36104, %r36132;
	shf.l.wrap.b32 	%r36134, %r36133, %r36133, 12;
	add.s32 	%r36135, %r36129, %r36134;
	xor.b32  	%r36136, %r36131, %r36135;
	shf.l.wrap.b32 	%r36137, %r36136, %r36136, 8;
	add.s32 	%r36138, %r36132, %r36137;
	xor.b32  	%r36139, %r36134, %r36138;
	shf.l.wrap.b32 	%r36140, %r36139, %r36139, 7;
	add.s32 	%r36141, %r36099, %r36116;
	xor.b32  	%r36142, %r36089, %r36141;
	shf.l.wrap.b32 	%r36143, %r36142, %r36142, 16;
	add.s32 	%r36144, %r36078, %r36143;
	xor.b32  	%r36145, %r36116, %r36144;
	shf.l.wrap.b32 	%r36146, %r36145, %r36145, 12;
	add.s32 	%r36147, %r36141, %r36146;
	xor.b32  	%r36148, %r36143, %r36147;
	shf.l.wrap.b32 	%r36149, %r36148, %r36148, 8;
	add.s32 	%r36150, %r36144, %r36149;
	xor.b32  	%r36151, %r36146, %r36150;
	shf.l.wrap.b32 	%r36152, %r36151, %r36151, 7;
	add.s32 	%r36153, %r36111, %r36080;
	xor.b32  	%r36154, %r36101, %r36153;
	shf.l.wrap.b32 	%r36155, %r36154, %r36154, 16;
	add.s32 	%r36156, %r36090, %r36155;
	xor.b32  	%r36157, %r36080, %r36156;
	shf.l.wrap.b32 	%r36158, %r36157, %r36157, 12;
	add.s32 	%r36159, %r36153, %r36158;
	xor.b32  	%r36160, %r36155, %r36159;
	shf.l.wrap.b32 	%r36161, %r36160, %r36160, 8;
	add.s32 	%r36162, %r36156, %r36161;
	xor.b32  	%r36163, %r36158, %r36162;
	shf.l.wrap.b32 	%r36164, %r36163, %r36163, 7;
	add.s32 	%r55142, %r35781, %r36123;
	add.s32 	%r55143, %r55150, %r36164;
	add.s32 	%r55141, %r35793, %r36135;
	add.s32 	%r55144, %r55149, %r36128;
	add.s32 	%r55140, %r35805, %r36147;
	add.s32 	%r55145, %r55148, %r36140;
	add.s32 	%r55139, %r35817, %r36159;
	add.s32 	%r55146, %r55147, %r36152;
	xor.b32  	%r36165, %r35782, 1;
	shf.l.wrap.b32 	%r36166, %r35782, %r36165, 16;
	add.s32 	%r36167, %r55150, %r36166;
	xor.b32  	%r36168, %r55150, %r36167;
	shf.l.wrap.b32 	%r36169, %r36168, %r36168, 12;
	add.s32 	%r36170, %r35782, %r36169;
	xor.b32  	%r36171, %r36166, %r36170;
	shf.l.wrap.b32 	%r36172, %r36171, %r36171, 8;
	add.s32 	%r36173, %r36167, %r36172;
	xor.b32  	%r36174, %r36169, %r36173;
	shf.l.wrap.b32 	%r36175, %r36174, %r36174, 7;
	add.s32 	%r36176, %r36170, %r35804;
	xor.b32  	%r36177, %r35825, %r36176;
	shf.l.wrap.b32 	%r36178, %r36177, %r36177, 16;
	add.s32 	%r36179, %r35814, %r36178;
	xor.b32  	%r36180, %r35804, %r36179;
	shf.l.wrap.b32 	%r36181, %r36180, %r36180, 12;
	add.s32 	%r36182, %r36176, %r36181;
	xor.b32  	%r36183, %r36178, %r36182;
	shf.l.wrap.b32 	%r36184, %r36183, %r36183, 8;
	add.s32 	%r36185, %r36179, %r36184;
	xor.b32  	%r36186, %r36181, %r36185;
	shf.l.wrap.b32 	%r36187, %r36186, %r36186, 7;
	xor.b32  	%r36188, %r36172, %r35841;
	shf.l.wrap.b32 	%r36189, %r36188, %r36188, 16;
	add.s32 	%r36190, %r35826, %r36189;
	xor.b32  	%r36191, %r35816, %r36190;
	shf.l.wrap.b32 	%r36192, %r36191, %r36191, 12;
	add.s32 	%r36193, %r35841, %r36192;
	xor.b32  	%r36194, %r36189, %r36193;
	shf.l.wrap.b32 	%r36195, %r36194, %r36194, 8;
	add.s32 	%r36196, %r36190, %r36195;
	xor.b32  	%r36197, %r36192, %r36196;
	shf.l.wrap.b32 	%r36198, %r36197, %r36197, 7;
	add.s32 	%r36199, %r36173, %r35855;
	xor.b32  	%r36200, %r35828, %r36199;
	shf.l.wrap.b32 	%r36201, %r36200, %r36200, 12;
	add.s32 	%r36202, %r35853, %r36201;
	xor.b32  	%r36203, %r35855, %r36202;
	shf.l.wrap.b32 	%r36204, %r36203, %r36203, 8;
	add.s32 	%r36205, %r36199, %r36204;
	xor.b32  	%r36206, %r36201, %r36205;
	shf.l.wrap.b32 	%r36207, %r36206, %r36206, 7;
	add.s32 	%r36208, %r35823, %r36175;
	xor.b32  	%r36209, %r35813, %r36208;
	shf.l.wrap.b32 	%r36210, %r36209, %r36209, 16;
	add.s32 	%r36211, %r35802, %r36210;
	xor.b32  	%r36212, %r36175, %r36211;
	shf.l.wrap.b32 	%r36213, %r36212, %r36212, 12;
	add.s32 	%r36214, %r36208, %r36213;
	xor.b32  	%r36215, %r36210, %r36214;
	shf.l.wrap.b32 	%r36216, %r36215, %r36215, 8;
	add.s32 	%r36217, %r36211, %r36216;
	xor.b32  	%r36218, %r36213, %r36217;
	shf.l.wrap.b32 	%r36219, %r36218, %r36218, 7;
	add.s32 	%r36220, %r36182, %r36219;
	xor.b32  	%r36221, %r36195, %r36220;
	shf.l.wrap.b32 	%r36222, %r36221, %r36221, 16;
	add.s32 	%r36223, %r36205, %r36222;
	xor.b32  	%r36224, %r36219, %r36223;
	shf.l.wrap.b32 	%r36225, %r36224, %r36224, 12;
	add.s32 	%r36226, %r36220, %r36225;
	xor.b32  	%r36227, %r36222, %r36226;
	shf.l.wrap.b32 	%r36228, %r36227, %r36227, 8;
	add.s32 	%r36229, %r36223, %r36228;
	xor.b32  	%r36230, %r36225, %r36229;
	shf.l.wrap.b32 	%r36231, %r36230, %r36230, 7;
	add.s32 	%r36232, %r36193, %r36187;
	xor.b32  	%r36233, %r36204, %r36232;
	shf.l.wrap.b32 	%r36234, %r36233, %r36233, 16;
	add.s32 	%r36235, %r36217, %r36234;
	xor.b32  	%r36236, %r36187, %r36235;
	shf.l.wrap.b32 	%r36237, %r36236, %r36236, 12;
	add.s32 	%r36238, %r36232, %r36237;
	xor.b32  	%r36239, %r36234, %r36238;
	shf.l.wrap.b32 	%r36240, %r36239, %r36239, 8;
	add.s32 	%r36241, %r36235, %r36240;
	xor.b32  	%r36242, %r36237, %r36241;
	shf.l.wrap.b32 	%r36243, %r36242, %r36242, 7;
	add.s32 	%r36244, %r36202, %r36198;
	xor.b32  	%r36245, %r36216, %r36244;
	shf.l.wrap.b32 	%r36246, %r36245, %r36245, 16;
	add.s32 	%r36247, %r36185, %r36246;
	xor.b32  	%r36248, %r36198, %r36247;
	shf.l.wrap.b32 	%r36249, %r36248, %r36248, 12;
	add.s32 	%r36250, %r36244, %r36249;
	xor.b32  	%r36251, %r36246, %r36250;
	shf.l.wrap.b32 	%r36252, %r36251, %r36251, 8;
	add.s32 	%r36253, %r36247, %r36252;
	xor.b32  	%r36254, %r36249, %r36253;
	shf.l.wrap.b32 	%r36255, %r36254, %r36254, 7;
	add.s32 	%r36256, %r36214, %r36207;
	xor.b32  	%r36257, %r36184, %r36256;
	shf.l.wrap.b32 	%r36258, %r36257, %r36257, 16;
	add.s32 	%r36259, %r36196, %r36258;
	xor.b32  	%r36260, %r36207, %r36259;
	shf.l.wrap.b32 	%r36261, %r36260, %r36260, 12;
	add.s32 	%r36262, %r36256, %r36261;
	xor.b32  	%r36263, %r36258, %r36262;
	shf.l.wrap.b32 	%r36264, %r36263, %r36263, 8;
	add.s32 	%r36265, %r36259, %r36264;
	xor.b32  	%r36266, %r36261, %r36265;
	shf.l.wrap.b32 	%r36267, %r36266, %r36266, 7;
	add.s32 	%r36268, %r36226, %r36243;
	xor.b32  	%r36269, %r36264, %r36268;
	shf.l.wrap.b32 	%r36270, %r36269, %r36269, 16;
	add.s32 	%r36271, %r36253, %r36270;
	xor.b32  	%r36272, %r36243, %r36271;
	shf.l.wrap.b32 	%r36273, %r36272, %r36272, 12;
	add.s32 	%r36274, %r36268, %r36273;
	xor.b32  	%r36275, %r36270, %r36274;
	shf.l.wrap.b32 	%r36276, %r36275, %r36275, 8;
	add.s32 	%r36277, %r36271, %r36276;
	xor.b32  	%r36278, %r36273, %r36277;
	shf.l.wrap.b32 	%r36279, %r36278, %r36278, 7;
	add.s32 	%r36280, %r36238, %r36255;
	xor.b32  	%r36281, %r36228, %r36280;
	shf.l.wrap.b32 	%r36282, %r36281, %r36281, 16;
	add.s32 	%r36283, %r36265, %r36282;
	xor.b32  	%r36284, %r36255, %r36283;
	shf.l.wrap.b32 	%r36285, %r36284, %r36284, 12;
	add.s32 	%r36286, %r36280, %r36285;
	xor.b32  	%r36287, %r36282, %r36286;
	shf.l.wrap.b32 	%r36288, %r36287, %r36287, 8;
	add.s32 	%r36289, %r36283, %r36288;
	xor.b32  	%r36290, %r36285, %r36289;
	shf.l.wrap.b32 	%r36291, %r36290, %r36290, 7;
	add.s32 	%r36292, %r36250, %r36267;
	xor.b32  	%r36293, %r36240, %r36292;
	shf.l.wrap.b32 	%r36294, %r36293, %r36293, 16;
	add.s32 	%r36295, %r36229, %r36294;
	xor.b32  	%r36296, %r36267, %r36295;
	shf.l.wrap.b32 	%r36297, %r36296, %r36296, 12;
	add.s32 	%r36298, %r36292, %r36297;
	xor.b32  	%r36299, %r36294, %r36298;
	shf.l.wrap.b32 	%r36300, %r36299, %r36299, 8;
	add.s32 	%r36301, %r36295, %r36300;
	xor.b32  	%r36302, %r36297, %r36301;
	shf.l.wrap.b32 	%r36303, %r36302, %r36302, 7;
	add.s32 	%r36304, %r36262, %r36231;
	xor.b32  	%r36305, %r36252, %r36304;
	shf.l.wrap.b32 	%r36306, %r36305, %r36305, 16;
	add.s32 	%r36307, %r36241, %r36306;
	xor.b32  	%r36308, %r36231, %r36307;
	shf.l.wrap.b32 	%r36309, %r36308, %r36308, 12;
	add.s32 	%r36310, %r36304, %r36309;
	xor.b32  	%r36311, %r36306, %r36310;
	shf.l.wrap.b32 	%r36312, %r36311, %r36311, 8;
	add.s32 	%r36313, %r36307, %r36312;
	xor.b32  	%r36314, %r36309, %r36313;
	shf.l.wrap.b32 	%r36315, %r36314, %r36314, 7;
	add.s32 	%r36316, %r36274, %r36315;
	xor.b32  	%r36317, %r36288, %r36316;
	shf.l.wrap.b32 	%r36318, %r36317, %r36317, 16;
	add.s32 	%r36319, %r36301, %r36318;
	xor.b32  	%r36320, %r36315, %r36319;
	shf.l.wrap.b32 	%r36321, %r36320, %r36320, 12;
	add.s32 	%r36322, %r36316, %r36321;
	xor.b32  	%r36323, %r36318, %r36322;
	shf.l.wrap.b32 	%r36324, %r36323, %r36323, 8;
	add.s32 	%r36325, %r36319, %r36324;
	xor.b32  	%r36326, %r36321, %r36325;
	shf.l.wrap.b32 	%r36327, %r36326, %r36326, 7;
	add.s32 	%r36328, %r36286, %r36279;
	xor.b32  	%r36329, %r36300, %r36328;
	shf.l.wrap.b32 	%r36330, %r36329, %r36329, 16;
	add.s32 	%r36331, %r36313, %r36330;
	xor.b32  	%r36332, %r36279, %r36331;
	shf.l.wrap.b32 	%r36333, %r36332, %r36332, 12;
	add.s32 	%r36334, %r36328, %r36333;
	xor.b32  	%r36335, %r36330, %r36334;
	shf.l.wrap.b32 	%r36336, %r36335, %r36335, 8;
	add.s32 	%r36337, %r36331, %r36336;
	xor.b32  	%r36338, %r36333, %r36337;
	shf.l.wrap.b32 	%r36339, %r36338, %r36338, 7;
	add.s32 	%r36340, %r36298, %r36291;
	xor.b32  	%r36341, %r36312, %r36340;
	shf.l.wrap.b32 	%r36342, %r36341, %r36341, 16;
	add.s32 	%r36343, %r36277, %r36342;
	xor.b32  	%r36344, %r36291, %r36343;
	shf.l.wrap.b32 	%r36345, %r36344, %r36344, 12;
	add.s32 	%r36346, %r36340, %r36345;
	xor.b32  	%r36347, %r36342, %r36346;
	shf.l.wrap.b32 	%r36348, %r36347, %r36347, 8;
	add.s32 	%r36349, %r36343, %r36348;
	xor.b32  	%r36350, %r36345, %r36349;
	shf.l.wrap.b32 	%r36351, %r36350, %r36350, 7;
	add.s32 	%r36352, %r36310, %r36303;
	xor.b32  	%r36353, %r36276, %r36352;
	shf.l.wrap.b32 	%r36354, %r36353, %r36353, 16;
	add.s32 	%r36355, %r36289, %r36354;
	xor.b32  	%r36356, %r36303, %r36355;
	shf.l.wrap.b32 	%r36357, %r36356, %r36356, 12;
	add.s32 	%r36358, %r36352, %r36357;
	xor.b32  	%r36359, %r36354, %r36358;
	shf.l.wrap.b32 	%r36360, %r36359, %r36359, 8;
	add.s32 	%r36361, %r36355, %r36360;
	xor.b32  	%r36362, %r36357, %r36361;
	shf.l.wrap.b32 	%r36363, %r36362, %r36362, 7;
	add.s32 	%r36364, %r36322, %r36339;
	xor.b32  	%r36365, %r36360, %r36364;
	shf.l.wrap.b32 	%r36366, %r36365, %r36365, 16;
	add.s32 	%r36367, %r36349, %r36366;
	xor.b32  	%r36368, %r36339, %r36367;
	shf.l.wrap.b32 	%r36369, %r36368, %r36368, 12;
	add.s32 	%r36370, %r36364, %r36369;
	xor.b32  	%r36371, %r36366, %r36370;
	shf.l.wrap.b32 	%r36372, %r36371, %r36371, 8;
	add.s32 	%r36373, %r36367, %r36372;
	xor.b32  	%r36374, %r36369, %r36373;
	shf.l.wrap.b32 	%r36375, %r36374, %r36374, 7;
	add.s32 	%r36376, %r36334, %r36351;
	xor.b32  	%r36377, %r36324, %r36376;
	shf.l.wrap.b32 	%r36378, %r36377, %r36377, 16;
	add.s32 	%r36379, %r36361, %r36378;
	xor.b32  	%r36380, %r36351, %r36379;
	shf.l.wrap.b32 	%r36381, %r36380, %r36380, 12;
	add.s32 	%r36382, %r36376, %r36381;
	xor.b32  	%r36383, %r36378, %r36382;
	shf.l.wrap.b32 	%r36384, %r36383, %r36383, 8;
	add.s32 	%r36385, %r36379, %r36384;
	xor.b32  	%r36386, %r36381, %r36385;
	shf.l.wrap.b32 	%r36387, %r36386, %r36386, 7;
	add.s32 	%r36388, %r36346, %r36363;
	xor.b32  	%r36389, %r36336, %r36388;
	shf.l.wrap.b32 	%r36390, %r36389, %r36389, 16;
	add.s32 	%r36391, %r36325, %r36390;
	xor.b32  	%r36392, %r36363, %r36391;
	shf.l.wrap.b32 	%r36393, %r36392, %r36392, 12;
	add.s32 	%r36394, %r36388, %r36393;
	xor.b32  	%r36395, %r36390, %r36394;
	shf.l.wrap.b32 	%r36396, %r36395, %r36395, 8;
	add.s32 	%r36397, %r36391, %r36396;
	xor.b32  	%r36398, %r36393, %r36397;
	shf.l.wrap.b32 	%r36399, %r36398, %r36398, 7;
	add.s32 	%r36400, %r36358, %r36327;
	xor.b32  	%r36401, %r36348, %r36400;
	shf.l.wrap.b32 	%r36402, %r36401, %r36401, 16;
	add.s32 	%r36403, %r36337, %r36402;
	xor.b32  	%r36404, %r36327, %r36403;
	shf.l.wrap.b32 	%r36405, %r36404, %r36404, 12;
	add.s32 	%r36406, %r36400, %r36405;
	xor.b32  	%r36407, %r36402, %r36406;
	shf.l.wrap.b32 	%r36408, %r36407, %r36407, 8;
	add.s32 	%r36409, %r36403, %r36408;
	xor.b32  	%r36410, %r36405, %r36409;
	shf.l.wrap.b32 	%r36411, %r36410, %r36410, 7;
	add.s32 	%r36412, %r36370, %r36411;
	xor.b32  	%r36413, %r36384, %r36412;
	shf.l.wrap.b32 	%r36414, %r36413, %r36413, 16;
	add.s32 	%r36415, %r36397, %r36414;
	xor.b32  	%r36416, %r36411, %r36415;
	shf.l.wrap.b32 	%r36417, %r36416, %r36416, 12;
	add.s32 	%r36418, %r36412, %r36417;
	xor.b32  	%r36419, %r36414, %r36418;
	shf.l.wrap.b32 	%r36420, %r36419, %r36419, 8;
	add.s32 	%r36421, %r36382, %r36375;
	xor.b32  	%r36422, %r36396, %r36421;
	shf.l.wrap.b32 	%r36423, %r36422, %r36422, 16;
	add.s32 	%r36424, %r36409, %r36423;
	xor.b32  	%r36425, %r36375, %r36424;
	shf.l.wrap.b32 	%r36426, %r36425, %r36425, 12;
	add.s32 	%r36427, %r36421, %r36426;
	xor.b32  	%r36428, %r36423, %r36427;
	shf.l.wrap.b32 	%r36429, %r36428, %r36428, 8;
	add.s32 	%r36430, %r36424, %r36429;
	xor.b32  	%r36431, %r36426, %r36430;
	shf.l.wrap.b32 	%r36432, %r36431, %r36431, 7;
	add.s32 	%r36433, %r36394, %r36387;
	xor.b32  	%r36434, %r36408, %r36433;
	shf.l.wrap.b32 	%r36435, %r36434, %r36434, 16;
	add.s32 	%r36436, %r36373, %r36435;
	xor.b32  	%r36437, %r36387, %r36436;
	shf.l.wrap.b32 	%r36438, %r36437, %r36437, 12;
	add.s32 	%r36439, %r36433, %r36438;
	xor.b32  	%r36440, %r36435, %r36439;
	shf.l.wrap.b32 	%r36441, %r36440, %r36440, 8;
	add.s32 	%r36442, %r36436, %r36441;
	xor.b32  	%r36443, %r36438, %r36442;
	shf.l.wrap.b32 	%r36444, %r36443, %r36443, 7;
	add.s32 	%r36445, %r36406, %r36399;
	xor.b32  	%r36446, %r36372, %r36445;
	shf.l.wrap.b32 	%r36447, %r36446, %r36446, 16;
	add.s32 	%r36448, %r36385, %r36447;
	xor.b32  	%r36449, %r36399, %r36448;
	shf.l.wrap.b32 	%r36450, %r36449, %r36449, 12;
	add.s32 	%r36451, %r36445, %r36450;
	xor.b32  	%r36452, %r36447, %r36451;
	shf.l.wrap.b32 	%r36453, %r36452, %r36452, 8;
	add.s32 	%r36454, %r36448, %r36453;
	add.s32 	%r36455, %r36418, %r36432;
	xor.b32  	%r36456, %r36453, %r36455;
	shf.l.wrap.b32 	%r36457, %r36456, %r36456, 16;
	add.s32 	%r36458, %r36442, %r36457;
	xor.b32  	%r36459, %r36432, %r36458;
	shr.u32 	%r36460, %r36459, 20;
	add.s32 	%r36461, %r36455, %r36460;
	add.s32 	%r36462, %r36427, %r36444;
	xor.b32  	%r36463, %r36420, %r36462;
	shf.l.wrap.b32 	%r36464, %r36463, %r36463, 16;
	add.s32 	%r36465, %r36454, %r36464;
	xor.b32  	%r36466, %r36444, %r36465;
	shr.u32 	%r36467, %r36466, 20;
	add.s32 	%r36468, %r36462, %r36467;
	add.s32 	%r36469, %r35781, %r36461;
	add.s32 	%r36470, %r35793, %r36468;
	cvt.u32.u16 	%r36471, %rs247;
	add.s32 	%r36472, %r36471, %r55138;
	add.s32 	%r36473, %r36472, -11;
	not.b32 	%r36474, %r36473;
	add.s32 	%r36475, %r36474, %r3440;
	mov.u32 	%r36476, %ctaid.x;
	shl.b32 	%r36477, %r36476, 11;
	mov.u32 	%r36478, %tid.x;
	and.b32  	%r36479, %r36478, 31;
	or.b32  	%r36480, %r36477, %r36479;
	shl.b32 	%r36481, %r36478, 3;
	and.b32  	%r36482, %r36481, 7936;
	add.s32 	%r36483, %r54317, %r36482;
	add.s32 	%r36484, %r36480, %r36483;
	shr.u32 	%r36485, %r36484, %r36475;
	and.b32  	%r36486, %r36485, 1;
	setp.eq.b32 	%p388, %r36486, 1;
	selp.b32 	%r36487, %r36470, %r36469, %p388;
	cvt.u16.u32 	%rs625, %r36487;
	and.b16  	%rs843, %rs625, 1;
	and.b16  	%rs626, %rs841, 255;
	setp.ne.s16 	%p389, %rs626, 1;
	@%p389 bra 	$L__BB4_495;
	ld.param.u64 	%rd930, [fused_batch_pir_kernel_optimized_16_param_1];
	cvt.u32.u16 	%r36488, %rs247;
	add.s32 	%r36489, %r36488, %r55138;
	add.s32 	%r36490, %r36489, -11;
	not.b32 	%r36491, %r36490;
	add.s32 	%r36492, %r36491, %r3440;
	mov.u32 	%r36493, %ctaid.x;
	shl.b32 	%r36494, %r36493, 11;
	mov.u32 	%r36495, %tid.x;
	and.b32  	%r36496, %r36495, 31;
	or.b32  	%r36497, %r36494, %r36496;
	shl.b32 	%r36498, %r36495, 3;
	and.b32  	%r36499, %r36498, 7936;
	add.s32 	%r36500, %r54317, %r36499;
	add.s32 	%r36501, %r36497, %r36500;
	shr.u32 	%r36502, %r36501, %r36492;
	and.b32  	%r36503, %r36502, 1;
	setp.eq.b32 	%p390, %r36503, 1;
	cvt.u64.u32 	%rd505, %r55138;
	cvt.u64.u16 	%rd506, %rs247;
	add.s64 	%rd507, %rd505, %rd506;
	cvta.to.global.u64 	%rd508, %rd930;
	shl.b64 	%rd509, %rd507, 4;
	add.s64 	%rd510, %rd508, %rd509;
	ld.global.u32 	%r36504, [%rd510+16436];
	selp.b32 	%r36505, %r55143, %r55142, %p390;
	xor.b32  	%r36506, %r36505, %r36504;
	selp.b32 	%r36507, %r55144, %r55141, %p390;
	selp.b32 	%r55142, %r55142, %r36506, %p390;
	selp.b32 	%r55143, %r36506, %r55143, %p390;
	ld.global.u32 	%r36508, [%rd510+16440];
	xor.b32  	%r36509, %r36507, %r36508;
	selp.b32 	%r36510, %r55145, %r55140, %p390;
	selp.b32 	%r55141, %r55141, %r36509, %p390;
	selp.b32 	%r55144, %r36509, %r55144, %p390;
	ld.global.u32 	%r36511, [%rd510+16444];
	xor.b32  	%r36512, %r36510, %r36511;
	selp.b32 	%r36513, %r55146, %r55139, %p390;
	selp.b32 	%r55140, %r55140, %r36512, %p390;
	selp.b32 	%r55145, %r36512, %r55145, %p390;
	ld.global.u32 	%r36514, [%rd510+16448];
	xor.b32  	%r36515, %r36513, %r36514;
	selp.b64 	%rd511, 445, 420, %p390;
	selp.b32 	%r55139, %r55139, %r36515, %p390;
	selp.b32 	%r55146, %r36515, %r55146, %p390;
	add.s64 	%rd512, %rd511, %rd507;
	add.s64 	%rd513, %rd512, %rd508;
	ld.global.u8 	%rs627, [%rd513+16581];
	xor.b16  	%rs843, %rs627, %rs843;
$L__BB4_495:
	cvt.u32.u16 	%r36516, %rs247;
	add.s32 	%r36517, %r36516, -11;
	add.s32 	%r36518, %r55138, %r36517;
	not.b32 	%r36519, %r36518;
	add.s32 	%r36520, %r36519, %r3440;
	mov.u32 	%r36521, %ctaid.x;
	shl.b32 	%r36522, %r36521, 11;
	mov.u32 	%r36523, %tid.x;
	and.b32  	%r36524, %r36523, 31;
	or.b32  	%r36525, %r36522, %r36524;
	shl.b32 	%r36526, %r36523, 3;
	and.b32  	%r36527, %r36526, 7936;
	add.s32 	%r36528, %r54317, %r36527;
	add.s32 	%r36529, %r36525, %r36528;
	shr.u32 	%r36530, %r36529, %r36520;
	and.b32  	%r36531, %r36530, 1;
	setp.eq.b32 	%p391, %r36531, 1;
	selp.b32 	%r55150, %r55143, %r55142, %p391;
	selp.b32 	%r55149, %r55144, %r55141, %p391;
	selp.b32 	%r55148, %r55145, %r55140, %p391;
	selp.b32 	%r55147, %r55146, %r55139, %p391;
	add.s32 	%r55138, %r55138, 1;
	sub.s32 	%r36532, %r3440, %r36517;
	setp.ne.s32 	%p392, %r55138, %r36532;
	mov.u16 	%rs841, %rs843;
	@%p392 bra 	$L__BB4_493;
$L__BB4_496:
	and.b16  	%rs628, %rs843, 255;
	setp.ne.s16 	%p393, %rs628, 1;
	@%p393 bra 	$L__BB4_498;
	ld.param.u64 	%rd931, [fused_batch_pir_kernel_optimized_16_param_1];
	cvta.to.global.u64 	%rd514, %rd931;
	ld.global.u32 	%r36533, [%rd514+17064];
	xor.b32  	%r55150, %r55150, %r36533;
$L__BB4_498:
	@%p393 bra 	$L__BB4_500;
	ld.param.u64 	%rd932, [fused_batch_pir_kernel_optimized_16_param_1];
	cvta.to.global.u64 	%rd515, %rd932;
	ld.global.u32 	%r36534, [%rd515+17068];
	xor.b32  	%r55149, %r55149, %r36534;
$L__BB4_500:
	@%p393 bra 	$L__BB4_502;
	ld.param.u64 	%rd933, [fused_batch_pir_kernel_optimized_16_param_1];
	cvta.to.global.u64 	%rd516, %rd933;
	ld.global.u32 	%r36535, [%rd516+17072];
	xor.b32  	%r55148, %r55148, %r36535;
$L__BB4_502:
	@%p393 bra 	$L__BB4_504;
	ld.param.u64 	%rd934, [fused_batch_pir_kernel_optimized_16_param_1];
	cvta.to.global.u64 	%rd517, %rd934;
	ld.global.u32 	%r36536, [%rd517+17076];
	xor.b32  	%r55147, %r55147, %r36536;
$L__BB4_504:
	ld.param.u32 	%r52745, [fused_batch_pir_kernel_optimized_16_param_4];
	mov.u32 	%r36538, %ctaid.x;
	shl.b32 	%r36539, %r36538, 11;
	mov.u32 	%r36540, %tid.x;
	and.b32  	%r36541, %r36540, 31;
	or.b32  	%r36542, %r36539, %r36541;
	shl.b32 	%r36543, %r36540, 3;
	and.b32  	%r36544, %r36543, 7936;
	add.s32 	%r36545, %r54317, %r36544;
	add.s32 	%r36546, %r36542, %r36545;
	setp.ge.s32 	%p397, %r36546, %r52745;
	mov.b32 	%r55171, 0;
	mov.u32 	%r55172, %r55171;
	mov.u32 	%r55173, %r55171;
	mov.u32 	%r55174, %r55171;
	@%p397 bra 	$L__BB4_518;
	ld.param.u64 	%rd935, [fused_batch_pir_kernel_optimized_16_param_1];
	cvta.to.global.u64 	%rd518, %rd935;
	ld.global.u8 	%rs632, [%rd518+17097];
	max.u16 	%rs254, %rs632, 11;
	cvt.u32.u16 	%r36547, %rs254;
	ld.shared.u32 	%r55174, [s_mem+198076];
	ld.shared.v4.u32 	{%r55173, %r55172, %r55171, %r36548}, [s_mem+198080];
	mov.b64 	%rd519, {%r55171, %r36548};
	shr.u64 	%rd520, %rd519, 32;
	cvt.u16.u64 	%rs846, %rd520;
	cvt.u32.u16 	%r3494, %rs632;
	sub.s32 	%r36549, %r3494, %r36547;
	add.s32 	%r36550, %r36549, 11;
	setp.lt.s32 	%p398, %r36550, 1;
	@%p398 bra 	$L__BB4_510;
	mov.b32 	%r55162, 0;
	mov.u16 	%rs844, %rs846;
$L__BB4_507:
	.pragma "nounroll";
	ld.const.u32 	%r36552, [CHACHA_CONSTANTS];
	add.s32 	%r36553, %r36552, %r55174;
	shf.l.wrap.b32 	%r36554, %r36553, %r36553, 16;
	add.s32 	%r36555, %r55174, %r36554;
	xor.b32  	%r36556, %r55174, %r36555;
	shf.l.wrap.b32 	%r36557, %r36556, %r36556, 12;
	add.s32 	%r36558, %r36553, %r36557;
	xor.b32  	%r36559, %r36554, %r36558;
	shf.l.wrap.b32 	%r36560, %r36559, %r36559, 8;
	add.s32 	%r36561, %r36555, %r36560;
	xor.b32  	%r36562, %r36557, %r36561;
	shf.l.wrap.b32 	%r36563, %r36562, %r36562, 7;
	ld.const.u32 	%r36564, [CHACHA_CONSTANTS+4];
	add.s32 	%r36565, %r36564, %r55173;
	shf.l.wrap.b32 	%r36566, %r36565, %r36565, 16;
	add.s32 	%r36567, %r55173, %r36566;
	xor.b32  	%r36568, %r55173, %r36567;
	shf.l.wrap.b32 	%r36569, %r36568, %r36568, 12;
	add.s32 	%r36570, %r36565, %r36569;
	xor.b32  	%r36571, %r36566, %r36570;
	shf.l.wrap.b32 	%r36572, %r36571, %r36571, 8;
	add.s32 	%r36573, %r36567, %r36572;
	xor.b32  	%r36574, %r36569, %r36573;
	shf.l.wrap.b32 	%r36575, %r36574, %r36574, 7;
	ld.const.u32 	%r36576, [CHACHA_CONSTANTS+8];
	add.s32 	%r36577, %r36576, %r55172;
	shf.l.wrap.b32 	%r36578, %r36577, %r36577, 16;
	add.s32 	%r36579, %r55172, %r36578;
	xor.b32  	%r36580, %r55172, %r36579;
	shf.l.wrap.b32 	%r36581, %r36580, %r36580, 12;
	add.s32 	%r36582, %r36577, %r36581;
	xor.b32  	%r36583, %r36578, %r36582;
	shf.l.wrap.b32 	%r36584, %r36583, %r36583, 8;
	add.s32 	%r36585, %r36579, %r36584;
	xor.b32  	%r36586, %r36581, %r36585;
	shf.l.wrap.b32 	%r36587, %r36586, %r36586, 7;
	ld.const.u32 	%r36588, [CHACHA_CONSTANTS+12];
	add.s32 	%r36589, %r36588, %r55171;
	shf.l.wrap.b32 	%r36590, %r36589, %r36589, 16;
	add.s32 	%r36591, %r55171, %r36590;
	xor.b32  	%r36592, %r55171, %r36591;
	shf.l.wrap.b32 	%r36593, %r36592, %r36592, 12;
	add.s32 	%r36594, %r36589, %r36593;
	xor.b32  	%r36595, %r36590, %r36594;
	shf.l.wrap.b32 	%r36596, %r36595, %r36595, 8;
	add.s32 	%r36597, %r36591, %r36596;
	xor.b32  	%r36598, %r36593, %r36597;
	shf.l.wrap.b32 	%r36599, %r36598, %r36598, 7;
	add.s32 	%r36600, %r36558, %r36575;
	xor.b32  	%r36601, %r36596, %r36600;
	shf.l.wrap.b32 	%r36602, %r36601, %r36601, 16;
	add.s32 	%r36603, %r36585, %r36602;
	xor.b32  	%r36604, %r36575, %r36603;
	shf.l.wrap.b32 	%r36605, %r36604, %r36604, 12;
	add.s32 	%r36606, %r36600, %r36605;
	xor.b32  	%r36607, %r36602, %r36606;
	shf.l.wrap.b32 	%r36608, %r36607, %r36607, 8;
	add.s32 	%r36609, %r36603, %r36608;
	xor.b32  	%r36610, %r36605, %r36609;
	shf.l.wrap.b32 	%r36611, %r36610, %r36610, 7;
	add.s32 	%r36612, %r36570, %r36587;
	xor.b32  	%r36613, %r36560, %r36612;
	shf.l.wrap.b32 	%r36614, %r36613, %r36613, 16;
	add.s32 	%r36615, %r36597, %r36614;
	xor.b32  	%r36616, %r36587, %r36615;
	shf.l.wrap.b32 	%r36617, %r36616, %r36616, 12;
	add.s32 	%r36618, %r36612, %r36617;
	xor.b32  	%r36619, %r36614, %r36618;
	shf.l.wrap.b32 	%r36620, %r36619, %r36619, 8;
	add.s32 	%r36621, %r36615, %r36620;
	xor.b32  	%r36622, %r36617, %r36621;
	shf.l.wrap.b32 	%r36623, %r36622, %r36622, 7;
	add.s32 	%r36624, %r36582, %r36599;
	xor.b32  	%r36625, %r36572, %r36624;
	shf.l.wrap.b32 	%r36626, %r36625, %r36625, 16;
	add.s32 	%r36627, %r36561, %r36626;
	xor.b32  	%r36628, %r36599, %r36627;
	shf.l.wrap.b32 	%r36629, %r36628, %r36628, 12;
	add.s32 	%r36630, %r36624, %r36629;
	xor.b32  	%r36631, %r36626, %r36630;
	shf.l.wrap.b32 	%r36632, %r36631, %r36631, 8;
	add.s32 	%r36633, %r36627, %r36632;
	xor.b32  	%r36634, %r36629, %r36633;
	shf.l.wrap.b32 	%r36635, %r36634, %r36634, 7;
	add.s32 	%r36636, %r36594, %r36563;
	xor.b32  	%r36637, %r36584, %r36636;
	shf.l.wrap.b32 	%r36638, %r36637, %r36637, 16;
	add.s32 	%r36639, %r36573, %r36638;
	xor.b32  	%r36640, %r36563, %r36639;
	shf.l.wrap.b32 	%r36641, %r36640, %r36640, 12;
	add.s32 	%r36642, %r36636, %r36641;
	xor.b32  	%r36643, %r36638, %r36642;
	shf.l.wrap.b32 	%r36644, %r36643, %r36643, 8;
	add.s32 	%r36645, %r36639, %r36644;
	xor.b32  	%r36646, %r36641, %r36645;
	shf.l.wrap.b32 	%r36647, %r36646, %r36646, 7;
	add.s32 	%r36648, %r36606, %r36647;
	xor.b32  	%r36649, %r36620, %r36648;
	shf.l.wrap.b32 	%r36650, %r36649, %r36649, 16;
	add.s32 	%r36651, %r36633, %r36650;
	xor.b32  	%r36652, %r36647, %r36651;
	shf.l.wrap.b32 	%r36653, %r36652, %r36652, 12;
	add.s32 	%r36654, %r36648, %r36653;
	xor.b32  	%r36655, %r36650, %r36654;
	shf.l.wrap.b32 	%r36656, %r36655, %r36655, 8;
	add.s32 	%r36657, %r36651, %r36656;
	xor.b32  	%r36658, %r36653, %r36657;
	shf.l.wrap.b32 	%r36659, %r36658, %r36658, 7;
	add.s32 	%r36660, %r36618, %r36611;
	xor.b32  	%r36661, %r36632, %r36660;
	shf.l.wrap.b32 	%r36662, %r36661, %r36661, 16;
	add.s32 	%r36663, %r36645, %r36662;
	xor.b32  	%r36664, %r36611, %r36663;
	shf.l.wrap.b32 	%r36665, %r36664, %r36664, 12;
	add.s32 	%r36666, %r36660, %r36665;
	xor.b32  	%r36667, %r36662, %r36666;
	shf.l.wrap.b32 	%r36668, %r36667, %r36667, 8;
	add.s32 	%r36669, %r36663, %r36668;
	xor.b32  	%r36670, %r36665, %r36669;
	shf.l.wrap.b32 	%r36671, %r36670, %r36670, 7;
	add.s32 	%r36672, %r36630, %r36623;
	xor.b32  	%r36673, %r36644, %r36672;
	shf.l.wrap.b32 	%r36674, %r36673, %r36673, 16;
	add.s32 	%r36675, %r36609, %r36674;
	xor.b32  	%r36676, %r36623, %r36675;
	shf.l.wrap.b32 	%r36677, %r36676, %r36676, 12;
	add.s32 	%r36678, %r36672, %r36677;
	xor.b32  	%r36679, %r36674, %r36678;
	shf.l.wrap.b32 	%r36680, %r36679, %r36679, 8;
	add.s32 	%r36681, %r36675, %r36680;
	xor.b32  	%r36682, %r36677, %r36681;
	shf.l.wrap.b32 	%r36683, %r36682, %r36682, 7;
	add.s32 	%r36684, %r36642, %r36635;
	xor.b32  	%r36685, %r36608, %r36684;
	shf.l.wrap.b32 	%r36686, %r36685, %r36685, 16;
	add.s32 	%r36687, %r36621, %r36686;
	xor.b32  	%r36688, %r36635, %r36687;
	shf.l.wrap.b32 	%r36689, %r36688, %r36688, 12;
	add.s32 	%r36690, %r36684, %r36689;
	xor.b32  	%r36691, %r36686, %r36690;
	shf.l.wrap.b32 	%r36692, %r36691, %r36691, 8;
	add.s32 	%r36693, %r36687, %r36692;
	xor.b32  	%r36694, %r36689, %r36693;
	shf.l.wrap.b32 	%r36695, %r36694, %r36694, 7;
	add.s32 	%r36696, %r36654, %r36671;
	xor.b32  	%r36697, %r36692, %r36696;
	shf.l.wrap.b32 	%r36698, %r36697, %r36697, 16;
	add.s32 	%r36699, %r36681, %r36698;
	xor.b32  	%r36700, %r36671, %r36699;
	shf.l.wrap.b32 	%r36701, %r36700, %r36700, 12;
	add.s32 	%r36702, %r36696, %r36701;
	xor.b32  	%r36703, %r36698, %r36702;
	shf.l.wrap.b32 	%r36704, %r36703, %r36703, 8;
	add.s32 	%r36705, %r36699, %r36704;
	xor.b32  	%r36706, %r36701, %r36705;
	shf.l.wrap.b32 	%r36707, %r36706, %r36706, 7;
	add.s32 	%r36708, %r36666, %r36683;
	xor.b32  	%r36709, %r36656, %r36708;
	shf.l.wrap.b32 	%r36710, %r36709, %r36709, 16;
	add.s32 	%r36711, %r36693, %r36710;
	xor.b32  	%r36712, %r36683, %r36711;
	shf.l.wrap.b32 	%r36713, %r36712, %r36712, 12;
	add.s32 	%r36714, %r36708, %r36713;
	xor.b32  	%r36715, %r36710, %r36714;
	shf.l.wrap.b32 	%r36716, %r36715, %r36715, 8;
	add.s32 	%r36717, %r36711, %r36716;
	xor.b32  	%r36718, %r36713, %r36717;
	shf.l.wrap.b32 	%r36719, %r36718, %r36718, 7;
	add.s32 	%r36720, %r36678, %r36695;
	xor.b32  	%r36721, %r36668, %r36720;
	shf.l.wrap.b32 	%r36722, %r36721, %r36721, 16;
	add.s32 	%r36723, %r36657, %r36722;
	xor.b32  	%r36724, %r36695, %r36723;
	shf.l.wrap.b32 	%r36725, %r36724, %r36724, 12;
	add.s32 	%r36726, %r36720, %r36725;
	xor.b32  	%r36727, %r36722, %r36726;
	shf.l.wrap.b32 	%r36728, %r36727, %r36727, 8;
	add.s32 	%r36729, %r36723, %r36728;
	xor.b32  	%r36730, %r36725, %r36729;
	shf.l.wrap.b32 	%r36731, %r36730, %r36730, 7;
	add.s32 	%r36732, %r36690, %r36659;
	xor.b32  	%r36733, %r36680, %r36732;
	shf.l.wrap.b32 	%r36734, %r36733, %r36733, 16;
	add.s32 	%r36735, %r36669, %r36734;
	xor.b32  	%r36736, %r36659, %r36735;
	shf.l.wrap.b32 	%r36737, %r36736, %r36736, 12;
	add.s32 	%r36738, %r36732, %r36737;
	xor.b32  	%r36739, %r36734, %r36738;
	shf.l.wrap.b32 	%r36740, %r36739, %r36739, 8;
	add.s32 	%r36741, %r36735, %r36740;
	xor.b32  	%r36742, %r36737, %r36741;
	shf.l.wrap.b32 	%r36743, %r36742, %r36742, 7;
	add.s32 	%r36744, %r36702, %r36743;
	xor.b32  	%r36745, %r36716, %r36744;
	shf.l.wrap.b32 	%r36746, %r36745, %r36745, 16;
	add.s32 	%r36747, %r36729, %r36746;
	xor.b32  	%r36748, %r36743, %r36747;
	shf.l.wrap.b32 	%r36749, %r36748, %r36748, 12;
	add.s32 	%r36750, %r36744, %r36749;
	xor.b32  	%r36751, %r36746, %r36750;
	shf.l.wrap.b32 	%r36752, %r36751, %r36751, 8;
	add.s32 	%r36753, %r36747, %r36752;
	xor.b32  	%r36754, %r36749, %r36753;
	shf.l.wrap.b32 	%r36755, %r36754, %r36754, 7;
	add.s32 	%r36756, %r36714, %r36707;
	xor.b32  	%r36757, %r36728, %r36756;
	shf.l.wrap.b32 	%r36758, %r36757, %r36757, 16;
	add.s32 	%r36759, %r36741, %r36758;
	xor.b32  	%r36760, %r36707, %r36759;
	shf.l.wrap.b32 	%r36761, %r36760, %r36760, 12;
	add.s32 	%r36762, %r36756, %r36761;
	xor.b32  	%r36763, %r36758, %r36762;
	shf.l.wrap.b32 	%r36764, %r36763, %r36763, 8;
	add.s32 	%r36765, %r36759, %r36764;
	xor.b32  	%r36766, %r36761, %r36765;
	shf.l.wrap.b32 	%r36767, %r36766, %r36766, 7;
	add.s32 	%r36768, %r36726, %r36719;
	xor.b32  	%r36769, %r36740, %r36768;
	shf.l.wrap.b32 	%r36770, %r36769, %r36769, 16;
	add.s32 	%r36771, %r36705, %r36770;
	xor.b32  	%r36772, %r36719, %r36771;
	shf.l.wrap.b32 	%r36773, %r36772, %r36772, 12;
	add.s32 	%r36774, %r36768, %r36773;
	xor.b32  	%r36775, %r36770, %r36774;
	shf.l.wrap.b32 	%r36776, %r36775, %r36775, 8;
	add.s32 	%r36777, %r36771, %r36776;
	xor.b32  	%r36778, %r36773, %r36777;
	shf.l.wrap.b32 	%r36779, %r36778, %r36778, 7;
	add.s32 	%r36780, %r36738, %r36731;
	xor.b32  	%r36781, %r36704, %r36780;
	shf.l.wrap.b32 	%r36782, %r36781, %r36781, 16;
	add.s32 	%r36783, %r36717, %r36782;
	xor.b32  	%r36784, %r36731, %r36783;
	shf.l.wrap.b32 	%r36785, %r36784, %r36784, 12;
	add.s32 	%r36786, %r36780, %r36785;
	xor.b32  	%r36787, %r36782, %r36786;
	shf.l.wrap.b32 	%r36788, %r36787, %r36787, 8;
	add.s32 	%r36789, %r36783, %r36788;
	xor.b32  	%r36790, %r36785, %r36789;
	shf.l.wrap.b32 	%r36791, %r36790, %r36790, 7;
	add.s32 	%r36792, %r36750, %r36767;
	xor.b32  	%r36793, %r36788, %r36792;
	shf.l.wrap.b32 	%r36794, %r36793, %r36793, 16;
	add.s32 	%r36795, %r36777, %r36794;
	xor.b32  	%r36796, %r36767, %r36795;
	shf.l.wrap.b32 	%r36797, %r36796, %r36796, 12;
	add.s32 	%r36798, %r36792, %r36797;
	xor.b32  	%r36799, %r36794, %r36798;
	shf.l.wrap.b32 	%r36800, %r36799, %r36799, 8;
	add.s32 	%r36801, %r36795, %r36800;
	xor.b32  	%r36802, %r36797, %r36801;
	shf.l.wrap.b32 	%r36803, %r36802, %r36802, 7;
	add.s32 	%r36804, %r36762, %r36779;
	xor.b32  	%r36805, %r36752, %r36804;
	shf.l.wrap.b32 	%r36806, %r36805, %r36805, 16;
	add.s32 	%r36807, %r36789, %r36806;
	xor.b32  	%r36808, %r36779, %r36807;
	shf.l.wrap.b32 	%r36809, %r36808, %r36808, 12;
	add.s32 	%r36810, %r36804, %r36809;
	xor.b32  	%r36811, %r36806, %r36810;
	shf.l.wrap.b32 	%r36812, %r36811, %r36811, 8;
	add.s32 	%r36813, %r36807, %r36812;
	xor.b32  	%r36814, %r36809, %r36813;
	shf.l.wrap.b32 	%r36815, %r36814, %r36814, 7;
	add.s32 	%r36816, %r36774, %r36791;
	xor.b32  	%r36817, %r36764, %r36816;
	shf.l.wrap.b32 	%r36818, %r36817, %r36817, 16;
	add.s32 	%r36819, %r36753, %r36818;
	xor.b32  	%r36820, %r36791, %r36819;
	shf.l.wrap.b32 	%r36821, %r36820, %r36820, 12;
	add.s32 	%r36822, %r36816, %r36821;
	xor.b32  	%r36823, %r36818, %r36822;
	shf.l.wrap.b32 	%r36824, %r36823, %r36823, 8;
	add.s32 	%r36825, %r36819, %r36824;
	xor.b32  	%r36826, %r36821, %r36825;
	shf.l.wrap.b32 	%r36827, %r36826, %r36826, 7;
	add.s32 	%r36828, %r36786, %r36755;
	xor.b32  	%r36829, %r36776, %r36828;
	shf.l.wrap.b32 	%r36830, %r36829, %r36829, 16;
	add.s32 	%r36831, %r36765, %r36830;
	xor.b32  	%r36832, %r36755, %r36831;
	shf.l.wrap.b32 	%r36833, %r36832, %r36832, 12;
	add.s32 	%r36834, %r36828, %r36833;
	xor.b32  	%r36835, %r36830, %r36834;
	shf.l.wrap.b32 	%r36836, %r36835, %r36835, 8;
	add.s32 	%r36837, %r36831, %r36836;
	xor.b32  	%r36838, %r36833, %r36837;
	shf.l.wrap.b32 	%r36839, %r36838, %r36838, 7;
	add.s32 	%r36840, %r36798, %r36839;
	xor.b32  	%r36841, %r36812, %r36840;
	shf.l.wrap.b32 	%r36842, %r36841, %r36841, 16;
	add.s32 	%r36843, %r36825, %r36842;
	xor.b32  	%r36844, %r36839, %r36843;
	shf.l.wrap.b32 	%r36845, %r36844, %r36844, 12;
	add.s32 	%r36846, %r36840, %r36845;
	xor.b32  	%r36847, %r36842, %r36846;
	shf.l.wrap.b32 	%r36848, %r36847, %r36847, 8;
	add.s32 	%r36849, %r36843, %r36848;
	xor.b32  	%r36850, %r36845, %r36849;
	shf.l.wrap.b32 	%r36851, %r36850, %r36850, 7;
	add.s32 	%r36852, %r36810, %r36803;
	xor.b32  	%r36853, %r36824, %r36852;
	shf.l.wrap.b32 	%r36854, %r36853, %r36853, 16;
	add.s32 	%r36855, %r36837, %r36854;
	xor.b32  	%r36856, %r36803, %r36855;
	shf.l.wrap.b32 	%r36857, %r36856, %r36856, 12;
	add.s32 	%r36858, %r36852, %r36857;
	xor.b32  	%r36859, %r36854, %r36858;
	shf.l.wrap.b32 	%r36860, %r36859, %r36859, 8;
	add.s32 	%r36861, %r36855, %r36860;
	xor.b32  	%r36862, %r36857, %r36861;
	shf.l.wrap.b32 	%r36863, %r36862, %r36862, 7;
	add.s32 	%r36864, %r36822, %r36815;
	xor.b32  	%r36865, %r36836, %r36864;
	shf.l.wrap.b32 	%r36866, %r36865, %r36865, 16;
	add.s32 	%r36867, %r36801, %r36866;
	xor.b32  	%r36868, %r36815, %r36867;
	shf.l.wrap.b32 	%r36869, %r36868, %r36868, 12;
	add.s32 	%r36870, %r36864, %r36869;
	xor.b32  	%r36871, %r36866, %r36870;
	shf.l.wrap.b32 	%r36872, %r36871, %r36871, 8;
	add.s32 	%r36873, %r36867, %r36872;
	xor.b32  	%r36874, %r36869, %r36873;
	shf.l.wrap.b32 	%r36875, %r36874, %r36874, 7;
	add.s32 	%r36876, %r36834, %r36827;
	xor.b32  	%r36877, %r36800, %r36876;
	shf.l.wrap.b32 	%r36878, %r36877, %r36877, 16;
	add.s32 	%r36879, %r36813, %r36878;
	xor.b32  	%r36880, %r36827, %r36879;
	shf.l.wrap.b32 	%r36881, %r36880, %r36880, 12;
	add.s32 	%r36882, %r36876, %r36881;
	xor.b32  	%r36883, %r36878, %r36882;
	shf.l.wrap.b32 	%r36884, %r36883, %r36883, 8;
	add.s32 	%r36885, %r36879, %r36884;
	xor.b32  	%r36886, %r36881, %r36885;
	shf.l.wrap.b32 	%r36887, %r36886, %r36886, 7;
	add.s32 	%r36888, %r36846, %r36863;
	xor.b32  	%r36889, %r36884, %r36888;
	shf.l.wrap.b32 	%r36890, %r36889, %r36889, 16;
	add.s32 	%r36891, %r36873, %r36890;
	xor.b32  	%r36892, %r36863, %r36891;
	shf.l.wrap.b32 	%r36893, %r36892, %r36892, 12;
	add.s32 	%r36894, %r36888, %r36893;
	xor.b32  	%r36895, %r36890, %r36894;
	shf.l.wrap.b32 	%r36896, %r36895, %r36895, 8;
	add.s32 	%r36897, %r36891, %r36896;
	xor.b32  	%r36898, %r36893, %r36897;
	shf.l.wrap.b32 	%r36899, %r36898, %r36898, 7;
	add.s32 	%r36900, %r36858, %r36875;
	xor.b32  	%r36901, %r36848, %r36900;
	shf.l.wrap.b32 	%r36902, %r36901, %r36901, 16;
	add.s32 	%r36903, %r36885, %r36902;
	xor.b32  	%r36904, %r36875, %r36903;
	shf.l.wrap.b32 	%r36905, %r36904, %r36904, 12;
	add.s32 	%r36906, %r36900, %r36905;
	xor.b32  	%r36907, %r36902, %r36906;
	shf.l.wrap.b32 	%r36908, %r36907, %r36907, 8;
	add.s32 	%r36909, %r36903, %r36908;
	xor.b32  	%r36910, %r36905, %r36909;
	shf.l.wrap.b32 	%r36911, %r36910, %r36910, 7;
	add.s32 	%r36912, %r36870, %r36887;
	xor.b32  	%r36913, %r36860, %r36912;
	shf.l.wrap.b32 	%r36914, %r36913, %r36913, 16;
	add.s32 	%r36915, %r36849, %r36914;
	xor.b32  	%r36916, %r36887, %r36915;
	shf.l.wrap.b32 	%r36917, %r36916, %r36916, 12;
	add.s32 	%r36918, %r36912, %r36917;
	xor.b32  	%r36919, %r36914, %r36918;
	shf.l.wrap.b32 	%r36920, %r36919, %r36919, 8;
	add.s32 	%r36921, %r36915, %r36920;
	xor.b32  	%r36922, %r36917, %r36921;
	shf.l.wrap.b32 	%r36923, %r36922, %r36922, 7;
	add.s32 	%r36924, %r36882, %r36851;
	xor.b32  	%r36925, %r36872, %r36924;
	shf.l.wrap.b32 	%r36926, %r36925, %r36925, 16;
	add.s32 	%r36927, %r36861, %r36926;
	xor.b32  	%r36928, %r36851, %r36927;
	shf.l.wrap.b32 	%r36929, %r36928, %r36928, 12;
	add.s32 	%r36930, %r36924, %r36929;
	xor.b32  	%r36931, %r36926, %r36930;
	shf.l.wrap.b32 	%r36932, %r36931, %r36931, 8;
	add.s32 	%r36933, %r36927, %r36932;
	xor.b32  	%r36934, %r36929, %r36933;
	shf.l.wrap.b32 	%r36935, %r36934, %r36934, 7;
	add.s32 	%r55166, %r36552, %r36894;
	add.s32 	%r55167, %r55174, %r36935;
	add.s32 	%r55165, %r36564, %r36906;
	add.s32 	%r55168, %r55173, %r36899;
	add.s32 	%r55164, %r36576, %r36918;
	add.s32 	%r55169, %r55172, %r36911;
	add.s32 	%r55163, %r36588, %r36930;
	add.s32 	%r55170, %r55171, %r36923;
	xor.b32  	%r36936, %r36553, 1;
	shf.l.wrap.b32 	%r36937, %r36553, %r36936, 16;
	add.s32 	%r36938, %r55174, %r36937;
	xor.b32  	%r36939, %r55174, %r36938;
	shf.l.wrap.b32 	%r36940, %r36939, %r36939, 12;
	add.s32 	%r36941, %r36553, %r36940;
	xor.b32  	%r36942, %r36937, %r36941;
	shf.l.wrap.b32 	%r36943, %r36942, %r36942, 8;
	add.s32 	%r36944, %r36938, %r36943;
	xor.b32  	%r36945, %r36940, %r36944;
	shf.l.wrap.b32 	%r36946, %r36945, %r36945, 7;
	add.s32 	%r36947, %r36941, %r36575;
	xor.b32  	%r36948, %r36596, %r36947;
	shf.l.wrap.b32 	%r36949, %r36948, %r36948, 16;
	add.s32 	%r36950, %r36585, %r36949;
	xor.b32  	%r36951, %r36575, %r36950;
	shf.l.wrap.b32 	%r36952, %r36951, %r36951, 12;
	add.s32 	%r36953, %r36947, %r36952;
	xor.b32  	%r36954, %r36949, %r36953;
	shf.l.wrap.b32 	%r36955, %r36954, %r36954, 8;
	add.s32 	%r36956, %r36950, %r36955;
	xor.b32  	%r36957, %r36952, %r36956;
	shf.l.wrap.b32 	%r36958, %r36957, %r36957, 7;
	xor.b32  	%r36959, %r36943, %r36612;
	shf.l.wrap.b32 	%r36960, %r36959, %r36959, 16;
	add.s32 	%r36961, %r36597, %r36960;
	xor.b32  	%r36962, %r36587, %r36961;
	shf.l.wrap.b32 	%r36963, %r36962, %r36962, 12;
	add.s32 	%r36964, %r36612, %r36963;
	xor.b32  	%r36965, %r36960, %r36964;
	shf.l.wrap.b32 	%r36966, %r36965, %r36965, 8;
	add.s32 	%r36967, %r36961, %r36966;
	xor.b32  	%r36968, %r36963, %r36967;
	shf.l.wrap.b32 	%r36969, %r36968, %r36968, 7;
	add.s32 	%r36970, %r36944, %r36626;
	xor.b32  	%r36971, %r36599, %r36970;
	shf.l.wrap.b32 	%r36972, %r36971, %r36971, 12;
	add.s32 	%r36973, %r36624, %r36972;
	xor.b32  	%r36974, %r36626, %r36973;
	shf.l.wrap.b32 	%r36975, %r36974, %r36974, 8;
	add.s32 	%r36976, %r36970, %r36975;
	xor.b32  	%r36977, %r36972, %r36976;
	shf.l.wrap.b32 	%r36978, %r36977, %r36977, 7;
	add.s32 	%r36979, %r36594, %r36946;
	xor.b32  	%r36980, %r36584, %r36979;
	shf.l.wrap.b32 	%r36981, %r36980, %r36980, 16;
	add.s32 	%r36982, %r36573, %r36981;
	xor.b32  	%r36983, %r36946, %r36982;
	shf.l.wrap.b32 	%r36984, %r36983, %r36983, 12;
	add.s32 	%r36985, %r36979, %r36984;
	xor.b32  	%r36986, %r36981, %r36985;
	shf.l.wrap.b32 	%r36987, %r36986, %r36986, 8;
	add.s32 	%r36988, %r36982, %r36987;
	xor.b32  	%r36989, %r36984, %r36988;
	shf.l.wrap.b32 	%r36990, %r36989, %r36989, 7;
	add.s32 	%r36991, %r36953, %r36990;
	xor.b32  	%r36992, %r36966, %r36991;
	shf.l.wrap.b32 	%r36993, %r36992, %r36992, 16;
	add.s32 	%r36994, %r36976, %r36993;
	xor.b32  	%r36995, %r36990, %r36994;
	shf.l.wrap.b32 	%r36996, %r36995, %r36995, 12;
	add.s32 	%r36997, %r36991, %r36996;
	xor.b32  	%r36998, %r36993, %r36997;
	shf.l.wrap.b32 	%r36999, %r36998, %r36998, 8;
	add.s32 	%r37000, %r36994, %r36999;
	xor.b32  	%r37001, %r36996, %r37000;
	shf.l.wrap.b32 	%r37002, %r37001, %r37001, 7;
	add.s32 	%r37003, %r36964, %r36958;
	xor.b32  	%r37004, %r36975, %r37003;
	shf.l.wrap.b32 	%r37005, %r37004, %r37004, 16;
	add.s32 	%r37006, %r36988, %r37005;
	xor.b32  	%r37007, %r36958, %r37006;
	shf.l.wrap.b32 	%r37008, %r37007, %r37007, 12;
	add.s32 	%r37009, %r37003, %r37008;
	xor.b32  	%r37010, %r37005, %r37009;
	shf.l.wrap.b32 	%r37011, %r37010, %r37010, 8;
	add.s32 	%r37012, %r37006, %r37011;
	xor.b32  	%r37013, %r37008, %r37012;
	shf.l.wrap.b32 	%r37014, %r37013, %r37013, 7;
	add.s32 	%r37015, %r36973, %r36969;
	xor.b32  	%r37016, %r36987, %r37015;
	shf.l.wrap.b32 	%r37017, %r37016, %r37016, 16;
	add.s32 	%r37018, %r36956, %r37017;
	xor.b32  	%r37019, %r36969, %r37018;
	shf.l.wrap.b32 	%r37020, %r37019, %r37019, 12;
	add.s32 	%r37021, %r37015, %r37020;
	xor.b32  	%r37022, %r37017, %r37021;
	shf.l.wrap.b32 	%r37023, %r37022, %r37022, 8;
	add.s32 	%r37024, %r37018, %r37023;
	xor.b32  	%r37025, %r37020, %r37024;
	shf.l.wrap.b32 	%r37026, %r37025, %r37025, 7;
	add.s32 	%r37027, %r36985, %r36978;
	xor.b32  	%r37028, %r36955, %r37027;
	shf.l.wrap.b32 	%r37029, %r37028, %r37028, 16;
	add.s32 	%r37030, %r36967, %r37029;
	xor.b32  	%r37031, %r36978, %r37030;
	shf.l.wrap.b32 	%r37032, %r37031, %r37031, 12;
	add.s32 	%r37033, %r37027, %r37032;
	xor.b32  	%r37034, %r37029, %r37033;
	shf.l.wrap.b32 	%r37035, %r37034, %r37034, 8;
	add.s32 	%r37036, %r37030, %r37035;
	xor.b32  	%r37037, %r37032, %r37036;
	shf.l.wrap.b32 	%r37038, %r37037, %r37037, 7;
	add.s32 	%r37039, %r36997, %r37014;
	xor.b32  	%r37040, %r37035, %r37039;
	shf.l.wrap.b32 	%r37041, %r37040, %r37040, 16;
	add.s32 	%r37042, %r37024, %r37041;
	xor.b32  	%r37043, %r37014, %r37042;
	shf.l.wrap.b32 	%r37044, %r37043, %r37043, 12;
	add.s32 	%r37045, %r37039, %r37044;
	xor.b32  	%r37046, %r37041, %r37045;
	shf.l.wrap.b32 	%r37047, %r37046, %r37046, 8;
	add.s32 	%r37048, %r37042, %r37047;
	xor.b32  	%r37049, %r37044, %r37048;
	shf.l.wrap.b32 	%r37050, %r37049, %r37049, 7;
	add.s32 	%r37051, %r37009, %r37026;
	xor.b32  	%r37052, %r36999, %r37051;
	shf.l.wrap.b32 	%r37053, %r37052, %r37052, 16;
	add.s32 	%r37054, %r37036, %r37053;
	xor.b32  	%r37055, %r37026, %r37054;
	shf.l.wrap.b32 	%r37056, %r37055, %r37055, 12;
	add.s32 	%r37057, %r37051, %r37056;
	xor.b32  	%r37058, %r37053, %r37057;
	shf.l.wrap.b32 	%r37059, %r37058, %r37058, 8;
	add.s32 	%r37060, %r37054, %r37059;
	xor.b32  	%r37061, %r37056, %r37060;
	shf.l.wrap.b32 	%r37062, %r37061, %r37061, 7;
	add.s32 	%r37063, %r37021, %r37038;
	xor.b32  	%r37064, %r37011, %r37063;
	shf.l.wrap.b32 	%r37065, %r37064, %r37064, 16;
	add.s32 	%r37066, %r37000, %r37065;
	xor.b32  	%r37067, %r37038, %r37066;
	shf.l.wrap.b32 	%r37068, %r37067, %r37067, 12;
	add.s32 	%r37069, %r37063, %r37068;
	xor.b32  	%r37070, %r37065, %r37069;
	shf.l.wrap.b32 	%r37071, %r37070, %r37070, 8;
	add.s32 	%r37072, %r37066, %r37071;
	xor.b32  	%r37073, %r37068, %r37072;
	shf.l.wrap.b32 	%r37074, %r37073, %r37073, 7;
	add.s32 	%r37075, %r37033, %r37002;
	xor.b32  	%r37076, %r37023, %r37075;
	shf.l.wrap.b32 	%r37077, %r37076, %r37076, 16;
	add.s32 	%r37078, %r37012, %r37077;
	xor.b32  	%r37079, %r37002, %r37078;
	shf.l.wrap.b32 	%r37080, %r37079, %r37079, 12;
	add.s32 	%r37081, %r37075, %r37080;
	xor.b32  	%r37082, %r37077, %r37081;
	shf.l.wrap.b32 	%r37083, %r37082, %r37082, 8;
	add.s32 	%r37084, %r37078, %r37083;
	xor.b32  	%r37085, %r37080, %r37084;
	shf.l.wrap.b32 	%r37086, %r37085, %r37085, 7;
	add.s32 	%r37087, %r37045, %r37086;
	xor.b32  	%r37088, %r37059, %r37087;
	shf.l.wrap.b32 	%r37089, %r37088, %r37088, 16;
	add.s32 	%r37090, %r37072, %r37089;
	xor.b32  	%r37091, %r37086, %r37090;
	shf.l.wrap.b32 	%r37092, %r37091, %r37091, 12;
	add.s32 	%r37093, %r37087, %r37092;
	xor.b32  	%r37094, %r37089, %r37093;
	shf.l.wrap.b32 	%r37095, %r37094, %r37094, 8;
	add.s32 	%r37096, %r37090, %r37095;
	xor.b32  	%r37097, %r37092, %r37096;
	shf.l.wrap.b32 	%r37098, %r37097, %r37097, 7;
	add.s32 	%r37099, %r37057, %r37050;
	xor.b32  	%r37100, %r37071, %r37099;
	shf.l.wrap.b32 	%r37101, %r37100, %r37100, 16;
	add.s32 	%r37102, %r37084, %r37101;
	xor.b32  	%r37103, %r37050, %r37102;
	shf.l.wrap.b32 	%r37104, %r37103, %r37103, 12;
	add.s32 	%r37105, %r37099, %r37104;
	xor.b32  	%r37106, %r37101, %r37105;
	shf.l.wrap.b32 	%r37107, %r37106, %r37106, 8;
	add.s32 	%r37108, %r37102, %r37107;
	xor.b32  	%r37109, %r37104, %r37108;
	shf.l.wrap.b32 	%r37110, %r37109, %r37109, 7;
	add.s32 	%r37111, %r37069, %r37062;
	xor.b32  	%r37112, %r37083, %r37111;
	shf.l.wrap.b32 	%r37113, %r37112, %r37112, 16;
	add.s32 	%r37114, %r37048, %r37113;
	xor.b32  	%r37115, %r37062, %r37114;
	shf.l.wrap.b32 	%r37116, %r37115, %r37115, 12;
	add.s32 	%r37117, %r37111, %r37116;
	xor.b32  	%r37118, %r37113, %r37117;
	shf.l.wrap.b32 	%r37119, %r37118, %r37118, 8;
	add.s32 	%r37120, %r37114, %r37119;
	xor.b32  	%r37121, %r37116, %r37120;
	shf.l.wrap.b32 	%r37122, %r37121, %r37121, 7;
	add.s32 	%r37123, %r37081, %r37074;
	xor.b32  	%r37124, %r37047, %r37123;
	shf.l.wrap.b32 	%r37125, %r37124, %r37124, 16;
	add.s32 	%r37126, %r37060, %r37125;
	xor.b32  	%r37127, %r37074, %r37126;
	shf.l.wrap.b32 	%r37128, %r37127, %r37127, 12;
	add.s32 	%r37129, %r37123, %r37128;
	xor.b32  	%r37130, %r37125, %r37129;
	shf.l.wrap.b32 	%r37131, %r37130, %r37130, 8;
	add.s32 	%r37132, %r37126, %r37131;
	xor.b32  	%r37133, %r37128, %r37132;
	shf.l.wrap.b32 	%r37134, %r37133, %r37133, 7;
	add.s32 	%r37135, %r37093, %r37110;
	xor.b32  	%r37136, %r37131, %r37135;
	shf.l.wrap.b32 	%r37137, %r37136, %r37136, 16;
	add.s32 	%r37138, %r37120, %r37137;
	xor.b32  	%r37139, %r37110, %r37138;
	shf.l.wrap.b32 	%r37140, %r37139, %r37139, 12;
	add.s32 	%r37141, %r37135, %r37140;
	xor.b32  	%r37142, %r37137, %r37141;
	shf.l.wrap.b32 	%r37143, %r37142, %r37142, 8;
	add.s32 	%r37144, %r37138, %r37143;
	xor.b32  	%r37145, %r37140, %r37144;
	shf.l.wrap.b32 	%r37146, %r37145, %r37145, 7;
	add.s32 	%r37147, %r37105, %r37122;
	xor.b32  	%r37148, %r37095, %r37147;
	shf.l.wrap.b32 	%r37149, %r37148, %r37148, 16;
	add.s32 	%r37150, %r37132, %r37149;
	xor.b32  	%r37151, %r37122, %r37150;
	shf.l.wrap.b32 	%r37152, %r37151, %r37151, 12;
	add.s32 	%r37153, %r37147, %r37152;
	xor.b32  	%r37154, %r37149, %r37153;
	shf.l.wrap.b32 	%r37155, %r37154, %r37154, 8;
	add.s32 	%r37156, %r37150, %r37155;
	xor.b32  	%r37157, %r37152, %r37156;
	shf.l.wrap.b32 	%r37158, %r37157, %r37157, 7;
	add.s32 	%r37159, %r37117, %r37134;
	xor.b32  	%r37160, %r37107, %r37159;
	shf.l.wrap.b32 	%r37161, %r37160, %r37160, 16;
	add.s32 	%r37162, %r37096, %r37161;
	xor.b32  	%r37163, %r37134, %r37162;
	shf.l.wrap.b32 	%r37164, %r37163, %r37163, 12;
	add.s32 	%r37165, %r37159, %r37164;
	xor.b32  	%r37166, %r37161, %r37165;
	shf.l.wrap.b32 	%r37167, %r37166, %r37166, 8;
	add.s32 	%r37168, %r37162, %r37167;
	xor.b32  	%r37169, %r37164, %r37168;
	shf.l.wrap.b32 	%r37170, %r37169, %r37169, 7;
	add.s32 	%r37171, %r37129, %r37098;
	xor.b32  	%r37172, %r37119, %r37171;
	shf.l.wrap.b32 	%r37173, %r37172, %r37172, 16;
	add.s32 	%r37174, %r37108, %r37173;
	xor.b32  	%r37175, %r37098, %r37174;
	shf.l.wrap.b32 	%r37176, %r37175, %r37175, 12;
	add.s32 	%r37177, %r37171, %r37176;
	xor.b32  	%r37178, %r37173, %r37177;
	shf.l.wrap.b32 	%r37179, %r37178, %r37178, 8;
	add.s32 	%r37180, %r37174, %r37179;
	xor.b32  	%r37181, %r37176, %r37180;
	shf.l.wrap.b32 	%r37182, %r37181, %r37181, 7;
	add.s32 	%r37183, %r37141, %r37182;
	xor.b32  	%r37184, %r37155, %r37183;
	shf.l.wrap.b32 	%r37185, %r37184, %r37184, 16;
	add.s32 	%r37186, %r37168, %r37185;
	xor.b32  	%r37187, %r37182, %r37186;
	shf.l.wrap.b32 	%r37188, %r37187, %r37187, 12;
	add.s32 	%r37189, %r37183, %r37188;
	xor.b32  	%r37190, %r37185, %r37189;
	shf.l.wrap.b32 	%r37191, %r37190, %r37190, 8;
	add.s32 	%r37192, %r37153, %r37146;
	xor.b32  	%r37193, %r37167, %r37192;
	shf.l.wrap.b32 	%r37194, %r37193, %r37193, 16;
	add.s32 	%r37195, %r37180, %r37194;
	xor.b32  	%r37196, %r37146, %r37195;
	shf.l.wrap.b32 	%r37197, %r37196, %r37196, 12;
	add.s32 	%r37198, %r37192, %r37197;
	xor.b32  	%r37199, %r37194, %r37198;
	shf.l.wrap.b32 	%r37200, %r37199, %r37199, 8;
	add.s32 	%r37201, %r37195, %r37200;
	xor.b32  	%r37202, %r37197, %r37201;
	shf.l.wrap.b32 	%r37203, %r37202, %r37202, 7;
	add.s32 	%r37204, %r37165, %r37158;
	xor.b32  	%r37205, %r37179, %r37204;
	shf.l.wrap.b32 	%r37206, %r37205, %r37205, 16;
	add.s32 	%r37207, %r37144, %r37206;
	xor.b32  	%r37208, %r37158, %r37207;
	shf.l.wrap.b32 	%r37209, %r37208, %r37208, 12;
	add.s32 	%r37210, %r37204, %r37209;
	xor.b32  	%r37211, %r37206, %r37210;
	shf.l.wrap.b32 	%r37212, %r37211, %r37211, 8;
	add.s32 	%r37213, %r37207, %r37212;
	xor.b32  	%r37214, %r37209, %r37213;
	shf.l.wrap.b32 	%r37215, %r37214, %r37214, 7;
	add.s32 	%r37216, %r37177, %r37170;
	xor.b32  	%r37217, %r37143, %r37216;
	shf.l.wrap.b32 	%r37218, %r37217, %r37217, 16;
	add.s32 	%r37219, %r37156, %r37218;
	xor.b32  	%r37220, %r37170, %r37219;
	shf.l.wrap.b32 	%r37221, %r37220, %r37220, 12;
	add.s32 	%r37222, %r37216, %r37221;
	xor.b32  	%r37223, %r37218, %r37222;
	shf.l.wrap.b32 	%r37224, %r37223, %r37223, 8;
	add.s32 	%r37225, %r37219, %r37224;
	add.s32 	%r37226, %r37189, %r37203;
	xor.b32  	%r37227, %r37224, %r37226;
	shf.l.wrap.b32 	%r37228, %r37227, %r37227, 16;
	add.s32 	%r37229, %r37213, %r37228;
	xor.b32  	%r37230, %r37203, %r37229;
	shr.u32 	%r37231, %r37230, 20;
	add.s32 	%r37232, %r37226, %r37231;
	add.s32 	%r37233, %r37198, %r37215;
	xor.b32  	%r37234, %r37191, %r37233;
	shf.l.wrap.b32 	%r37235, %r37234, %r37234, 16;
	add.s32 	%r37236, %r37225, %r37235;
	xor.b32  	%r37237, %r37215, %r37236;
	shr.u32 	%r37238, %r37237, 20;
	add.s32 	%r37239, %r37233, %r37238;
	add.s32 	%r37240, %r36552, %r37232;
	add.s32 	%r37241, %r36564, %r37239;
	cvt.u32.u16 	%r37242, %rs254;
	add.s32 	%r37243, %r37242, %r55162;
	add.s32 	%r37244, %r37243, -11;
	not.b32 	%r37245, %r37244;
	add.s32 	%r37246, %r37245, %r3494;
	mov.u32 	%r37247, %ctaid.x;
	shl.b32 	%r37248, %r37247, 11;
	mov.u32 	%r37249, %tid.x;
	and.b32  	%r37250, %r37249, 31;
	or.b32  	%r37251, %r37248, %r37250;
	shl.b32 	%r37252, %r37249, 3;
	and.b32  	%r37253, %r37252, 7936;
	add.s32 	%r37254, %r54317, %r37253;
	add.s32 	%r37255, %r37251, %r37254;
	shr.u32 	%r37256, %r37255, %r37246;
	and.b32  	%r37257, %r37256, 1;
	setp.eq.b32 	%p399, %r37257, 1;
	selp.b32 	%r37258, %r37241, %r37240, %p399;
	cvt.u16.u32 	%rs633, %r37258;
	and.b16  	%rs846, %rs633, 1;
	and.b16  	%rs634, %rs844, 255;
	setp.ne.s16 	%p400, %rs634, 1;
	@%p400 bra 	$L__BB4_509;
	ld.param.u64 	%rd936, [fused_batch_pir_kernel_optimized_16_param_1];
	cvt.u32.u16 	%r37259, %rs254;
	add.s32 	%r37260, %r37259, %r55162;
	add.s32 	%r37261, %r37260, -11;
	not.b32 	%r37262, %r37261;
	add.s32 	%r37263, %r37262, %r3494;
	mov.u32 	%r37264, %ctaid.x;
	shl.b32 	%r37265, %r37264, 11;
	mov.u32 	%r37266, %tid.x;
	and.b32  	%r37267, %r37266, 31;
	or.b32  	%r37268, %r37265, %r37267;
	shl.b32 	%r37269, %r37266, 3;
	and.b32  	%r37270, %r37269, 7936;
	add.s32 	%r37271, %r54317, %r37270;
	add.s32 	%r37272, %r37268, %r37271;
	shr.u32 	%r37273, %r37272, %r37263;
	and.b32  	%r37274, %r37273, 1;
	setp.eq.b32 	%p401, %r37274, 1;
	cvt.u64.u32 	%rd521, %r55162;
	cvt.u64.u16 	%rd522, %rs254;
	add.s64 	%rd523, %rd521, %rd522;
	cvta.to.global.u64 	%rd524, %rd936;
	shl.b64 	%rd525, %rd523, 4;
	add.s64 	%rd526, %rd524, %rd525;
	ld.global.u32 	%r37275, [%rd526+16924];
	selp.b32 	%r37276, %r55167, %r55166, %p401;
	xor.b32  	%r37277, %r37276, %r37275;
	selp.b32 	%r37278, %r55168, %r55165, %p401;
	selp.b32 	%r55166, %r55166, %r37277, %p401;
	selp.b32 	%r55167, %r37277, %r55167, %p401;
	ld.global.u32 	%r37279, [%rd526+16928];
	xor.b32  	%r37280, %r37278, %r37279;
	selp.b32 	%r37281, %r55169, %r55164, %p401;
	selp.b32 	%r55165, %r55165, %r37280, %p401;
	selp.b32 	%r55168, %r37280, %r55168, %p401;
	ld.global.u32 	%r37282, [%rd526+16932];
	xor.b32  	%r37283, %r37281, %r37282;
	selp.b32 	%r37284, %r55170, %r55163, %p401;
	selp.b32 	%r55164, %r55164, %r37283, %p401;
	selp.b32 	%r55169, %r37283, %r55169, %p401;
	ld.global.u32 	%r37285, [%rd526+16936];
	xor.b32  	%r37286, %r37284, %r37285;
	selp.b64 	%rd527, 445, 420, %p401;
	selp.b32 	%r55163, %r55163, %r37286, %p401;
	selp.b32 	%r55170, %r37286, %r55170, %p401;
	add.s64 	%rd528, %rd527, %rd523;
	add.s64 	%rd529, %rd528, %rd524;
	ld.global.u8 	%rs635, [%rd529+17069];
	xor.b16  	%rs846, %rs635, %rs846;
$L__BB4_509:
	cvt.u32.u16 	%r37287, %rs254;
	add.s32 	%r37288, %r37287, -11;
	add.s32 	%r37289, %r55162, %r37288;
	not.b32 	%r37290, %r37289;
	add.s32 	%r37291, %r37290, %r3494;
	mov.u32 	%r37292, %ctaid.x;
	shl.b32 	%r37293, %r37292, 11;
	mov.u32 	%r37294, %tid.x;
	and.b32  	%r37295, %r37294, 31;
	or.b32  	%r37296, %r37293, %r37295;
	shl.b32 	%r37297, %r37294, 3;
	and.b32  	%r37298, %r37297, 7936;
	add.s32 	%r37299, %r54317, %r37298;
	add.s32 	%r37300, %r37296, %r37299;
	shr.u32 	%r37301, %r37300, %r37291;
	and.b32  	%r37302, %r37301, 1;
	setp.eq.b32 	%p402, %r37302, 1;
	selp.b32 	%r55174, %r55167, %r55166, %p402;
	selp.b32 	%r55173, %r55168, %r55165, %p402;
	selp.b32 	%r55172, %r55169, %r55164, %p402;
	selp.b32 	%r55171, %r55170, %r55163, %p402;
	add.s32 	%r55162, %r55162, 1;
	sub.s32 	%r37303, %r3494, %r37288;
	setp.ne.s32 	%p403, %r55162, %r37303;
	mov.u16 	%rs844, %rs846;
	@%p403 bra 	$L__BB4_507;
$L__BB4_510:
	and.b16  	%rs636, %rs846, 255;
	setp.ne.s16 	%p404, %rs636, 1;
	@%p404 bra 	$L__BB4_512;
	ld.param.u64 	%rd937, [fused_batch_pir_kernel_optimized_16_param_1];
	cvta.to.global.u64 	%rd530, %rd937;
	ld.global.u32 	%r37304, [%rd530+17552];
	xor.b32  	%r55174, %r55174, %r37304;
$L__BB4_512:
	@%p404 bra 	$L__BB4_514;
	ld.param.u64 	%rd938, [fused_batch_pir_kernel_optimized_16_param_1];
	cvta.to.global.u64 	%rd531, %rd938;
	ld.global.u32 	%r37305, [%rd531+17556];
	xor.b32  	%r55173, %r55173, %r37305;
$L__BB4_514:
	@%p404 bra 	$L__BB4_516;
	ld.param.u64 	%rd939, [fused_batch_pir_kernel_optimized_16_param_1];
	cvta.to.global.u64 	%rd532, %rd939;
	ld.global.u32 	%r37306, [%rd532+17560];
	xor.b32  	%r55172, %r55172, %r37306;
$L__BB4_516:
	@%p404 bra 	$L__BB4_518;
	ld.param.u64 	%rd940, [fused_batch_pir_kernel_optimized_16_param_1];
	cvta.to.global.u64 	%rd533, %rd940;
	ld.global.u32 	%r37307, [%rd533+17564];
	xor.b32  	%r55171, %r55171, %r37307;
$L__BB4_518:
	ld.param.u32 	%r52746, [fused_batch_pir_kernel_optimized_16_param_4];
	mov.u32 	%r37309, %ctaid.x;
	shl.b32 	%r37310, %r37309, 11;
	mov.u32 	%r37311, %tid.x;
	and.b32  	%r37312, %r37311, 31;
	or.b32  	%r37313, %r37310, %r37312;
	shl.b32 	%r37314, %r37311, 3;
	and.b32  	%r37315, %r37314, 7936;
	add.s32 	%r37316, %r54317, %r37315;
	add.s32 	%r37317, %r37313, %r37316;
	setp.ge.s32 	%p408, %r37317, %r52746;
	mov.b32 	%r55195, 0;
	mov.u32 	%r55196, %r55195;
	mov.u32 	%r55197, %r55195;
	mov.u32 	%r55198, %r55195;
	@%p408 bra 	$L__BB4_532;
	ld.param.u64 	%rd941, [fused_batch_pir_kernel_optimized_16_param_1];
	cvta.to.global.u64 	%rd534, %rd941;
	ld.global.u8 	%rs640, [%rd534+17585];
	max.u16 	%rs261, %rs640, 11;
	cvt.u32.u16 	%r37318, %rs261;
	ld.shared.v4.u32 	{%r55198, %r55197, %r55196, %r55195}, [s_mem+198096];
	ld.shared.u8 	%rs849, [s_mem+198112];
	cvt.u32.u16 	%r3548, %rs640;
	sub.s32 	%r37319, %r3548, %r37318;
	add.s32 	%r37320, %r37319, 11;
	setp.lt.s32 	%p409, %r37320, 1;
	@%p409 bra 	$L__BB4_524;
	mov.b32 	%r55186, 0;
	mov.u16 	%rs847, %rs849;
$L__BB4_521:
	.pragma "nounroll";
	ld.const.u32 	%r37322, [CHACHA_CONSTANTS];
	add.s32 	%r37323, %r37322, %r55198;
	shf.l.wrap.b32 	%r37324, %r37323, %r37323, 16;
	add.s32 	%r37325, %r55198, %r37324;
	xor.b32  	%r37326, %r55198, %r37325;
	shf.l.wrap.b32 	%r37327, %r37326, %r37326, 12;
	add.s32 	%r37328, %r37323, %r37327;
	xor.b32  	%r37329, %r37324, %r37328;
	shf.l.wrap.b32 	%r37330, %r37329, %r37329, 8;
	add.s32 	%r37331, %r37325, %r37330;
	xor.b32  	%r37332, %r37327, %r37331;
	shf.l.wrap.b32 	%r37333, %r37332, %r37332, 7;
	ld.const.u32 	%r37334, [CHACHA_CONSTANTS+4];
	add.s32 	%r37335, %r37334, %r55197;
	shf.l.wrap.b32 	%r37336, %r37335, %r37335, 16;
	add.s32 	%r37337, %r55197, %r37336;
	xor.b32  	%r37338, %r55197, %r37337;
	shf.l.wrap.b32 	%r37339, %r37338, %r37338, 12;
	add.s32 	%r37340, %r37335, %r37339;
	xor.b32  	%r37341, %r37336, %r37340;
	shf.l.wrap.b32 	%r37342, %r37341, %r37341, 8;
	add.s32 	%r37343, %r37337, %r37342;
	xor.b32  	%r37344, %r37339, %r37343;
	shf.l.wrap.b32 	%r37345, %r37344, %r37344, 7;
	ld.const.u32 	%r37346, [CHACHA_CONSTANTS+8];
	add.s32 	%r37347, %r37346, %r55196;
	shf.l.wrap.b32 	%r37348, %r37347, %r37347, 16;
	add.s32 	%r37349, %r55196, %r37348;
	xor.b32  	%r37350, %r55196, %r37349;
	shf.l.wrap.b32 	%r37351, %r37350, %r37350, 12;
	add.s32 	%r37352, %r37347, %r37351;
	xor.b32  	%r37353, %r37348, %r37352;
	shf.l.wrap.b32 	%r37354, %r37353, %r37353, 8;
	add.s32 	%r37355, %r37349, %r37354;
	xor.b32  	%r37356, %r37351, %r37355;
	shf.l.wrap.b32 	%r37357, %r37356, %r37356, 7;
	ld.const.u32 	%r37358, [CHACHA_CONSTANTS+12];
	add.s32 	%r37359, %r37358, %r55195;
	shf.l.wrap.b32 	%r37360, %r37359, %r37359, 16;
	add.s32 	%r37361, %r55195, %r37360;
	xor.b32  	%r37362, %r55195, %r37361;
	shf.l.wrap.b32 	%r37363, %r37362, %r37362, 12;
	add.s32 	%r37364, %r37359, %r37363;
	xor.b32  	%r37365, %r37360, %r37364;
	shf.l.wrap.b32 	%r37366, %r37365, %r37365, 8;
	add.s32 	%r37367, %r37361, %r37366;
	xor.b32  	%r37368, %r37363, %r37367;
	shf.l.wrap.b32 	%r37369, %r37368, %r37368, 7;
	add.s32 	%r37370, %r37328, %r37345;
	xor.b32  	%r37371, %r37366, %r37370;
	shf.l.wrap.b32 	%r37372, %r37371, %r37371, 16;
	add.s32 	%r37373, %r37355, %r37372;
	xor.b32  	%r37374, %r37345, %r37373;
	shf.l.wrap.b32 	%r37375, %r37374, %r37374, 12;
	add.s32 	%r37376, %r37370, %r37375;
	xor.b32  	%r37377, %r37372, %r37376;
	shf.l.wrap.b32 	%r37378, %r37377, %r37377, 8;
	add.s32 	%r37379, %r37373, %r37378;
	xor.b32  	%r37380, %r37375, %r37379;
	shf.l.wrap.b32 	%r37381, %r37380, %r37380, 7;
	add.s32 	%r37382, %r37340, %r37357;
	xor.b32  	%r37383, %r37330, %r37382;
	shf.l.wrap.b32 	%r37384, %r37383, %r37383, 16;
	add.s32 	%r37385, %r37367, %r37384;
	xor.b32  	%r37386, %r37357, %r37385;
	shf.l.wrap.b32 	%r37387, %r37386, %r37386, 12;
	add.s32 	%r37388, %r37382, %r37387;
	xor.b32  	%r37389, %r37384, %r37388;
	shf.l.wrap.b32 	%r37390, %r37389, %r37389, 8;
	add.s32 	%r37391, %r37385, %r37390;
	xor.b32  	%r37392, %r37387, %r37391;
	shf.l.wrap.b32 	%r37393, %r37392, %r37392, 7;
	add.s32 	%r37394, %r37352, %r37369;
	xor.b32  	%r37395, %r37342, %r37394;
	shf.l.wrap.b32 	%r37396, %r37395, %r37395, 16;
	add.s32 	%r37397, %r37331, %r37396;
	xor.b32  	%r37398, %r37369, %r37397;
	shf.l.wrap.b32 	%r37399, %r37398, %r37398, 12;
	add.s32 	%r37400, %r37394, %r37399;
	xor.b32  	%r37401, %r37396, %r37400;
	shf.l.wrap.b32 	%r37402, %r37401, %r37401, 8;
	add.s32 	%r37403, %r37397, %r37402;
	xor.b32  	%r37404, %r37399, %r37403;
	shf.l.wrap.b32 	%r37405, %r37404, %r37404, 7;
	add.s32 	%r37406, %r37364, %r37333;
	xor.b32  	%r37407, %r37354, %r37406;
	shf.l.wrap.b32 	%r37408, %r37407, %r37407, 16;
	add.s32 	%r37409, %r37343, %r37408;
	xor.b32  	%r37410, %r37333, %r37409;
	shf.l.wrap.b32 	%r37411, %r37410, %r37410, 12;
	add.s32 	%r37412, %r37406, %r37411;
	xor.b32  	%r37413, %r37408, %r37412;
	shf.l.wrap.b32 	%r37414, %r37413, %r37413, 8;
	add.s32 	%r37415, %r37409, %r37414;
	xor.b32  	%r37416, %r37411, %r37415;
	shf.l.wrap.b32 	%r37417, %r37416, %r37416, 7;
	add.s32 	%r37418, %r37376, %r37417;
	xor.b32  	%r37419, %r37390, %r37418;
	shf.l.wrap.b32 	%r37420, %r37419, %r37419, 16;
	add.s32 	%r37421, %r37403, %r37420;
	xor.b32  	%r37422, %r37417, %r37421;
	shf.l.wrap.b32 	%r37423, %r37422, %r37422, 12;
	add.s32 	%r37424, %r37418, %r37423;
	xor.b32  	%r37425, %r37420, %r37424;
	shf.l.wrap.b32 	%r37426, %r37425, %r37425, 8;
	add.s32 	%r37427, %r37421, %r37426;
	xor.b32  	%r37428, %r37423, %r37427;
	shf.l.wrap.b32 	%r37429, %r37428, %r37428, 7;
	add.s32 	%r37430, %r37388, %r37381;
	xor.b32  	%r37431, %r37402, %r37430;
	shf.l.wrap.b32 	%r37432, %r37431, %r37431, 16;
	add.s32 	%r37433, %r37415, %r37432;
	xor.b32  	%r37434, %r37381, %r37433;
	shf.l.wrap.b32 	%r37435, %r37434, %r37434, 12;
	add.s32 	%r37436, %r37430, %r37435;
	xor.b32  	%r37437, %r37432, %r37436;
	shf.l.wrap.b32 	%r37438, %r37437, %r37437, 8;
	add.s32 	%r37439, %r37433, %r37438;
	xor.b32  	%r37440, %r37435, %r37439;
	shf.l.wrap.b32 	%r37441, %r37440, %r37440, 7;
	add.s32 	%r37442, %r37400, %r37393;
	xor.b32  	%r37443, %r37414, %r37442;
	shf.l.wrap.b32 	%r37444, %r37443, %r37443, 16;
	add.s32 	%r37445, %r37379, %r37444;
	xor.b32  	%r37446, %r37393, %r37445;
	shf.l.wrap.b32 	%r37447, %r37446, %r37446, 12;
	add.s32 	%r37448, %r37442, %r37447;
	xor.b32  	%r37449, %r37444, %r37448;
	shf.l.wrap.b32 	%r37450, %r37449, %r37449, 8;
	add.s32 	%r37451, %r37445, %r37450;
	xor.b32  	%r37452, %r37447, %r37451;
	shf.l.wrap.b32 	%r37453, %r37452, %r37452, 7;
	add.s32 	%r37454, %r37412, %r37405;
	xor.b32  	%r37455, %r37378, %r37454;
	shf.l.wrap.b32 	%r37456, %r37455, %r37455, 16;
	add.s32 	%r37457, %r37391, %r37456;
	xor.b32  	%r37458, %r37405, %r37457;
	shf.l.wrap.b32 	%r37459, %r37458, %r37458, 12;
	add.s32 	%r37460, %r37454, %r37459;
	xor.b32  	%r37461, %r37456, %r37460;
	shf.l.wrap.b32 	%r37462, %r37461, %r37461, 8;
	add.s32 	%r37463, %r37457, %r37462;
	xor.b32  	%r37464, %r37459, %r37463;
	shf.l.wrap.b32 	%r37465, %r37464, %r37464, 7;
	add.s32 	%r37466, %r37424, %r37441;
	xor.b32  	%r37467, %r37462, %r37466;
	shf.l.wrap.b32 	%r37468, %r37467, %r37467, 16;
	add.s32 	%r37469, %r37451, %r37468;
	xor.b32  	%r37470, %r37441, %r37469;
	shf.l.wrap.b32 	%r37471, %r37470, %r37470, 12;
	add.s32 	%r37472, %r37466, %r37471;
	xor.b32  	%r37473, %r37468, %r37472;
	shf.l.wrap.b32 	%r37474, %r37473, %r37473, 8;
	add.s32 	%r37475, %r37469, %r37474;
	xor.b32  	%r37476, %r37471, %r37475;
	shf.l.wrap.b32 	%r37477, %r37476, %r37476, 7;
	add.s32 	%r37478, %r37436, %r37453;
	xor.b32  	%r37479, %r37426, %r37478;
	shf.l.wrap.b32 	%r37480, %r37479, %r37479, 16;
	add.s32 	%r37481, %r37463, %r37480;
	xor.b32  	%r37482, %r37453, %r37481;
	shf.l.wrap.b32 	%r37483, %r37482, %r37482, 12;
	add.s32 	%r37484, %r37478, %r37483;
	xor.b32  	%r37485, %r37480, %r37484;
	shf.l.wrap.b32 	%r37486, %r37485, %r37485, 8;
	add.s32 	%r37487, %r37481, %r37486;
	xor.b32  	%r37488, %r37483, %r37487;
	shf.l.wrap.b32 	%r37489, %r37488, %r37488, 7;
	add.s32 	%r37490, %r37448, %r37465;
	xor.b32  	%r37491, %r37438, %r37490;
	shf.l.wrap.b32 	%r37492, %r37491, %r37491, 16;
	add.s32 	%r37493, %r37427, %r37492;
	xor.b32  	%r37494, %r37465, %r37493;
	shf.l.wrap.b32 	%r37495, %r37494, %r37494, 12;
	add.s32 	%r37496, %r37490, %r37495;
	xor.b32  	%r37497, %r37492, %r37496;
	shf.l.wrap.b32 	%r37498, %r37497, %r37497, 8;
	add.s32 	%r37499, %r37493, %r37498;
	xor.b32  	%r37500, %r37495, %r37499;
	shf.l.wrap.b32 	%r37501, %r37500, %r37500, 7;
	add.s32 	%r37502, %r37460, %r37429;
	xor.b32  	%r37503, %r37450, %r37502;
	shf.l.wrap.b32 	%r37504, %r37503, %r37503, 16;
	add.s32 	%r37505, %r37439, %r37504;
	xor.b32  	%r37506, %r37429, %r37505;
	shf.l.wrap.b32 	%r37507, %r37506, %r37506, 12;
	add.s32 	%r37508, %r37502, %r37507;
	xor.b32  	%r37509, %r37504, %r37508;
	shf.l.wrap.b32 	%r37510, %r37509, %r37509, 8;
	add.s32 	%r37511, %r37505, %r37510;
	xor.b32  	%r37512, %r37507, %r37511;
	shf.l.wrap.b32 	%r37513, %r37512, %r37512, 7;
	add.s32 	%r37514, %r37472, %r37513;
	xor.b32  	%r37515, %r37486, %r37514;
	shf.l.wrap.b32 	%r37516, %r37515, %r37515, 16;
	add.s32 	%r37517, %r37499, %r37516;
	xor.b32  	%r37518, %r37513, %r37517;
	shf.l.wrap.b32 	%r37519, %r37518, %r37518, 12;
	add.s32 	%r37520, %r37514, %r37519;
	xor.b32  	%r37521, %r37516, %r37520;
	shf.l.wrap.b32 	%r37522, %r37521, %r37521, 8;
	add.s32 	%r37523, %r37517, %r37522;
	xor.b32  	%r37524, %r37519, %r37523;
	shf.l.wrap.b32 	%r37525, %r37524, %r37524, 7;
	add.s32 	%r37526, %r37484, %r37477;
	xor.b32  	%r37527, %r37498, %r37526;
	shf.l.wrap.b32 	%r37528, %r37527, %r37527, 16;
	add.s32 	%r37529, %r37511, %r37528;
	xor.b32  	%r37530, %r37477, %r37529;
	shf.l.wrap.b32 	%r37531, %r37530, %r37530, 12;
	add.s32 	%r37532, %r37526, %r37531;
	xor.b32  	%r37533, %r37528, %r37532;
	shf.l.wrap.b32 	%r37534, %r37533, %r37533, 8;
	add.s32 	%r37535, %r37529, %r37534;
	xor.b32  	%r37536, %r37531, %r37535;
	shf.l.wrap.b32 	%r37537, %r37536, %r37536, 7;
	add.s32 	%r37538, %r37496, %r37489;
	xor.b32  	%r37539, %r37510, %r37538;
	shf.l.wrap.b32 	%r37540, %r37539, %r37539, 16;
	add.s32 	%r37541, %r37475, %r37540;
	xor.b32  	%r37542, %r37489, %r37541;
	shf.l.wrap.b32 	%r37543, %r37542, %r37542, 12;
	add.s32 	%r37544, %r37538, %r37543;
	xor.b32  	%r37545, %r37540, %r37544;
	shf.l.wrap.b32 	%r37546, %r37545, %r37545, 8;
	add.s32 	%r37547, %r37541, %r37546;
	xor.b32  	%r37548, %r37543, %r37547;
	shf.l.wrap.b32 	%r37549, %r37548, %r37548, 7;
	add.s32 	%r37550, %r37508, %r37501;
	xor.b32  	%r37551, %r37474, %r37550;
	shf.l.wrap.b32 	%r37552, %r37551, %r37551, 16;
	add.s32 	%r37553, %r37487, %r37552;
	xor.b32  	%r37554, %r37501, %r37553;
	shf.l.wrap.b32 	%r37555, %r37554, %r37554, 12;
	add.s32 	%r37556, %r37550, %r37555;
	xor.b32  	%r37557, %r37552, %r37556;
	shf.l.wrap.b32 	%r37558, %r37557, %r37557, 8;
	add.s32 	%r37559, %r37553, %r37558;
	xor.b32  	%r37560, %r37555, %r37559;
	shf.l.wrap.b32 	%r37561, %r37560, %r37560, 7;
	add.s32 	%r37562, %r37520, %r37537;
	xor.b32  	%r37563, %r37558, %r37562;
	shf.l.wrap.b32 	%r37564, %r37563, %r37563, 16;
	add.s32 	%r37565, %r37547, %r37564;
	xor.b32  	%r37566, %r37537, %r37565;
	shf.l.wrap.b32 	%r37567, %r37566, %r37566, 12;
	add.s32 	%r37568, %r37562, %r37567;
	xor.b32  	%r37569, %r37564, %r37568;
	shf.l.wrap.b32 	%r37570, %r37569, %r37569, 8;
	add.s32 	%r37571, %r37565, %r37570;
	xor.b32  	%r37572, %r37567, %r37571;
	shf.l.wrap.b32 	%r37573, %r37572, %r37572, 7;
	add.s32 	%r37574, %r37532, %r37549;
	xor.b32  	%r37575, %r37522, %r37574;
	shf.l.wrap.b32 	%r37576, %r37575, %r37575, 16;
	add.s32 	%r37577, %r37559, %r37576;
	xor.b32  	%r37578, %r37549, %r37577;
	shf.l.wrap.b32 	%r37579, %r37578, %r37578, 12;
	add.s32 	%r37580, %r37574, %r37579;
	xor.b32  	%r37581, %r37576, %r37580;
	shf.l.wrap.b32 	%r37582, %r37581, %r37581, 8;
	add.s32 	%r37583, %r37577, %r37582;
	xor.b32  	%r37584, %r37579, %r37583;
	shf.l.wrap.b32 	%r37585, %r37584, %r37584, 7;
	add.s32 	%r37586, %r37544, %r37561;
	xor.b32  	%r37587, %r37534, %r37586;
	shf.l.wrap.b32 	%r37588, %r37587, %r37587, 16;
	add.s32 	%r37589, %r37523, %r37588;
	xor.b32  	%r37590, %r37561, %r37589;
	shf.l.wrap.b32 	%r37591, %r37590, %r37590, 12;
	add.s32 	%r37592, %r37586, %r37591;
	xor.b32  	%r37593, %r37588, %r37592;
	shf.l.wrap.b32 	%r37594, %r37593, %r37593, 8;
	add.s32 	%r37595, %r37589, %r37594;
	xor.b32  	%r37596, %r37591, %r37595;
	shf.l.wrap.b32 	%r37597, %r37596, %r37596, 7;
	add.s32 	%r37598, %r37556, %r37525;
	xor.b32  	%r37599, %r37546, %r37598;
	shf.l.wrap.b32 	%r37600, %r37599, %r37599, 16;
	add.s32 	%r37601, %r37535, %r37600;
	xor.b32  	%r37602, %r37525, %r37601;
	shf.l.wrap.b32 	%r37603, %r37602, %r37602, 12;
	add.s32 	%r37604, %r37598, %r37603;
	xor.b32  	%r37605, %r37600, %r37604;
	shf.l.wrap.b32 	%r37606, %r37605, %r37605, 8;
	add.s32 	%r37607, %r37601, %r37606;
	xor.b32  	%r37608, %r37603, %r37607;
	shf.l.wrap.b32 	%r37609, %r37608, %r37608, 7;
	add.s32 	%r37610, %r37568, %r37609;
	xor.b32  	%r37611, %r37582, %r37610;
	shf.l.wrap.b32 	%r37612, %r37611, %r37611, 16;
	add.s32 	%r37613, %r37595, %r37612;
	xor.b32  	%r37614, %r37609, %r37613;
	shf.l.wrap.b32 	%r37615, %r37614, %r37614, 12;
	add.s32 	%r37616, %r37610, %r37615;
	xor.b32  	%r37617, %r37612, %r37616;
	shf.l.wrap.b32 	%r37618, %r37617, %r37617, 8;
	add.s32 	%r37619, %r37613, %r37618;
	xor.b32  	%r37620, %r37615, %r37619;
	shf.l.wrap.b32 	%r37621, %r37620, %r37620, 7;
	add.s32 	%r37622, %r37580, %r37573;
	xor.b32  	%r37623, %r37594, %r37622;
	shf.l.wrap.b32 	%r37624, %r37623, %r37623, 16;
	add.s32 	%r37625, %r37607, %r37624;
	xor.b32  	%r37626, %r37573, %r37625;
	shf.l.wrap.b32 	%r37627, %r37626, %r37626, 12;
	add.s32 	%r37628, %r37622, %r37627;
	xor.b32  	%r37629, %r37624, %r37628;
	shf.l.wrap.b32 	%r37630, %r37629, %r37629, 8;
	add.s32 	%r37631, %r37625, %r37630;
	xor.b32  	%r37632, %r37627, %r37631;
	shf.l.wrap.b32 	%r37633, %r37632, %r37632, 7;
	add.s32 	%r37634, %r37592, %r37585;
	xor.b32  	%r37635, %r37606, %r37634;
	shf.l.wrap.b32 	%r37636, %r37635, %r37635, 16;
	add.s32 	%r37637, %r37571, %r37636;
	xor.b32  	%r37638, %r37585, %r37637;
	shf.l.wrap.b32 	%r37639, %r37638, %r37638, 12;
	add.s32 	%r37640, %r37634, %r37639;
	xor.b32  	%r37641, %r37636, %r37640;
	shf.l.wrap.b32 	%r37642, %r37641, %r37641, 8;
	add.s32 	%r37643, %r37637, %r37642;
	xor.b32  	%r37644, %r37639, %r37643;
	shf.l.wrap.b32 	%r37645, %r37644, %r37644, 7;
	add.s32 	%r37646, %r37604, %r37597;
	xor.b32  	%r37647, %r37570, %r37646;
	shf.l.wrap.b32 	%r37648, %r37647, %r37647, 16;
	add.s32 	%r37649, %r37583, %r37648;
	xor.b32  	%r37650, %r37597, %r37649;
	shf.l.wrap.b32 	%r37651, %r37650, %r37650, 12;
	add.s32 	%r37652, %r37646, %r37651;
	xor.b32  	%r37653, %r37648, %r37652;
	shf.l.wrap.b32 	%r37654, %r37653, %r37653, 8;
	add.s32 	%r37655, %r37649, %r37654;
	xor.b32  	%r37656, %r37651, %r37655;
	shf.l.wrap.b32 	%r37657, %r37656, %r37656, 7;
	add.s32 	%r37658, %r37616, %r37633;
	xor.b32  	%r37659, %r37654, %r37658;
	shf.l.wrap.b32 	%r37660, %r37659, %r37659, 16;
	add.s32 	%r37661, %r37643, %r37660;
	xor.b32  	%r37662, %r37633, %r37661;
	shf.l.wrap.b32 	%r37663, %r37662, %r37662, 12;
	add.s32 	%r37664, %r37658, %r37663;
	xor.b32  	%r37665, %r37660, %r37664;
	shf.l.wrap.b32 	%r37666, %r37665, %r37665, 8;
	add.s32 	%r37667, %r37661, %r37666;
	xor.b32  	%r37668, %r37663, %r37667;
	shf.l.wrap.b32 	%r37669, %r37668, %r37668, 7;
	add.s32 	%r37670, %r37628, %r37645;
	xor.b32  	%r37671, %r37618, %r37670;
	shf.l.wrap.b32 	%r37672, %r37671, %r37671, 16;
	add.s32 	%r37673, %r37655, %r37672;
	xor.b32  	%r37674, %r37645, %r37673;
	shf.l.wrap.b32 	%r37675, %r37674, %r37674, 12;
	add.s32 	%r37676, %r37670, %r37675;
	xor.b32  	%r37677, %r37672, %r37676;
	shf.l.wrap.b32 	%r37678, %r37677, %r37677, 8;
	add.s32 	%r37679, %r37673, %r37678;
	xor.b32  	%r37680, %r37675, %r37679;
	shf.l.wrap.b32 	%r37681, %r37680, %r37680, 7;
	add.s32 	%r37682, %r37640, %r37657;
	xor.b32  	%r37683, %r37630, %r37682;
	shf.l.wrap.b32 	%r37684, %r37683, %r37683, 16;
	add.s32 	%r37685, %r37619, %r37684;
	xor.b32  	%r37686, %r37657, %r37685;
	shf.l.wrap.b32 	%r37687, %r37686, %r37686, 12;
	add.s32 	%r37688, %r37682, %r37687;
	xor.b32  	%r37689, %r37684, %r37688;
	shf.l.wrap.b32 	%r37690, %r37689, %r37689, 8;
	add.s32 	%r37691, %r37685, %r37690;
	xor.b32  	%r37692, %r37687, %r37691;
	shf.l.wrap.b32 	%r37693, %r37692, %r37692, 7;
	add.s32 	%r37694, %r37652, %r37621;
	xor.b32  	%r37695, %r37642, %r37694;
	shf.l.wrap.b32 	%r37696, %r37695, %r37695, 16;
	add.s32 	%r37697, %r37631, %r37696;
	xor.b32  	%r37698, %r37621, %r37697;
	shf.l.wrap.b32 	%r37699, %r37698, %r37698, 12;
	add.s32 	%r37700, %r37694, %r37699;
	xor.b32  	%r37701, %r37696, %r37700;
	shf.l.wrap.b32 	%r37702, %r37701, %r37701, 8;
	add.s32 	%r37703, %r37697, %r37702;
	xor.b32  	%r37704, %r37699, %r37703;
	shf.l.wrap.b32 	%r37705, %r37704, %r37704, 7;
	add.s32 	%r55190, %r37322, %r37664;
	add.s32 	%r55191, %r55198, %r37705;
	add.s32 	%r55189, %r37334, %r37676;
	add.s32 	%r55192, %r55197, %r37669;
	add.s32 	%r55188, %r37346, %r37688;
	add.s32 	%r55193, %r55196, %r37681;
	add.s32 	%r55187, %r37358, %r37700;
	add.s32 	%r55194, %r55195, %r37693;
	xor.b32  	%r37706, %r37323, 1;
	shf.l.wrap.b32 	%r37707, %r37323, %r37706, 16;
	add.s32 	%r37708, %r55198, %r37707;
	xor.b32  	%r37709, %r55198, %r37708;
	shf.l.wrap.b32 	%r37710, %r37709, %r37709, 12;
	add.s32 	%r37711, %r37323, %r37710;
	xor.b32  	%r37712, %r37707, %r37711;
	shf.l.wrap.b32 	%r37713, %r37712, %r37712, 8;
	add.s32 	%r37714, %r37708, %r37713;
	xor.b32  	%r37715, %r37710, %r37714;
	shf.l.wrap.b32 	%r37716, %r37715, %r37715, 7;
	add.s32 	%r37717, %r37711, %r37345;
	xor.b32  	%r37718, %r37366, %r37717;
	shf.l.wrap.b32 	%r37719, %r37718, %r37718, 16;
	add.s32 	%r37720, %r37355, %r37719;
	xor.b32  	%r37721, %r37345, %r37720;
	shf.l.wrap.b32 	%r37722, %r37721, %r37721, 12;
	add.s32 	%r37723, %r37717, %r37722;
	xor.b32  	%r37724, %r37719, %r37723;
	shf.l.wrap.b32 	%r37725, %r37724, %r37724, 8;
	add.s32 	%r37726, %r37720, %r37725;
	xor.b32  	%r37727, %r37722, %r37726;
	shf.l.wrap.b32 	%r37728, %r37727, %r37727, 7;
	xor.b32  	%r37729, %r37713, %r37382;
	shf.l.wrap.b32 	%r37730, %r37729, %r37729, 16;
	add.s32 	%r37731, %r37367, %r37730;
	xor.b32  	%r37732, %r37357, %r37731;
	shf.l.wrap.b32 	%r37733, %r37732, %r37732, 12;
	add.s32 	%r37734, %r37382, %r37733;
	xor.b32  	%r37735, %r37730, %r37734;
	shf.l.wrap.b32 	%r37736, %r37735, %r37735, 8;
	add.s32 	%r37737, %r37731, %r37736;
	xor.b32  	%r37738, %r37733, %r37737;
	shf.l.wrap.b32 	%r37739, %r37738, %r37738, 7;
	add.s32 	%r37740, %r37714, %r37396;
	xor.b32  	%r37741, %r37369, %r37740;
	shf.l.wrap.b32 	%r37742, %r37741, %r37741, 12;
	add.s32 	%r37743, %r37394, %r37742;
	xor.b32  	%r37744, %r37396, %r37743;
	shf.l.wrap.b32 	%r37745, %r37744, %r37744, 8;
	add.s32 	%r37746, %r37740, %r37745;
	xor.b32  	%r37747, %r37742, %r37746;
	shf.l.wrap.b32 	%r37748, %r37747, %r37747, 7;
	add.s32 	%r37749, %r37364, %r37716;
	xor.b32  	%r37750, %r37354, %r37749;
	shf.l.wrap.b32 	%r37751, %r37750, %r37750, 16;
	add.s32 	%r37752, %r37343, %r37751;
	xor.b32  	%r37753, %r37716, %r37752;
	shf.l.wrap.b32 	%r37754, %r37753, %r37753, 12;
	add.s32 	%r37755, %r37749, %r37754;
	xor.b32  	%r37756, %r37751, %r37755;
	shf.l.wrap.b32 	%r37757, %r37756, %r37756, 8;
	add.s32 	%r37758, %r37752, %r37757;
	xor.b32  	%r37759, %r37754, %r37758;
	shf.l.wrap.b32 	%r37760, %r37759, %r37759, 7;
	add.s32 	%r37761, %r37723, %r37760;
	xor.b32  	%r37762, %r37736, %r37761;
	shf.l.wrap.b32 	%r37763, %r37762, %r37762, 16;
	add.s32 	%r37764, %r37746, %r37763;
	xor.b32  	%r37765, %r37760, %r37764;
	shf.l.wrap.b32 	%r37766, %r37765, %r37765, 12;
	add.s32 	%r37767, %r37761, %r37766;
	xor.b32  	%r37768, %r37763, %r37767;
	shf.l.wrap.b32 	%r37769, %r37768, %r37768, 8;
	add.s32 	%r37770, %r37764, %r37769;
	xor.b32  	%r37771, %r37766, %r37770;
	shf.l.wrap.b32 	%r37772, %r37771, %r37771, 7;
	add.s32 	%r37773, %r37734, %r37728;
	xor.b32  	%r37774, %r37745, %r37773;
	shf.l.wrap.b32 	%r37775, %r37774, %r37774, 16;
	add.s32 	%r37776, %r37758, %r37775;
	xor.b32  	%r37777, %r37728, %r37776;
	shf.l.wrap.b32 	%r37778, %r37777, %r37777, 12;
	add.s32 	%r37779, %r37773, %r37778;
	xor.b32  	%r37780, %r37775, %r37779;
	shf.l.wrap.b32 	%r37781, %r37780, %r37780, 8;
	add.s32 	%r37782, %r37776, %r37781;
	xor.b32  	%r37783, %r37778, %r37782;
	shf.l.wrap.b32 	%r37784, %r37783, %r37783, 7;
	add.s32 	%r37785, %r37743, %r37739;
	xor.b32  	%r37786, %r37757, %r37785;
	shf.l.wrap.b32 	%r37787, %r37786, %r37786, 16;
	add.s32 	%r37788, %r37726, %r37787;
	xor.b32  	%r37789, %r37739, %r37788;
	shf.l.wrap.b32 	%r37790, %r37789, %r37789, 12;
	add.s32 	%r37791, %r37785, %r37790;
	xor.b32  	%r37792, %r37787, %r37791;
	shf.l.wrap.b32 	%r37793, %r37792, %r37792, 8;
	add.s32 	%r37794, %r37788, %r37793;
	xor.b32  	%r37795, %r37790, %r37794;
	shf.l.wrap.b32 	%r37796, %r37795, %r37795, 7;
	add.s32 	%r37797, %r37755, %r37748;
	xor.b32  	%r37798, %r37725, %r37797;
	shf.l.wrap.b32 	%r37799, %r37798, %r37798, 16;
	add.s32 	%r37800, %r37737, %r37799;
	xor.b32  	%r37801, %r37748, %r37800;
	shf.l.wrap.b32 	%r37802, %r37801, %r37801, 12;
	add.s32 	%r37803, %r37797, %r37802;
	xor.b32  	%r37804, %r37799, %r37803;
	shf.l.wrap.b32 	%r37805, %r37804, %r37804, 8;
	add.s32 	%r37806, %r37800, %r37805;
	xor.b32  	%r37807, %r37802, %r37806;
	shf.l.wrap.b32 	%r37808, %r37807, %r37807, 7;
	add.s32 	%r37809, %r37767, %r37784;
	xor.b32  	%r37810, %r37805, %r37809;
	shf.l.wrap.b32 	%r37811, %r37810, %r37810, 16;
	add.s32 	%r37812, %r37794, %r37811;
	xor.b32  	%r37813, %r37784, %r37812;
	shf.l.wrap.b32 	%r37814, %r37813, %r37813, 12;
	add.s32 	%r37815, %r37809, %r37814;
	xor.b32  	%r37816, %r37811, %r37815;
	shf.l.wrap.b32 	%r37817, %r37816, %r37816, 8;
	add.s32 	%r37818, %r37812, %r37817;
	xor.b32  	%r37819, %r37814, %r37818;
	shf.l.wrap.b32 	%r37820, %r37819, %r37819, 7;
	add.s32 	%r37821, %r37779, %r37796;
	xor.b32  	%r37822, %r37769, %r37821;
	shf.l.wrap.b32 	%r37823, %r37822, %r37822, 16;
	add.s32 	%r37824, %r37806, %r37823;
	xor.b32  	%r37825, %r37796, %r37824;
	shf.l.wrap.b32 	%r37826, %r37825, %r37825, 12;
	add.s32 	%r37827, %r37821, %r37826;
	xor.b32  	%r37828, %r37823, %r37827;
	shf.l.wrap.b32 	%r37829, %r37828, %r37828, 8;
	add.s32 	%r37830, %r37824, %r37829;
	xor.b32  	%r37831, %r37826, %r37830;
	shf.l.wrap.b32 	%r37832, %r37831, %r37831, 7;
	add.s32 	%r37833, %r37791, %r37808;
	xor.b32  	%r37834, %r37781, %r37833;
	shf.l.wrap.b32 	%r37835, %r37834, %r37834, 16;
	add.s32 	%r37836, %r37770, %r37835;
	xor.b32  	%r37837, %r37808, %r37836;
	shf.l.wrap.b32 	%r37838, %r37837, %r37837, 12;
	add.s32 	%r37839, %r37833, %r37838;
	xor.b32  	%r37840, %r37835, %r37839;
	shf.l.wrap.b32 	%r37841, %r37840, %r37840, 8;
	add.s32 	%r37842, %r37836, %r37841;
	xor.b32  	%r37843, %r37838, %r37842;
	shf.l.wrap.b32 	%r37844, %r37843, %r37843, 7;
	add.s32 	%r37845, %r37803, %r37772;
	xor.b32  	%r37846, %r37793, %r37845;
	shf.l.wrap.b32 	%r37847, %r37846, %r37846, 16;
	add.s32 	%r37848, %r37782, %r37847;
	xor.b32  	%r37849, %r37772, %r37848;
	shf.l.wrap.b32 	%r37850, %r37849, %r37849, 12;
	add.s32 	%r37851, %r37845, %r37850;
	xor.b32  	%r37852, %r37847, %r37851;
	shf.l.wrap.b32 	%r37853, %r37852, %r37852, 8;
	add.s32 	%r37854, %r37848, %r37853;
	xor.b32  	%r37855, %r37850, %r37854;
	shf.l.wrap.b32 	%r37856, %r37855, %r37855, 7;
	add.s32 	%r37857, %r37815, %r37856;
	xor.b32  	%r37858, %r37829, %r37857;
	shf.l.wrap.b32 	%r37859, %r37858, %r37858, 16;
	add.s32 	%r37860, %r37842, %r37859;
	xor.b32  	%r37861, %r37856, %r37860;
	shf.l.wrap.b32 	%r37862, %r37861, %r37861, 12;
	add.s32 	%r37863, %r37857, %r37862;
	xor.b32  	%r37864, %r37859, %r37863;
	shf.l.wrap.b32 	%r37865, %r37864, %r37864, 8;
	add.s32 	%r37866, %r37860, %r37865;
	xor.b32  	%r37867, %r37862, %r37866;
	shf.l.wrap.b32 	%r37868, %r37867, %r37867, 7;
	add.s32 	%r37869, %r37827, %r37820;
	xor.b32  	%r37870, %r37841, %r37869;
	shf.l.wrap.b32 	%r37871, %r37870, %r37870, 16;
	add.s32 	%r37872, %r37854, %r37871;
	xor.b32  	%r37873, %r37820, %r37872;
	shf.l.wrap.b32 	%r37874, %r37873, %r37873, 12;
	add.s32 	%r37875, %r37869, %r37874;
	xor.b32  	%r37876, %r37871, %r37875;
	shf.l.wrap.b32 	%r37877, %r37876, %r37876, 8;
	add.s32 	%r37878, %r37872, %r37877;
	xor.b32  	%r37879, %r37874, %r37878;
	shf.l.wrap.b32 	%r37880, %r37879, %r37879, 7;
	add.s32 	%r37881, %r37839, %r37832;
	xor.b32  	%r37882, %r37853, %r37881;
	shf.l.wrap.b32 	%r37883, %r37882, %r37882, 16;
	add.s32 	%r37884, %r37818, %r37883;
	xor.b32  	%r37885, %r37832, %r37884;
	shf.l.wrap.b32 	%r37886, %r37885, %r37885, 12;
	add.s32 	%r37887, %r37881, %r37886;
	xor.b32  	%r37888, %r37883, %r37887;
	shf.l.wrap.b32 	%r37889, %r37888, %r37888, 8;
	add.s32 	%r37890, %r37884, %r37889;
	xor.b32  	%r37891, %r37886, %r37890;
	shf.l.wrap.b32 	%r37892, %r37891, %r37891, 7;
	add.s32 	%r37893, %r37851, %r37844;
	xor.b32  	%r37894, %r37817, %r37893;
	shf.l.wrap.b32 	%r37895, %r37894, %r37894, 16;
	add.s32 	%r37896, %r37830, %r37895;
	xor.b32  	%r37897, %r37844, %r37896;
	shf.l.wrap.b32 	%r37898, %r37897, %r37897, 12;
	add.s32 	%r37899, %r37893, %r37898;
	xor.b32  	%r37900, %r37895, %r37899;
	shf.l.wrap.b32 	%r37901, %r37900, %r37900, 8;
	add.s32 	%r37902, %r37896, %r37901;
	xor.b32  	%r37903, %r37898, %r37902;
	shf.l.wrap.b32 	%r37904, %r37903, %r37903, 7;
	add.s32 	%r37905, %r37863, %r37880;
	xor.b32  	%r37906, %r37901, %r37905;
	shf.l.wrap.b32 	%r37907, %r37906, %r37906, 16;
	add.s32 	%r37908, %r37890, %r37907;
	xor.b32  	%r37909, %r37880, %r37908;
	shf.l.wrap.b32 	%r37910, %r37909, %r37909, 12;
	add.s32 	%r37911, %r37905, %r37910;
	xor.b32  	%r37912, %r37907, %r37911;
	shf.l.wrap.b32 	%r37913, %r37912, %r37912, 8;
	add.s32 	%r37914, %r37908, %r37913;
	xor.b32  	%r37915, %r37910, %r37914;
	shf.l.wrap.b32 	%r37916, %r37915, %r37915, 7;
	add.s32 	%r37917, %r37875, %r37892;
	xor.b32  	%r37918, %r37865, %r37917;
	shf.l.wrap.b32 	%r37919, %r37918, %r37918, 16;
	add.s32 	%r37920, %r37902, %r37919;
	xor.b32  	%r37921, %r37892, %r37920;
	shf.l.wrap.b32 	%r37922, %r37921, %r37921, 12;
	add.s32 	%r37923, %r37917, %r37922;
	xor.b32  	%r37924, %r37919, %r37923;
	shf.l.wrap.b32 	%r37925, %r37924, %r37924, 8;
	add.s32 	%r37926, %r37920, %r37925;
	xor.b32  	%r37927, %r37922, %r37926;
	shf.l.wrap.b32 	%r37928, %r37927, %r37927, 7;
	add.s32 	%r37929, %r37887, %r37904;
	xor.b32  	%r37930, %r37877, %r37929;
	shf.l.wrap.b32 	%r37931, %r37930, %r37930, 16;
	add.s32 	%r37932, %r37866, %r37931;
	xor.b32  	%r37933, %r37904, %r37932;
	shf.l.wrap.b32 	%r37934, %r37933, %r37933, 12;
	add.s32 	%r37935, %r37929, %r37934;
	xor.b32  	%r37936, %r37931, %r37935;
	shf.l.wrap.b32 	%r37937, %r37936, %r37936, 8;
	add.s32 	%r37938, %r37932, %r37937;
	xor.b32  	%r37939, %r37934, %r37938;
	shf.l.wrap.b32 	%r37940, %r37939, %r37939, 7;
	add.s32 	%r37941, %r37899, %r37868;
	xor.b32  	%r37942, %r37889, %r37941;
	shf.l.wrap.b32 	%r37943, %r37942, %r37942, 16;
	add.s32 	%r37944, %r37878, %r37943;
	xor.b32  	%r37945, %r37868, %r37944;
	shf.l.wrap.b32 	%r37946, %r37945, %r37945, 12;
	add.s32 	%r37947, %r37941, %r37946;
	xor.b32  	%r37948, %r37943, %r37947;
	shf.l.wrap.b32 	%r37949, %r37948, %r37948, 8;
	add.s32 	%r37950, %r37944, %r37949;
	xor.b32  	%r37951, %r37946, %r37950;
	shf.l.wrap.b32 	%r37952, %r37951, %r37951, 7;
	add.s32 	%r37953, %r37911, %r37952;
	xor.b32  	%r37954, %r37925, %r37953;
	shf.l.wrap.b32 	%r37955, %r37954, %r37954, 16;
	add.s32 	%r37956, %r37938, %r37955;
	xor.b32  	%r37957, %r37952, %r37956;
	shf.l.wrap.b32 	%r37958, %r37957, %r37957, 12;
	add.s32 	%r37959, %r37953, %r37958;
	xor.b32  	%r37960, %r37955, %r37959;
	shf.l.wrap.b32 	%r37961, %r37960, %r37960, 8;
	add.s32 	%r37962, %r37923, %r37916;
	xor.b32  	%r37963, %r37937, %r37962;
	shf.l.wrap.b32 	%r37964, %r37963, %r37963, 16;
	add.s32 	%r37965, %r37950, %r37964;
	xor.b32  	%r37966, %r37916, %r37965;
	shf.l.wrap.b32 	%r37967, %r37966, %r37966, 12;
	add.s32 	%r37968, %r37962, %r37967;
	xor.b32  	%r37969, %r37964, %r37968;
	shf.l.wrap.b32 	%r37970, %r37969, %r37969, 8;
	add.s32 	%r37971, %r37965, %r37970;
	xor.b32  	%r37972, %r37967, %r37971;
	shf.l.wrap.b32 	%r37973, %r37972, %r37972, 7;
	add.s32 	%r37974, %r37935, %r37928;
	xor.b32  	%r37975, %r37949, %r37974;
	shf.l.wrap.b32 	%r37976, %r37975, %r37975, 16;
	add.s32 	%r37977, %r37914, %r37976;
	xor.b32  	%r37978, %r37928, %r37977;
	shf.l.wrap.b32 	%r37979, %r37978, %r37978, 12;
	add.s32 	%r37980, %r37974, %r37979;
	xor.b32  	%r37981, %r37976, %r37980;
	shf.l.wrap.b32 	%r37982, %r37981, %r37981, 8;
	add.s32 	%r37983, %r37977, %r37982;
	xor.b32  	%r37984, %r37979, %r37983;
	shf.l.wrap.b32 	%r37985, %r37984, %r37984, 7;
	add.s32 	%r37986, %r37947, %r37940;
	xor.b32  	%r37987, %r37913, %r37986;
	shf.l.wrap.b32 	%r37988, %r37987, %r37987, 16;
	add.s32 	%r37989, %r37926, %r37988;
	xor.b32  	%r37990, %r37940, %r37989;
	shf.l.wrap.b32 	%r37991, %r37990, %r37990, 12;
	add.s32 	%r37992, %r37986, %r37991;
	xor.b32  	%r37993, %r37988, %r37992;
	shf.l.wrap.b32 	%r37994, %r37993, %r37993, 8;
	add.s32 	%r37995, %r37989, %r37994;
	add.s32 	%r37996, %r37959, %r37973;
	xor.b32  	%r37997, %r37994, %r37996;
	shf.l.wrap.b32 	%r37998, %r37997, %r37997, 16;
	add.s32 	%r37999, %r37983, %r37998;
	xor.b32  	%r38000, %r37973, %r37999;
	shr.u32 	%r38001, %r38000, 20;
	add.s32 	%r38002, %r37996, %r38001;
	add.s32 	%r38003, %r37968, %r37985;
	xor.b32  	%r38004, %r37961, %r38003;
	shf.l.wrap.b32 	%r38005, %r38004, %r38004, 16;
	add.s32 	%r38006, %r37995, %r38005;
	xor.b32  	%r38007, %r37985, %r38006;
	shr.u32 	%r38008, %r38007, 20;
	add.s32 	%r38009, %r38003, %r38008;
	add.s32 	%r38010, %r37322, %r38002;
	add.s32 	%r38011, %r37334, %r38009;
	cvt.u32.u16 	%r38012, %rs261;
	add.s32 	%r38013, %r38012, %r55186;
	add.s32 	%r38014, %r38013, -11;
	not.b32 	%r38015, %r38014;
	add.s32 	%r38016, %r38015, %r3548;
	mov.u32 	%r38017, %ctaid.x;
	shl.b32 	%r38018, %r38017, 11;
	mov.u32 	%r38019, %tid.x;
	and.b32  	%r38020, %r38019, 31;
	or.b32  	%r38021, %r38018, %r38020;
	shl.b32 	%r38022, %r38019, 3;
	and.b32  	%r38023, %r38022, 7936;
	add.s32 	%r38024, %r54317, %r38023;
	add.s32 	%r38025, %r38021, %r38024;
	shr.u32 	%r38026, %r38025, %r38016;
	and.b32  	%r38027, %r38026, 1;
	setp.eq.b32 	%p410, %r38027, 1;
	selp.b32 	%r38028, %r38011, %r38010, %p410;
	cvt.u16.u32 	%rs641, %r38028;
	and.b16  	%rs849, %rs641, 1;
	and.b16  	%rs642, %rs847, 255;
	setp.ne.s16 	%p411, %rs642, 1;
	@%p411 bra 	$L__BB4_523;
	ld.param.u64 	%rd942, [fused_batch_pir_kernel_optimized_16_param_1];
	cvt.u32.u16 	%r38029, %rs261;
	add.s32 	%r38030, %r38029, %r55186;
	add.s32 	%r38031, %r38030, -11;
	not.b32 	%r38032, %r38031;
	add.s32 	%r38033, %r38032, %r3548;
	mov.u32 	%r38034, %ctaid.x;
	shl.b32 	%r38035, %r38034, 11;
	mov.u32 	%r38036, %tid.x;
	and.b32  	%r38037, %r38036, 31;
	or.b32  	%r38038, %r38035, %r38037;
	shl.b32 	%r38039, %r38036, 3;
	and.b32  	%r38040, %r38039, 7936;
	add.s32 	%r38041, %r54317, %r38040;
	add.s32 	%r38042, %r38038, %r38041;
	shr.u32 	%r38043, %r38042, %r38033;
	and.b32  	%r38044, %r38043, 1;
	setp.eq.b32 	%p412, %r38044, 1;
	cvt.u64.u32 	%rd535, %r55186;
	cvt.u64.u16 	%rd536, %rs261;
	add.s64 	%rd537, %rd535, %rd536;
	cvta.to.global.u64 	%rd538, %rd942;
	shl.b64 	%rd539, %rd537, 4;
	add.s64 	%rd540, %rd538, %rd539;
	ld.global.u32 	%r38045, [%rd540+17412];
	selp.b32 	%r38046, %r55191, %r55190, %p412;
	xor.b32  	%r38047, %r38046, %r38045;
	selp.b32 	%r38048, %r55192, %r55189, %p412;
	selp.b32 	%r55190, %r55190, %r38047, %p412;
	selp.b32 	%r55191, %r38047, %r55191, %p412;
	ld.global.u32 	%r38049, [%rd540+17416];
	xor.b32  	%r38050, %r38048, %r38049;
	selp.b32 	%r38051, %r55193, %r55188, %p412;
	selp.b32 	%r55189, %r55189, %r38050, %p412;
	selp.b32 	%r55192, %r38050, %r55192, %p412;
	ld.global.u32 	%r38052, [%rd540+17420];
	xor.b32  	%r38053, %r38051, %r38052;
	selp.b32 	%r38054, %r55194, %r55187, %p412;
	selp.b32 	%r55188, %r55188, %r38053, %p412;
	selp.b32 	%r55193, %r38053, %r55193, %p412;
	ld.global.u32 	%r38055, [%rd540+17424];
	xor.b32  	%r38056, %r38054, %r38055;
	selp.b64 	%rd541, 445, 420, %p412;
	selp.b32 	%r55187, %r55187, %r38056, %p412;
	selp.b32 	%r55194, %r38056, %r55194, %p412;
	add.s64 	%rd542, %rd541, %rd537;
	add.s64 	%rd543, %rd542, %rd538;
	ld.global.u8 	%rs643, [%rd543+17557];
	xor.b16  	%rs849, %rs643, %rs849;
$L__BB4_523:
	cvt.u32.u16 	%r38057, %rs261;
	add.s32 	%r38058, %r38057, -11;
	add.s32 	%r38059, %r55186, %r38058;
	not.b32 	%r38060, %r38059;
	add.s32 	%r38061, %r38060, %r3548;
	mov.u32 	%r38062, %ctaid.x;
	shl.b32 	%r38063, %r38062, 11;
	mov.u32 	%r38064, %tid.x;
	and.b32  	%r38065, %r38064, 31;
	or.b32  	%r38066, %r38063, %r38065;
	shl.b32 	%r38067, %r38064, 3;
	and.b32  	%r38068, %r38067, 7936;
	add.s32 	%r38069, %r54317, %r38068;
	add.s32 	%r38070, %r38066, %r38069;
	shr.u32 	%r38071, %r38070, %r38061;
	and.b32  	%r38072, %r38071, 1;
	setp.eq.b32 	%p413, %r38072, 1;
	selp.b32 	%r55198, %r55191, %r55190, %p413;
	selp.b32 	%r55197, %r55192, %r55189, %p413;
	selp.b32 	%r55196, %r55193, %r55188, %p413;
	selp.b32 	%r55195, %r55194, %r55187, %p413;
	add.s32 	%r55186, %r55186, 1;
	sub.s32 	%r38073, %r3548, %r38058;
	setp.ne.s32 	%p414, %r55186, %r38073;
	mov.u16 	%rs847, %rs849;
	@%p414 bra 	$L__BB4_521;
$L__BB4_524:
	and.b16  	%rs644, %rs849, 255;
	setp.ne.s16 	%p415, %rs644, 1;
	@%p415 bra 	$L__BB4_526;
	ld.param.u64 	%rd943, [fused_batch_pir_kernel_optimized_16_param_1];
	cvta.to.global.u64 	%rd544, %rd943;
	ld.global.u32 	%r38074, [%rd544+18040];
	xor.b32  	%r55198, %r55198, %r38074;
$L__BB4_526:
	@%p415 bra 	$L__BB4_528;
	ld.param.u64 	%rd944, [fused_batch_pir_kernel_optimized_16_param_1];
	cvta.to.global.u64 	%rd545, %rd944;
	ld.global.u32 	%r38075, [%rd545+18044];
	xor.b32  	%r55197, %r55197, %r38075;
$L__BB4_528:
	@%p415 bra 	$L__BB4_530;
	ld.param.u64 	%rd945, [fused_batch_pir_kernel_optimized_16_param_1];
	cvta.to.global.u64 	%rd546, %rd945;
	ld.global.u32 	%r38076, [%rd546+18048];
	xor.b32  	%r55196, %r55196, %r38076;
$L__BB4_530:
	@%p415 bra 	$L__BB4_532;
	ld.param.u64 	%rd946, [fused_batch_pir_kernel_optimized_16_param_1];
	cvta.to.global.u64 	%rd547, %rd946;
	ld.global.u32 	%r38077, [%rd547+18052];
	xor.b32  	%r55195, %r55195, %r38077;
$L__BB4_532:
	ld.param.u32 	%r52747, [fused_batch_pir_kernel_optimized_16_param_4];
	mov.u32 	%r38079, %ctaid.x;
	shl.b32 	%r38080, %r38079, 11;
	mov.u32 	%r38081, %tid.x;
	and.b32  	%r38082, %r38081, 31;
	or.b32  	%r38083, %r38080, %r38082;
	shl.b32 	%r38084, %r38081, 3;
	and.b32  	%r38085, %r38084, 7936;
	add.s32 	%r38086, %r54317, %r38085;
	add.s32 	%r38087, %r38083, %r38086;
	setp.ge.s32 	%p419, %r38087, %r52747;
	mov.b32 	%r55219, 0;
	mov.u32 	%r55220, %r55219;
	mov.u32 	%r55221, %r55219;
	mov.u32 	%r55222, %r55219;
	@%p419 bra 	$L__BB4_546;
	ld.param.u64 	%rd947, [fused_batch_pir_kernel_optimized_16_param_1];
	cvta.to.global.u64 	%rd548, %rd947;
	ld.global.u8 	%rs648, [%rd548+18073];
	max.u16 	%rs268, %rs648, 11;
	cvt.u32.u16 	%r38088, %rs268;
	ld.shared.u32 	%r55222, [s_mem+198116];
	ld.shared.v2.u32 	{%r55221, %r55220}, [s_mem+198120];
	ld.shared.u32 	%r55219, [s_mem+198128];
	ld.shared.u8 	%rs852, [s_mem+198132];
	cvt.u32.u16 	%r3602, %rs648;
	sub.s32 	%r38089, %r3602, %r38088;
	add.s32 	%r38090, %r38089, 11;
	setp.lt.s32 	%p420, %r38090, 1;
	@%p420 bra 	$L__BB4_538;
	mov.b32 	%r55210, 0;
	mov.u16 	%rs850, %rs852;
$L__BB4_535:
	.pragma "nounroll";
	ld.const.u32 	%r38092, [CHACHA_CONSTANTS];
	add.s32 	%r38093, %r38092, %r55222;
	shf.l.wrap.b32 	%r38094, %r38093, %r38093, 16;
	add.s32 	%r38095, %r55222, %r38094;
	xor.b32  	%r38096, %r55222, %r38095;
	shf.l.wrap.b32 	%r38097, %r38096, %r38096, 12;
	add.s32 	%r38098, %r38093, %r38097;
	xor.b32  	%r38099, %r38094, %r38098;
	shf.l.wrap.b32 	%r38100, %r38099, %r38099, 8;
	add.s32 	%r38101, %r38095, %r38100;
	xor.b32  	%r38102, %r38097, %r38101;
	shf.l.wrap.b32 	%r38103, %r38102, %r38102, 7;
	ld.const.u32 	%r38104, [CHACHA_CONSTANTS+4];
	add.s32 	%r38105, %r38104, %r55221;
	shf.l.wrap.b32 	%r38106, %r38105, %r38105, 16;
	add.s32 	%r38107, %r55221, %r38106;
	xor.b32  	%r38108, %r55221, %r38107;
	shf.l.wrap.b32 	%r38109, %r38108, %r38108, 12;
	add.s32 	%r38110, %r38105, %r38109;
	xor.b32  	%r38111, %r38106, %r38110;
	shf.l.wrap.b32 	%r38112, %r38111, %r38111, 8;
	add.s32 	%r38113, %r38107, %r38112;
	xor.b32  	%r38114, %r38109, %r38113;
	shf.l.wrap.b32 	%r38115, %r38114, %r38114, 7;
	ld.const.u32 	%r38116, [CHACHA_CONSTANTS+8];
	add.s32 	%r38117, %r38116, %r55220;
	shf.l.wrap.b32 	%r38118, %r38117, %r38117, 16;
	add.s32 	%r38119, %r55220, %r38118;
	xor.b32  	%r38120, %r55220, %r38119;
	shf.l.wrap.b32 	%r38121, %r38120, %r38120, 12;
	add.s32 	%r38122, %r38117, %r38121;
	xor.b32  	%r38123, %r38118, %r38122;
	shf.l.wrap.b32 	%r38124, %r38123, %r38123, 8;
	add.s32 	%r38125, %r38119, %r38124;
	xor.b32  	%r38126, %r38121, %r38125;
	shf.l.wrap.b32 	%r38127, %r38126, %r38126, 7;
	ld.const.u32 	%r38128, [CHACHA_CONSTANTS+12];
	add.s32 	%r38129, %r38128, %r55219;
	shf.l.wrap.b32 	%r38130, %r38129, %r38129, 16;
	add.s32 	%r38131, %r55219, %r38130;
	xor.b32  	%r38132, %r55219, %r38131;
	shf.l.wrap.b32 	%r38133, %r38132, %r38132, 12;
	add.s32 	%r38134, %r38129, %r38133;
	xor.b32  	%r38135, %r38130, %r38134;
	shf.l.wrap.b32 	%r38136, %r38135, %r38135, 8;
	add.s32 	%r38137, %r38131, %r38136;
	xor.b32  	%r38138, %r38133, %r38137;
	shf.l.wrap.b32 	%r38139, %r38138, %r38138, 7;
	add.s32 	%r38140, %r38098, %r38115;
	xor.b32  	%r38141, %r38136, %r38140;
	shf.l.wrap.b32 	%r38142, %r38141, %r38141, 16;
	add.s32 	%r38143, %r38125, %r38142;
	xor.b32  	%r38144, %r38115, %r38143;
	shf.l.wrap.b32 	%r38145, %r38144, %r38144, 12;
	add.s32 	%r38146, %r38140, %r38145;
	xor.b32  	%r38147, %r38142, %r38146;
	shf.l.wrap.b32 	%r38148, %r38147, %r38147, 8;
	add.s32 	%r38149, %r38143, %r38148;
	xor.b32  	%r38150, %r38145, %r38149;
	shf.l.wrap.b32 	%r38151, %r38150, %r38150, 7;
	add.s32 	%r38152, %r38110, %r38127;
	xor.b32  	%r38153, %r38100, %r38152;
	shf.l.wrap.b32 	%r38154, %r38153, %r38153, 16;
	add.s32 	%r38155, %r38137, %r38154;
	xor.b32  	%r38156, %r38127, %r38155;
	shf.l.wrap.b32 	%r38157, %r38156, %r38156, 12;
	add.s32 	%r38158, %r38152, %r38157;
	xor.b32  	%r38159, %r38154, %r38158;
	shf.l.wrap.b32 	%r38160, %r38159, %r38159, 8;
	add.s32 	%r38161, %r38155, %r38160;
	xor.b32  	%r38162, %r38157, %r38161;
	shf.l.wrap.b32 	%r38163, %r38162, %r38162, 7;
	add.s32 	%r38164, %r38122, %r38139;
	xor.b32  	%r38165, %r38112, %r38164;
	shf.l.wrap.b32 	%r38166, %r38165, %r38165, 16;
	add.s32 	%r38167, %r38101, %r38166;
	xor.b32  	%r38168, %r38139, %r38167;
	shf.l.wrap.b32 	%r38169, %r38168, %r38168, 12;
	add.s32 	%r38170, %r38164, %r38169;
	xor.b32  	%r38171, %r38166, %r38170;
	shf.l.wrap.b32 	%r38172, %r38171, %r38171, 8;
	add.s32 	%r38173, %r38167, %r38172;
	xor.b32  	%r38174, %r38169, %r38173;
	shf.l.wrap.b32 	%r38175, %r38174, %r38174, 7;
	add.s32 	%r38176, %r38134, %r38103;
	xor.b32  	%r38177, %r38124, %r38176;
	shf.l.wrap.b32 	%r38178, %r38177, %r38177, 16;
	add.s32 	%r38179, %r38113, %r38178;
	xor.b32  	%r38180, %r38103, %r38179;
	shf.l.wrap.b32 	%r38181, %r38180, %r38180, 12;
	add.s32 	%r38182, %r38176, %r38181;
	xor.b32  	%r38183, %r38178, %r38182;
	shf.l.wrap.b32 	%r38184, %r38183, %r38183, 8;
	add.s32 	%r38185, %r38179, %r38184;
	xor.b32  	%r38186, %r38181, %r38185;
	shf.l.wrap.b32 	%r38187, %r38186, %r38186, 7;
	add.s32 	%r38188, %r38146, %r38187;
	xor.b32  	%r38189, %r38160, %r38188;
	shf.l.wrap.b32 	%r38190, %r38189, %r38189, 16;
	add.s32 	%r38191, %r38173, %r38190;
	xor.b32  	%r38192, %r38187, %r38191;
	shf.l.wrap.b32 	%r38193, %r38192, %r38192, 12;
	add.s32 	%r38194, %r38188, %r38193;
	xor.b32  	%r38195, %r38190, %r38194;
	shf.l.wrap.b32 	%r38196, %r38195, %r38195, 8;
	add.s32 	%r38197, %r38191, %r38196;
	xor.b32  	%r38198, %r38193, %r38197;
	shf.l.wrap.b32 	%r38199, %r38198, %r38198, 7;
	add.s32 	%r38200, %r38158, %r38151;
	xor.b32  	%r38201, %r38172, %r38200;
	shf.l.wrap.b32 	%r38202, %r38201, %r38201, 16;
	add.s32 	%r38203, %r38185, %r38202;
	xor.b32  	%r38204, %r38151, %r38203;
	shf.l.wrap.b32 	%r38205, %r38204, %r38204, 12;
	add.s32 	%r38206, %r38200, %r38205;
	xor.b32  	%r38207, %r38202, %r38206;
	shf.l.wrap.b32 	%r38208, %r38207, %r38207, 8;
	add.s32 	%r38209, %r38203, %r38208;
	xor.b32  	%r38210, %r38205, %r38209;
	shf.l.wrap.b32 	%r38211, %r38210, %r38210, 7;
	add.s32 	%r38212, %r38170, %r38163;
	xor.b32  	%r38213, %r38184, %r38212;
	shf.l.wrap.b32 	%r38214, %r38213, %r38213, 16;
	add.s32 	%r38215, %r38149, %r38214;
	xor.b32  	%r38216, %r38163, %r38215;
	shf.l.wrap.b32 	%r38217, %r38216, %r38216, 12;
	add.s32 	%r38218, %r38212, %r38217;
	xor.b32  	%r38219, %r38214, %r38218;
	shf.l.wrap.b32 	%r38220, %r38219, %r38219, 8;
	add.s32 	%r38221, %r38215, %r38220;
	xor.b32  	%r38222, %r38217, %r38221;
	shf.l.wrap.b32 	%r38223, %r38222, %r38222, 7;
	add.s32 	%r38224, %r38182, %r38175;
	xor.b32  	%r38225, %r38148, %r38224;
	shf.l.wrap.b32 	%r38226, %r38225, %r38225, 16;
	add.s32 	%r38227, %r38161, %r38226;
	xor.b32  	%r38228, %r38175, %r38227;
	shf.l.wrap.b32 	%r38229, %r38228, %r38228, 12;
	add.s32 	%r38230, %r38224, %r38229;
	xor.b32  	%r38231, %r38226, %r38230;
	shf.l.wrap.b32 	%r38232, %r38231, %r38231, 8;
	add.s32 	%r38233, %r38227, %r38232;
	xor.b32  	%r38234, %r38229, %r38233;
	shf.l.wrap.b32 	%r38235, %r38234, %r38234, 7;
	add.s32 	%r38236, %r38194, %r38211;
	xor.b32  	%r38237, %r38232, %r38236;
	shf.l.wrap.b32 	%r38238, %r38237, %r38237, 16;
	add.s32 	%r38239, %r38221, %r38238;
	xor.b32  	%r38240, %r38211, %r38239;
	shf.l.wrap.b32 	%r38241, %r38240, %r38240, 12;
	add.s32 	%r38242, %r38236, %r38241;
	xor.b32  	%r38243, %r38238, %r38242;
	shf.l.wrap.b32 	%r38244, %r38243, %r38243, 8;
	add.s32 	%r38245, %r38239, %r38244;
	xor.b32  	%r38246, %r38241, %r38245;
	shf.l.wrap.b32 	%r38247, %r38246, %r38246, 7;
	add.s32 	%r38248, %r38206, %r38223;
	xor.b32  	%r38249, %r38196, %r38248;
	shf.l.wrap.b32 	%r38250, %r38249, %r38249, 16;
	add.s32 	%r38251, %r38233, %r38250;
	xor.b32  	%r38252, %r38223, %r38251;
	shf.l.wrap.b32 	%r38253, %r38252, %r38252, 12;
	add.s32 	%r38254, %r38248, %r38253;
	xor.b32  	%r38255, %r38250, %r38254;
	shf.l.wrap.b32 	%r38256, %r38255, %r38255, 8;
	add.s32 	%r38257, %r38251, %r38256;
	xor.b32  	%r38258, %r38253, %r38257;
	shf.l.wrap.b32 	%r38259, %r38258, %r38258, 7;
	add.s32 	%r38260, %r38218, %r38235;
	xor.b32  	%r38261, %r38208, %r38260;
	shf.l.wrap.b32 	%r38262, %r38261, %r38261, 16;
	add.s32 	%r38263, %r38197, %r38262;
	xor.b32  	%r38264, %r38235, %r38263;
	shf.l.wrap.b32 	%r38265, %r38264, %r38264, 12;
	add.s32 	%r38266, %r38260, %r38265;
	xor.b32  	%r38267, %r38262, %r38266;
	shf.l.wrap.b32 	%r38268, %r38267, %r38267, 8;
	add.s32 	%r38269, %r38263, %r38268;
	xor.b32  	%r38270, %r38265, %r38269;
	shf.l.wrap.b32 	%r38271, %r38270, %r38270, 7;
	add.s32 	%r38272, %r38230, %r38199;
	xor.b32  	%r38273, %r38220, %r38272;
	shf.l.wrap.b32 	%r38274, %r38273, %r38273, 16;
	add.s32 	%r38275, %r38209, %r38274;
	xor.b32  	%r38276, %r38199, %r38275;
	shf.l.wrap.b32 	%r38277, %r38276, %r38276, 12;
	add.s32 	%r38278, %r38272, %r38277;
	xor.b32  	%r38279, %r38274, %r38278;
	shf.l.wrap.b32 	%r38280, %r38279, %r38279, 8;
	add.s32 	%r38281, %r38275, %r38280;
	xor.b32  	%r38282, %r38277, %r38281;
	shf.l.wrap.b32 	%r38283, %r38282, %r38282, 7;
	add.s32 	%r38284, %r38242, %r38283;
	xor.b32  	%r38285, %r38256, %r38284;
	shf.l.wrap.b32 	%r38286, %r38285, %r38285, 16;
	add.s32 	%r38287, %r38269, %r38286;
	xor.b32  	%r38288, %r38283, %r38287;
	shf.l.wrap.b32 	%r38289, %r38288, %r38288, 12;
	add.s32 	%r38290, %r38284, %r38289;
	xor.b32  	%r38291, %r38286, %r38290;
	shf.l.wrap.b32 	%r38292, %r38291, %r38291, 8;
	add.s32 	%r38293, %r38287, %r38292;
	xor.b32  	%r38294, %r38289, %r38293;
	shf.l.wrap.b32 	%r38295, %r38294, %r38294, 7;
	add.s32 	%r38296, %r38254, %r38247;
	xor.b32  	%r38297, %r38268, %r38296;
	shf.l.wrap.b32 	%r38298, %r38297, %r38297, 16;
	add.s32 	%r38299, %r38281, %r38298;
	xor.b32  	%r38300, %r38247, %r38299;
	shf.l.wrap.b32 	%r38301, %r38300, %r38300, 12;
	add.s32 	%r38302, %r38296, %r38301;
	xor.b32  	%r38303, %r38298, %r38302;
	shf.l.wrap.b32 	%r38304, %r38303, %r38303, 8;
	add.s32 	%r38305, %r38299, %r38304;
	xor.b32  	%r38306, %r38301, %r38305;
	shf.l.wrap.b32 	%r38307, %r38306, %r38306, 7;
	add.s32 	%r38308, %r38266, %r38259;
	xor.b32  	%r38309, %r38280, %r38308;
	shf.l.wrap.b32 	%r38310, %r38309, %r38309, 16;
	add.s32 	%r38311, %r38245, %r38310;
	xor.b32  	%r38312, %r38259, %r38311;
	shf.l.wrap.b32 	%r38313, %r38312, %r38312, 12;
	add.s32 	%r38314, %r38308, %r38313;
	xor.b32  	%r38315, %r38310, %r38314;
	shf.l.wrap.b32 	%r38316, %r38315, %r38315, 8;
	add.s32 	%r38317, %r38311, %r38316;
	xor.b32  	%r38318, %r38313, %r38317;
	shf.l.wrap.b32 	%r38319, %r38318, %r38318, 7;
	add.s32 	%r38320, %r38278, %r38271;
	xor.b32  	%r38321, %r38244, %r38320;
	shf.l.wrap.b32 	%r38322, %r38321, %r38321, 16;
	add.s32 	%r38323, %r38257, %r38322;
	xor.b32  	%r38324, %r38271, %r38323;
	shf.l.wrap.b32 	%r38325, %r38324, %r38324, 12;
	add.s32 	%r38326, %r38320, %r38325;
	xor.b32  	%r38327, %r38322, %r38326;
	shf.l.wrap.b32 	%r38328, %r38327, %r38327, 8;
	add.s32 	%r38329, %r38323, %r38328;
	xor.b32  	%r38330, %r38325, %r38329;
	shf.l.wrap.b32 	%r38331, %r38330, %r38330, 7;
	add.s32 	%r38332, %r38290, %r38307;
	xor.b32  	%r38333, %r38328, %r38332;
	shf.l.wrap.b32 	%r38334, %r38333, %r38333, 16;
	add.s32 	%r38335, %r38317, %r38334;
	xor.b32  	%r38336, %r38307, %r38335;
	shf.l.wrap.b32 	%r38337, %r38336, %r38336, 12;
	add.s32 	%r38338, %r38332, %r38337;
	xor.b32  	%r38339, %r38334, %r38338;
	shf.l.wrap.b32 	%r38340, %r38339, %r38339, 8;
	add.s32 	%r38341, %r38335, %r38340;
	xor.b32  	%r38342, %r38337, %r38341;
	shf.l.wrap.b32 	%r38343, %r38342, %r38342, 7;
	add.s32 	%r38344, %r38302, %r38319;
	xor.b32  	%r38345, %r38292, %r38344;
	shf.l.wrap.b32 	%r38346, %r38345, %r38345, 16;
	add.s32 	%r38347, %r38329, %r38346;
	xor.b32  	%r38348, %r38319, %r38347;
	shf.l.wrap.b32 	%r38349, %r38348, %r38348, 12;
	add.s32 	%r38350, %r38344, %r38349;
	xor.b32  	%r38351, %r38346, %r38350;
	shf.l.wrap.b32 	%r38352, %r38351, %r38351, 8;
	add.s32 	%r38353, %r38347, %r38352;
	xor.b32  	%r38354, %r38349, %r38353;
	shf.l.wrap.b32 	%r38355, %r38354, %r38354, 7;
	add.s32 	%r38356, %r38314, %r38331;
	xor.b32  	%r38357, %r38304, %r38356;
	shf.l.wrap.b32 	%r38358, %r38357, %r38357, 16;
	add.s32 	%r38359, %r38293, %r38358;
	xor.b32  	%r38360, %r38331, %r38359;
	shf.l.wrap.b32 	%r38361, %r38360, %r38360, 12;
	add.s32 	%r38362, %r38356, %r38361;
	xor.b32  	%r38363, %r38358, %r38362;
	shf.l.wrap.b32 	%r38364, %r38363, %r38363, 8;
	add.s32 	%r38365, %r38359, %r38364;
	xor.b32  	%r38366, %r38361, %r38365;
	shf.l.wrap.b32 	%r38367, %r38366, %r38366, 7;
	add.s32 	%r38368, %r38326, %r38295;
	xor.b32  	%r38369, %r38316, %r38368;
	shf.l.wrap.b32 	%r38370, %r38369, %r38369, 16;
	add.s32 	%r38371, %r38305, %r38370;
	xor.b32  	%r38372, %r38295, %r38371;
	shf.l.wrap.b32 	%r38373, %r38372, %r38372, 12;
	add.s32 	%r38374, %r38368, %r38373;
	xor.b32  	%r38375, %r38370, %r38374;
	shf.l.wrap.b32 	%r38376, %r38375, %r38375, 8;
	add.s32 	%r38377, %r38371, %r38376;
	xor.b32  	%r38378, %r38373, %r38377;
	shf.l.wrap.b32 	%r38379, %r38378, %r38378, 7;
	add.s32 	%r38380, %r38338, %r38379;
	xor.b32  	%r38381, %r38352, %r38380;
	shf.l.wrap.b32 	%r38382, %r38381, %r38381, 16;
	add.s32 	%r38383, %r38365, %r38382;
	xor.b32  	%r38384, %r38379, %r38383;
	shf.l.wrap.b32 	%r38385, %r38384, %r38384, 12;
	add.s32 	%r38386, %r38380, %r38385;
	xor.b32  	%r38387, %r38382, %r38386;
	shf.l.wrap.b32 	%r38388, %r38387, %r38387, 8;
	add.s32 	%r38389, %r38383, %r38388;
	xor.b32  	%r38390, %r38385, %r38389;
	shf.l.wrap.b32 	%r38391, %r38390, %r38390, 7;
	add.s32 	%r38392, %r38350, %r38343;
	xor.b32  	%r38393, %r38364, %r38392;
	shf.l.wrap.b32 	%r38394, %r38393, %r38393, 16;
	add.s32 	%r38395, %r38377, %r38394;
	xor.b32  	%r38396, %r38343, %r38395;
	shf.l.wrap.b32 	%r38397, %r38396, %r38396, 12;
	add.s32 	%r38398, %r38392, %r38397;
	xor.b32  	%r38399, %r38394, %r38398;
	shf.l.wrap.b32 	%r38400, %r38399, %r38399, 8;
	add.s32 	%r38401, %r38395, %r38400;
	xor.b32  	%r38402, %r38397, %r38401;
	shf.l.wrap.b32 	%r38403, %r38402, %r38402, 7;
	add.s32 	%r38404, %r38362, %r38355;
	xor.b32  	%r38405, %r38376, %r38404;
	shf.l.wrap.b32 	%r38406, %r38405, %r38405, 16;
	add.s32 	%r38407, %r38341, %r38406;
	xor.b32  	%r38408, %r38355, %r38407;
	shf.l.wrap.b32 	%r38409, %r38408, %r38408, 12;
	add.s32 	%r38410, %r38404, %r38409;
	xor.b32  	%r38411, %r38406, %r38410;
	shf.l.wrap.b32 	%r38412, %r38411, %r38411, 8;
	add.s32 	%r38413, %r38407, %r38412;
	xor.b32  	%r38414, %r38409, %r38413;
	shf.l.wrap.b32 	%r38415, %r38414, %r38414, 7;
	add.s32 	%r38416, %r38374, %r38367;
	xor.b32  	%r38417, %r38340, %r38416;
	shf.l.wrap.b32 	%r38418, %r38417, %r38417, 16;
	add.s32 	%r38419, %r38353, %r38418;
	xor.b32  	%r38420, %r38367, %r38419;
	shf.l.wrap.b32 	%r38421, %r38420, %r38420, 12;
	add.s32 	%r38422, %r38416, %r38421;
	xor.b32  	%r38423, %r38418, %r38422;
	shf.l.wrap.b32 	%r38424, %r38423, %r38423, 8;
	add.s32 	%r38425, %r38419, %r38424;
	xor.b32  	%r38426, %r38421, %r38425;
	shf.l.wrap.b32 	%r38427, %r38426, %r38426, 7;
	add.s32 	%r38428, %r38386, %r38403;
	xor.b32  	%r38429, %r38424, %r38428;
	shf.l.wrap.b32 	%r38430, %r38429, %r38429, 16;
	add.s32 	%r38431, %r38413, %r38430;
	xor.b32  	%r38432, %r38403, %r38431;
	shf.l.wrap.b32 	%r38433, %r38432, %r38432, 12;
	add.s32 	%r38434, %r38428, %r38433;
	xor.b32  	%r38435, %r38430, %r38434;
	shf.l.wrap.b32 	%r38436, %r38435, %r38435, 8;
	add.s32 	%r38437, %r38431, %r38436;
	xor.b32  	%r38438, %r38433, %r38437;
	shf.l.wrap.b32 	%r38439, %r38438, %r38438, 7;
	add.s32 	%r38440, %r38398, %r38415;
	xor.b32  	%r38441, %r38388, %r38440;
	shf.l.wrap.b32 	%r38442, %r38441, %r38441, 16;
	add.s32 	%r38443, %r38425, %r38442;
	xor.b32  	%r38444, %r38415, %r38443;
	shf.l.wrap.b32 	%r38445, %r38444, %r38444, 12;
	add.s32 	%r38446, %r38440, %r38445;
	xor.b32  	%r38447, %r38442, %r38446;
	shf.l.wrap.b32 	%r38448, %r38447, %r38447, 8;
	add.s32 	%r38449, %r38443, %r38448;
	xor.b32  	%r38450, %r38445, %r38449;
	shf.l.wrap.b32 	%r38451, %r38450, %r38450, 7;
	add.s32 	%r38452, %r38410, %r38427;
	xor.b32  	%r38453, %r38400, %r38452;
	shf.l.wrap.b32 	%r38454, %r38453, %r38453, 16;
	add.s32 	%r38455, %r38389, %r38454;
	xor.b32  	%r38456, %r38427, %r38455;
	shf.l.wrap.b32 	%r38457, %r38456, %r38456, 12;
	add.s32 	%r38458, %r38452, %r38457;
	xor.b32  	%r38459, %r38454, %r38458;
	shf.l.wrap.b32 	%r38460, %r38459, %r38459, 8;
	add.s32 	%r38461, %r38455, %r38460;
	xor.b32  	%r38462, %r38457, %r38461;
	shf.l.wrap.b32 	%r38463, %r38462, %r38462, 7;
	add.s32 	%r38464, %r38422, %r38391;
	xor.b32  	%r38465, %r38412, %r38464;
	shf.l.wrap.b32 	%r38466, %r38465, %r38465, 16;
	add.s32 	%r38467, %r38401, %r38466;
	xor.b32  	%r38468, %r38391, %r38467;
	shf.l.wrap.b32 	%r38469, %r38468, %r38468, 12;
	add.s32 	%r38470, %r38464, %r38469;
	xor.b32  	%r38471, %r38466, %r38470;
	shf.l.wrap.b32 	%r38472, %r38471, %r38471, 8;
	add.s32 	%r38473, %r38467, %r38472;
	xor.b32  	%r38474, %r38469, %r38473;
	shf.l.wrap.b32 	%r38475, %r38474, %r38474, 7;
	add.s32 	%r55214, %r38092, %r38434;
	add.s32 	%r55215, %r55222, %r38475;
	add.s32 	%r55213, %r38104, %r38446;
	add.s32 	%r55216, %r55221, %r38439;
	add.s32 	%r55212, %r38116, %r38458;
	add.s32 	%r55217, %r55220, %r38451;
	add.s32 	%r55211, %r38128, %r38470;
	add.s32 	%r55218, %r55219, %r38463;
	xor.b32  	%r38476, %r38093, 1;
	shf.l.wrap.b32 	%r38477, %r38093, %r38476, 16;
	add.s32 	%r38478, %r55222, %r38477;
	xor.b32  	%r38479, %r55222, %r38478;
	shf.l.wrap.b32 	%r38480, %r38479, %r38479, 12;
	add.s32 	%r38481, %r38093, %r38480;
	xor.b32  	%r38482, %r38477, %r38481;
	shf.l.wrap.b32 	%r38483, %r38482, %r38482, 8;
	add.s32 	%r38484, %r38478, %r38483;
	xor.b32  	%r38485, %r38480, %r38484;
	shf.l.wrap.b32 	%r38486, %r38485, %r38485, 7;
	add.s32 	%r38487, %r38481, %r38115;
	xor.b32  	%r38488, %r38136, %r38487;
	shf.l.wrap.b32 	%r38489, %r38488, %r38488, 16;
	add.s32 	%r38490, %r38125, %r38489;
	xor.b32  	%r38491, %r38115, %r38490;
	shf.l.wrap.b32 	%r38492, %r38491, %r38491, 12;
	add.s32 	%r38493, %r38487, %r38492;
	xor.b32  	%r38494, %r38489, %r38493;
	shf.l.wrap.b32 	%r38495, %r38494, %r38494, 8;
	add.s32 	%r38496, %r38490, %r38495;
	xor.b32  	%r38497, %r38492, %r38496;
	shf.l.wrap.b32 	%r38498, %r38497, %r38497, 7;
	xor.b32  	%r38499, %r38483, %r38152;
	shf.l.wrap.b32 	%r38500, %r38499, %r38499, 16;
	add.s32 	%r38501, %r38137, %r38500;
	xor.b32  	%r38502, %r38127, %r38501;
	shf.l.wrap.b32 	%r38503, %r38502, %r38502, 12;
	add.s32 	%r38504, %r38152, %r38503;
	xor.b32  	%r38505, %r38500, %r38504;
	shf.l.wrap.b32 	%r38506, %r38505, %r38505, 8;
	add.s32 	%r38507, %r38501, %r38506;
	xor.b32  	%r38508, %r38503, %r38507;
	shf.l.wrap.b32 	%r38509, %r38508, %r38508, 7;
	add.s32 	%r38510, %r38484, %r38166;
	xor.b32  	%r38511, %r38139, %r38510;
	shf.l.wrap.b32 	%r38512, %r38511, %r38511, 12;
	add.s32 	%r38513, %r38164, %r38512;
	xor.b32  	%r38514, %r38166, %r38513;
	shf.l.wrap.b32 	%r38515, %r38514, %r38514, 8;
	add.s32 	%r38516, %r38510, %r38515;
	xor.b32  	%r38517, %r38512, %r38516;
	shf.l.wrap.b32 	%r38518, %r38517, %r38517, 7;
	add.s32 	%r38519, %r38134, %r38486;
	xor.b32  	%r38520, %r38124, %r38519;
	shf.l.wrap.b32 	%r38521, %r38520, %r38520, 16;
	add.s32 	%r38522, %r38113, %r38521;
	xor.b32  	%r38523, %r38486, %r38522;
	shf.l.wrap.b32 	%r38524, %r38523, %r38523, 12;
	add.s32 	%r38525, %r38519, %r38524;
	xor.b32  	%r38526, %r38521, %r38525;
	shf.l.wrap.b32 	%r38527, %r38526, %r38526, 8;
	add.s32 	%r38528, %r38522, %r38527;
	xor.b32  	%r38529, %r38524, %r38528;
	shf.l.wrap.b32 	%r38530, %r38529, %r38529, 7;
	add.s32 	%r38531, %r38493, %r38530;
	xor.b32  	%r38532, %r38506, %r38531;
	shf.l.wrap.b32 	%r38533, %r38532, %r38532, 16;
	add.s32 	%r38534, %r38516, %r38533;
	xor.b32  	%r38535, %r38530, %r38534;
	shf.l.wrap.b32 	%r38536, %r38535, %r38535, 12;
	add.s32 	%r38537, %r38531, %r38536;
	xor.b32  	%r38538, %r38533, %r38537;
	shf.l.wrap.b32 	%r38539, %r38538, %r38538, 8;
	add.s32 	%r38540, %r38534, %r38539;
	xor.b32  	%r38541, %r38536, %r38540;
	shf.l.wrap.b32 	%r38542, %r38541, %r38541, 7;
	add.s32 	%r38543, %r38504, %r38498;
	xor.b32  	%r38544, %r38515, %r38543;
	shf.l.wrap.b32 	%r38545, %r38544, %r38544, 16;
	add.s32 	%r38546, %r38528, %r38545;
	xor.b32  	%r38547, %r38498, %r38546;
	shf.l.wrap.b32 	%r38548, %r38547, %r38547, 12;
	add.s32 	%r38549, %r38543, %r38548;
	xor.b32  	%r38550, %r38545, %r38549;
	shf.l.wrap.b32 	%r38551, %r38550, %r38550, 8;
	add.s32 	%r38552, %r38546, %r38551;
	xor.b32  	%r38553, %r38548, %r38552;
	shf.l.wrap.b32 	%r38554, %r38553, %r38553, 7;
	add.s32 	%r38555, %r38513, %r38509;
	xor.b32  	%r38556, %r38527, %r38555;
	shf.l.wrap.b32 	%r38557, %r38556, %r38556, 16;
	add.s32 	%r38558, %r38496, %r38557;
	xor.b32  	%r38559, %r38509, %r38558;
	shf.l.wrap.b32 	%r38560, %r38559, %r38559, 12;
	add.s32 	%r38561, %r38555, %r38560;
	xor.b32  	%r38562, %r38557, %r38561;
	shf.l.wrap.b32 	%r38563, %r38562, %r38562, 8;
	add.s32 	%r38564, %r38558, %r38563;
	xor.b32  	%r38565, %r38560, %r38564;
	shf.l.wrap.b32 	%r38566, %r38565, %r38565, 7;
	add.s32 	%r38567, %r38525, %r38518;
	xor.b32  	%r38568, %r38495, %r38567;
	shf.l.wrap.b32 	%r38569, %r38568, %r38568, 16;
	add.s32 	%r38570, %r38507, %r38569;
	xor.b32  	%r38571, %r38518, %r38570;
	shf.l.wrap.b32 	%r38572, %r38571, %r38571, 12;
	add.s32 	%r38573, %r38567, %r38572;
	xor.b32  	%r38574, %r38569, %r38573;
	shf.l.wrap.b32 	%r38575, %r38574, %r38574, 8;
	add.s32 	%r38576, %r38570, %r38575;
	xor.b32  	%r38577, %r38572, %r38576;
	shf.l.wrap.b32 	%r38578, %r38577, %r38577, 7;
	add.s32 	%r38579, %r38537, %r38554;
	xor.b32  	%r38580, %r38575, %r38579;
	shf.l.wrap.b32 	%r38581, %r38580, %r38580, 16;
	add.s32 	%r38582, %r38564, %r38581;
	xor.b32  	%r38583, %r38554, %r38582;
	shf.l.wrap.b32 	%r38584, %r38583, %r38583, 12;
	add.s32 	%r38585, %r38579, %r38584;
	xor.b32  	%r38586, %r38581, %r38585;
	shf.l.wrap.b32 	%r38587, %r38586, %r38586, 8;
	add.s32 	%r38588, %r38582, %r38587;
	xor.b32  	%r38589, %r38584, %r38588;
	shf.l.wrap.b32 	%r38590, %r38589, %r38589, 7;
	add.s32 	%r38591, %r38549, %r38566;
	xor.b32  	%r38592, %r38539, %r38591;
	shf.l.wrap.b32 	%r38593, %r38592, %r38592, 16;
	add.s32 	%r38594, %r38576, %r38593;
	xor.b32  	%r38595, %r38566, %r38594;
	shf.l.wrap.b32 	%r38596, %r38595, %r38595, 12;
	add.s32 	%r38597, %r38591, %r38596;
	xor.b32  	%r38598, %r38593, %r38597;
	shf.l.wrap.b32 	%r38599, %r38598, %r38598, 8;
	add.s32 	%r38600, %r38594, %r38599;
	xor.b32  	%r38601, %r38596, %r38600;
	shf.l.wrap.b32 	%r38602, %r38601, %r38601, 7;
	add.s32 	%r38603, %r38561, %r38578;
	xor.b32  	%r38604, %r38551, %r38603;
	shf.l.wrap.b32 	%r38605, %r38604, %r38604, 16;
	add.s32 	%r38606, %r38540, %r38605;
	xor.b32  	%r38607, %r38578, %r38606;
	shf.l.wrap.b32 	%r38608, %r38607, %r38607, 12;
	add.s32 	%r38609, %r38603, %r38608;
	xor.b32  	%r38610, %r38605, %r38609;
	shf.l.wrap.b32 	%r38611, %r38610, %r38610, 8;
	add.s32 	%r38612, %r38606, %r38611;
	xor.b32  	%r38613, %r38608, %r38612;
	shf.l.wrap.b32 	%r38614, %r38613, %r38613, 7;
	add.s32 	%r38615, %r38573, %r38542;
	xor.b32  	%r38616, %r38563, %r38615;
	shf.l.wrap.b32 	%r38617, %r38616, %r38616, 16;
	add.s32 	%r38618, %r38552, %r38617;
	xor.b32  	%r38619, %r38542, %r38618;
	shf.l.wrap.b32 	%r38620, %r38619, %r38619, 12;
	add.s32 	%r38621, %r38615, %r38620;
	xor.b32  	%r38622, %r38617, %r38621;
	shf.l.wrap.b32 	%r38623, %r38622, %r38622, 8;
	add.s32 	%r38624, %r38618, %r38623;
	xor.b32  	%r38625, %r38620, %r38624;
	shf.l.wrap.b32 	%r38626, %r38625, %r38625, 7;
	add.s32 	%r38627, %r38585, %r38626;
	xor.b32  	%r38628, %r38599, %r38627;
	shf.l.wrap.b32 	%r38629, %r38628, %r38628, 16;
	add.s32 	%r38630, %r38612, %r38629;
	xor.b32  	%r38631, %r38626, %r38630;
	shf.l.wrap.b32 	%r38632, %r38631, %r38631, 12;
	add.s32 	%r38633, %r38627, %r38632;
	xor.b32  	%r38634, %r38629, %r38633;
	shf.l.wrap.b32 	%r38635, %r38634, %r38634, 8;
	add.s32 	%r38636, %r38630, %r38635;
	xor.b32  	%r38637, %r38632, %r38636;
	shf.l.wrap.b32 	%r38638, %r38637, %r38637, 7;
	add.s32 	%r38639, %r38597, %r38590;
	xor.b32  	%r38640, %r38611, %r38639;
	shf.l.wrap.b32 	%r38641, %r38640, %r38640, 16;
	add.s32 	%r38642, %r38624, %r38641;
	xor.b32  	%r38643, %r38590, %r38642;
	shf.l.wrap.b32 	%r38644, %r38643, %r38643, 12;
	add.s32 	%r38645, %r38639, %r38644;
	xor.b32  	%r38646, %r38641, %r38645;
	shf.l.wrap.b32 	%r38647, %r38646, %r38646, 8;
	add.s32 	%r38648, %r38642, %r38647;
	xor.b32  	%r38649, %r38644, %r38648;
	shf.l.wrap.b32 	%r38650, %r38649, %r38649, 7;
	add.s32 	%r38651, %r38609, %r38602;
	xor.b32  	%r38652, %r38623, %r38651;
	shf.l.wrap.b32 	%r38653, %r38652, %r38652, 16;
	add.s32 	%r38654, %r38588, %r38653;
	xor.b32  	%r38655, %r38602, %r38654;
	shf.l.wrap.b32 	%r38656, %r38655, %r38655, 12;
	add.s32 	%r38657, %r38651, %r38656;
	xor.b32  	%r38658, %r38653, %r38657;
	shf.l.wrap.b32 	%r38659, %r38658, %r38658, 8;
	add.s32 	%r38660, %r38654, %r38659;
	xor.b32  	%r38661, %r38656, %r38660;
	shf.l.wrap.b32 	%r38662, %r38661, %r38661, 7;
	add.s32 	%r38663, %r38621, %r38614;
	xor.b32  	%r38664, %r38587, %r38663;
	shf.l.wrap.b32 	%r38665, %r38664, %r38664, 16;
	add.s32 	%r38666, %r38600, %r38665;
	xor.b32  	%r38667, %r38614, %r38666;
	shf.l.wrap.b32 	%r38668, %r38667, %r38667, 12;
	add.s32 	%r38669, %r38663, %r38668;
	xor.b32  	%r38670, %r38665, %r38669;
	shf.l.wrap.b32 	%r38671, %r38670, %r38670, 8;
	add.s32 	%r38672, %r38666, %r38671;
	xor.b32  	%r38673, %r38668, %r38672;
	shf.l.wrap.b32 	%r38674, %r38673, %r38673, 7;
	add.s32 	%r38675, %r38633, %r38650;
	xor.b32  	%r38676, %r38671, %r38675;
	shf.l.wrap.b32 	%r38677, %r38676, %r38676, 16;
	add.s32 	%r38678, %r38660, %r38677;
	xor.b32  	%r38679, %r38650, %r38678;
	shf.l.wrap.b32 	%r38680, %r38679, %r38679, 12;
	add.s32 	%r38681, %r38675, %r38680;
	xor.b32  	%r38682, %r38677, %r38681;
	shf.l.wrap.b32 	%r38683, %r38682, %r38682, 8;
	add.s32 	%r38684, %r38678, %r38683;
	xor.b32  	%r38685, %r38680, %r38684;
	shf.l.wrap.b32 	%r38686, %r38685, %r38685, 7;
	add.s32 	%r38687, %r38645, %r38662;
	xor.b32  	%r38688, %r38635, %r38687;
	shf.l.wrap.b32 	%r38689, %r38688, %r38688, 16;
	add.s32 	%r38690, %r38672, %r38689;
	xor.b32  	%r38691, %r38662, %r38690;
	shf.l.wrap.b32 	%r38692, %r38691, %r38691, 12;
	add.s32 	%r38693, %r38687, %r38692;
	xor.b32  	%r38694, %r38689, %r38693;
	shf.l.wrap.b32 	%r38695, %r38694, %r38694, 8;
	add.s32 	%r38696, %r38690, %r38695;
	xor.b32  	%r38697, %r38692, %r38696;
	shf.l.wrap.b32 	%r38698, %r38697, %r38697, 7;
	add.s32 	%r38699, %r38657, %r38674;
	xor.b32  	%r38700, %r38647, %r38699;
	shf.l.wrap.b32 	%r38701, %r38700, %r38700, 16;
	add.s32 	%r38702, %r38636, %r38701;
	xor.b32  	%r38703, %r38674, %r38702;
	shf.l.wrap.b32 	%r38704, %r38703, %r38703, 12;
	add.s32 	%r38705, %r38699, %r38704;
	xor.b32  	%r38706, %r38701, %r38705;
	shf.l.wrap.b32 	%r38707, %r38706, %r38706, 8;
	add.s32 	%r38708, %r38702, %r38707;
	xor.b32  	%r38709, %r38704, %r38708;
	shf.l.wrap.b32 	%r38710, %r38709, %r38709, 7;
	add.s32 	%r38711, %r38669, %r38638;
	xor.b32  	%r38712, %r38659, %r38711;
	shf.l.wrap.b32 	%r38713, %r38712, %r38712, 16;
	add.s32 	%r38714, %r38648, %r38713;
	xor.b32  	%r38715, %r38638, %r38714;
	shf.l.wrap.b32 	%r38716, %r38715, %r38715, 12;
	add.s32 	%r38717, %r38711, %r38716;
	xor.b32  	%r38718, %r38713, %r38717;
	shf.l.wrap.b32 	%r38719, %r38718, %r38718, 8;
	add.s32 	%r38720, %r38714, %r38719;
	xor.b32  	%r38721, %r38716, %r38720;
	shf.l.wrap.b32 	%r38722, %r38721, %r38721, 7;
	add.s32 	%r38723, %r38681, %r38722;
	xor.b32  	%r38724, %r38695, %r38723;
	shf.l.wrap.b32 	%r38725, %r38724, %r38724, 16;
	add.s32 	%r38726, %r38708, %r38725;
	xor.b32  	%r38727, %r38722, %r38726;
	shf.l.wrap.b32 	%r38728, %r38727, %r38727, 12;
	add.s32 	%r38729, %r38723, %r38728;
	xor.b32  	%r38730, %r38725, %r38729;
	shf.l.wrap.b32 	%r38731, %r38730, %r38730, 8;
	add.s32 	%r38732, %r38693, %r38686;
	xor.b32  	%r38733, %r38707, %r38732;
	shf.l.wrap.b32 	%r38734, %r38733, %r38733, 16;
	add.s32 	%r38735, %r38720, %r38734;
	xor.b32  	%r38736, %r38686, %r38735;
	shf.l.wrap.b32 	%r38737, %r38736, %r38736, 12;
	add.s32 	%r38738, %r38732, %r38737;
	xor.b32  	%r38739, %r38734, %r38738;
	shf.l.wrap.b32 	%r38740, %r38739, %r38739, 8;
	add.s32 	%r38741, %r38735, %r38740;
	xor.b32  	%r38742, %r38737, %r38741;
	shf.l.wrap.b32 	%r38743, %r38742, %r38742, 7;
	add.s32 	%r38744, %r38705, %r38698;
	xor.b32  	%r38745, %r38719, %r38744;
	shf.l.wrap.b32 	%r38746, %r38745, %r38745, 16;
	add.s32 	%r38747, %r38684, %r38746;
	xor.b32  	%r38748, %r38698, %r38747;
	shf.l.wrap.b32 	%r38749, %r38748, %r38748, 12;
	add.s32 	%r38750, %r38744, %r38749;
	xor.b32  	%r38751, %r38746, %r38750;
	shf.l.wrap.b32 	%r38752, %r38751, %r38751, 8;
	add.s32 	%r38753, %r38747, %r38752;
	xor.b32  	%r38754, %r38749, %r38753;
	shf.l.wrap.b32 	%r38755, %r38754, %r38754, 7;
	add.s32 	%r38756, %r38717, %r38710;
	xor.b32  	%r38757, %r38683, %r38756;
	shf.l.wrap.b32 	%r38758, %r38757, %r38757, 16;
	add.s32 	%r38759, %r38696, %r38758;
	xor.b32  	%r38760, %r38710, %r38759;
	shf.l.wrap.b32 	%r38761, %r38760, %r38760, 12;
	add.s32 	%r38762, %r38756, %r38761;
	xor.b32  	%r38763, %r38758, %r38762;
	shf.l.wrap.b32 	%r38764, %r38763, %r38763, 8;
	add.s32 	%r38765, %r38759, %r38764;
	add.s32 	%r38766, %r38729, %r38743;
	xor.b32  	%r38767, %r38764, %r38766;
	shf.l.wrap.b32 	%r38768, %r38767, %r38767, 16;
	add.s32 	%r38769, %r38753, %r38768;
	xor.b32  	%r38770, %r38743, %r38769;
	shr.u32 	%r38771, %r38770, 20;
	add.s32 	%r38772, %r38766, %r38771;
	add.s32 	%r38773, %r38738, %r38755;
	xor.b32  	%r38774, %r38731, %r38773;
	shf.l.wrap.b32 	%r38775, %r38774, %r38774, 16;
	add.s32 	%r38776, %r38765, %r38775;
	xor.b32  	%r38777, %r38755, %r38776;
	shr.u32 	%r38778, %r38777, 20;
	add.s32 	%r38779, %r38773, %r38778;
	add.s32 	%r38780, %r38092, %r38772;
	add.s32 	%r38781, %r38104, %r38779;
	cvt.u32.u16 	%r38782, %rs268;
	add.s32 	%r38783, %r38782, %r55210;
	add.s32 	%r38784, %r38783, -11;
	not.b32 	%r38785, %r38784;
	add.s32 	%r38786, %r38785, %r3602;
	mov.u32 	%r38787, %ctaid.x;
	shl.b32 	%r38788, %r38787, 11;
	mov.u32 	%r38789, %tid.x;
	and.b32  	%r38790, %r38789, 31;
	or.b32  	%r38791, %r38788, %r38790;
	shl.b32 	%r38792, %r38789, 3;
	and.b32  	%r38793, %r38792, 7936;
	add.s32 	%r38794, %r54317, %r38793;
	add.s32 	%r38795, %r38791, %r38794;
	shr.u32 	%r38796, %r38795, %r38786;
	and.b32  	%r38797, %r38796, 1;
	setp.eq.b32 	%p421, %r38797, 1;
	selp.b32 	%r38798, %r38781, %r38780, %p421;
	cvt.u16.u32 	%rs649, %r38798;
	and.b16  	%rs852, %rs649, 1;
	and.b16  	%rs650, %rs850, 255;
	setp.ne.s16 	%p422, %rs650, 1;
	@%p422 bra 	$L__BB4_537;
	ld.param.u64 	%rd948, [fused_batch_pir_kernel_optimized_16_param_1];
	cvt.u32.u16 	%r38799, %rs268;
	add.s32 	%r38800, %r38799, %r55210;
	add.s32 	%r38801, %r38800, -11;
	not.b32 	%r38802, %r38801;
	add.s32 	%r38803, %r38802, %r3602;
	mov.u32 	%r38804, %ctaid.x;
	shl.b32 	%r38805, %r38804, 11;
	mov.u32 	%r38806, %tid.x;
	and.b32  	%r38807, %r38806, 31;
	or.b32  	%r38808, %r38805, %r38807;
	shl.b32 	%r38809, %r38806, 3;
	and.b32  	%r38810, %r38809, 7936;
	add.s32 	%r38811, %r54317, %r38810;
	add.s32 	%r38812, %r38808, %r38811;
	shr.u32 	%r38813, %r38812, %r38803;
	and.b32  	%r38814, %r38813, 1;
	setp.eq.b32 	%p423, %r38814, 1;
	cvt.u64.u32 	%rd549, %r55210;
	cvt.u64.u16 	%rd550, %rs268;
	add.s64 	%rd551, %rd549, %rd550;
	cvta.to.global.u64 	%rd552, %rd948;
	shl.b64 	%rd553, %rd551, 4;
	add.s64 	%rd554, %rd552, %rd553;
	ld.global.u32 	%r38815, [%rd554+17900];
	selp.b32 	%r38816, %r55215, %r55214, %p423;
	xor.b32  	%r38817, %r38816, %r38815;
	selp.b32 	%r38818, %r55216, %r55213, %p423;
	selp.b32 	%r55214, %r55214, %r38817, %p423;
	selp.b32 	%r55215, %r38817, %r55215, %p423;
	ld.global.u32 	%r38819, [%rd554+17904];
	xor.b32  	%r38820, %r38818, %r38819;
	selp.b32 	%r38821, %r55217, %r55212, %p423;
	selp.b32 	%r55213, %r55213, %r38820, %p423;
	selp.b32 	%r55216, %r38820, %r55216, %p423;
	ld.global.u32 	%r38822, [%rd554+17908];
	xor.b32  	%r38823, %r38821, %r38822;
	selp.b32 	%r38824, %r55218, %r55211, %p423;
	selp.b32 	%r55212, %r55212, %r38823, %p423;
	selp.b32 	%r55217, %r38823, %r55217, %p423;
	ld.global.u32 	%r38825, [%rd554+17912];
	xor.b32  	%r38826, %r38824, %r38825;
	selp.b64 	%rd555, 445, 420, %p423;
	selp.b32 	%r55211, %r55211, %r38826, %p423;
	selp.b32 	%r55218, %r38826, %r55218, %p423;
	add.s64 	%rd556, %rd555, %rd551;
	add.s64 	%rd557, %rd556, %rd552;
	ld.global.u8 	%rs651, [%rd557+18045];
	xor.b16  	%rs852, %rs651, %rs852;
$L__BB4_537:
	cvt.u32.u16 	%r38827, %rs268;
	add.s32 	%r38828, %r38827, -11;
	add.s32 	%r38829, %r55210, %r38828;
	not.b32 	%r38830, %r38829;
	add.s32 	%r38831, %r38830, %r3602;
	mov.u32 	%r38832, %ctaid.x;
	shl.b32 	%r38833, %r38832, 11;
	mov.u32 	%r38834, %tid.x;
	and.b32  	%r38835, %r38834, 31;
	or.b32  	%r38836, %r38833, %r38835;
	shl.b32 	%r38837, %r38834, 3;
	and.b32  	%r38838, %r38837, 7936;
	add.s32 	%r38839, %r54317, %r38838;
	add.s32 	%r38840, %r38836, %r38839;
	shr.u32 	%r38841, %r38840, %r38831;
	and.b32  	%r38842, %r38841, 1;
	setp.eq.b32 	%p424, %r38842, 1;
	selp.b32 	%r55222, %r55215, %r55214, %p424;
	selp.b32 	%r55221, %r55216, %r55213, %p424;
	selp.b32 	%r55220, %r55217, %r55212, %p424;
	selp.b32 	%r55219, %r55218, %r55211, %p424;
	add.s32 	%r55210, %r55210, 1;
	sub.s32 	%r38843, %r3602, %r38828;
	setp.ne.s32 	%p425, %r55210, %r38843;
	mov.u16 	%rs850, %rs852;
	@%p425 bra 	$L__BB4_535;
$L__BB4_538:
	and.b16  	%rs652, %rs852, 255;
	setp.ne.s16 	%p426, %rs652, 1;
	@%p426 bra 	$L__BB4_540;
	ld.param.u64 	%rd949, [fused_batch_pir_kernel_optimized_16_param_1];
	cvta.to.global.u64 	%rd558, %rd949;
	ld.global.u32 	%r38844, [%rd558+18528];
	xor.b32  	%r55222, %r55222, %r38844;
$L__BB4_540:
	@%p426 bra 	$L__BB4_542;
	ld.param.u64 	%rd950, [fused_batch_pir_kernel_optimized_16_param_1];
	cvta.to.global.u64 	%rd559, %rd950;
	ld.global.u32 	%r38845, [%rd559+18532];
	xor.b32  	%r55221, %r55221, %r38845;
$L__BB4_542:
	@%p426 bra 	$L__BB4_544;
	ld.param.u64 	%rd951, [fused_batch_pir_kernel_optimized_16_param_1];
	cvta.to.global.u64 	%rd560, %rd951;
	ld.global.u32 	%r38846, [%rd560+18536];
	xor.b32  	%r55220, %r55220, %r38846;
$L__BB4_544:
	@%p426 bra 	$L__BB4_546;
	ld.param.u64 	%rd952, [fused_batch_pir_kernel_optimized_16_param_1];
	cvta.to.global.u64 	%rd561, %rd952;
	ld.global.u32 	%r38847, [%rd561+18540];
	xor.b32  	%r55219, %r55219, %r38847;
$L__BB4_546:
	ld.param.u32 	%r52748, [fused_batch_pir_kernel_optimized_16_param_4];
	mov.u32 	%r38849, %ctaid.x;
	shl.b32 	%r38850, %r38849, 11;
	mov.u32 	%r38851, %tid.x;
	and.b32  	%r38852, %r38851, 31;
	or.b32  	%r38853, %r38850, %r38852;
	shl.b32 	%r38854, %r38851, 3;
	and.b32  	%r38855, %r38854, 7936;
	add.s32 	%r38856, %r54317, %r38855;
	add.s32 	%r38857, %r38853, %r38856;
	setp.ge.s32 	%p430, %r38857, %r52748;
	mov.b32 	%r55243, 0;
	mov.u32 	%r55244, %r55243;
	mov.u32 	%r55245, %r55243;
	mov.u32 	%r55246, %r55243;
	@%p430 bra 	$L__BB4_560;
	ld.param.u64 	%rd953, [fused_batch_pir_kernel_optimized_16_param_1];
	cvta.to.global.u64 	%rd562, %rd953;
	ld.global.u8 	%rs656, [%rd562+18561];
	max.u16 	%rs275, %rs656, 11;
	cvt.u32.u16 	%r38858, %rs275;
	ld.shared.v2.u32 	{%r55246, %r55245}, [s_mem+198136];
	ld.shared.v2.u32 	{%r55244, %r55243}, [s_mem+198144];
	ld.shared.u8 	%rs855, [s_mem+198152];
	cvt.u32.u16 	%r3656, %rs656;
	sub.s32 	%r38859, %r3656, %r38858;
	add.s32 	%r38860, %r38859, 11;
	setp.lt.s32 	%p431, %r38860, 1;
	@%p431 bra 	$L__BB4_552;
	mov.b32 	%r55234, 0;
	mov.u16 	%rs853, %rs855;
$L__BB4_549:
	.pragma "nounroll";
	ld.const.u32 	%r38862, [CHACHA_CONSTANTS];
	add.s32 	%r38863, %r38862, %r55246;
	shf.l.wrap.b32 	%r38864, %r38863, %r38863, 16;
	add.s32 	%r38865, %r55246, %r38864;
	xor.b32  	%r38866, %r55246, %r38865;
	shf.l.wrap.b32 	%r38867, %r38866, %r38866, 12;
	add.s32 	%r38868, %r38863, %r38867;
	xor.b32  	%r38869, %r38864, %r38868;
	shf.l.wrap.b32 	%r38870, %r38869, %r38869, 8;
	add.s32 	%r38871, %r38865, %r38870;
	xor.b32  	%r38872, %r38867, %r38871;
	shf.l.wrap.b32 	%r38873, %r38872, %r38872, 7;
	ld.const.u32 	%r38874, [CHACHA_CONSTANTS+4];
	add.s32 	%r38875, %r38874, %r55245;
	shf.l.wrap.b32 	%r38876, %r38875, %r38875, 16;
	add.s32 	%r38877, %r55245, %r38876;
	xor.b32  	%r38878, %r55245, %r38877;
	shf.l.wrap.b32 	%r38879, %r38878, %r38878, 12;
	add.s32 	%r38880, %r38875, %r38879;
	xor.b32  	%r38881, %r38876, %r38880;
	shf.l.wrap.b32 	%r38882, %r38881, %r38881, 8;
	add.s32 	%r38883, %r38877, %r38882;
	xor.b32  	%r38884, %r38879, %r38883;
	shf.l.wrap.b32 	%r38885, %r38884, %r38884, 7;
	ld.const.u32 	%r38886, [CHACHA_CONSTANTS+8];
	add.s32 	%r38887, %r38886, %r55244;
	shf.l.wrap.b32 	%r38888, %r38887, %r38887, 16;
	add.s32 	%r38889, %r55244, %r38888;
	xor.b32  	%r38890, %r55244, %r38889;
	shf.l.wrap.b32 	%r38891, %r38890, %r38890, 12;
	add.s32 	%r38892, %r38887, %r38891;
	xor.b32  	%r38893, %r38888, %r38892;
	shf.l.wrap.b32 	%r38894, %r38893, %r38893, 8;
	add.s32 	%r38895, %r38889, %r38894;
	xor.b32  	%r38896, %r38891, %r38895;
	shf.l.wrap.b32 	%r38897, %r38896, %r38896, 7;
	ld.const.u32 	%r38898, [CHACHA_CONSTANTS+12];
	add.s32 	%r38899, %r38898, %r55243;
	shf.l.wrap.b32 	%r38900, %r38899, %r38899, 16;
	add.s32 	%r38901, %r55243, %r38900;
	xor.b32  	%r38902, %r55243, %r38901;
	shf.l.wrap.b32 	%r38903, %r38902, %r38902, 12;
	add.s32 	%r38904, %r38899, %r38903;
	xor.b32  	%r38905, %r38900, %r38904;
	shf.l.wrap.b32 	%r38906, %r38905, %r38905, 8;
	add.s32 	%r38907, %r38901, %r38906;
	xor.b32  	%r38908, %r38903, %r38907;
	shf.l.wrap.b32 	%r38909, %r38908, %r38908, 7;
	add.s32 	%r38910, %r38868, %r38885;
	xor.b32  	%r38911, %r38906, %r38910;
	shf.l.wrap.b32 	%r38912, %r38911, %r38911, 16;
	add.s32 	%r38913, %r38895, %r38912;
	xor.b32  	%r38914, %r38885, %r38913;
	shf.l.wrap.b32 	%r38915, %r38914, %r38914, 12;
	add.s32 	%r38916, %r38910, %r38915;
	xor.b32  	%r38917, %r38912, %r38916;
	shf.l.wrap.b32 	%r38918, %r38917, %r38917, 8;
	add.s32 	%r38919, %r38913, %r38918;
	xor.b32  	%r38920, %r38915, %r38919;
	shf.l.wrap.b32 	%r38921, %r38920, %r38920, 7;
	add.s32 	%r38922, %r38880, %r38897;
	xor.b32  	%r38923, %r38870, %r38922;
	shf.l.wrap.b32 	%r38924, %r38923, %r38923, 16;
	add.s32 	%r38925, %r38907, %r38924;
	xor.b32  	%r38926, %r38897, %r38925;
	shf.l.wrap.b32 	%r38927, %r38926, %r38926, 12;
	add.s32 	%r38928, %r38922, %r38927;
	xor.b32  	%r38929, %r38924, %r38928;
	shf.l.wrap.b32 	%r38930, %r38929, %r38929, 8;
	add.s32 	%r38931, %r38925, %r38930;
	xor.b32  	%r38932, %r38927, %r38931;
	shf.l.wrap.b32 	%r38933, %r38932, %r38932, 7;
	add.s32 	%r38934, %r38892, %r38909;
	xor.b32  	%r38935, %r38882, %r38934;
	shf.l.wrap.b32 	%r38936, %r38935, %r38935, 16;
	add.s32 	%r38937, %r38871, %r38936;
	xor.b32  	%r38938, %r38909, %r38937;
	shf.l.wrap.b32 	%r38939, %r38938, %r38938, 12;
	add.s32 	%r38940, %r38934, %r38939;
	xor.b32  	%r38941, %r38936, %r38940;
	shf.l.wrap.b32 	%r38942, %r38941, %r38941, 8;
	add.s32 	%r38943, %r38937, %r38942;
	xor.b32  	%r38944, %r38939, %r38943;
	shf.l.wrap.b32 	%r38945, %r38944, %r38944, 7;
	add.s32 	%r38946, %r38904, %r38873;
	xor.b32  	%r38947, %r38894, %r38946;
	shf.l.wrap.b32 	%r38948, %r38947, %r38947, 16;
	add.s32 	%r38949, %r38883, %r38948;
	xor.b32  	%r38950, %r38873, %r38949;
	shf.l.wrap.b32 	%r38951, %r38950, %r38950, 12;
	add.s32 	%r38952, %r38946, %r38951;
	xor.b32  	%r38953, %r38948, %r38952;
	shf.l.wrap.b32 	%r38954, %r38953, %r38953, 8;
	add.s32 	%r38955, %r38949, %r38954;
	xor.b32  	%r38956, %r38951, %r38955;
	shf.l.wrap.b32 	%r38957, %r38956, %r38956, 7;
	add.s32 	%r38958, %r38916, %r38957;
	xor.b32  	%r38959, %r38930, %r38958;
	shf.l.wrap.b32 	%r38960, %r38959, %r38959, 16;
	add.s32 	%r38961, %r38943, %r38960;
	xor.b32  	%r38962, %r38957, %r38961;
	shf.l.wrap.b32 	%r38963, %r38962, %r38962, 12;
	add.s32 	%r38964, %r38958, %r38963;
	xor.b32  	%r38965, %r38960, %r38964;
	shf.l.wrap.b32 	%r38966, %r38965, %r38965, 8;
	add.s32 	%r38967, %r38961, %r38966;
	xor.b32  	%r38968, %r38963, %r38967;
	shf.l.wrap.b32 	%r38969, %r38968, %r38968, 7;
	add.s32 	%r38970, %r38928, %r38921;
	xor.b32  	%r38971, %r38942, %r38970;
	shf.l.wrap.b32 	%r38972, %r38971, %r38971, 16;
	add.s32 	%r38973, %r38955, %r38972;
	xor.b32  	%r38974, %r38921, %r38973;
	shf.l.wrap.b32 	%r38975, %r38974, %r38974, 12;
	add.s32 	%r38976, %r38970, %r38975;
	xor.b32  	%r38977, %r38972, %r38976;
	shf.l.wrap.b32 	%r38978, %r38977, %r38977, 8;
	add.s32 	%r38979, %r38973, %r38978;
	xor.b32  	%r38980, %r38975, %r38979;
	shf.l.wrap.b32 	%r38981, %r38980, %r38980, 7;
	add.s32 	%r38982, %r38940, %r38933;
	xor.b32  	%r38983, %r38954, %r38982;
	shf.l.wrap.b32 	%r38984, %r38983, %r38983, 16;
	add.s32 	%r38985, %r38919, %r38984;
	xor.b32  	%r38986, %r38933, %r38985;
	shf.l.wrap.b32 	%r38987, %r38986, %r38986, 12;
	add.s32 	%r38988, %r38982, %r38987;
	xor.b32  	%r38989, %r38984, %r38988;
	shf.l.wrap.b32 	%r38990, %r38989, %r38989, 8;
	add.s32 	%r38991, %r38985, %r38990;
	xor.b32  	%r38992, %r38987, %r38991;
	shf.l.wrap.b32 	%r38993, %r38992, %r38992, 7;
	add.s32 	%r38994, %r38952, %r38945;
	xor.b32  	%r38995, %r38918, %r38994;
	shf.l.wrap.b32 	%r38996, %r38995, %r38995, 16;
	add.s32 	%r38997, %r38931, %r38996;
	xor.b32  	%r38998, %r38945, %r38997;
	shf.l.wrap.b32 	%r38999, %r38998, %r38998, 12;
	add.s32 	%r39000, %r38994, %r38999;
	xor.b32  	%r39001, %r38996, %r39000;
	shf.l.wrap.b32 	%r39002, %r39001, %r39001, 8;
	add.s32 	%r39003, %r38997, %r39002;
	xor.b32  	%r39004, %r38999, %r39003;
	shf.l.wrap.b32 	%r39005, %r39004, %r39004, 7;
	add.s32 	%r39006, %r38964, %r38981;
	xor.b32  	%r39007, %r39002, %r39006;
	shf.l.wrap.b32 	%r39008, %r39007, %r39007, 16;
	add.s32 	%r39009, %r38991, %r39008;
	xor.b32  	%r39010, %r38981, %r39009;
	shf.l.wrap.b32 	%r39011, %r39010, %r39010, 12;
	add.s32 	%r39012, %r39006, %r39011;
	xor.b32  	%r39013, %r39008, %r39012;
	shf.l.wrap.b32 	%r39014, %r39013, %r39013, 8;
	add.s32 	%r39015, %r39009, %r39014;
	xor.b32  	%r39016, %r39011, %r39015;
	shf.l.wrap.b32 	%r39017, %r39016, %r39016, 7;
	add.s32 	%r39018, %r38976, %r38993;
	xor.b32  	%r39019, %r38966, %r39018;
	shf.l.wrap.b32 	%r39020, %r39019, %r39019, 16;
	add.s32 	%r39021, %r39003, %r39020;
	xor.b32  	%r39022, %r38993, %r39021;
	shf.l.wrap.b32 	%r39023, %r39022, %r39022, 12;
	add.s32 	%r39024, %r39018, %r39023;
	xor.b32  	%r39025, %r39020, %r39024;
	shf.l.wrap.b32 	%r39026, %r39025, %r39025, 8;
	add.s32 	%r39027, %r39021, %r39026;
	xor.b32  	%r39028, %r39023, %r39027;
	shf.l.wrap.b32 	%r39029, %r39028, %r39028, 7;
	add.s32 	%r39030, %r38988, %r39005;
	xor.b32  	%r39031, %r38978, %r39030;
	shf.l.wrap.b32 	%r39032, %r39031, %r39031, 16;
	add.s32 	%r39033, %r38967, %r39032;
	xor.b32  	%r39034, %r39005, %r39033;
	shf.l.wrap.b32 	%r39035, %r39034, %r39034, 12;
	add.s32 	%r39036, %r39030, %r39035;
	xor.b32  	%r39037, %r39032, %r39036;
	shf.l.wrap.b32 	%r39038, %r39037, %r39037, 8;
	add.s32 	%r39039, %r39033, %r39038;
	xor.b32  	%r39040, %r39035, %r39039;
	shf.l.wrap.b32 	%r39041, %r39040, %r39040, 7;
	add.s32 	%r39042, %r39000, %r38969;
	xor.b32  	%r39043, %r38990, %r39042;
	shf.l.wrap.b32 	%r39044, %r39043, %r39043, 16;
	add.s32 	%r39045, %r38979, %r39044;
	xor.b32  	%r39046, %r38969, %r39045;
	shf.l.wrap.b32 	%r39047, %r39046, %r39046, 12;
	add.s32 	%r39048, %r39042, %r39047;
	xor.b32  	%r39049, %r39044, %r39048;
	shf.l.wrap.b32 	%r39050, %r39049, %r39049, 8;
	add.s32 	%r39051, %r39045, %r39050;
	xor.b32  	%r39052, %r39047, %r39051;
	shf.l.wrap.b32 	%r39053, %r39052, %r39052, 7;
	add.s32 	%r39054, %r39012, %r39053;
	xor.b32  	%r39055, %r39026, %r39054;
	shf.l.wrap.b32 	%r39056, %r39055, %r39055, 16;
	add.s32 	%r39057, %r39039, %r39056;
	xor.b32  	%r39058, %r39053, %r39057;
	shf.l.wrap.b32 	%r39059, %r39058, %r39058, 12;
	add.s32 	%r39060, %r39054, %r39059;
	xor.b32  	%r39061, %r39056, %r39060;
	shf.l.wrap.b32 	%r39062, %r39061, %r39061, 8;
	add.s32 	%r39063, %r39057, %r39062;
	xor.b32  	%r39064, %r39059, %r39063;
	shf.l.wrap.b32 	%r39065, %r39064, %r39064, 7;
	add.s32 	%r39066, %r39024, %r39017;
	xor.b32  	%r39067, %r39038, %r39066;
	shf.l.wrap.b32 	%r39068, %r39067, %r39067, 16;
	add.s32 	%r39069, %r39051, %r39068;
	xor.b32  	%r39070, %r39017, %r39069;
	shf.l.wrap.b32 	%r39071, %r39070, %r39070, 12;
	add.s32 	%r39072, %r39066, %r39071;
	xor.b32  	%r39073, %r39068, %r39072;
	shf.l.wrap.b32 	%r39074, %r39073, %r39073, 8;
	add.s32 	%r39075, %r39069, %r39074;
	xor.b32  	%r39076, %r39071, %r39075;
	shf.l.wrap.b32 	%r39077, %r39076, %r39076, 7;
	add.s32 	%r39078, %r39036, %r39029;
	xor.b32  	%r39079, %r39050, %r39078;
	shf.l.wrap.b32 	%r39080, %r39079, %r39079, 16;
	add.s32 	%r39081, %r39015, %r39080;
	xor.b32  	%r39082, %r39029, %r39081;
	shf.l.wrap.b32 	%r39083, %r39082, %r39082, 12;
	add.s32 	%r39084, %r39078, %r39083;
	xor.b32  	%r39085, %r39080, %r39084;
	shf.l.wrap.b32 	%r39086, %r39085, %r39085, 8;
	add.s32 	%r39087, %r39081, %r39086;
	xor.b32  	%r39088, %r39083, %r39087;
	shf.l.wrap.b32 	%r39089, %r39088, %r39088, 7;
	add.s32 	%r39090, %r39048, %r39041;
	xor.b32  	%r39091, %r39014, %r39090;
	shf.l.wrap.b32 	%r39092, %r39091, %r39091, 16;
	add.s32 	%r39093, %r39027, %r39092;
	xor.b32  	%r39094, %r39041, %r39093;
	shf.l.wrap.b32 	%r39095, %r39094, %r39094, 12;
	add.s32 	%r39096, %r39090, %r39095;
	xor.b32  	%r39097, %r39092, %r39096;
	shf.l.wrap.b32 	%r39098, %r39097, %r39097, 8;
	add.s32 	%r39099, %r39093, %r39098;
	xor.b32  	%r39100, %r39095, %r39099;
	shf.l.wrap.b32 	%r39101, %r39100, %r39100, 7;
	add.s32 	%r39102, %r39060, %r39077;
	xor.b32  	%r39103, %r39098, %r39102;
	shf.l.wrap.b32 	%r39104, %r39103, %r39103, 16;
	add.s32 	%r39105, %r39087, %r39104;
	xor.b32  	%r39106, %r39077, %r39105;
	shf.l.wrap.b32 	%r39107, %r39106, %r39106, 12;
	add.s32 	%r39108, %r39102, %r39107;
	xor.b32  	%r39109, %r39104, %r39108;
	shf.l.wrap.b32 	%r39110, %r39109, %r39109, 8;
	add.s32 	%r39111, %r39105, %r39110;
	xor.b32  	%r39112, %r39107, %r39111;
	shf.l.wrap.b32 	%r39113, %r39112, %r39112, 7;
	add.s32 	%r39114, %r39072, %r39089;
	xor.b32  	%r39115, %r39062, %r39114;
	shf.l.wrap.b32 	%r39116, %r39115, %r39115, 16;
	add.s32 	%r39117, %r39099, %r39116;
	xor.b32  	%r39118, %r39089, %r39117;
	shf.l.wrap.b32 	%r39119, %r39118, %r39118, 12;
	add.s32 	%r39120, %r39114, %r39119;
	xor.b32  	%r39121, %r39116, %r39120;
	shf.l.wrap.b32 	%r39122, %r39121, %r39121, 8;
	add.s32 	%r39123, %r39117, %r39122;
	xor.b32  	%r39124, %r39119, %r39123;
	shf.l.wrap.b32 	%r39125, %r39124, %r39124, 7;
	add.s32 	%r39126, %r39084, %r39101;
	xor.b32  	%r39127, %r39074, %r39126;
	shf.l.wrap.b32 	%r39128, %r39127, %r39127, 16;
	add.s32 	%r39129, %r39063, %r39128;
	xor.b32  	%r39130, %r39101, %r39129;
	shf.l.wrap.b32 	%r39131, %r39130, %r39130, 12;
	add.s32 	%r39132, %r39126, %r39131;
	xor.b32  	%r39133, %r39128, %r39132;
	shf.l.wrap.b32 	%r39134, %r39133, %r39133, 8;
	add.s32 	%r39135, %r39129, %r39134;
	xor.b32  	%r39136, %r39131, %r39135;
	shf.l.wrap.b32 	%r39137, %r39136, %r39136, 7;
	add.s32 	%r39138, %r39096, %r39065;
	xor.b32  	%r39139, %r39086, %r39138;
	shf.l.wrap.b32 	%r39140, %r39139, %r39139, 16;
	add.s32 	%r39141, %r39075, %r39140;
	xor.b32  	%r39142, %r39065, %r39141;
	shf.l.wrap.b32 	%r39143, %r39142, %r39142, 12;
	add.s32 	%r39144, %r39138, %r39143;
	xor.b32  	%r39145, %r39140, %r39144;
	shf.l.wrap.b32 	%r39146, %r39145, %r39145, 8;
	add.s32 	%r39147, %r39141, %r39146;
	xor.b32  	%r39148, %r39143, %r39147;
	shf.l.wrap.b32 	%r39149, %r39148, %r39148, 7;
	add.s32 	%r39150, %r39108, %r39149;
	xor.b32  	%r39151, %r39122, %r39150;
	shf.l.wrap.b32 	%r39152, %r39151, %r39151, 16;
	add.s32 	%r39153, %r39135, %r39152;
	xor.b32  	%r39154, %r39149, %r39153;
	shf.l.wrap.b32 	%r39155, %r39154, %r39154, 12;
	add.s32 	%r39156, %r39150, %r39155;
	xor.b32  	%r39157, %r39152, %r39156;
	shf.l.wrap.b32 	%r39158, %r39157, %r39157, 8;
	add.s32 	%r39159, %r39153, %r39158;
	xor.b32  	%r39160, %r39155, %r39159;
	shf.l.wrap.b32 	%r39161, %r39160, %r39160, 7;
	add.s32 	%r39162, %r39120, %r39113;
	xor.b32  	%r39163, %r39134, %r39162;
	shf.l.wrap.b32 	%r39164, %r39163, %r39163, 16;
	add.s32 	%r39165, %r39147, %r39164;
	xor.b32  	%r39166, %r39113, %r39165;
	shf.l.wrap.b32 	%r39167, %r39166, %r39166, 12;
	add.s32 	%r39168, %r39162, %r39167;
	xor.b32  	%r39169, %r39164, %r39168;
	shf.l.wrap.b32 	%r39170, %r39169, %r39169, 8;
	add.s32 	%r39171, %r39165, %r39170;
	xor.b32  	%r39172, %r39167, %r39171;
	shf.l.wrap.b32 	%r39173, %r39172, %r39172, 7;
	add.s32 	%r39174, %r39132, %r39125;
	xor.b32  	%r39175, %r39146, %r39174;
	shf.l.wrap.b32 	%r39176, %r39175, %r39175, 16;
	add.s32 	%r39177, %r39111, %r39176;
	xor.b32  	%r39178, %r39125, %r39177;
	shf.l.wrap.b32 	%r39179, %r39178, %r39178, 12;
	add.s32 	%r39180, %r39174, %r39179;
	xor.b32  	%r39181, %r39176, %r39180;
	shf.l.wrap.b32 	%r39182, %r39181, %r39181, 8;
	add.s32 	%r39183, %r39177, %r39182;
	xor.b32  	%r39184, %r39179, %r39183;
	shf.l.wrap.b32 	%r39185, %r39184, %r39184, 7;
	add.s32 	%r39186, %r39144, %r39137;
	xor.b32  	%r39187, %r39110, %r39186;
	shf.l.wrap.b32 	%r39188, %r39187, %r39187, 16;
	add.s32 	%r39189, %r39123, %r39188;
	xor.b32  	%r39190, %r39137, %r39189;
	shf.l.wrap.b32 	%r39191, %r39190, %r39190, 12;
	add.s32 	%r39192, %r39186, %r39191;
	xor.b32  	%r39193, %r39188, %r39192;
	shf.l.wrap.b32 	%r39194, %r39193, %r39193, 8;
	add.s32 	%r39195, %r39189, %r39194;
	xor.b32  	%r39196, %r39191, %r39195;
	shf.l.wrap.b32 	%r39197, %r39196, %r39196, 7;
	add.s32 	%r39198, %r39156, %r39173;
	xor.b32  	%r39199, %r39194, %r39198;
	shf.l.wrap.b32 	%r39200, %r39199, %r39199, 16;
	add.s32 	%r39201, %r39183, %r39200;
	xor.b32  	%r39202, %r39173, %r39201;
	shf.l.wrap.b32 	%r39203, %r39202, %r39202, 12;
	add.s32 	%r39204, %r39198, %r39203;
	xor.b32  	%r39205, %r39200, %r39204;
	shf.l.wrap.b32 	%r39206, %r39205, %r39205, 8;
	add.s32 	%r39207, %r39201, %r39206;
	xor.b32  	%r39208, %r39203, %r39207;
	shf.l.wrap.b32 	%r39209, %r39208, %r39208, 7;
	add.s32 	%r39210, %r39168, %r39185;
	xor.b32  	%r39211, %r39158, %r39210;
	shf.l.wrap.b32 	%r39212, %r39211, %r39211, 16;
	add.s32 	%r39213, %r39195, %r39212;
	xor.b32  	%r39214, %r39185, %r39213;
	shf.l.wrap.b32 	%r39215, %r39214, %r39214, 12;
	add.s32 	%r39216, %r39210, %r39215;
	xor.b32  	%r39217, %r39212, %r39216;
	shf.l.wrap.b32 	%r39218, %r39217, %r39217, 8;
	add.s32 	%r39219, %r39213, %r39218;
	xor.b32  	%r39220, %r39215, %r39219;
	shf.l.wrap.b32 	%r39221, %r39220, %r39220, 7;
	add.s32 	%r39222, %r39180, %r39197;
	xor.b32  	%r39223, %r39170, %r39222;
	shf.l.wrap.b32 	%r39224, %r39223, %r39223, 16;
	add.s32 	%r39225, %r39159, %r39224;
	xor.b32  	%r39226, %r39197, %r39225;
	shf.l.wrap.b32 	%r39227, %r39226, %r39226, 12;
	add.s32 	%r39228, %r39222, %r39227;
	xor.b32  	%r39229, %r39224, %r39228;
	shf.l.wrap.b32 	%r39230, %r39229, %r39229, 8;
	add.s32 	%r39231, %r39225, %r39230;
	xor.b32  	%r39232, %r39227, %r39231;
	shf.l.wrap.b32 	%r39233, %r39232, %r39232, 7;
	add.s32 	%r39234, %r39192, %r39161;
	xor.b32  	%r39235, %r39182, %r39234;
	shf.l.wrap.b32 	%r39236, %r39235, %r39235, 16;
	add.s32 	%r39237, %r39171, %r39236;
	xor.b32  	%r39238, %r39161, %r39237;
	shf.l.wrap.b32 	%r39239, %r39238, %r39238, 12;
	add.s32 	%r39240, %r39234, %r39239;
	xor.b32  	%r39241, %r39236, %r39240;
	shf.l.wrap.b32 	%r39242, %r39241, %r39241, 8;
	add.s32 	%r39243, %r39237, %r39242;
	xor.b32  	%r39244, %r39239, %r39243;
	shf.l.wrap.b32 	%r39245, %r39244, %r39244, 7;
	add.s32 	%r55238, %r38862, %r39204;
	add.s32 	%r55239, %r55246, %r39245;
	add.s32 	%r55237, %r38874, %r39216;
	add.s32 	%r55240, %r55245, %r39209;
	add.s32 	%r55236, %r38886, %r39228;
	add.s32 	%r55241, %r55244, %r39221;
	add.s32 	%r55235, %r38898, %r39240;
	add.s32 	%r55242, %r55243, %r39233;
	xor.b32  	%r39246, %r38863, 1;
	shf.l.wrap.b32 	%r39247, %r38863, %r39246, 16;
	add.s32 	%r39248, %r55246, %r39247;
	xor.b32  	%r39249, %r55246, %r39248;
	shf.l.wrap.b32 	%r39250, %r39249, %r39249, 12;
	add.s32 	%r39251, %r38863, %r39250;
	xor.b32  	%r39252, %r39247, %r39251;
	shf.l.wrap.b32 	%r39253, %r39252, %r39252, 8;
	add.s32 	%r39254, %r39248, %r39253;
	xor.b32  	%r39255, %r39250, %r39254;
	shf.l.wrap.b32 	%r39256, %r39255, %r39255, 7;
	add.s32 	%r39257, %r39251, %r38885;
	xor.b32  	%r39258, %r38906, %r39257;
	shf.l.wrap.b32 	%r39259, %r39258, %r39258, 16;
	add.s32 	%r39260, %r38895, %r39259;
	xor.b32  	%r39261, %r38885, %r39260;
	shf.l.wrap.b32 	%r39262, %r39261, %r39261, 12;
	add.s32 	%r39263, %r39257, %r39262;
	xor.b32  	%r39264, %r39259, %r39263;
	shf.l.wrap.b32 	%r39265, %r39264, %r39264, 8;
	add.s32 	%r39266, %r39260, %r39265;
	xor.b32  	%r39267, %r39262, %r39266;
	shf.l.wrap.b32 	%r39268, %r39267, %r39267, 7;
	xor.b32  	%r39269, %r39253, %r38922;
	shf.l.wrap.b32 	%r39270, %r39269, %r39269, 16;
	add.s32 	%r39271, %r38907, %r39270;
	xor.b32  	%r39272, %r38897, %r39271;
	shf.l.wrap.b32 	%r39273, %r39272, %r39272, 12;
	add.s32 	%r39274, %r38922, %r39273;
	xor.b32  	%r39275, %r39270, %r39274;
	shf.l.wrap.b32 	%r39276, %r39275, %r39275, 8;
	add.s32 	%r39277, %r39271, %r39276;
	xor.b32  	%r39278, %r39273, %r39277;
	shf.l.wrap.b32 	%r39279, %r39278, %r39278, 7;
	add.s32 	%r39280, %r39254, %r38936;
	xor.b32  	%r39281, %r38909, %r39280;
	shf.l.wrap.b32 	%r39282, %r39281, %r39281, 12;
	add.s32 	%r39283, %r38934, %r39282;
	xor.b32  	%r39284, %r38936, %r39283;
	shf.l.wrap.b32 	%r39285, %r39284, %r39284, 8;
	add.s32 	%r39286, %r39280, %r39285;
	xor.b32  	%r39287, %r39282, %r39286;
	shf.l.wrap.b32 	%r39288, %r39287, %r39287, 7;
	add.s32 	%r39289, %r38904, %r39256;
	xor.b32  	%r39290, %r38894, %r39289;
	shf.l.wrap.b32 	%r39291, %r39290, %r39290, 16;
	add.s32 	%r39292, %r38883, %r39291;
	xor.b32  	%r39293, %r39256, %r39292;
	shf.l.wrap.b32 	%r39294, %r39293, %r39293, 12;
	add.s32 	%r39295, %r39289, %r39294;
	xor.b32  	%r39296, %r39291, %r39295;
	shf.l.wrap.b32 	%r39297, %r39296, %r39296, 8;
	add.s32 	%r39298, %r39292, %r39297;
	xor.b32  	%r39299, %r39294, %r39298;
	shf.l.wrap.b32 	%r39300, %r39299, %r39299, 7;
	add.s32 	%r39301, %r39263, %r39300;
	xor.b32  	%r39302, %r39276, %r39301;
	shf.l.wrap.b32 	%r39303, %r39302, %r39302, 16;
	add.s32 	%r39304, %r39286, %r39303;
	xor.b32  	%r39305, %r39300, %r39304;
	shf.l.wrap.b32 	%r39306, %r39305, %r39305, 12;
	add.s32 	%r39307, %r39301, %r39306;
	xor.b32  	%r39308, %r39303, %r39307;
	shf.l.wrap.b32 	%r39309, %r39308, %r39308, 8;
	add.s32 	%r39310, %r39304, %r39309;
	xor.b32  	%r39311, %r39306, %r39310;
	shf.l.wrap.b32 	%r39312, %r39311, %r39311, 7;
	add.s32 	%r39313, %r39274, %r39268;
	xor.b32  	%r39314, %r39285, %r39313;
	shf.l.wrap.b32 	%r39315, %r39314, %r39314, 16;
	add.s32 	%r39316, %r39298, %r39315;
	xor.b32  	%r39317, %r39268, %r39316;
	shf.l.wrap.b32 	%r39318, %r39317, %r39317, 12;
	add.s32 	%r39319, %r39313, %r39318;
	xor.b32  	%r39320, %r39315, %r39319;
	shf.l.wrap.b32 	%r39321, %r39320, %r39320, 8;
	add.s32 	%r39322, %r39316, %r39321;
	xor.b32  	%r39323, %r39318, %r39322;
	shf.l.wrap.b32 	%r39324, %r39323, %r39323, 7;
	add.s32 	%r39325, %r39283, %r39279;
	xor.b32  	%r39326, %r39297, %r39325;
	shf.l.wrap.b32 	%r39327, %r39326, %r39326, 16;
	add.s32 	%r39328, %r39266, %r39327;
	xor.b32  	%r39329, %r39279, %r39328;
	shf.l.wrap.b32 	%r39330, %r39329, %r39329, 12;
	add.s32 	%r39331, %r39325, %r39330;
	xor.b32  	%r39332, %r39327, %r39331;
	shf.l.wrap.b32 	%r39333, %r39332, %r39332, 8;
	add.s32 	%r39334, %r39328, %r39333;
	xor.b32  	%r39335, %r39330, %r39334;
	shf.l.wrap.b32 	%r39336, %r39335, %r39335, 7;
	add.s32 	%r39337, %r39295, %r39288;
	xor.b32  	%r39338, %r39265, %r39337;
	shf.l.wrap.b32 	%r39339, %r39338, %r39338, 16;
	add.s32 	%r39340, %r39277, %r39339;
	xor.b32  	%r39341, %r39288, %r39340;
	shf.l.wrap.b32 	%r39342, %r39341, %r39341, 12;
	add.s32 	%r39343, %r39337, %r39342;
	xor.b32  	%r39344, %r39339, %r39343;
	shf.l.wrap.b32 	%r39345, %r39344, %r39344, 8;
	add.s32 	%r39346, %r39340, %r39345;
	xor.b32  	%r39347, %r39342, %r39346;
	shf.l.wrap.b32 	%r39348, %r39347, %r39347, 7;
	add.s32 	%r39349, %r39307, %r39324;
	xor.b32  	%r39350, %r39345, %r39349;
	shf.l.wrap.b32 	%r39351, %r39350, %r39350, 16;
	add.s32 	%r39352, %r39334, %r39351;
	xor.b32  	%r39353, %r39324, %r39352;
	shf.l.wrap.b32 	%r39354, %r39353, %r39353, 12;
	add.s32 	%r39355, %r39349, %r39354;
	xor.b32  	%r39356, %r39351, %r39355;
	shf.l.wrap.b32 	%r39357, %r39356, %r39356, 8;
	add.s32 	%r39358, %r39352, %r39357;
	xor.b32  	%r39359, %r39354, %r39358;
	shf.l.wrap.b32 	%r39360, %r39359, %r39359, 7;
	add.s32 	%r39361, %r39319, %r39336;
	xor.b32  	%r39362, %r39309, %r39361;
	shf.l.wrap.b32 	%r39363, %r39362, %r39362, 16;
	add.s32 	%r39364, %r39346, %r39363;
	xor.b32  	%r39365, %r39336, %r39364;
	shf.l.wrap.b32 	%r39366, %r39365, %r39365, 12;
	add.s32 	%r39367, %r39361, %r39366;
	xor.b32  	%r39368, %r39363, %r39367;
	shf.l.wrap.b32 	%r39369, %r39368, %r39368, 8;
	add.s32 	%r39370, %r39364, %r39369;
	xor.b32  	%r39371, %r39366, %r39370;
	shf.l.wrap.b32 	%r39372, %r39371, %r39371, 7;
	add.s32 	%r39373, %r39331, %r39348;
	xor.b32  	%r39374, %r39321, %r39373;
	shf.l.wrap.b32 	%r39375, %r39374, %r39374, 16;
	add.s32 	%r39376, %r39310, %r39375;
	xor.b32  	%r39377, %r39348, %r39376;
	shf.l.wrap.b32 	%r39378, %r39377, %r39377, 12;
	add.s32 	%r39379, %r39373, %r39378;
	xor.b32  	%r39380, %r39375, %r39379;
	shf.l.wrap.b32 	%r39381, %r39380, %r39380, 8;
	add.s32 	%r39382, %r39376, %r39381;
	xor.b32  	%r39383, %r39378, %r39382;
	shf.l.wrap.b32 	%r39384, %r39383, %r39383, 7;
	add.s32 	%r39385, %r39343, %r39312;
	xor.b32  	%r39386, %r39333, %r39385;
	shf.l.wrap.b32 	%r39387, %r39386, %r39386, 16;
	add.s32 	%r39388, %r39322, %r39387;
	xor.b32  	%r39389, %r39312, %r39388;
	shf.l.wrap.b32 	%r39390, %r39389, %r39389, 12;
	add.s32 	%r39391, %r39385, %r39390;
	xor.b32  	%r39392, %r39387, %r39391;
	shf.l.wrap.b32 	%r39393, %r39392, %r39392, 8;
	add.s32 	%r39394, %r39388, %r39393;
	xor.b32  	%r39395, %r39390, %r39394;
	shf.l.wrap.b32 	%r39396, %r39395, %r39395, 7;
	add.s32 	%r39397, %r39355, %r39396;
	xor.b32  	%r39398, %r39369, %r39397;
	shf.l.wrap.b32 	%r39399, %r39398, %r39398, 16;
	add.s32 	%r39400, %r39382, %r39399;
	xor.b32  	%r39401, %r39396, %r39400;
	shf.l.wrap.b32 	%r39402, %r39401, %r39401, 12;
	add.s32 	%r39403, %r39397, %r39402;
	xor.b32  	%r39404, %r39399, %r39403;
	shf.l.wrap.b32 	%r39405, %r39404, %r39404, 8;
	add.s32 	%r39406, %r39400, %r39405;
	xor.b32  	%r39407, %r39402, %r39406;
	shf.l.wrap.b32 	%r39408, %r39407, %r39407, 7;
	add.s32 	%r39409, %r39367, %r39360;
	xor.b32  	%r39410, %r39381, %r39409;
	shf.l.wrap.b32 	%r39411, %r39410, %r39410, 16;
	add.s32 	%r39412, %r39394, %r39411;
	xor.b32  	%r39413, %r39360, %r39412;
	shf.l.wrap.b32 	%r39414, %r39413, %r39413, 12;
	add.s32 	%r39415, %r39409, %r39414;
	xor.b32  	%r39416, %r39411, %r39415;
	shf.l.wrap.b32 	%r39417, %r39416, %r39416, 8;
	add.s32 	%r39418, %r39412, %r39417;
	xor.b32  	%r39419, %r39414, %r39418;
	shf.l.wrap.b32 	%r39420, %r39419, %r39419, 7;
	add.s32 	%r39421, %r39379, %r39372;
	xor.b32  	%r39422, %r39393, %r39421;
	shf.l.wrap.b32 	%r39423, %r39422, %r39422, 16;
	add.s32 	%r39424, %r39358, %r39423;
	xor.b32  	%r39425, %r39372, %r39424;
	shf.l.wrap.b32 	%r39426, %r39425, %r39425, 12;
	add.s32 	%r39427, %r39421, %r39426;
	xor.b32  	%r39428, %r39423, %r39427;
	shf.l.wrap.b32 	%r39429, %r39428, %r39428, 8;
	add.s32 	%r39430, %r39424, %r39429;
	xor.b32  	%r39431, %r39426, %r39430;
	shf.l.wrap.b32 	%r39432, %r39431, %r39431, 7;
	add.s32 	%r39433, %r39391, %r39384;
	xor.b32  	%r39434, %r39357, %r39433;
	shf.l.wrap.b32 	%r39435, %r39434, %r39434, 16;
	add.s32 	%r39436, %r39370, %r39435;
	xor.b32  	%r39437, %r39384, %r39436;
	shf.l.wrap.b32 	%r39438, %r39437, %r39437, 12;
	add.s32 	%r39439, %r39433, %r39438;
	xor.b32  	%r39440, %r39435, %r39439;
	shf.l.wrap.b32 	%r39441, %r39440, %r39440, 8;
	add.s32 	%r39442, %r39436, %r39441;
	xor.b32  	%r39443, %r39438, %r39442;
	shf.l.wrap.b32 	%r39444, %r39443, %r39443, 7;
	add.s32 	%r39445, %r39403, %r39420;
	xor.b32  	%r39446, %r39441, %r39445;
	shf.l.wrap.b32 	%r39447, %r39446, %r39446, 16;
	add.s32 	%r39448, %r39430, %r39447;
	xor.b32  	%r39449, %r39420, %r39448;
	shf.l.wrap.b32 	%r39450, %r39449, %r39449, 12;
	add.s32 	%r39451, %r39445, %r39450;
	xor.b32  	%r39452, %r39447, %r39451;
	shf.l.wrap.b32 	%r39453, %r39452, %r39452, 8;
	add.s32 	%r39454, %r39448, %r39453;
	xor.b32  	%r39455, %r39450, %r39454;
	shf.l.wrap.b32 	%r39456, %r39455, %r39455, 7;
	add.s32 	%r39457, %r39415, %r39432;
	xor.b32  	%r39458, %r39405, %r39457;
	shf.l.wrap.b32 	%r39459, %r39458, %r39458, 16;
	add.s32 	%r39460, %r39442, %r39459;
	xor.b32  	%r39461, %r39432, %r39460;
	shf.l.wrap.b32 	%r39462, %r39461, %r39461, 12;
	add.s32 	%r39463, %r39457, %r39462;
	xor.b32  	%r39464, %r39459, %r39463;
	shf.l.wrap.b32 	%r39465, %r39464, %r39464, 8;
	add.s32 	%r39466, %r39460, %r39465;
	xor.b32  	%r39467, %r39462, %r39466;
	shf.l.wrap.b32 	%r39468, %r39467, %r39467, 7;
	add.s32 	%r39469, %r39427, %r39444;
	xor.b32  	%r39470, %r39417, %r39469;
	shf.l.wrap.b32 	%r39471, %r39470, %r39470, 16;
	add.s32 	%r39472, %r39406, %r39471;
	xor.b32  	%r39473, %r39444, %r39472;
	shf.l.wrap.b32 	%r39474, %r39473, %r39473, 12;
	add.s32 	%r39475, %r39469, %r39474;
	xor.b32  	%r39476, %r39471, %r39475;
	shf.l.wrap.b32 	%r39477, %r39476, %r39476, 8;
	add.s32 	%r39478, %r39472, %r39477;
	xor.b32  	%r39479, %r39474, %r39478;
	shf.l.wrap.b32 	%r39480, %r39479, %r39479, 7;
	add.s32 	%r39481, %r39439, %r39408;
	xor.b32  	%r39482, %r39429, %r39481;
	shf.l.wrap.b32 	%r39483, %r39482, %r39482, 16;
	add.s32 	%r39484, %r39418, %r39483;
	xor.b32  	%r39485, %r39408, %r39484;
	shf.l.wrap.b32 	%r39486, %r39485, %r39485, 12;
	add.s32 	%r39487, %r39481, %r39486;
	xor.b32  	%r39488, %r39483, %r39487;
	shf.l.wrap.b32 	%r39489, %r39488, %r39488, 8;
	add.s32 	%r39490, %r39484, %r39489;
	xor.b32  	%r39491, %r39486, %r39490;
	shf.l.wrap.b32 	%r39492, %r39491, %r39491, 7;
	add.s32 	%r39493, %r39451, %r39492;
	xor.b32  	%r39494, %r39465, %r39493;
	shf.l.wrap.b32 	%r39495, %r39494, %r39494, 16;
	add.s32 	%r39496, %r39478, %r39495;
	xor.b32  	%r39497, %r39492, %r39496;
	shf.l.wrap.b32 	%r39498, %r39497, %r39497, 12;
	add.s32 	%r39499, %r39493, %r39498;
	xor.b32  	%r39500, %r39495, %r39499;
	shf.l.wrap.b32 	%r39501, %r39500, %r39500, 8;
	add.s32 	%r39502, %r39463, %r39456;
	xor.b32  	%r39503, %r39477, %r39502;
	shf.l.wrap.b32 	%r39504, %r39503, %r39503, 16;
	add.s32 	%r39505, %r39490, %r39504;
	xor.b32  	%r39506, %r39456, %r39505;
	shf.l.wrap.b32 	%r39507, %r39506, %r39506, 12;
	add.s32 	%r39508, %r39502, %r39507;
	xor.b32  	%r39509, %r39504, %r39508;
	shf.l.wrap.b32 	%r39510, %r39509, %r39509, 8;
	add.s32 	%r39511, %r39505, %r39510;
	xor.b32  	%r39512, %r39507, %r39511;
	shf.l.wrap.b32 	%r39513, %r39512, %r39512, 7;
	add.s32 	%r39514, %r39475, %r39468;
	xor.b32  	%r39515, %r39489, %r39514;
	shf.l.wrap.b32 	%r39516, %r39515, %r39515, 16;
	add.s32 	%r39517, %r39454, %r39516;
	xor.b32  	%r39518, %r39468, %r39517;
	shf.l.wrap.b32 	%r39519, %r39518, %r39518, 12;
	add.s32 	%r39520, %r39514, %r39519;
	xor.b32  	%r39521, %r39516, %r39520;
	shf.l.wrap.b32 	%r39522, %r39521, %r39521, 8;
	add.s32 	%r39523, %r39517, %r39522;
	xor.b32  	%r39524, %r39519, %r39523;
	shf.l.wrap.b32 	%r39525, %r39524, %r39524, 7;
	add.s32 	%r39526, %r39487, %r39480;
	xor.b32  	%r39527, %r39453, %r39526;
	shf.l.wrap.b32 	%r39528, %r39527, %r39527, 16;
	add.s32 	%r39529, %r39466, %r39528;
	xor.b32  	%r39530, %r39480, %r39529;
	shf.l.wrap.b32 	%r39531, %r39530, %r39530, 12;
	add.s32 	%r39532, %r39526, %r39531;
	xor.b32  	%r39533, %r39528, %r39532;
	shf.l.wrap.b32 	%r39534, %r39533, %r39533, 8;
	add.s32 	%r39535, %r39529, %r39534;
	add.s32 	%r39536, %r39499, %r39513;
	xor.b32  	%r39537, %r39534, %r39536;
	shf.l.wrap.b32 	%r39538, %r39537, %r39537, 16;
	add.s32 	%r39539, %r39523, %r39538;
	xor.b32  	%r39540, %r39513, %r39539;
	shr.u32 	%r39541, %r39540, 20;
	add.s32 	%r39542, %r39536, %r39541;
	add.s32 	%r39543, %r39508, %r39525;
	xor.b32  	%r39544, %r39501, %r39543;
	shf.l.wrap.b32 	%r39545, %r39544, %r39544, 16;
	add.s32 	%r39546, %r39535, %r39545;
	xor.b32  	%r39547, %r39525, %r39546;
	shr.u32 	%r39548, %r39547, 20;
	add.s32 	%r39549, %r39543, %r39548;
	add.s32 	%r39550, %r38862, %r39542;
	add.s32 	%r39551, %r38874, %r39549;
	cvt.u32.u16 	%r39552, %rs275;
	add.s32 	%r39553, %r39552, %r55234;
	add.s32 	%r39554, %r39553, -11;
	not.b32 	%r39555, %r39554;
	add.s32 	%r39556, %r39555, %r3656;
	mov.u32 	%r39557, %ctaid.x;
	shl.b32 	%r39558, %r39557, 11;
	mov.u32 	%r39559, %tid.x;
	and.b32  	%r39560, %r39559, 31;
	or.b32  	%r39561, %r39558, %r39560;
	shl.b32 	%r39562, %r39559, 3;
	and.b32  	%r39563, %r39562, 7936;
	add.s32 	%r39564, %r54317, %r39563;
	add.s32 	%r39565, %r39561, %r39564;
	shr.u32 	%r39566, %r39565, %r39556;
	and.b32  	%r39567, %r39566, 1;
	setp.eq.b32 	%p432, %r39567, 1;
	selp.b32 	%r39568, %r39551, %r39550, %p432;
	cvt.u16.u32 	%rs657, %r39568;
	and.b16  	%rs855, %rs657, 1;
	and.b16  	%rs658, %rs853, 255;
	setp.ne.s16 	%p433, %rs658, 1;
	@%p433 bra 	$L__BB4_551;
	ld.param.u64 	%rd954, [fused_batch_pir_kernel_optimized_16_param_1];
	cvt.u32.u16 	%r39569, %rs275;
	add.s32 	%r39570, %r39569, %r55234;
	add.s32 	%r39571, %r39570, -11;
	not.b32 	%r39572, %r39571;
	add.s32 	%r39573, %r39572, %r3656;
	mov.u32 	%r39574, %ctaid.x;
	shl.b32 	%r39575, %r39574, 11;
	mov.u32 	%r39576, %tid.x;
	and.b32  	%r39577, %r39576, 31;
	or.b32  	%r39578, %r39575, %r39577;
	shl.b32 	%r39579, %r39576, 3;
	and.b32  	%r39580, %r39579, 7936;
	add.s32 	%r39581, %r54317, %r39580;
	add.s32 	%r39582, %r39578, %r39581;
	shr.u32 	%r39583, %r39582, %r39573;
	and.b32  	%r39584, %r39583, 1;
	setp.eq.b32 	%p434, %r39584, 1;
	cvt.u64.u32 	%rd563, %r55234;
	cvt.u64.u16 	%rd564, %rs275;
	add.s64 	%rd565, %rd563, %rd564;
	cvta.to.global.u64 	%rd566, %rd954;
	shl.b64 	%rd567, %rd565, 4;
	add.s64 	%rd568, %rd566, %rd567;
	ld.global.u32 	%r39585, [%rd568+18388];
	selp.b32 	%r39586, %r55239, %r55238, %p434;
	xor.b32  	%r39587, %r39586, %r39585;
	selp.b32 	%r39588, %r55240, %r55237, %p434;
	selp.b32 	%r55238, %r55238, %r39587, %p434;
	selp.b32 	%r55239, %r39587, %r55239, %p434;
	ld.global.u32 	%r39589, [%rd568+18392];
	xor.b32  	%r39590, %r39588, %r39589;
	selp.b32 	%r39591, %r55241, %r55236, %p434;
	selp.b32 	%r55237, %r55237, %r39590, %p434;
	selp.b32 	%r55240, %r39590, %r55240, %p434;
	ld.global.u32 	%r39592, [%rd568+18396];
	xor.b32  	%r39593, %r39591, %r39592;
	selp.b32 	%r39594, %r55242, %r55235, %p434;
	selp.b32 	%r55236, %r55236, %r39593, %p434;
	selp.b32 	%r55241, %r39593, %r55241, %p434;
	ld.global.u32 	%r39595, [%rd568+18400];
	xor.b32  	%r39596, %r39594, %r39595;
	selp.b64 	%rd569, 445, 420, %p434;
	selp.b32 	%r55235, %r55235, %r39596, %p434;
	selp.b32 	%r55242, %r39596, %r55242, %p434;
	add.s64 	%rd570, %rd569, %rd565;
	add.s64 	%rd571, %rd570, %rd566;
	ld.global.u8 	%rs659, [%rd571+18533];
	xor.b16  	%rs855, %rs659, %rs855;
$L__BB4_551:
	cvt.u32.u16 	%r39597, %rs275;
	add.s32 	%r39598, %r39597, -11;
	add.s32 	%r39599, %r55234, %r39598;
	not.b32 	%r39600, %r39599;
	add.s32 	%r39601, %r39600, %r3656;
	mov.u32 	%r39602, %ctaid.x;
	shl.b32 	%r39603, %r39602, 11;
	mov.u32 	%r39604, %tid.x;
	and.b32  	%r39605, %r39604, 31;
	or.b32  	%r39606, %r39603, %r39605;
	shl.b32 	%r39607, %r39604, 3;
	and.b32  	%r39608, %r39607, 7936;
	add.s32 	%r39609, %r54317, %r39608;
	add.s32 	%r39610, %r39606, %r39609;
	shr.u32 	%r39611, %r39610, %r39601;
	and.b32  	%r39612, %r39611, 1;
	setp.eq.b32 	%p435, %r39612, 1;
	selp.b32 	%r55246, %r55239, %r55238, %p435;
	selp.b32 	%r55245, %r55240, %r55237, %p435;
	selp.b32 	%r55244, %r55241, %r55236, %p435;
	selp.b32 	%r55243, %r55242, %r55235, %p435;
	add.s32 	%r55234, %r55234, 1;
	sub.s32 	%r39613, %r3656, %r39598;
	setp.ne.s32 	%p436, %r55234, %r39613;
	mov.u16 	%rs853, %rs855;
	@%p436 bra 	$L__BB4_549;
$L__BB4_552:
	and.b16  	%rs660, %rs855, 255;
	setp.ne.s16 	%p437, %rs660, 1;
	@%p437 bra 	$L__BB4_554;
	ld.param.u64 	%rd955, [fused_batch_pir_kernel_optimized_16_param_1];
	cvta.to.global.u64 	%rd572, %rd955;
	ld.global.u32 	%r39614, [%rd572+19016];
	xor.b32  	%r55246, %r55246, %r39614;
$L__BB4_554:
	@%p437 bra 	$L__BB4_556;
	ld.param.u64 	%rd956, [fused_batch_pir_kernel_optimized_16_param_1];
	cvta.to.global.u64 	%rd573, %rd956;
	ld.global.u32 	%r39615, [%rd573+19020];
	xor.b32  	%r55245, %r55245, %r39615;
$L__BB4_556:
	@%p437 bra 	$L__BB4_558;
	ld.param.u64 	%rd957, [fused_batch_pir_kernel_optimized_16_param_1];
	cvta.to.global.u64 	%rd574, %rd957;
	ld.global.u32 	%r39616, [%rd574+19024];
	xor.b32  	%r55244, %r55244, %r39616;
$L__BB4_558:
	@%p437 bra 	$L__BB4_560;
	ld.param.u64 	%rd958, [fused_batch_pir_kernel_optimized_16_param_1];
	cvta.to.global.u64 	%rd575, %rd958;
	ld.global.u32 	%r39617, [%rd575+19028];
	xor.b32  	%r55243, %r55243, %r39617;
$L__BB4_560:
	ld.param.u32 	%r52749, [fused_batch_pir_kernel_optimized_16_param_4];
	mov.u32 	%r39619, %ctaid.x;
	shl.b32 	%r39620, %r39619, 11;
	mov.u32 	%r39621, %tid.x;
	and.b32  	%r39622, %r39621, 31;
	or.b32  	%r39623, %r39620, %r39622;
	shl.b32 	%r39624, %r39621, 3;
	and.b32  	%r39625, %r39624, 7936;
	add.s32 	%r39626, %r54317, %r39625;
	add.s32 	%r39627, %r39623, %r39626;
	setp.ge.s32 	%p441, %r39627, %r52749;
	mov.b32 	%r55267, 0;
	mov.u32 	%r55268, %r55267;
	mov.u32 	%r55269, %r55267;
	mov.u32 	%r55270, %r55267;
	@%p441 bra 	$L__BB4_574;
	ld.param.u64 	%rd959, [fused_batch_pir_kernel_optimized_16_param_1];
	cvta.to.global.u64 	%rd576, %rd959;
	ld.global.u8 	%rs664, [%rd576+19049];
	max.u16 	%rs282, %rs664, 11;
	cvt.u32.u16 	%r39628, %rs282;
	ld.shared.u32 	%r55270, [s_mem+198156];
	ld.shared.v4.u32 	{%r55269, %r55268, %r55267, %r39629}, [s_mem+198160];
	mov.b64 	%rd577, {%r55267, %r39629};
	shr.u64 	%rd578, %rd577, 32;
	cvt.u16.u64 	%rs858, %rd578;
	cvt.u32.u16 	%r3710, %rs664;
	sub.s32 	%r39630, %r3710, %r39628;
	add.s32 	%r39631, %r39630, 11;
	setp.lt.s32 	%p442, %r39631, 1;
	@%p442 bra 	$L__BB4_566;
	mov.b32 	%r55258, 0;
	mov.u16 	%rs856, %rs858;
$L__BB4_563:
	.pragma "nounroll";
	ld.const.u32 	%r39633, [CHACHA_CONSTANTS];
	add.s32 	%r39634, %r39633, %r55270;
	shf.l.wrap.b32 	%r39635, %r39634, %r39634, 16;
	add.s32 	%r39636, %r55270, %r39635;
	xor.b32  	%r39637, %r55270, %r39636;
	shf.l.wrap.b32 	%r39638, %r39637, %r39637, 12;
	add.s32 	%r39639, %r39634, %r39638;
	xor.b32  	%r39640, %r39635, %r39639;
	shf.l.wrap.b32 	%r39641, %r39640, %r39640, 8;
	add.s32 	%r39642, %r39636, %r39641;
	xor.b32  	%r39643, %r39638, %r39642;
	shf.l.wrap.b32 	%r39644, %r39643, %r39643, 7;
	ld.const.u32 	%r39645, [CHACHA_CONSTANTS+4];
	add.s32 	%r39646, %r39645, %r55269;
	shf.l.wrap.b32 	%r39647, %r39646, %r39646, 16;
	add.s32 	%r39648, %r55269, %r39647;
	xor.b32  	%r39649, %r55269, %r39648;
	shf.l.wrap.b32 	%r39650, %r39649, %r39649, 12;
	add.s32 	%r39651, %r39646, %r39650;
	xor.b32  	%r39652, %r39647, %r39651;
	shf.l.wrap.b32 	%r39653, %r39652, %r39652, 8;
	add.s32 	%r39654, %r39648, %r39653;
	xor.b32  	%r39655, %r39650, %r39654;
	shf.l.wrap.b32 	%r39656, %r39655, %r39655, 7;
	ld.const.u32 	%r39657, [CHACHA_CONSTANTS+8];
	add.s32 	%r39658, %r39657, %r55268;
	shf.l.wrap.b32 	%r39659, %r39658, %r39658, 16;
	add.s32 	%r39660, %r55268, %r39659;
	xor.b32  	%r39661, %r55268, %r39660;
	shf.l.wrap.b32 	%r39662, %r39661, %r39661, 12;
	add.s32 	%r39663, %r39658, %r39662;
	xor.b32  	%r39664, %r39659, %r39663;
	shf.l.wrap.b32 	%r39665, %r39664, %r39664, 8;
	add.s32 	%r39666, %r39660, %r39665;
	xor.b32  	%r39667, %r39662, %r39666;
	shf.l.wrap.b32 	%r39668, %r39667, %r39667, 7;
	ld.const.u32 	%r39669, [CHACHA_CONSTANTS+12];
	add.s32 	%r39670, %r39669, %r55267;
	shf.l.wrap.b32 	%r39671, %r39670, %r39670, 16;
	add.s32 	%r39672, %r55267, %r39671;
	xor.b32  	%r39673, %r55267, %r39672;
	shf.l.wrap.b32 	%r39674, %r39673, %r39673, 12;
	add.s32 	%r39675, %r39670, %r39674;
	xor.b32  	%r39676, %r39671, %r39675;
	shf.l.wrap.b32 	%r39677, %r39676, %r39676, 8;
	add.s32 	%r39678, %r39672, %r39677;
	xor.b32  	%r39679, %r39674, %r39678;
	shf.l.wrap.b32 	%r39680, %r39679, %r39679, 7;
	add.s32 	%r39681, %r39639, %r39656;
	xor.b32  	%r39682, %r39677, %r39681;
	shf.l.wrap.b32 	%r39683, %r39682, %r39682, 16;
	add.s32 	%r39684, %r39666, %r39683;
	xor.b32  	%r39685, %r39656, %r39684;
	shf.l.wrap.b32 	%r39686, %r39685, %r39685, 12;
	add.s32 	%r39687, %r39681, %r39686;
	xor.b32  	%r39688, %r39683, %r39687;
	shf.l.wrap.b32 	%r39689, %r39688, %r39688, 8;
	add.s32 	%r39690, %r39684, %r39689;
	xor.b32  	%r39691, %r39686, %r39690;
	shf.l.wrap.b32 	%r39692, %r39691, %r39691, 7;
	add.s32 	%r39693, %r39651, %r39668;
	xor.b32  	%r39694, %r39641, %r39693;
	shf.l.wrap.b32 	%r39695, %r39694, %r39694, 16;
	add.s32 	%r39696, %r39678, %r39695;
	xor.b32  	%r39697, %r39668, %r39696;
	shf.l.wrap.b32 	%r39698, %r39697, %r39697, 12;
	add.s32 	%r39699, %r39693, %r39698;
	xor.b32  	%r39700, %r39695, %r39699;
	shf.l.wrap.b32 	%r39701, %r39700, %r39700, 8;
	add.s32 	%r39702, %r39696, %r39701;
	xor.b32  	%r39703, %r39698, %r39702;
	shf.l.wrap.b32 	%r39704, %r39703, %r39703, 7;
	add.s32 	%r39705, %r39663, %r39680;
	xor.b32  	%r39706, %r39653, %r39705;
	shf.l.wrap.b32 	%r39707, %r39706, %r39706, 16;
	add.s32 	%r39708, %r39642, %r39707;
	xor.b32  	%r39709, %r39680, %r39708;
	shf.l.wrap.b32 	%r39710, %r39709, %r39709, 12;
	add.s32 	%r39711, %r39705, %r39710;
	xor.b32  	%r39712, %r39707, %r39711;
	shf.l.wrap.b32 	%r39713, %r39712, %r39712, 8;
	add.s32 	%r39714, %r39708, %r39713;
	xor.b32  	%r39715, %r39710, %r39714;
	shf.l.wrap.b32 	%r39716, %r39715, %r39715, 7;
	add.s32 	%r39717, %r39675, %r39644;
	xor.b32  	%r39718, %r39665, %r39717;
	shf.l.wrap.b32 	%r39719, %r39718, %r39718, 16;
	add.s32 	%r39720, %r39654, %r39719;
	xor.b32  	%r39721, %r39644, %r39720;
	shf.l.wrap.b32 	%r39722, %r39721, %r39721, 12;
	add.s32 	%r39723, %r39717, %r39722;
	xor.b32  	%r39724, %r39719, %r39723;
	shf.l.wrap.b32 	%r39725, %r39724, %r39724, 8;
	add.s32 	%r39726, %r39720, %r39725;
	xor.b32  	%r39727, %r39722, %r39726;
	shf.l.wrap.b32 	%r39728, %r39727, %r39727, 7;
	add.s32 	%r39729, %r39687, %r39728;
	xor.b32  	%r39730, %r39701, %r39729;
	shf.l.wrap.b32 	%r39731, %r39730, %r39730, 16;
	add.s32 	%r39732, %r39714, %r39731;
	xor.b32  	%r39733, %r39728, %r39732;
	shf.l.wrap.b32 	%r39734, %r39733, %r39733, 12;
	add.s32 	%r39735, %r39729, %r39734;
	xor.b32  	%r39736, %r39731, %r39735;
	shf.l.wrap.b32 	%r39737, %r39736, %r39736, 8;
	add.s32 	%r39738, %r39732, %r39737;
	xor.b32  	%r39739, %r39734, %r39738;
	shf.l.wrap.b32 	%r39740, %r39739, %r39739, 7;
	add.s32 	%r39741, %r39699, %r39692;
	xor.b32  	%r39742, %r39713, %r39741;
	shf.l.wrap.b32 	%r39743, %r39742, %r39742, 16;
	add.s32 	%r39744, %r39726, %r39743;
	xor.b32  	%r39745, %r39692, %r39744;
	shf.l.wrap.b32 	%r39746, %r39745, %r39745, 12;
	add.s32 	%r39747, %r39741, %r39746;
	xor.b32  	%r39748, %r39743, %r39747;
	shf.l.wrap.b32 	%r39749, %r39748, %r39748, 8;
	add.s32 	%r39750, %r39744, %r39749;
	xor.b32  	%r39751, %r39746, %r39750;
	shf.l.wrap.b32 	%r39752, %r39751, %r39751, 7;
	add.s32 	%r39753, %r39711, %r39704;
	xor.b32  	%r39754, %r39725, %r39753;
	shf.l.wrap.b32 	%r39755, %r39754, %r39754, 16;
	add.s32 	%r39756, %r39690, %r39755;
	xor.b32  	%r39757, %r39704, %r39756;
	shf.l.wrap.b32 	%r39758, %r39757, %r39757, 12;
	add.s32 	%r39759, %r39753, %r39758;
	xor.b32  	%r39760, %r39755, %r39759;
	shf.l.wrap.b32 	%r39761, %r39760, %r39760, 8;
	add.s32 	%r39762, %r39756, %r39761;
	xor.b32  	%r39763, %r39758, %r39762;
	shf.l.wrap.b32 	%r39764, %r39763, %r39763, 7;
	add.s32 	%r39765, %r39723, %r39716;
	xor.b32  	%r39766, %r39689, %r39765;
	shf.l.wrap.b32 	%r39767, %r39766, %r39766, 16;
	add.s32 	%r39768, %r39702, %r39767;
	xor.b32  	%r39769, %r39716, %r39768;
	shf.l.wrap.b32 	%r39770, %r39769, %r39769, 12;
	add.s32 	%r39771, %r39765, %r39770;
	xor.b32  	%r39772, %r39767, %r39771;
	shf.l.wrap.b32 	%r39773, %r39772, %r39772, 8;
	add.s32 	%r39774, %r39768, %r39773;
	xor.b32  	%r39775, %r39770, %r39774;
	shf.l.wrap.b32 	%r39776, %r39775, %r39775, 7;
	add.s32 	%r39777, %r39735, %r39752;
	xor.b32  	%r39778, %r39773, %r39777;
	shf.l.wrap.b32 	%r39779, %r39778, %r39778, 16;
	add.s32 	%r39780, %r39762, %r39779;
	xor.b32  	%r39781, %r39752, %r39780;
	shf.l.wrap.b32 	%r39782, %r39781, %r39781, 12;
	add.s32 	%r39783, %r39777, %r39782;
	xor.b32  	%r39784, %r39779, %r39783;
	shf.l.wrap.b32 	%r39785, %r39784, %r39784, 8;
	add.s32 	%r39786, %r39780, %r39785;
	xor.b32  	%r39787, %r39782, %r39786;
	shf.l.wrap.b32 	%r39788, %r39787, %r39787, 7;
	add.s32 	%r39789, %r39747, %r39764;
	xor.b32  	%r39790, %r39737, %r39789;
	shf.l.wrap.b32 	%r39791, %r39790, %r39790, 16;
	add.s32 	%r39792, %r39774, %r39791;
	xor.b32  	%r39793, %r39764, %r39792;
	shf.l.wrap.b32 	%r39794, %r39793, %r39793, 12;
	add.s32 	%r39795, %r39789, %r39794;
	xor.b32  	%r39796, %r39791, %r39795;
	shf.l.wrap.b32 	%r39797, %r39796, %r39796, 8;
	add.s32 	%r39798, %r39792, %r39797;
	xor.b32  	%r39799, %r39794, %r39798;
	shf.l.wrap.b32 	%r39800, %r39799, %r39799, 7;
	add.s32 	%r39801, %r39759, %r39776;
	xor.b32  	%r39802, %r39749, %r39801;
	shf.l.wrap.b32 	%r39803, %r39802, %r39802, 16;
	add.s32 	%r39804, %r39738, %r39803;
	xor.b32  	%r39805, %r39776, %r39804;
	shf.l.wrap.b32 	%r39806, %r39805, %r39805, 12;
	add.s32 	%r39807, %r39801, %r39806;
	xor.b32  	%r39808, %r39803, %r39807;
	shf.l.wrap.b32 	%r39809, %r39808, %r39808, 8;
	add.s32 	%r39810, %r39804, %r39809;
	xor.b32  	%r39811, %r39806, %r39810;
	shf.l.wrap.b32 	%r39812, %r39811, %r39811, 7;
	add.s32 	%r39813, %r39771, %r39740;
	xor.b32  	%r39814, %r39761, %r39813;
	shf.l.wrap.b32 	%r39815, %r39814, %r39814, 16;
	add.s32 	%r39816, %r39750, %r39815;
	xor.b32  	%r39817, %r39740, %r39816;
	shf.l.wrap.b32 	%r39818, %r39817, %r39817, 12;
	add.s32 	%r39819, %r39813, %r39818;
	xor.b32  	%r39820, %r39815, %r39819;
	shf.l.wrap.b32 	%r39821, %r39820, %r39820, 8;
	add.s32 	%r39822, %r39816, %r39821;
	xor.b32  	%r39823, %r39818, %r39822;
	shf.l.wrap.b32 	%r39824, %r39823, %r39823, 7;
	add.s32 	%r39825, %r39783, %r39824;
	xor.b32  	%r39826, %r39797, %r39825;
	shf.l.wrap.b32 	%r39827, %r39826, %r39826, 16;
	add.s32 	%r39828, %r39810, %r39827;
	xor.b32  	%r39829, %r39824, %r39828;
	shf.l.wrap.b32 	%r39830, %r39829, %r39829, 12;
	add.s32 	%r39831, %r39825, %r39830;
	xor.b32  	%r39832, %r39827, %r39831;
	shf.l.wrap.b32 	%r39833, %r39832, %r39832, 8;
	add.s32 	%r39834, %r39828, %r39833;
	xor.b32  	%r39835, %r39830, %r39834;
	shf.l.wrap.b32 	%r39836, %r39835, %r39835, 7;
	add.s32 	%r39837, %r39795, %r39788;
	xor.b32  	%r39838, %r39809, %r39837;
	shf.l.wrap.b32 	%r39839, %r39838, %r39838, 16;
	add.s32 	%r39840, %r39822, %r39839;
	xor.b32  	%r39841, %r39788, %r39840;
	shf.l.wrap.b32 	%r39842, %r39841, %r39841, 12;
	add.s32 	%r39843, %r39837, %r39842;
	xor.b32  	%r39844, %r39839, %r39843;
	shf.l.wrap.b32 	%r39845, %r39844, %r39844, 8;
	add.s32 	%r39846, %r39840, %r39845;
	xor.b32  	%r39847, %r39842, %r39846;
	shf.l.wrap.b32 	%r39848, %r39847, %r39847, 7;
	add.s32 	%r39849, %r39807, %r39800;
	xor.b32  	%r39850, %r39821, %r39849;
	shf.l.wrap.b32 	%r39851, %r39850, %r39850, 16;
	add.s32 	%r39852, %r39786, %r39851;
	xor.b32  	%r39853, %r39800, %r39852;
	shf.l.wrap.b32 	%r39854, %r39853, %r39853, 12;
	add.s32 	%r39855, %r39849, %r39854;
	xor.b32  	%r39856, %r39851, %r39855;
	shf.l.wrap.b32 	%r39857, %r39856, %r39856, 8;
	add.s32 	%r39858, %r39852, %r39857;
	xor.b32  	%r39859, %r39854, %r39858;
	shf.l.wrap.b32 	%r39860, %r39859, %r39859, 7;
	add.s32 	%r39861, %r39819, %r39812;
	xor.b32  	%r39862, %r39785, %r39861;
	shf.l.wrap.b32 	%r39863, %r39862, %r39862, 16;
	add.s32 	%r39864, %r39798, %r39863;
	xor.b32  	%r39865, %r39812, %r39864;
	shf.l.wrap.b32 	%r39866, %r39865, %r39865, 12;
	add.s32 	%r39867, %r39861, %r39866;
	xor.b32  	%r39868, %r39863, %r39867;
	shf.l.wrap.b32 	%r39869, %r39868, %r39868, 8;
	add.s32 	%r39870, %r39864, %r39869;
	xor.b32  	%r39871, %r39866, %r39870;
	shf.l.wrap.b32 	%r39872, %r39871, %r39871, 7;
	add.s32 	%r39873, %r39831, %r39848;
	xor.b32  	%r39874, %r39869, %r39873;
	shf.l.wrap.b32 	%r39875, %r39874, %r39874, 16;
	add.s32 	%r39876, %r39858, %r39875;
	xor.b32  	%r39877, %r39848, %r39876;
	shf.l.wrap.b32 	%r39878, %r39877, %r39877, 12;
	add.s32 	%r39879, %r39873, %r39878;
	xor.b32  	%r39880, %r39875, %r39879;
	shf.l.wrap.b32 	%r39881, %r39880, %r39880, 8;
	add.s32 	%r39882, %r39876, %r39881;
	xor.b32  	%r39883, %r39878, %r39882;
	shf.l.wrap.b32 	%r39884, %r39883, %r39883, 7;
	add.s32 	%r39885, %r39843, %r39860;
	xor.b32  	%r39886, %r39833, %r39885;
	shf.l.wrap.b32 	%r39887, %r39886, %r39886, 16;
	add.s32 	%r39888, %r39870, %r39887;
	xor.b32  	%r39889, %r39860, %r39888;
	shf.l.wrap.b32 	%r39890, %r39889, %r39889, 12;
	add.s32 	%r39891, %r39885, %r39890;
	xor.b32  	%r39892, %r39887, %r39891;
	shf.l.wrap.b32 	%r39893, %r39892, %r39892, 8;
	add.s32 	%r39894, %r39888, %r39893;
	xor.b32  	%r39895, %r39890, %r39894;
	shf.l.wrap.b32 	%r39896, %r39895, %r39895, 7;
	add.s32 	%r39897, %r39855, %r39872;
	xor.b32  	%r39898, %r39845, %r39897;
	shf.l.wrap.b32 	%r39899, %r39898, %r39898, 16;
	add.s32 	%r39900, %r39834, %r39899;
	xor.b32  	%r39901, %r39872, %r39900;
	shf.l.wrap.b32 	%r39902, %r39901, %r39901, 12;
	add.s32 	%r39903, %r39897, %r39902;
	xor.b32  	%r39904, %r39899, %r39903;
	shf.l.wrap.b32 	%r39905, %r39904, %r39904, 8;
	add.s32 	%r39906, %r39900, %r39905;
	xor.b32  	%r39907, %r39902, %r39906;
	shf.l.wrap.b32 	%r39908, %r39907, %r39907, 7;
	add.s32 	%r39909, %r39867, %r39836;
	xor.b32  	%r39910, %r39857, %r39909;
	shf.l.wrap.b32 	%r39911, %r39910, %r39910, 16;
	add.s32 	%r39912, %r39846, %r39911;
	xor.b32  	%r39913, %r39836, %r39912;
	shf.l.wrap.b32 	%r39914, %r39913, %r39913, 12;
	add.s32 	%r39915, %r39909, %r39914;
	xor.b32  	%r39916, %r39911, %r39915;
	shf.l.wrap.b32 	%r39917, %r39916, %r39916, 8;
	add.s32 	%r39918, %r39912, %r39917;
	xor.b32  	%r39919, %r39914, %r39918;
	shf.l.wrap.b32 	%r39920, %r39919, %r39919, 7;
	add.s32 	%r39921, %r39879, %r39920;
	xor.b32  	%r39922, %r39893, %r39921;
	shf.l.wrap.b32 	%r39923, %r39922, %r39922, 16;
	add.s32 	%r39924, %r39906, %r39923;
	xor.b32  	%r39925, %r39920, %r39924;
	shf.l.wrap.b32 	%r39926, %r39925, %r39925, 12;
	add.s32 	%r39927, %r39921, %r39926;
	xor.b32  	%r39928, %r39923, %r39927;
	shf.l.wrap.b32 	%r39929, %r39928, %r39928, 8;
	add.s32 	%r39930, %r39924, %r39929;
	xor.b32  	%r39931, %r39926, %r39930;
	shf.l.wrap.b32 	%r39932, %r39931, %r39931, 7;
	add.s32 	%r39933, %r39891, %r39884;
	xor.b32  	%r39934, %r39905, %r39933;
	shf.l.wrap.b32 	%r39935, %r39934, %r39934, 16;
	add.s32 	%r39936, %r39918, %r39935;
	xor.b32  	%r39937, %r39884, %r39936;
	shf.l.wrap.b32 	%r39938, %r39937, %r39937, 12;
	add.s32 	%r39939, %r39933, %r39938;
	xor.b32  	%r39940, %r39935, %r39939;
	shf.l.wrap.b32 	%r39941, %r39940, %r39940, 8;
	add.s32 	%r39942, %r39936, %r39941;
	xor.b32  	%r39943, %r39938, %r39942;
	shf.l.wrap.b32 	%r39944, %r39943, %r39943, 7;
	add.s32 	%r39945, %r39903, %r39896;
	xor.b32  	%r39946, %r39917, %r39945;
	shf.l.wrap.b32 	%r39947, %r39946, %r39946, 16;
	add.s32 	%r39948, %r39882, %r39947;
	xor.b32  	%r39949, %r39896, %r39948;
	shf.l.wrap.b32 	%r39950, %r39949, %r39949, 12;
	add.s32 	%r39951, %r39945, %r39950;
	xor.b32  	%r39952, %r39947, %r39951;
	shf.l.wrap.b32 	%r39953, %r39952, %r39952, 8;
	add.s32 	%r39954, %r39948, %r39953;
	xor.b32  	%r39955, %r39950, %r39954;
	shf.l.wrap.b32 	%r39956, %r39955, %r39955, 7;
	add.s32 	%r39957, %r39915, %r39908;
	xor.b32  	%r39958, %r39881, %r39957;
	shf.l.wrap.b32 	%r39959, %r39958, %r39958, 16;
	add.s32 	%r39960, %r39894, %r39959;
	xor.b32  	%r39961, %r39908, %r39960;
	shf.l.wrap.b32 	%r39962, %r39961, %r39961, 12;
	add.s32 	%r39963, %r39957, %r39962;
	xor.b32  	%r39964, %r39959, %r39963;
	shf.l.wrap.b32 	%r39965, %r39964, %r39964, 8;
	add.s32 	%r39966, %r39960, %r39965;
	xor.b32  	%r39967, %r39962, %r39966;
	shf.l.wrap.b32 	%r39968, %r39967, %r39967, 7;
	add.s32 	%r39969, %r39927, %r39944;
	xor.b32  	%r39970, %r39965, %r39969;
	shf.l.wrap.b32 	%r39971, %r39970, %r39970, 16;
	add.s32 	%r39972, %r39954, %r39971;
	xor.b32  	%r39973, %r39944, %r39972;
	shf.l.wrap.b32 	%r39974, %r39973, %r39973, 12;
	add.s32 	%r39975, %r39969, %r39974;
	xor.b32  	%r39976, %r39971, %r39975;
	shf.l.wrap.b32 	%r39977, %r39976, %r39976, 8;
	add.s32 	%r39978, %r39972, %r39977;
	xor.b32  	%r39979, %r39974, %r39978;
	shf.l.wrap.b32 	%r39980, %r39979, %r39979, 7;
	add.s32 	%r39981, %r39939, %r39956;
	xor.b32  	%r39982, %r39929, %r39981;
	shf.l.wrap.b32 	%r39983, %r39982, %r39982, 16;
	add.s32 	%r39984, %r39966, %r39983;
	xor.b32  	%r39985, %r39956, %r39984;
	shf.l.wrap.b32 	%r39986, %r39985, %r39985, 12;
	add.s32 	%r39987, %r39981, %r39986;
	xor.b32  	%r39988, %r39983, %r39987;
	shf.l.wrap.b32 	%r39989, %r39988, %r39988, 8;
	add.s32 	%r39990, %r39984, %r39989;
	xor.b32  	%r39991, %r39986, %r39990;
	shf.l.wrap.b32 	%r39992, %r39991, %r39991, 7;
	add.s32 	%r39993, %r39951, %r39968;
	xor.b32  	%r39994, %r39941, %r39993;
	shf.l.wrap.b32 	%r39995, %r39994, %r39994, 16;
	add.s32 	%r39996, %r39930, %r39995;
	xor.b32  	%r39997, %r39968, %r39996;
	shf.l.wrap.b32 	%r39998, %r39997, %r39997, 12;
	add.s32 	%r39999, %r39993, %r39998;
	xor.b32  	%r40000, %r39995, %r39999;
	shf.l.wrap.b32 	%r40001, %r40000, %r40000, 8;
	add.s32 	%r40002, %r39996, %r40001;
	xor.b32  	%r40003, %r39998, %r40002;
	shf.l.wrap.b32 	%r40004, %r40003, %r40003, 7;
	add.s32 	%r40005, %r39963, %r39932;
	xor.b32  	%r40006, %r39953, %r40005;
	shf.l.wrap.b32 	%r40007, %r40006, %r40006, 16;
	add.s32 	%r40008, %r39942, %r40007;
	xor.b32  	%r40009, %r39932, %r40008;
	shf.l.wrap.b32 	%r40010, %r40009, %r40009, 12;
	add.s32 	%r40011, %r40005, %r40010;
	xor.b32  	%r40012, %r40007, %r40011;
	shf.l.wrap.b32 	%r40013, %r40012, %r40012, 8;
	add.s32 	%r40014, %r40008, %r40013;
	xor.b32  	%r40015, %r40010, %r40014;
	shf.l.wrap.b32 	%r40016, %r40015, %r40015, 7;
	add.s32 	%r55262, %r39633, %r39975;
	add.s32 	%r55263, %r55270, %r40016;
	add.s32 	%r55261, %r39645, %r39987;
	add.s32 	%r55264, %r55269, %r39980;
	add.s32 	%r55260, %r39657, %r39999;
	add.s32 	%r55265, %r55268, %r39992;
	add.s32 	%r55259, %r39669, %r40011;
	add.s32 	%r55266, %r55267, %r40004;
	xor.b32  	%r40017, %r39634, 1;
	shf.l.wrap.b32 	%r40018, %r39634, %r40017, 16;
	add.s32 	%r40019, %r55270, %r40018;
	xor.b32  	%r40020, %r55270, %r40019;
	shf.l.wrap.b32 	%r40021, %r40020, %r40020, 12;
	add.s32 	%r40022, %r39634, %r40021;
	xor.b32  	%r40023, %r40018, %r40022;
	shf.l.wrap.b32 	%r40024, %r40023, %r40023, 8;
	add.s32 	%r40025, %r40019, %r40024;
	xor.b32  	%r40026, %r40021, %r40025;
	shf.l.wrap.b32 	%r40027, %r40026, %r40026, 7;
	add.s32 	%r40028, %r40022, %r39656;
	xor.b32  	%r40029, %r39677, %r40028;
	shf.l.wrap.b32 	%r40030, %r40029, %r40029, 16;
	add.s32 	%r40031, %r39666, %r40030;
	xor.b32  	%r40032, %r39656, %r40031;
	shf.l.wrap.b32 	%r40033, %r40032, %r40032, 12;
	add.s32 	%r40034, %r40028, %r40033;
	xor.b32  	%r40035, %r40030, %r40034;
	shf.l.wrap.b32 	%r40036, %r40035, %r40035, 8;
	add.s32 	%r40037, %r40031, %r40036;
	xor.b32  	%r40038, %r40033, %r40037;
	shf.l.wrap.b32 	%r40039, %r40038, %r40038, 7;
	xor.b32  	%r40040, %r40024, %r39693;
	shf.l.wrap.b32 	%r40041, %r40040, %r40040, 16;
	add.s32 	%r40042, %r39678, %r40041;
	xor.b32  	%r40043, %r39668, %r40042;
	shf.l.wrap.b32 	%r40044, %r40043, %r40043, 12;
	add.s32 	%r40045, %r39693, %r40044;
	xor.b32  	%r40046, %r40041, %r40045;
	shf.l.wrap.b32 	%r40047, %r40046, %r40046, 8;
	add.s32 	%r40048, %r40042, %r40047;
	xor.b32  	%r40049, %r40044, %r40048;
	shf.l.wrap.b32 	%r40050, %r40049, %r40049, 7;
	add.s32 	%r40051, %r40025, %r39707;
	xor.b32  	%r40052, %r39680, %r40051;
	shf.l.wrap.b32 	%r40053, %r40052, %r40052, 12;
	add.s32 	%r40054, %r39705, %r40053;
	xor.b32  	%r40055, %r39707, %r40054;
	shf.l.wrap.b32 	%r40056, %r40055, %r40055, 8;
	add.s32 	%r40057, %r40051, %r40056;
	xor.b32  	%r40058, %r40053, %r40057;
	shf.l.wrap.b32 	%r40059, %r40058, %r40058, 7;
	add.s32 	%r40060, %r39675, %r40027;
	xor.b32  	%r40061, %r39665, %r40060;
	shf.l.wrap.b32 	%r40062, %r40061, %r40061, 16;
	add.s32 	%r40063, %r39654, %r40062;
	xor.b32  	%r40064, %r40027, %r40063;
	shf.l.wrap.b32 	%r40065, %r40064, %r40064, 12;
	add.s32 	%r40066, %r40060, %r40065;
	xor.b32  	%r40067, %r40062, %r40066;
	shf.l.wrap.b32 	%r40068, %r40067, %r40067, 8;
	add.s32 	%r40069, %r40063, %r40068;
	xor.b32  	%r40070, %r40065, %r40069;
	shf.l.wrap.b32 	%r40071, %r40070, %r40070, 7;
	add.s32 	%r40072, %r40034, %r40071;
	xor.b32  	%r40073, %r40047, %r40072;
	shf.l.wrap.b32 	%r40074, %r40073, %r40073, 16;
	add.s32 	%r40075, %r40057, %r40074;
	xor.b32  	%r40076, %r40071, %r40075;
	shf.l.wrap.b32 	%r40077, %r40076, %r40076, 12;
	add.s32 	%r40078, %r40072, %r40077;
	xor.b32  	%r40079, %r40074, %r40078;
	shf.l.wrap.b32 	%r40080, %r40079, %r40079, 8;
	add.s32 	%r40081, %r40075, %r40080;
	xor.b32  	%r40082, %r40077, %r40081;
	shf.l.wrap.b32 	%r40083, %r40082, %r40082, 7;
	add.s32 	%r40084, %r40045, %r40039;
	xor.b32  	%r40085, %r40056, %r40084;
	shf.l.wrap.b32 	%r40086, %r40085, %r40085, 16;
	add.s32 	%r40087, %r40069, %r40086;
	xor.b32  	%r40088, %r40039, %r40087;
	shf.l.wrap.b32 	%r40089, %r40088, %r40088, 12;
	add.s32 	%r40090, %r40084, %r40089;
	xor.b32  	%r40091, %r40086, %r40090;
	shf.l.wrap.b32 	%r40092, %r40091, %r40091, 8;
	add.s32 	%r40093, %r40087, %r40092;
	xor.b32  	%r40094, %r40089, %r40093;
	shf.l.wrap.b32 	%r40095, %r40094, %r40094, 7;
	add.s32 	%r40096, %r40054, %r40050;
	xor.b32  	%r40097, %r40068, %r40096;
	shf.l.wrap.b32 	%r40098, %r40097, %r40097, 16;
	add.s32 	%r40099, %r40037, %r40098;
	xor.b32  	%r40100, %r40050, %r40099;
	shf.l.wrap.b32 	%r40101, %r40100, %r40100, 12;
	add.s32 	%r40102, %r40096, %r40101;
	xor.b32  	%r40103, %r40098, %r40102;
	shf.l.wrap.b32 	%r40104, %r40103, %r40103, 8;
	add.s32 	%r40105, %r40099, %r40104;
	xor.b32  	%r40106, %r40101, %r40105;
	shf.l.wrap.b32 	%r40107, %r40106, %r40106, 7;
	add.s32 	%r40108, %r40066, %r40059;
	xor.b32  	%r40109, %r40036, %r40108;
	shf.l.wrap.b32 	%r40110, %r40109, %r40109, 16;
	add.s32 	%r40111, %r40048, %r40110;
	xor.b32  	%r40112, %r40059, %r40111;
	shf.l.wrap.b32 	%r40113, %r40112, %r40112, 12;
	add.s32 	%r40114, %r40108, %r40113;
	xor.b32  	%r40115, %r40110, %r40114;
	shf.l.wrap.b32 	%r40116, %r40115, %r40115, 8;
	add.s32 	%r40117, %r40111, %r40116;
	xor.b32  	%r40118, %r40113, %r40117;
	shf.l.wrap.b32 	%r40119, %r40118, %r40118, 7;
	add.s32 	%r40120, %r40078, %r40095;
	xor.b32  	%r40121, %r40116, %r40120;
	shf.l.wrap.b32 	%r40122, %r40121, %r40121, 16;
	add.s32 	%r40123, %r40105, %r40122;
	xor.b32  	%r40124, %r40095, %r40123;
	shf.l.wrap.b32 	%r40125, %r40124, %r40124, 12;
	add.s32 	%r40126, %r40120, %r40125;
	xor.b32  	%r40127, %r40122, %r40126;
	shf.l.wrap.b32 	%r40128, %r40127, %r40127, 8;
	add.s32 	%r40129, %r40123, %r40128;
	xor.b32  	%r40130, %r40125, %r40129;
	shf.l.wrap.b32 	%r40131, %r40130, %r40130, 7;
	add.s32 	%r40132, %r40090, %r40107;
	xor.b32  	%r40133, %r40080, %r40132;
	shf.l.wrap.b32 	%r40134, %r40133, %r40133, 16;
	add.s32 	%r40135, %r40117, %r40134;
	xor.b32  	%r40136, %r40107, %r40135;
	shf.l.wrap.b32 	%r40137, %r40136, %r40136, 12;
	add.s32 	%r40138, %r40132, %r40137;
	xor.b32  	%r40139, %r40134, %r40138;
	shf.l.wrap.b32 	%r40140, %r40139, %r40139, 8;
	add.s32 	%r40141, %r40135, %r40140;
	xor.b32  	%r40142, %r40137, %r40141;
	shf.l.wrap.b32 	%r40143, %r40142, %r40142, 7;
	add.s32 	%r40144, %r40102, %r40119;
	xor.b32  	%r40145, %r40092, %r40144;
	shf.l.wrap.b32 	%r40146, %r40145, %r40145, 16;
	add.s32 	%r40147, %r40081, %r40146;
	xor.b32  	%r40148, %r40119, %r40147;
	shf.l.wrap.b32 	%r40149, %r40148, %r40148, 12;
	add.s32 	%r40150, %r40144, %r40149;
	xor.b32  	%r40151, %r40146, %r40150;
	shf.l.wrap.b32 	%r40152, %r40151, %r40151, 8;
	add.s32 	%r40153, %r40147, %r40152;
	xor.b32  	%r40154, %r40149, %r40153;
	shf.l.wrap.b32 	%r40155, %r40154, %r40154, 7;
	add.s32 	%r40156, %r40114, %r40083;
	xor.b32  	%r40157, %r40104, %r40156;
	shf.l.wrap.b32 	%r40158, %r40157, %r40157, 16;
	add.s32 	%r40159, %r40093, %r40158;
	xor.b32  	%r40160, %r40083, %r40159;
	shf.l.wrap.b32 	%r40161, %r40160, %r40160, 12;
	add.s32 	%r40162, %r40156, %r40161;
	xor.b32  	%r40163, %r40158, %r40162;
	shf.l.wrap.b32 	%r40164, %r40163, %r40163, 8;
	add.s32 	%r40165, %r40159, %r40164;
	xor.b32  	%r40166, %r40161, %r40165;
	shf.l.wrap.b32 	%r40167, %r40166, %r40166, 7;
	add.s32 	%r40168, %r40126, %r40167;
	xor.b32  	%r40169, %r40140, %r40168;
	shf.l.wrap.b32 	%r40170, %r40169, %r40169, 16;
	add.s32 	%r40171, %r40153, %r40170;
	xor.b32  	%r40172, %r40167, %r40171;
	shf.l.wrap.b32 	%r40173, %r40172, %r40172, 12;
	add.s32 	%r40174, %r40168, %r40173;
	xor.b32  	%r40175, %r40170, %r40174;
	shf.l.wrap.b32 	%r40176, %r40175, %r40175, 8;
	add.s32 	%r40177, %r40171, %r40176;
	xor.b32  	%r40178, %r40173, %r40177;
	shf.l.wrap.b32 	%r40179, %r40178, %r40178, 7;
	add.s32 	%r40180, %r40138, %r40131;
	xor.b32  	%r40181, %r40152, %r40180;
	shf.l.wrap.b32 	%r40182, %r40181, %r40181, 16;
	add.s32 	%r40183, %r40165, %r40182;
	xor.b32  	%r40184, %r40131, %r40183;
	shf.l.wrap.b32 	%r40185, %r40184, %r40184, 12;
	add.s32 	%r40186, %r40180, %r40185;
	xor.b32  	%r40187, %r40182, %r40186;
	shf.l.wrap.b32 	%r40188, %r40187, %r40187, 8;
	add.s32 	%r40189, %r40183, %r40188;
	xor.b32  	%r40190, %r40185, %r40189;
	shf.l.wrap.b32 	%r40191, %r40190, %r40190, 7;
	add.s32 	%r40192, %r40150, %r40143;
	xor.b32  	%r40193, %r40164, %r40192;
	shf.l.wrap.b32 	%r40194, %r40193, %r40193, 16;
	add.s32 	%r40195, %r40129, %r40194;
	xor.b32  	%r40196, %r40143, %r40195;
	shf.l.wrap.b32 	%r40197, %r40196, %r40196, 12;
	add.s32 	%r40198, %r40192, %r40197;
	xor.b32  	%r40199, %r40194, %r40198;
	shf.l.wrap.b32 	%r40200, %r40199, %r40199, 8;
	add.s32 	%r40201, %r40195, %r40200;
	xor.b32  	%r40202, %r40197, %r40201;
	shf.l.wrap.b32 	%r40203, %r40202, %r40202, 7;
	add.s32 	%r40204, %r40162, %r40155;
	xor.b32  	%r40205, %r40128, %r40204;
	shf.l.wrap.b32 	%r40206, %r40205, %r40205, 16;
	add.s32 	%r40207, %r40141, %r40206;
	xor.b32  	%r40208, %r40155, %r40207;
	shf.l.wrap.b32 	%r40209, %r40208, %r40208, 12;
	add.s32 	%r40210, %r40204, %r40209;
	xor.b32  	%r40211, %r40206, %r40210;
	shf.l.wrap.b32 	%r40212, %r40211, %r40211, 8;
	add.s32 	%r40213, %r40207, %r40212;
	xor.b32  	%r40214, %r40209, %r40213;
	shf.l.wrap.b32 	%r40215, %r40214, %r40214, 7;
	add.s32 	%r40216, %r40174, %r40191;
	xor.b32  	%r40217, %r40212, %r40216;
	shf.l.wrap.b32 	%r40218, %r40217, %r40217, 16;
	add.s32 	%r40219, %r40201, %r40218;
	xor.b32  	%r40220, %r40191, %r40219;
	shf.l.wrap.b32 	%r40221, %r40220, %r40220, 12;
	add.s32 	%r40222, %r40216, %r40221;
	xor.b32  	%r40223, %r40218, %r40222;
	shf.l.wrap.b32 	%r40224, %r40223, %r40223, 8;
	add.s32 	%r40225, %r40219, %r40224;
	xor.b32  	%r40226, %r40221, %r40225;
	shf.l.wrap.b32 	%r40227, %r40226, %r40226, 7;
	add.s32 	%r40228, %r40186, %r40203;
	xor.b32  	%r40229, %r40176, %r40228;
	shf.l.wrap.b32 	%r40230, %r40229, %r40229, 16;
	add.s32 	%r40231, %r40213, %r40230;
	xor.b32  	%r40232, %r40203, %r40231;
	shf.l.wrap.b32 	%r40233, %r40232, %r40232, 12;
	add.s32 	%r40234, %r40228, %r40233;
	xor.b32  	%r40235, %r40230, %r40234;
	shf.l.wrap.b32 	%r40236, %r40235, %r40235, 8;
	add.s32 	%r40237, %r40231, %r40236;
	xor.b32  	%r40238, %r40233, %r40237;
	shf.l.wrap.b32 	%r40239, %r40238, %r40238, 7;
	add.s32 	%r40240, %r40198, %r40215;
	xor.b32  	%r40241, %r40188, %r40240;
	shf.l.wrap.b32 	%r40242, %r40241, %r40241, 16;
	add.s32 	%r40243, %r40177, %r40242;
	xor.b32  	%r40244, %r40215, %r40243;
	shf.l.wrap.b32 	%r40245, %r40244, %r40244, 12;
	add.s32 	%r40246, %r40240, %r40245;
	xor.b32  	%r40247, %r40242, %r40246;
	shf.l.wrap.b32 	%r40248, %r40247, %r40247, 8;
	add.s32 	%r40249, %r40243, %r40248;
	xor.b32  	%r40250, %r40245, %r40249;
	shf.l.wrap.b32 	%r40251, %r40250, %r40250, 7;
	add.s32 	%r40252, %r40210, %r40179;
	xor.b32  	%r40253, %r40200, %r40252;
	shf.l.wrap.b32 	%r40254, %r40253, %r40253, 16;
	add.s32 	%r40255, %r40189, %r40254;
	xor.b32  	%r40256, %r40179, %r40255;
	shf.l.wrap.b32 	%r40257, %r40256, %r40256, 12;
	add.s32 	%r40258, %r40252, %r40257;
	xor.b32  	%r40259, %r40254, %r40258;
	shf.l.wrap.b32 	%r40260, %r40259, %r40259, 8;
	add.s32 	%r40261, %r40255, %r40260;
	xor.b32  	%r40262, %r40257, %r40261;
	shf.l.wrap.b32 	%r40263, %r40262, %r40262, 7;
	add.s32 	%r40264, %r40222, %r40263;
	xor.b32  	%r40265, %r40236, %r40264;
	shf.l.wrap.b32 	%r40266, %r40265, %r40265, 16;
	add.s32 	%r40267, %r40249, %r40266;
	xor.b32  	%r40268, %r40263, %r40267;
	shf.l.wrap.b32 	%r40269, %r40268, %r40268, 12;
	add.s32 	%r40270, %r40264, %r40269;
	xor.b32  	%r40271, %r40266, %r40270;
	shf.l.wrap.b32 	%r40272, %r40271, %r40271, 8;
	add.s32 	%r40273, %r40234, %r40227;
	xor.b32  	%r40274, %r40248, %r40273;
	shf.l.wrap.b32 	%r40275, %r40274, %r40274, 16;
	add.s32 	%r40276, %r40261, %r40275;
	xor.b32  	%r40277, %r40227, %r40276;
	shf.l.wrap.b32 	%r40278, %r40277, %r40277, 12;
	add.s32 	%r40279, %r40273, %r40278;
	xor.b32  	%r40280, %r40275, %r40279;
	shf.l.wrap.b32 	%r40281, %r40280, %r40280, 8;
	add.s32 	%r40282, %r40276, %r40281;
	xor.b32  	%r40283, %r40278, %r40282;
	shf.l.wrap.b32 	%r40284, %r40283, %r40283, 7;
	add.s32 	%r40285, %r40246, %r40239;
	xor.b32  	%r40286, %r40260, %r40285;
	shf.l.wrap.b32 	%r40287, %r40286, %r40286, 16;
	add.s32 	%r40288, %r40225, %r40287;
	xor.b32  	%r40289, %r40239, %r40288;
	shf.l.wrap.b32 	%r40290, %r40289, %r40289, 12;
	add.s32 	%r40291, %r40285, %r40290;
	xor.b32  	%r40292, %r40287, %r40291;
	shf.l.wrap.b32 	%r40293, %r40292, %r40292, 8;
	add.s32 	%r40294, %r40288, %r40293;
	xor.b32  	%r40295, %r40290, %r40294;
	shf.l.wrap.b32 	%r40296, %r40295, %r40295, 7;
	add.s32 	%r40297, %r40258, %r40251;
	xor.b32  	%r40298, %r40224, %r40297;
	shf.l.wrap.b32 	%r40299, %r40298, %r40298, 16;
	add.s32 	%r40300, %r40237, %r40299;
	xor.b32  	%r40301, %r40251, %r40300;
	shf.l.wrap.b32 	%r40302, %r40301, %r40301, 12;
	add.s32 	%r40303, %r40297, %r40302;
	xor.b32  	%r40304, %r40299, %r40303;
	shf.l.wrap.b32 	%r40305, %r40304, %r40304, 8;
	add.s32 	%r40306, %r40300, %r40305;
	add.s32 	%r40307, %r40270, %r40284;
	xor.b32  	%r40308, %r40305, %r40307;
	shf.l.wrap.b32 	%r40309, %r40308, %r40308, 16;
	add.s32 	%r40310, %r40294, %r40309;
	xor.b32  	%r40311, %r40284, %r40310;
	shr.u32 	%r40312, %r40311, 20;
	add.s32 	%r40313, %r40307, %r40312;
	add.s32 	%r40314, %r40279, %r40296;
	xor.b32  	%r40315, %r40272, %r40314;
	shf.l.wrap.b32 	%r40316, %r40315, %r40315, 16;
	add.s32 	%r40317, %r40306, %r40316;
	xor.b32  	%r40318, %r40296, %r40317;
	shr.u32 	%r40319, %r40318, 20;
	add.s32 	%r40320, %r40314, %r40319;
	add.s32 	%r40321, %r39633, %r40313;
	add.s32 	%r40322, %r39645, %r40320;
	cvt.u32.u16 	%r40323, %rs282;
	add.s32 	%r40324, %r40323, %r55258;
	add.s32 	%r40325, %r40324, -11;
	not.b32 	%r40326, %r40325;
	add.s32 	%r40327, %r40326, %r3710;
	mov.u32 	%r40328, %ctaid.x;
	shl.b32 	%r40329, %r40328, 11;
	mov.u32 	%r40330, %tid.x;
	and.b32  	%r40331, %r40330, 31;
	or.b32  	%r40332, %r40329, %r40331;
	shl.b32 	%r40333, %r40330, 3;
	and.b32  	%r40334, %r40333, 7936;
	add.s32 	%r40335, %r54317, %r40334;
	add.s32 	%r40336, %r40332, %r40335;
	shr.u32 	%r40337, %r40336, %r40327;
	and.b32  	%r40338, %r40337, 1;
	setp.eq.b32 	%p443, %r40338, 1;
	selp.b32 	%r40339, %r40322, %r40321, %p443;
	cvt.u16.u32 	%rs665, %r40339;
	and.b16  	%rs858, %rs665, 1;
	and.b16  	%rs666, %rs856, 255;
	setp.ne.s16 	%p444, %rs666, 1;
	@%p444 bra 	$L__BB4_565;
	ld.param.u64 	%rd960, [fused_batch_pir_kernel_optimized_16_param_1];
	cvt.u32.u16 	%r40340, %rs282;
	add.s32 	%r40341, %r40340, %r55258;
	add.s32 	%r40342, %r40341, -11;
	not.b32 	%r40343, %r40342;
	add.s32 	%r40344, %r40343, %r3710;
	mov.u32 	%r40345, %ctaid.x;
	shl.b32 	%r40346, %r40345, 11;
	mov.u32 	%r40347, %tid.x;
	and.b32  	%r40348, %r40347, 31;
	or.b32  	%r40349, %r40346, %r40348;
	shl.b32 	%r40350, %r40347, 3;
	and.b32  	%r40351, %r40350, 7936;
	add.s32 	%r40352, %r54317, %r40351;
	add.s32 	%r40353, %r40349, %r40352;
	shr.u32 	%r40354, %r40353, %r40344;
	and.b32  	%r40355, %r40354, 1;
	setp.eq.b32 	%p445, %r40355, 1;
	cvt.u64.u32 	%rd579, %r55258;
	cvt.u64.u16 	%rd580, %rs282;
	add.s64 	%rd581, %rd579, %rd580;
	cvta.to.global.u64 	%rd582, %rd960;
	shl.b64 	%rd583, %rd581, 4;
	add.s64 	%rd584, %rd582, %rd583;
	ld.global.u32 	%r40356, [%rd584+18876];
	selp.b32 	%r40357, %r55263, %r55262, %p445;
	xor.b32  	%r40358, %r40357, %r40356;
	selp.b32 	%r40359, %r55264, %r55261, %p445;
	selp.b32 	%r55262, %r55262, %r40358, %p445;
	selp.b32 	%r55263, %r40358, %r55263, %p445;
	ld.global.u32 	%r40360, [%rd584+18880];
	xor.b32  	%r40361, %r40359, %r40360;
	selp.b32 	%r40362, %r55265, %r55260, %p445;
	selp.b32 	%r55261, %r55261, %r40361, %p445;
	selp.b32 	%r55264, %r40361, %r55264, %p445;
	ld.global.u32 	%r40363, [%rd584+18884];
	xor.b32  	%r40364, %r40362, %r40363;
	selp.b32 	%r40365, %r55266, %r55259, %p445;
	selp.b32 	%r55260, %r55260, %r40364, %p445;
	selp.b32 	%r55265, %r40364, %r55265, %p445;
	ld.global.u32 	%r40366, [%rd584+18888];
	xor.b32  	%r40367, %r40365, %r40366;
	selp.b64 	%rd585, 445, 420, %p445;
	selp.b32 	%r55259, %r55259, %r40367, %p445;
	selp.b32 	%r55266, %r40367, %r55266, %p445;
	add.s64 	%rd586, %rd585, %rd581;
	add.s64 	%rd587, %rd586, %rd582;
	ld.global.u8 	%rs667, [%rd587+19021];
	xor.b16  	%rs858, %rs667, %rs858;
$L__BB4_565:
	cvt.u32.u16 	%r40368, %rs282;
	add.s32 	%r40369, %r40368, -11;
	add.s32 	%r40370, %r55258, %r40369;
	not.b32 	%r40371, %r40370;
	add.s32 	%r40372, %r40371, %r3710;
	mov.u32 	%r40373, %ctaid.x;
	shl.b32 	%r40374, %r40373, 11;
	mov.u32 	%r40375, %tid.x;
	and.b32  	%r40376, %r40375, 31;
	or.b32  	%r40377, %r40374, %r40376;
	shl.b32 	%r40378, %r40375, 3;
	and.b32  	%r40379, %r40378, 7936;
	add.s32 	%r40380, %r54317, %r40379;
	add.s32 	%r40381, %r40377, %r40380;
	shr.u32 	%r40382, %r40381, %r40372;
	and.b32  	%r40383, %r40382, 1;
	setp.eq.b32 	%p446, %r40383, 1;
	selp.b32 	%r55270, %r55263, %r55262, %p446;
	selp.b32 	%r55269, %r55264, %r55261, %p446;
	selp.b32 	%r55268, %r55265, %r55260, %p446;
	selp.b32 	%r55267, %r55266, %r55259, %p446;
	add.s32 	%r55258, %r55258, 1;
	sub.s32 	%r40384, %r3710, %r40369;
	setp.ne.s32 	%p447, %r55258, %r40384;
	mov.u16 	%rs856, %rs858;
	@%p447 bra 	$L__BB4_563;
$L__BB4_566:
	and.b16  	%rs668, %rs858, 255;
	setp.ne.s16 	%p448, %rs668, 1;
	@%p448 bra 	$L__BB4_568;
	ld.param.u64 	%rd961, [fused_batch_pir_kernel_optimized_16_param_1];
	cvta.to.global.u64 	%rd588, %rd961;
	ld.global.u32 	%r40385, [%rd588+19504];
	xor.b32  	%r55270, %r55270, %r40385;
$L__BB4_568:
	@%p448 bra 	$L__BB4_570;
	ld.param.u64 	%rd962, [fused_batch_pir_kernel_optimized_16_param_1];
	cvta.to.global.u64 	%rd589, %rd962;
	ld.global.u32 	%r40386, [%rd589+19508];
	xor.b32  	%r55269, %r55269, %r40386;
$L__BB4_570:
	@%p448 bra 	$L__BB4_572;
	ld.param.u64 	%rd963, [fused_batch_pir_kernel_optimized_16_param_1];
	cvta.to.global.u64 	%rd590, %rd963;
	ld.global.u32 	%r40387, [%rd590+19512];
	xor.b32  	%r55268, %r55268, %r40387;
$L__BB4_572:
	@%p448 bra 	$L__BB4_574;
	ld.param.u64 	%rd964, [fused_batch_pir_kernel_optimized_16_param_1];
	cvta.to.global.u64 	%rd591, %rd964;
	ld.global.u32 	%r40388, [%rd591+19516];
	xor.b32  	%r55267, %r55267, %r40388;
$L__BB4_574:
	ld.param.u32 	%r52750, [fused_batch_pir_kernel_optimized_16_param_4];
	mov.u32 	%r40390, %ctaid.x;
	shl.b32 	%r40391, %r40390, 11;
	mov.u32 	%r40392, %tid.x;
	and.b32  	%r40393, %r40392, 31;
	or.b32  	%r40394, %r40391, %r40393;
	shl.b32 	%r40395, %r40392, 3;
	and.b32  	%r40396, %r40395, 7936;
	add.s32 	%r40397, %r54317, %r40396;
	add.s32 	%r40398, %r40394, %r40397;
	setp.ge.s32 	%p452, %r40398, %r52750;
	mov.b32 	%r55291, 0;
	mov.u32 	%r55292, %r55291;
	mov.u32 	%r55293, %r55291;
	mov.u32 	%r55294, %r55291;
	@%p452 bra 	$L__BB4_588;
	ld.param.u64 	%rd965, [fused_batch_pir_kernel_optimized_16_param_1];
	cvta.to.global.u64 	%rd592, %rd965;
	ld.global.u8 	%rs672, [%rd592+19537];
	max.u16 	%rs289, %rs672, 11;
	cvt.u32.u16 	%r40399, %rs289;
	ld.shared.v4.u32 	{%r55294, %r55293, %r55292, %r55291}, [s_mem+198176];
	ld.shared.u8 	%rs861, [s_mem+198192];
	cvt.u32.u16 	%r3764, %rs672;
	sub.s32 	%r40400, %r3764, %r40399;
	add.s32 	%r40401, %r40400, 11;
	setp.lt.s32 	%p453, %r40401, 1;
	@%p453 bra 	$L__BB4_580;
	mov.b32 	%r55282, 0;
	mov.u16 	%rs859, %rs861;
$L__BB4_577:
	.pragma "nounroll";
	ld.const.u32 	%r40403, [CHACHA_CONSTANTS];
	add.s32 	%r40404, %r40403, %r55294;
	shf.l.wrap.b32 	%r40405, %r40404, %r40404, 16;
	add.s32 	%r40406, %r55294, %r40405;
	xor.b32  	%r40407, %r55294, %r40406;
	shf.l.wrap.b32 	%r40408, %r40407, %r40407, 12;
	add.s32 	%r40409, %r40404, %r40408;
	xor.b32  	%r40410, %r40405, %r40409;
	shf.l.wrap.b32 	%r40411, %r40410, %r40410, 8;
	add.s32 	%r40412, %r40406, %r40411;
	xor.b32  	%r40413, %r40408, %r40412;
	shf.l.wrap.b32 	%r40414, %r40413, %r40413, 7;
	ld.const.u32 	%r40415, [CHACHA_CONSTANTS+4];
	add.s32 	%r40416, %r40415, %r55293;
	shf.l.wrap.b32 	%r40417, %r40416, %r40416, 16;
	add.s32 	%r40418, %r55293, %r40417;
	xor.b32  	%r40419, %r55293, %r40418;
	shf.l.wrap.b32 	%r40420, %r40419, %r40419, 12;
	add.s32 	%r40421, %r40416, %r40420;
	xor.b32  	%r40422, %r40417, %r40421;
	shf.l.wrap.b32 	%r40423, %r40422, %r40422, 8;
	add.s32 	%r40424, %r40418, %r40423;
	xor.b32  	%r40425, %r40420, %r40424;
	shf.l.wrap.b32 	%r40426, %r40425, %r40425, 7;
	ld.const.u32 	%r40427, [CHACHA_CONSTANTS+8];
	add.s32 	%r40428, %r40427, %r55292;
	shf.l.wrap.b32 	%r40429, %r40428, %r40428, 16;
	add.s32 	%r40430, %r55292, %r40429;
	xor.b32  	%r40431, %r55292, %r40430;
	shf.l.wrap.b32 	%r40432, %r40431, %r40431, 12;
	add.s32 	%r40433, %r40428, %r40432;
	xor.b32  	%r40434, %r40429, %r40433;
	shf.l.wrap.b32 	%r40435, %r40434, %r40434, 8;
	add.s32 	%r40436, %r40430, %r40435;
	xor.b32  	%r40437, %r40432, %r40436;
	shf.l.wrap.b32 	%r40438, %r40437, %r40437, 7;
	ld.const.u32 	%r40439, [CHACHA_CONSTANTS+12];
	add.s32 	%r40440, %r40439, %r55291;
	shf.l.wrap.b32 	%r40441, %r40440, %r40440, 16;
	add.s32 	%r40442, %r55291, %r40441;
	xor.b32  	%r40443, %r55291, %r40442;
	shf.l.wrap.b32 	%r40444, %r40443, %r40443, 12;
	add.s32 	%r40445, %r40440, %r40444;
	xor.b32  	%r40446, %r40441, %r40445;
	shf.l.wrap.b32 	%r40447, %r40446, %r40446, 8;
	add.s32 	%r40448, %r40442, %r40447;
	xor.b32  	%r40449, %r40444, %r40448;
	shf.l.wrap.b32 	%r40450, %r40449, %r40449, 7;
	add.s32 	%r40451, %r40409, %r40426;
	xor.b32  	%r40452, %r40447, %r40451;
	shf.l.wrap.b32 	%r40453, %r40452, %r40452, 16;
	add.s32 	%r40454, %r40436, %r40453;
	xor.b32  	%r40455, %r40426, %r40454;
	shf.l.wrap.b32 	%r40456, %r40455, %r40455, 12;
	add.s32 	%r40457, %r40451, %r40456;
	xor.b32  	%r40458, %r40453, %r40457;
	shf.l.wrap.b32 	%r40459, %r40458, %r40458, 8;
	add.s32 	%r40460, %r40454, %r40459;
	xor.b32  	%r40461, %r40456, %r40460;
	shf.l.wrap.b32 	%r40462, %r40461, %r40461, 7;
	add.s32 	%r40463, %r40421, %r40438;
	xor.b32  	%r40464, %r40411, %r40463;
	shf.l.wrap.b32 	%r40465, %r40464, %r40464, 16;
	add.s32 	%r40466, %r40448, %r40465;
	xor.b32  	%r40467, %r40438, %r40466;
	shf.l.wrap.b32 	%r40468, %r40467, %r40467, 12;
	add.s32 	%r40469, %r40463, %r40468;
	xor.b32  	%r40470, %r40465, %r40469;
	shf.l.wrap.b32 	%r40471, %r40470, %r40470, 8;
	add.s32 	%r40472, %r40466, %r40471;
	xor.b32  	%r40473, %r40468, %r40472;
	shf.l.wrap.b32 	%r40474, %r40473, %r40473, 7;
	add.s32 	%r40475, %r40433, %r40450;
	xor.b32  	%r40476, %r40423, %r40475;
	shf.l.wrap.b32 	%r40477, %r40476, %r40476, 16;
	add.s32 	%r40478, %r40412, %r40477;
	xor.b32  	%r40479, %r40450, %r40478;
	shf.l.wrap.b32 	%r40480, %r40479, %r40479, 12;
	add.s32 	%r40481, %r40475, %r40480;
	xor.b32  	%r40482, %r40477, %r40481;
	shf.l.wrap.b32 	%r40483, %r40482, %r40482, 8;
	add.s32 	%r40484, %r40478, %r40483;
	xor.b32  	%r40485, %r40480, %r40484;
	shf.l.wrap.b32 	%r40486, %r40485, %r40485, 7;
	add.s32 	%r40487, %r40445, %r40414;
	xor.b32  	%r40488, %r40435, %r40487;
	shf.l.wrap.b32 	%r40489, %r40488, %r40488, 16;
	add.s32 	%r40490, %r40424, %r40489;
	xor.b32  	%r40491, %r40414, %r40490;
	shf.l.wrap.b32 	%r40492, %r40491, %r40491, 12;
	add.s32 	%r40493, %r40487, %r40492;
	xor.b32  	%r40494, %r40489, %r40493;
	shf.l.wrap.b32 	%r40495, %r40494, %r40494, 8;
	add.s32 	%r40496, %r40490, %r40495;
	xor.b32  	%r40497, %r40492, %r40496;
	shf.l.wrap.b32 	%r40498, %r40497, %r40497, 7;
	add.s32 	%r40499, %r40457, %r40498;
	xor.b32  	%r40500, %r40471, %r40499;
	shf.l.wrap.b32 	%r40501, %r40500, %r40500, 16;
	add.s32 	%r40502, %r40484, %r40501;
	xor.b32  	%r40503, %r40498, %r40502;
	shf.l.wrap.b32 	%r40504, %r40503, %r40503, 12;
	add.s32 	%r40505, %r40499, %r40504;
	xor.b32  	%r40506, %r40501, %r40505;
	shf.l.wrap.b32 	%r40507, %r40506, %r40506, 8;
	add.s32 	%r40508, %r40502, %r40507;
	xor.b32  	%r40509, %r40504, %r40508;
	shf.l.wrap.b32 	%r40510, %r40509, %r40509, 7;
	add.s32 	%r40511, %r40469, %r40462;
	xor.b32  	%r40512, %r40483, %r40511;
	shf.l.wrap.b32 	%r40513, %r40512, %r40512, 16;
	add.s32 	%r40514, %r40496, %r40513;
	xor.b32  	%r40515, %r40462, %r40514;
	shf.l.wrap.b32 	%r40516, %r40515, %r40515, 12;
	add.s32 	%r40517, %r40511, %r40516;
	xor.b32  	%r40518, %r40513, %r40517;
	shf.l.wrap.b32 	%r40519, %r40518, %r40518, 8;
	add.s32 	%r40520, %r40514, %r40519;
	xor.b32  	%r40521, %r40516, %r40520;
	shf.l.wrap.b32 	%r40522, %r40521, %r40521, 7;
	add.s32 	%r40523, %r40481, %r40474;
	xor.b32  	%r40524, %r40495, %r40523;
	shf.l.wrap.b32 	%r40525, %r40524, %r40524, 16;
	add.s32 	%r40526, %r40460, %r40525;
	xor.b32  	%r40527, %r40474, %r40526;
	shf.l.wrap.b32 	%r40528, %r40527, %r40527, 12;
	add.s32 	%r40529, %r40523, %r40528;
	xor.b32  	%r40530, %r40525, %r40529;
	shf.l.wrap.b32 	%r40531, %r40530, %r40530, 8;
	add.s32 	%r40532, %r40526, %r40531;
	xor.b32  	%r40533, %r40528, %r40532;
	shf.l.wrap.b32 	%r40534, %r40533, %r40533, 7;
	add.s32 	%r40535, %r40493, %r40486;
	xor.b32  	%r40536, %r40459, %r40535;
	shf.l.wrap.b32 	%r40537, %r40536, %r40536, 16;
	add.s32 	%r40538, %r40472, %r40537;
	xor.b32  	%r40539, %r40486, %r40538;
	shf.l.wrap.b32 	%r40540, %r40539, %r40539, 12;
	add.s32 	%r40541, %r40535, %r40540;
	xor.b32  	%r40542, %r40537, %r40541;
	shf.l.wrap.b32 	%r40543, %r40542, %r40542, 8;
	add.s32 	%r40544, %r40538, %r40543;
	xor.b32  	%r40545, %r40540, %r40544;
	shf.l.wrap.b32 	%r40546, %r40545, %r40545, 7;
	add.s32 	%r40547, %r40505, %r40522;
	xor.b32  	%r40548, %r40543, %r40547;
	shf.l.wrap.b32 	%r40549, %r40548, %r40548, 16;
	add.s32 	%r40550, %r40532, %r40549;
	xor.b32  	%r40551, %r40522, %r40550;
	shf.l.wrap.b32 	%r40552, %r40551, %r40551, 12;
	add.s32 	%r40553, %r40547, %r40552;
	xor.b32  	%r40554, %r40549, %r40553;
	shf.l.wrap.b32 	%r40555, %r40554, %r40554, 8;
	add.s32 	%r40556, %r40550, %r40555;
	xor.b32  	%r40557, %r40552, %r40556;
	shf.l.wrap.b32 	%r40558, %r40557, %r40557, 7;
	add.s32 	%r40559, %r40517, %r40534;
	xor.b32  	%r40560, %r40507, %r40559;
	shf.l.wrap.b32 	%r40561, %r40560, %r40560, 16;
	add.s32 	%r40562, %r40544, %r40561;
	xor.b32  	%r40563, %r40534, %r40562;
	shf.l.wrap.b32 	%r40564, %r40563, %r40563, 12;
	add.s32 	%r40565, %r40559, %r40564;
	xor.b32  	%r40566, %r40561, %r40565;
	shf.l.wrap.b32 	%r40567, %r40566, %r40566, 8;
	add.s32 	%r40568, %r40562, %r40567;
	xor.b32  	%r40569, %r40564, %r40568;
	shf.l.wrap.b32 	%r40570, %r40569, %r40569, 7;
	add.s32 	%r40571, %r40529, %r40546;
	xor.b32  	%r40572, %r40519, %r40571;
	shf.l.wrap.b32 	%r40573, %r40572, %r40572, 16;
	add.s32 	%r40574, %r40508, %r40573;
	xor.b32  	%r40575, %r40546, %r40574;
	shf.l.wrap.b32 	%r40576, %r40575, %r40575, 12;
	add.s32 	%r40577, %r40571, %r40576;
	xor.b32  	%r40578, %r40573, %r40577;
	shf.l.wrap.b32 	%r40579, %r40578, %r40578, 8;
	add.s32 	%r40580, %r40574, %r40579;
	xor.b32  	%r40581, %r40576, %r40580;
	shf.l.wrap.b32 	%r40582, %r40581, %r40581, 7;
	add.s32 	%r40583, %r40541, %r40510;
	xor.b32  	%r40584, %r40531, %r40583;
	shf.l.wrap.b32 	%r40585, %r40584, %r40584, 16;
	add.s32 	%r40586, %r40520, %r40585;
	xor.b32  	%r40587, %r40510, %r40586;
	shf.l.wrap.b32 	%r40588, %r40587, %r40587, 12;
	add.s32 	%r40589, %r40583, %r40588;
	xor.b32  	%r40590, %r40585, %r40589;
	shf.l.wrap.b32 	%r40591, %r40590, %r40590, 8;
	add.s32 	%r40592, %r40586, %r40591;
	xor.b32  	%r40593, %r40588, %r40592;
	shf.l.wrap.b32 	%r40594, %r40593, %r40593, 7;
	add.s32 	%r40595, %r40553, %r40594;
	xor.b32  	%r40596, %r40567, %r40595;
	shf.l.wrap.b32 	%r40597, %r40596, %r40596, 16;
	add.s32 	%r40598, %r40580, %r40597;
	xor.b32  	%r40599, %r40594, %r40598;
	shf.l.wrap.b32 	%r40600, %r40599, %r40599, 12;
	add.s32 	%r40601, %r40595, %r40600;
	xor.b32  	%r40602, %r40597, %r40601;
	shf.l.wrap.b32 	%r40603, %r40602, %r40602, 8;
	add.s32 	%r40604, %r40598, %r40603;
	xor.b32  	%r40605, %r40600, %r40604;
	shf.l.wrap.b32 	%r40606, %r40605, %r40605, 7;
	add.s32 	%r40607, %r40565, %r40558;
	xor.b32  	%r40608, %r40579, %r40607;
	shf.l.wrap.b32 	%r40609, %r40608, %r40608, 16;
	add.s32 	%r40610, %r40592, %r40609;
	xor.b32  	%r40611, %r40558, %r40610;
	shf.l.wrap.b32 	%r40612, %r40611, %r40611, 12;
	add.s32 	%r40613, %r40607, %r40612;
	xor.b32  	%r40614, %r40609, %r40613;
	shf.l.wrap.b32 	%r40615, %r40614, %r40614, 8;
	add.s32 	%r40616, %r40610, %r40615;
	xor.b32  	%r40617, %r40612, %r40616;
	shf.l.wrap.b32 	%r40618, %r40617, %r40617, 7;
	add.s32 	%r40619, %r40577, %r40570;
	xor.b32  	%r40620, %r40591, %r40619;
	shf.l.wrap.b32 	%r40621, %r40620, %r40620, 16;
	add.s32 	%r40622, %r40556, %r40621;
	xor.b32  	%r40623, %r40570, %r40622;
	shf.l.wrap.b32 	%r40624, %r40623, %r40623, 12;
	add.s32 	%r40625, %r40619, %r40624;
	xor.b32  	%r40626, %r40621, %r40625;
	shf.l.wrap.b32 	%r40627, %r40626, %r40626, 8;
	add.s32 	%r40628, %r40622, %r40627;
	xor.b32  	%r40629, %r40624, %r40628;
	shf.l.wrap.b32 	%r40630, %r40629, %r40629, 7;
	add.s32 	%r40631, %r40589, %r40582;
	xor.b32  	%r40632, %r40555, %r40631;
	shf.l.wrap.b32 	%r40633, %r40632, %r40632, 16;
	add.s32 	%r40634, %r40568, %r40633;
	xor.b32  	%r40635, %r40582, %r40634;
	shf.l.wrap.b32 	%r40636, %r40635, %r40635, 12;
	add.s32 	%r40637, %r40631, %r40636;
	xor.b32  	%r40638, %r40633, %r40637;
	shf.l.wrap.b32 	%r40639, %r40638, %r40638, 8;
	add.s32 	%r40640, %r40634, %r40639;
	xor.b32  	%r40641, %r40636, %r40640;
	shf.l.wrap.b32 	%r40642, %r40641, %r40641, 7;
	add.s32 	%r40643, %r40601, %r40618;
	xor.b32  	%r40644, %r40639, %r40643;
	shf.l.wrap.b32 	%r40645, %r40644, %r40644, 16;
	add.s32 	%r40646, %r40628, %r40645;
	xor.b32  	%r40647, %r40618, %r40646;
	shf.l.wrap.b32 	%r40648, %r40647, %r40647, 12;
	add.s32 	%r40649, %r40643, %r40648;
	xor.b32  	%r40650, %r40645, %r40649;
	shf.l.wrap.b32 	%r40651, %r40650, %r40650, 8;
	add.s32 	%r40652, %r40646, %r40651;
	xor.b32  	%r40653, %r40648, %r40652;
	shf.l.wrap.b32 	%r40654, %r40653, %r40653, 7;
	add.s32 	%r40655, %r40613, %r40630;
	xor.b32  	%r40656, %r40603, %r40655;
	shf.l.wrap.b32 	%r40657, %r40656, %r40656, 16;
	add.s32 	%r40658, %r40640, %r40657;
	xor.b32  	%r40659, %r40630, %r40658;
	shf.l.wrap.b32 	%r40660, %r40659, %r40659, 12;
	add.s32 	%r40661, %r40655, %r40660;
	xor.b32  	%r40662, %r40657, %r40661;
	shf.l.wrap.b32 	%r40663, %r40662, %r40662, 8;
	add.s32 	%r40664, %r40658, %r40663;
	xor.b32  	%r40665, %r40660, %r40664;
	shf.l.wrap.b32 	%r40666, %r40665, %r40665, 7;
	add.s32 	%r40667, %r40625, %r40642;
	xor.b32  	%r40668, %r40615, %r40667;
	shf.l.wrap.b32 	%r40669, %r40668, %r40668, 16;
	add.s32 	%r40670, %r40604, %r40669;
	xor.b32  	%r40671, %r40642, %r40670;
	shf.l.wrap.b32 	%r40672, %r40671, %r40671, 12;
	add.s32 	%r40673, %r40667, %r40672;
	xor.b32  	%r40674, %r40669, %r40673;
	shf.l.wrap.b32 	%r40675, %r40674, %r40674, 8;
	add.s32 	%r40676, %r40670, %r40675;
	xor.b32  	%r40677, %r40672, %r40676;
	shf.l.wrap.b32 	%r40678, %r40677, %r40677, 7;
	add.s32 	%r40679, %r40637, %r40606;
	xor.b32  	%r40680, %r40627, %r40679;
	shf.l.wrap.b32 	%r40681, %r40680, %r40680, 16;
	add.s32 	%r40682, %r40616, %r40681;
	xor.b32  	%r40683, %r40606, %r40682;
	shf.l.wrap.b32 	%r40684, %r40683, %r40683, 12;
	add.s32 	%r40685, %r40679, %r40684;
	xor.b32  	%r40686, %r40681, %r40685;
	shf.l.wrap.b32 	%r40687, %r40686, %r40686, 8;
	add.s32 	%r40688, %r40682, %r40687;
	xor.b32  	%r40689, %r40684, %r40688;
	shf.l.wrap.b32 	%r40690, %r40689, %r40689, 7;
	add.s32 	%r40691, %r40649, %r40690;
	xor.b32  	%r40692, %r40663, %r40691;
	shf.l.wrap.b32 	%r40693, %r40692, %r40692, 16;
	add.s32 	%r40694, %r40676, %r40693;
	xor.b32  	%r40695, %r40690, %r40694;
	shf.l.wrap.b32 	%r40696, %r40695, %r40695, 12;
	add.s32 	%r40697, %r40691, %r40696;
	xor.b32  	%r40698, %r40693, %r40697;
	shf.l.wrap.b32 	%r40699, %r40698, %r40698, 8;
	add.s32 	%r40700, %r40694, %r40699;
	xor.b32  	%r40701, %r40696, %r40700;
	shf.l.wrap.b32 	%r40702, %r40701, %r40701, 7;
	add.s32 	%r40703, %r40661, %r40654;
	xor.b32  	%r40704, %r40675, %r40703;
	shf.l.wrap.b32 	%r40705, %r40704, %r40704, 16;
	add.s32 	%r40706, %r40688, %r40705;
	xor.b32  	%r40707, %r40654, %r40706;
	shf.l.wrap.b32 	%r40708, %r40707, %r40707, 12;
	add.s32 	%r40709, %r40703, %r40708;
	xor.b32  	%r40710, %r40705, %r40709;
	shf.l.wrap.b32 	%r40711, %r40710, %r40710, 8;
	add.s32 	%r40712, %r40706, %r40711;
	xor.b32  	%r40713, %r40708, %r40712;
	shf.l.wrap.b32 	%r40714, %r40713, %r40713, 7;
	add.s32 	%r40715, %r40673, %r40666;
	xor.b32  	%r40716, %r40687, %r40715;
	shf.l.wrap.b32 	%r40717, %r40716, %r40716, 16;
	add.s32 	%r40718, %r40652, %r40717;
	xor.b32  	%r40719, %r40666, %r40718;
	shf.l.wrap.b32 	%r40720, %r40719, %r40719, 12;
	add.s32 	%r40721, %r40715, %r40720;
	xor.b32  	%r40722, %r40717, %r40721;
	shf.l.wrap.b32 	%r40723, %r40722, %r40722, 8;
	add.s32 	%r40724, %r40718, %r40723;
	xor.b32  	%r40725, %r40720, %r40724;
	shf.l.wrap.b32 	%r40726, %r40725, %r40725, 7;
	add.s32 	%r40727, %r40685, %r40678;
	xor.b32  	%r40728, %r40651, %r40727;
	shf.l.wrap.b32 	%r40729, %r40728, %r40728, 16;
	add.s32 	%r40730, %r40664, %r40729;
	xor.b32  	%r40731, %r40678, %r40730;
	shf.l.wrap.b32 	%r40732, %r40731, %r40731, 12;
	add.s32 	%r40733, %r40727, %r40732;
	xor.b32  	%r40734, %r40729, %r40733;
	shf.l.wrap.b32 	%r40735, %r40734, %r40734, 8;
	add.s32 	%r40736, %r40730, %r40735;
	xor.b32  	%r40737, %r40732, %r40736;
	shf.l.wrap.b32 	%r40738, %r40737, %r40737, 7;
	add.s32 	%r40739, %r40697, %r40714;
	xor.b32  	%r40740, %r40735, %r40739;
	shf.l.wrap.b32 	%r40741, %r40740, %r40740, 16;
	add.s32 	%r40742, %r40724, %r40741;
	xor.b32  	%r40743, %r40714, %r40742;
	shf.l.wrap.b32 	%r40744, %r40743, %r40743, 12;
	add.s32 	%r40745, %r40739, %r40744;
	xor.b32  	%r40746, %r40741, %r40745;
	shf.l.wrap.b32 	%r40747, %r40746, %r40746, 8;
	add.s32 	%r40748, %r40742, %r40747;
	xor.b32  	%r40749, %r40744, %r40748;
	shf.l.wrap.b32 	%r40750, %r40749, %r40749, 7;
	add.s32 	%r40751, %r40709, %r40726;
	xor.b32  	%r40752, %r40699, %r40751;
	shf.l.wrap.b32 	%r40753, %r40752, %r40752, 16;
	add.s32 	%r40754, %r40736, %r40753;
	xor.b32  	%r40755, %r40726, %r40754;
	shf.l.wrap.b32 	%r40756, %r40755, %r40755, 12;
	add.s32 	%r40757, %r40751, %r40756;
	xor.b32  	%r40758, %r40753, %r40757;
	shf.l.wrap.b32 	%r40759, %r40758, %r40758, 8;
	add.s32 	%r40760, %r40754, %r40759;
	xor.b32  	%r40761, %r40756, %r40760;
	shf.l.wrap.b32 	%r40762, %r40761, %r40761, 7;
	add.s32 	%r40763, %r40721, %r40738;
	xor.b32  	%r40764, %r40711, %r40763;
	shf.l.wrap.b32 	%r40765, %r40764, %r40764, 16;
	add.s32 	%r40766, %r40700, %r40765;
	xor.b32  	%r40767, %r40738, %r40766;
	shf.l.wrap.b32 	%r40768, %r40767, %r40767, 12;
	add.s32 	%r40769, %r40763, %r40768;
	xor.b32  	%r40770, %r40765, %r40769;
	shf.l.wrap.b32 	%r40771, %r40770, %r40770, 8;
	add.s32 	%r40772, %r40766, %r40771;
	xor.b32  	%r40773, %r40768, %r40772;
	shf.l.wrap.b32 	%r40774, %r40773, %r40773, 7;
	add.s32 	%r40775, %r40733, %r40702;
	xor.b32  	%r40776, %r40723, %r40775;
	shf.l.wrap.b32 	%r40777, %r40776, %r40776, 16;
	add.s32 	%r40778, %r40712, %r40777;
	xor.b32  	%r40779, %r40702, %r40778;
	shf.l.wrap.b32 	%r40780, %r40779, %r40779, 12;
	add.s32 	%r40781, %r40775, %r40780;
	xor.b32  	%r40782, %r40777, %r40781;
	shf.l.wrap.b32 	%r40783, %r40782, %r40782, 8;
	add.s32 	%r40784, %r40778, %r40783;
	xor.b32  	%r40785, %r40780, %r40784;
	shf.l.wrap.b32 	%r40786, %r40785, %r40785, 7;
	add.s32 	%r55286, %r40403, %r40745;
	add.s32 	%r55287, %r55294, %r40786;
	add.s32 	%r55285, %r40415, %r40757;
	add.s32 	%r55288, %r55293, %r40750;
	add.s32 	%r55284, %r40427, %r40769;
	add.s32 	%r55289, %r55292, %r40762;
	add.s32 	%r55283, %r40439, %r40781;
	add.s32 	%r55290, %r55291, %r40774;
	xor.b32  	%r40787, %r40404, 1;
	shf.l.wrap.b32 	%r40788, %r40404, %r40787, 16;
	add.s32 	%r40789, %r55294, %r40788;
	xor.b32  	%r40790, %r55294, %r40789;
	shf.l.wrap.b32 	%r40791, %r40790, %r40790, 12;
	add.s32 	%r40792, %r40404, %r40791;
	xor.b32  	%r40793, %r40788, %r40792;
	shf.l.wrap.b32 	%r40794, %r40793, %r40793, 8;
	add.s32 	%r40795, %r40789, %r40794;
	xor.b32  	%r40796, %r40791, %r40795;
	shf.l.wrap.b32 	%r40797, %r40796, %r40796, 7;
	add.s32 	%r40798, %r40792, %r40426;
	xor.b32  	%r40799, %r40447, %r40798;
	shf.l.wrap.b32 	%r40800, %r40799, %r40799, 16;
	add.s32 	%r40801, %r40436, %r40800;
	xor.b32  	%r40802, %r40426, %r40801;
	shf.l.wrap.b32 	%r40803, %r40802, %r40802, 12;
	add.s32 	%r40804, %r40798, %r40803;
	xor.b32  	%r40805, %r40800, %r40804;
	shf.l.wrap.b32 	%r40806, %r40805, %r40805, 8;
	add.s32 	%r40807, %r40801, %r40806;
	xor.b32  	%r40808, %r40803, %r40807;
	shf.l.wrap.b32 	%r40809, %r40808, %r40808, 7;
	xor.b32  	%r40810, %r40794, %r40463;
	shf.l.wrap.b32 	%r40811, %r40810, %r40810, 16;
	add.s32 	%r40812, %r40448, %r40811;
	xor.b32  	%r40813, %r40438, %r40812;
	shf.l.wrap.b32 	%r40814, %r40813, %r40813, 12;
	add.s32 	%r40815, %r40463, %r40814;
	xor.b32  	%r40816, %r40811, %r40815;
	shf.l.wrap.b32 	%r40817, %r40816, %r40816, 8;
	add.s32 	%r40818, %r40812, %r40817;
	xor.b32  	%r40819, %r40814, %r40818;
	shf.l.wrap.b32 	%r40820, %r40819, %r40819, 7;
	add.s32 	%r40821, %r40795, %r40477;
	xor.b32  	%r40822, %r40450, %r40821;
	shf.l.wrap.b32 	%r40823, %r40822, %r40822, 12;
	add.s32 	%r40824, %r40475, %r40823;
	xor.b32  	%r40825, %r40477, %r40824;
	shf.l.wrap.b32 	%r40826, %r40825, %r40825, 8;
	add.s32 	%r40827, %r40821, %r40826;
	xor.b32  	%r40828, %r40823, %r40827;
	shf.l.wrap.b32 	%r40829, %r40828, %r40828, 7;
	add.s32 	%r40830, %r40445, %r40797;
	xor.b32  	%r40831, %r40435, %r40830;
	shf.l.wrap.b32 	%r40832, %r40831, %r40831, 16;
	add.s32 	%r40833, %r40424, %r40832;
	xor.b32  	%r40834, %r40797, %r40833;
	shf.l.wrap.b32 	%r40835, %r40834, %r40834, 12;
	add.s32 	%r40836, %r40830, %r40835;
	xor.b32  	%r40837, %r40832, %r40836;
	shf.l.wrap.b32 	%r40838, %r40837, %r40837, 8;
	add.s32 	%r40839, %r40833, %r40838;
	xor.b32  	%r40840, %r40835, %r40839;
	shf.l.wrap.b32 	%r40841, %r40840, %r40840, 7;
	add.s32 	%r40842, %r40804, %r40841;
	xor.b32  	%r40843, %r40817, %r40842;
	shf.l.wrap.b32 	%r40844, %r40843, %r40843, 16;
	add.s32 	%r40845, %r40827, %r40844;
	xor.b32  	%r40846, %r40841, %r40845;
	shf.l.wrap.b32 	%r40847, %r40846, %r40846, 12;
	add.s32 	%r40848, %r40842, %r40847;
	xor.b32  	%r40849, %r40844, %r40848;
	shf.l.wrap.b32 	%r40850, %r40849, %r40849, 8;
	add.s32 	%r40851, %r40845, %r40850;
	xor.b32  	%r40852, %r40847, %r40851;
	shf.l.wrap.b32 	%r40853, %r40852, %r40852, 7;
	add.s32 	%r40854, %r40815, %r40809;
	xor.b32  	%r40855, %r40826, %r40854;
	shf.l.wrap.b32 	%r40856, %r40855, %r40855, 16;
	add.s32 	%r40857, %r40839, %r40856;
	xor.b32  	%r40858, %r40809, %r40857;
	shf.l.wrap.b32 	%r40859, %r40858, %r40858, 12;
	add.s32 	%r40860, %r40854, %r40859;
	xor.b32  	%r40861, %r40856, %r40860;
	shf.l.wrap.b32 	%r40862, %r40861, %r40861, 8;
	add.s32 	%r40863, %r40857, %r40862;
	xor.b32  	%r40864, %r40859, %r40863;
	shf.l.wrap.b32 	%r40865, %r40864, %r40864, 7;
	add.s32 	%r40866, %r40824, %r40820;
	xor.b32  	%r40867, %r40838, %r40866;
	shf.l.wrap.b32 	%r40868, %r40867, %r40867, 16;
	add.s32 	%r40869, %r40807, %r40868;
	xor.b32  	%r40870, %r40820, %r40869;
	shf.l.wrap.b32 	%r40871, %r40870, %r40870, 12;
	add.s32 	%r40872, %r40866, %r40871;
	xor.b32  	%r40873, %r40868, %r40872;
	shf.l.wrap.b32 	%r40874, %r40873, %r40873, 8;
	add.s32 	%r40875, %r40869, %r40874;
	xor.b32  	%r40876, %r40871, %r40875;
	shf.l.wrap.b32 	%r40877, %r40876, %r40876, 7;
	add.s32 	%r40878, %r40836, %r40829;
	xor.b32  	%r40879, %r40806, %r40878;
	shf.l.wrap.b32 	%r40880, %r40879, %r40879, 16;
	add.s32 	%r40881, %r40818, %r40880;
	xor.b32  	%r40882, %r40829, %r40881;
	shf.l.wrap.b32 	%r40883, %r40882, %r40882, 12;
	add.s32 	%r40884, %r40878, %r40883;
	xor.b32  	%r40885, %r40880, %r40884;
	shf.l.wrap.b32 	%r40886, %r40885, %r40885, 8;
	add.s32 	%r40887, %r40881, %r40886;
	xor.b32  	%r40888, %r40883, %r40887;
	shf.l.wrap.b32 	%r40889, %r40888, %r40888, 7;
	add.s32 	%r40890, %r40848, %r40865;
	xor.b32  	%r40891, %r40886, %r40890;
	shf.l.wrap.b32 	%r40892, %r40891, %r40891, 16;
	add.s32 	%r40893, %r40875, %r40892;
	xor.b32  	%r40894, %r40865, %r40893;
	shf.l.wrap.b32 	%r40895, %r40894, %r40894, 12;
	add.s32 	%r40896, %r40890, %r40895;
	xor.b32  	%r40897, %r40892, %r40896;
	shf.l.wrap.b32 	%r40898, %r40897, %r40897, 8;
	add.s32 	%r40899, %r40893, %r40898;
	xor.b32  	%r40900, %r40895, %r40899;
	shf.l.wrap.b32 	%r40901, %r40900, %r40900, 7;
	add.s32 	%r40902, %r40860, %r40877;
	xor.b32  	%r40903, %r40850, %r40902;
	shf.l.wrap.b32 	%r40904, %r40903, %r40903, 16;
	add.s32 	%r40905, %r40887, %r40904;
	xor.b32  	%r40906, %r40877, %r40905;
	shf.l.wrap.b32 	%r40907, %r40906, %r40906, 12;
	add.s32 	%r40908, %r40902, %r40907;
	xor.b32  	%r40909, %r40904, %r40908;
	shf.l.wrap.b32 	%r40910, %r40909, %r40909, 8;
	add.s32 	%r40911, %r40905, %r40910;
	xor.b32  	%r40912, %r40907, %r40911;
	shf.l.wrap.b32 	%r40913, %r40912, %r40912, 7;
	add.s32 	%r40914, %r40872, %r40889;
	xor.b32  	%r40915, %r40862, %r40914;
	shf.l.wrap.b32 	%r40916, %r40915, %r40915, 16;
	add.s32 	%r40917, %r40851, %r40916;
	xor.b32  	%r40918, %r40889, %r40917;
	shf.l.wrap.b32 	%r40919, %r40918, %r40918, 12;
	add.s32 	%r40920, %r40914, %r40919;
	xor.b32  	%r40921, %r40916, %r40920;
	shf.l.wrap.b32 	%r40922, %r40921, %r40921, 8;
	add.s32 	%r40923, %r40917, %r40922;
	xor.b32  	%r40924, %r40919, %r40923;
	shf.l.wrap.b32 	%r40925, %r40924, %r40924, 7;
	add.s32 	%r40926, %r40884, %r40853;
	xor.b32  	%r40927, %r40874, %r40926;
	shf.l.wrap.b32 	%r40928, %r40927, %r40927, 16;
	add.s32 	%r40929, %r40863, %r40928;
	xor.b32  	%r40930, %r40853, %r40929;
	shf.l.wrap.b32 	%r40931, %r40930, %r40930, 12;
	add.s32 	%r40932, %r40926, %r40931;
	xor.b32  	%r40933, %r40928, %r40932;
	shf.l.wrap.b32 	%r40934, %r40933, %r40933, 8;
	add.s32 	%r40935, %r40929, %r40934;
	xor.b32  	%r40936, %r40931, %r40935;
	shf.l.wrap.b32 	%r40937, %r40936, %r40936, 7;
	add.s32 	%r40938, %r40896, %r40937;
	xor.b32  	%r40939, %r40910, %r40938;
	shf.l.wrap.b32 	%r40940, %r40939, %r40939, 16;
	add.s32 	%r40941, %r40923, %r40940;
	xor.b32  	%r40942, %r40937, %r40941;
	shf.l.wrap.b32 	%r40943, %r40942, %r40942, 12;
	add.s32 	%r40944, %r40938, %r40943;
	xor.b32  	%r40945, %r40940, %r40944;
	shf.l.wrap.b32 	%r40946, %r40945, %r40945, 8;
	add.s32 	%r40947, %r40941, %r40946;
	xor.b32  	%r40948, %r40943, %r40947;
	shf.l.wrap.b32 	%r40949, %r40948, %r40948, 7;
	add.s32 	%r40950, %r40908, %r40901;
	xor.b32  	%r40951, %r40922, %r40950;
	shf.l.wrap.b32 	%r40952, %r40951, %r40951, 16;
	add.s32 	%r40953, %r40935, %r40952;
	xor.b32  	%r40954, %r40901, %r40953;
	shf.l.wrap.b32 	%r40955, %r40954, %r40954, 12;
	add.s32 	%r40956, %r40950, %r40955;
	xor.b32  	%r40957, %r40952, %r40956;
	shf.l.wrap.b32 	%r40958, %r40957, %r40957, 8;
	add.s32 	%r40959, %r40953, %r40958;
	xor.b32  	%r40960, %r40955, %r40959;
	shf.l.wrap.b32 	%r40961, %r40960, %r40960, 7;
	add.s32 	%r40962, %r40920, %r40913;
	xor.b32  	%r40963, %r40934, %r40962;
	shf.l.wrap.b32 	%r40964, %r40963, %r40963, 16;
	add.s32 	%r40965, %r40899, %r40964;
	xor.b32  	%r40966, %r40913, %r40965;
	shf.l.wrap.b32 	%r40967, %r40966, %r40966, 12;
	add.s32 	%r40968, %r40962, %r40967;
	xor.b32  	%r40969, %r40964, %r40968;
	shf.l.wrap.b32 	%r40970, %r40969, %r40969, 8;
	add.s32 	%r40971, %r40965, %r40970;
	xor.b32  	%r40972, %r40967, %r40971;
	shf.l.wrap.b32 	%r40973, %r40972, %r40972, 7;
	add.s32 	%r40974, %r40932, %r40925;
	xor.b32  	%r40975, %r40898, %r40974;
	shf.l.wrap.b32 	%r40976, %r40975, %r40975, 16;
	add.s32 	%r40977, %r40911, %r40976;
	xor.b32  	%r40978, %r40925, %r40977;
	shf.l.wrap.b32 	%r40979, %r40978, %r40978, 12;
	add.s32 	%r40980, %r40974, %r40979;
	xor.b32  	%r40981, %r40976, %r40980;
	shf.l.wrap.b32 	%r40982, %r40981, %r40981, 8;
	add.s32 	%r40983, %r40977, %r40982;
	xor.b32  	%r40984, %r40979, %r40983;
	shf.l.wrap.b32 	%r40985, %r40984, %r40984, 7;
	add.s32 	%r40986, %r40944, %r40961;
	xor.b32  	%r40987, %r40982, %r40986;
	shf.l.wrap.b32 	%r40988, %r40987, %r40987, 16;
	add.s32 	%r40989, %r40971, %r40988;
	xor.b32  	%r40990, %r40961, %r40989;
	shf.l.wrap.b32 	%r40991, %r40990, %r40990, 12;
	add.s32 	%r40992, %r40986, %r40991;
	xor.b32  	%r40993, %r40988, %r40992;
	shf.l.wrap.b32 	%r40994, %r40993, %r40993, 8;
	add.s32 	%r40995, %r40989, %r40994;
	xor.b32  	%r40996, %r40991, %r40995;
	shf.l.wrap.b32 	%r40997, %r40996, %r40996, 7;
	add.s32 	%r40998, %r40956, %r40973;
	xor.b32  	%r40999, %r40946, %r40998;
	shf.l.wrap.b32 	%r41000, %r40999, %r40999, 16;
	add.s32 	%r41001, %r40983, %r41000;
	xor.b32  	%r41002, %r40973, %r41001;
	shf.l.wrap.b32 	%r41003, %r41002, %r41002, 12;
	add.s32 	%r41004, %r40998, %r41003;
	xor.b32  	%r41005, %r41000, %r41004;
	shf.l.wrap.b32 	%r41006, %r41005, %r41005, 8;
	add.s32 	%r41007, %r41001, %r41006;
	xor.b32  	%r41008, %r41003, %r41007;
	shf.l.wrap.b32 	%r41009, %r41008, %r41008, 7;
	add.s32 	%r41010, %r40968, %r40985;
	xor.b32  	%r41011, %r40958, %r41010;
	shf.l.wrap.b32 	%r41012, %r41011, %r41011, 16;
	add.s32 	%r41013, %r40947, %r41012;
	xor.b32  	%r41014, %r40985, %r41013;
	shf.l.wrap.b32 	%r41015, %r41014, %r41014, 12;
	add.s32 	%r41016, %r41010, %r41015;
	xor.b32  	%r41017, %r41012, %r41016;
	shf.l.wrap.b32 	%r41018, %r41017, %r41017, 8;
	add.s32 	%r41019, %r41013, %r41018;
	xor.b32  	%r41020, %r41015, %r41019;
	shf.l.wrap.b32 	%r41021, %r41020, %r41020, 7;
	add.s32 	%r41022, %r40980, %r40949;
	xor.b32  	%r41023, %r40970, %r41022;
	shf.l.wrap.b32 	%r41024, %r41023, %r41023, 16;
	add.s32 	%r41025, %r40959, %r41024;
	xor.b32  	%r41026, %r40949, %r41025;
	shf.l.wrap.b32 	%r41027, %r41026, %r41026, 12;
	add.s32 	%r41028, %r41022, %r41027;
	xor.b32  	%r41029, %r41024, %r41028;
	shf.l.wrap.b32 	%r41030, %r41029, %r41029, 8;
	add.s32 	%r41031, %r41025, %r41030;
	xor.b32  	%r41032, %r41027, %r41031;
	shf.l.wrap.b32 	%r41033, %r41032, %r41032, 7;
	add.s32 	%r41034, %r40992, %r41033;
	xor.b32  	%r41035, %r41006, %r41034;
	shf.l.wrap.b32 	%r41036, %r41035, %r41035, 16;
	add.s32 	%r41037, %r41019, %r41036;
	xor.b32  	%r41038, %r41033, %r41037;
	shf.l.wrap.b32 	%r41039, %r41038, %r41038, 12;
	add.s32 	%r41040, %r41034, %r41039;
	xor.b32  	%r41041, %r41036, %r41040;
	shf.l.wrap.b32 	%r41042, %r41041, %r41041, 8;
	add.s32 	%r41043, %r41004, %r40997;
	xor.b32  	%r41044, %r41018, %r41043;
	shf.l.wrap.b32 	%r41045, %r41044, %r41044, 16;
	add.s32 	%r41046, %r41031, %r41045;
	xor.b32  	%r41047, %r40997, %r41046;
	shf.l.wrap.b32 	%r41048, %r41047, %r41047, 12;
	add.s32 	%r41049, %r41043, %r41048;
	xor.b32  	%r41050, %r41045, %r41049;
	shf.l.wrap.b32 	%r41051, %r41050, %r41050, 8;
	add.s32 	%r41052, %r41046, %r41051;
	xor.b32  	%r41053, %r41048, %r41052;
	shf.l.wrap.b32 	%r41054, %r41053, %r41053, 7;
	add.s32 	%r41055, %r41016, %r41009;
	xor.b32  	%r41056, %r41030, %r41055;
	shf.l.wrap.b32 	%r41057, %r41056, %r41056, 16;
	add.s32 	%r41058, %r40995, %r41057;
	xor.b32  	%r41059, %r41009, %r41058;
	shf.l.wrap.b32 	%r41060, %r41059, %r41059, 12;
	add.s32 	%r41061, %r41055, %r41060;
	xor.b32  	%r41062, %r41057, %r41061;
	shf.l.wrap.b32 	%r41063, %r41062, %r41062, 8;
	add.s32 	%r41064, %r41058, %r41063;
	xor.b32  	%r41065, %r41060, %r41064;
	shf.l.wrap.b32 	%r41066, %r41065, %r41065, 7;
	add.s32 	%r41067, %r41028, %r41021;
	xor.b32  	%r41068, %r40994, %r41067;
	shf.l.wrap.b32 	%r41069, %r41068, %r41068, 16;
	add.s32 	%r41070, %r41007, %r41069;
	xor.b32  	%r41071, %r41021, %r41070;
	shf.l.wrap.b32 	%r41072, %r41071, %r41071, 12;
	add.s32 	%r41073, %r41067, %r41072;
	xor.b32  	%r41074, %r41069, %r41073;
	shf.l.wrap.b32 	%r41075, %r41074, %r41074, 8;
	add.s32 	%r41076, %r41070, %r41075;
	add.s32 	%r41077, %r41040, %r41054;
	xor.b32  	%r41078, %r41075, %r41077;
	shf.l.wrap.b32 	%r41079, %r41078, %r41078, 16;
	add.s32 	%r41080, %r41064, %r41079;
	xor.b32  	%r41081, %r41054, %r41080;
	shr.u32 	%r41082, %r41081, 20;
	add.s32 	%r41083, %r41077, %r41082;
	add.s32 	%r41084, %r41049, %r41066;
	xor.b32  	%r41085, %r41042, %r41084;
	shf.l.wrap.b32 	%r41086, %r41085, %r41085, 16;
	add.s32 	%r41087, %r41076, %r41086;
	xor.b32  	%r41088, %r41066, %r41087;
	shr.u32 	%r41089, %r41088, 20;
	add.s32 	%r41090, %r41084, %r41089;
	add.s32 	%r41091, %r40403, %r41083;
	add.s32 	%r41092, %r40415, %r41090;
	cvt.u32.u16 	%r41093, %rs289;
	add.s32 	%r41094, %r41093, %r55282;
	add.s32 	%r41095, %r41094, -11;
	not.b32 	%r41096, %r41095;
	add.s32 	%r41097, %r41096, %r3764;
	mov.u32 	%r41098, %ctaid.x;
	shl.b32 	%r41099, %r41098, 11;
	mov.u32 	%r41100, %tid.x;
	and.b32  	%r41101, %r41100, 31;
	or.b32  	%r41102, %r41099, %r41101;
	shl.b32 	%r41103, %r41100, 3;
	and.b32  	%r41104, %r41103, 7936;
	add.s32 	%r41105, %r54317, %r41104;
	add.s32 	%r41106, %r41102, %r41105;
	shr.u32 	%r41107, %r41106, %r41097;
	and.b32  	%r41108, %r41107, 1;
	setp.eq.b32 	%p454, %r41108, 1;
	selp.b32 	%r41109, %r41092, %r41091, %p454;
	cvt.u16.u32 	%rs673, %r41109;
	and.b16  	%rs861, %rs673, 1;
	and.b16  	%rs674, %rs859, 255;
	setp.ne.s16 	%p455, %rs674, 1;
	@%p455 bra 	$L__BB4_579;
	ld.param.u64 	%rd966, [fused_batch_pir_kernel_optimized_16_param_1];
	cvt.u32.u16 	%r41110, %rs289;
	add.s32 	%r41111, %r41110, %r55282;
	add.s32 	%r41112, %r41111, -11;
	not.b32 	%r41113, %r41112;
	add.s32 	%r41114, %r41113, %r3764;
	mov.u32 	%r41115, %ctaid.x;
	shl.b32 	%r41116, %r41115, 11;
	mov.u32 	%r41117, %tid.x;
	and.b32  	%r41118, %r41117, 31;
	or.b32  	%r41119, %r41116, %r41118;
	shl.b32 	%r41120, %r41117, 3;
	and.b32  	%r41121, %r41120, 7936;
	add.s32 	%r41122, %r54317, %r41121;
	add.s32 	%r41123, %r41119, %r41122;
	shr.u32 	%r41124, %r41123, %r41114;
	and.b32  	%r41125, %r41124, 1;
	setp.eq.b32 	%p456, %r41125, 1;
	cvt.u64.u32 	%rd593, %r55282;
	cvt.u64.u16 	%rd594, %rs289;
	add.s64 	%rd595, %rd593, %rd594;
	cvta.to.global.u64 	%rd596, %rd966;
	shl.b64 	%rd597, %rd595, 4;
	add.s64 	%rd598, %rd596, %rd597;
	ld.global.u32 	%r41126, [%rd598+19364];
	selp.b32 	%r41127, %r55287, %r55286, %p456;
	xor.b32  	%r41128, %r41127, %r41126;
	selp.b32 	%r41129, %r55288, %r55285, %p456;
	selp.b32 	%r55286, %r55286, %r41128, %p456;
	selp.b32 	%r55287, %r41128, %r55287, %p456;
	ld.global.u32 	%r41130, [%rd598+19368];
	xor.b32  	%r41131, %r41129, %r41130;
	selp.b32 	%r41132, %r55289, %r55284, %p456;
	selp.b32 	%r55285, %r55285, %r41131, %p456;
	selp.b32 	%r55288, %r41131, %r55288, %p456;
	ld.global.u32 	%r41133, [%rd598+19372];
	xor.b32  	%r41134, %r41132, %r41133;
	selp.b32 	%r41135, %r55290, %r55283, %p456;
	selp.b32 	%r55284, %r55284, %r41134, %p456;
	selp.b32 	%r55289, %r41134, %r55289, %p456;
	ld.global.u32 	%r41136, [%rd598+19376];
	xor.b32  	%r41137, %r41135, %r41136;
	selp.b64 	%rd599, 445, 420, %p456;
	selp.b32 	%r55283, %r55283, %r41137, %p456;
	selp.b32 	%r55290, %r41137, %r55290, %p456;
	add.s64 	%rd600, %rd599, %rd595;
	add.s64 	%rd601, %rd600, %rd596;
	ld.global.u8 	%rs675, [%rd601+19509];
	xor.b16  	%rs861, %rs675, %rs861;
$L__BB4_579:
	cvt.u32.u16 	%r41138, %rs289;
	add.s32 	%r41139, %r41138, -11;
	add.s32 	%r41140, %r55282, %r41139;
	not.b32 	%r41141, %r41140;
	add.s32 	%r41142, %r41141, %r3764;
	mov.u32 	%r41143, %ctaid.x;
	shl.b32 	%r41144, %r41143, 11;
	mov.u32 	%r41145, %tid.x;
	and.b32  	%r41146, %r41145, 31;
	or.b32  	%r41147, %r41144, %r41146;
	shl.b32 	%r41148, %r41145, 3;
	and.b32  	%r41149, %r41148, 7936;
	add.s32 	%r41150, %r54317, %r41149;
	add.s32 	%r41151, %r41147, %r41150;
	shr.u32 	%r41152, %r41151, %r41142;
	and.b32  	%r41153, %r41152, 1;
	setp.eq.b32 	%p457, %r41153, 1;
	selp.b32 	%r55294, %r55287, %r55286, %p457;
	selp.b32 	%r55293, %r55288, %r55285, %p457;
	selp.b32 	%r55292, %r55289, %r55284, %p457;
	selp.b32 	%r55291, %r55290, %r55283, %p457;
	add.s32 	%r55282, %r55282, 1;
	sub.s32 	%r41154, %r3764, %r41139;
	setp.ne.s32 	%p458, %r55282, %r41154;
	mov.u16 	%rs859, %rs861;
	@%p458 bra 	$L__BB4_577;
$L__BB4_580:
	and.b16  	%rs676, %rs861, 255;
	setp.ne.s16 	%p459, %rs676, 1;
	@%p459 bra 	$L__BB4_582;
	ld.param.u64 	%rd967, [fused_batch_pir_kernel_optimized_16_param_1];
	cvta.to.global.u64 	%rd602, %rd967;
	ld.global.u32 	%r41155, [%rd602+19992];
	xor.b32  	%r55294, %r55294, %r41155;
$L__BB4_582:
	@%p459 bra 	$L__BB4_584;
	ld.param.u64 	%rd968, [fused_batch_pir_kernel_optimized_16_param_1];
	cvta.to.global.u64 	%rd603, %rd968;
	ld.global.u32 	%r41156, [%rd603+19996];
	xor.b32  	%r55293, %r55293, %r41156;
$L__BB4_584:
	@%p459 bra 	$L__BB4_586;
	ld.param.u64 	%rd969, [fused_batch_pir_kernel_optimized_16_param_1];
	cvta.to.global.u64 	%rd604, %rd969;
	ld.global.u32 	%r41157, [%rd604+20000];
	xor.b32  	%r55292, %r55292, %r41157;
$L__BB4_586:
	@%p459 bra 	$L__BB4_588;
	ld.param.u64 	%rd970, [fused_batch_pir_kernel_optimized_16_param_1];
	cvta.to.global.u64 	%rd605, %rd970;
	ld.global.u32 	%r41158, [%rd605+20004];
	xor.b32  	%r55291, %r55291, %r41158;
$L__BB4_588:
	ld.param.u32 	%r52751, [fused_batch_pir_kernel_optimized_16_param_4];
	mov.u32 	%r41160, %ctaid.x;
	shl.b32 	%r41161, %r41160, 11;
	mov.u32 	%r41162, %tid.x;
	and.b32  	%r41163, %r41162, 31;
	or.b32  	%r41164, %r41161, %r41163;
	shl.b32 	%r41165, %r41162, 3;
	and.b32  	%r41166, %r41165, 7936;
	add.s32 	%r41167, %r54317, %r41166;
	add.s32 	%r41168, %r41164, %r41167;
	setp.ge.s32 	%p463, %r41168, %r52751;
	mov.b32 	%r55315, 0;
	mov.u32 	%r55316, %r55315;
	mov.u32 	%r55317, %r55315;
	mov.u32 	%r55318, %r55315;
	@%p463 bra 	$L__BB4_602;
	ld.param.u64 	%rd971, [fused_batch_pir_kernel_optimized_16_param_1];
	cvta.to.global.u64 	%rd606, %rd971;
	ld.global.u8 	%rs680, [%rd606+20025];
	max.u16 	%rs296, %rs680, 11;
	cvt.u32.u16 	%r41169, %rs296;
	ld.shared.u32 	%r55318, [s_mem+198196];
	ld.shared.v2.u32 	{%r55317, %r55316}, [s_mem+198200];
	ld.shared.u32 	%r55315, [s_mem+198208];
	ld.shared.u8 	%rs864, [s_mem+198212];
	cvt.u32.u16 	%r3818, %rs680;
	sub.s32 	%r41170, %r3818, %r41169;
	add.s32 	%r41171, %r41170, 11;
	setp.lt.s32 	%p464, %r41171, 1;
	@%p464 bra 	$L__BB4_594;
	mov.b32 	%r55306, 0;
	mov.u16 	%rs862, %rs864;
$L__BB4_591:
	.pragma "nounroll";
	ld.const.u32 	%r41173, [CHACHA_CONSTANTS];
	add.s32 	%r41174, %r41173, %r55318;
	shf.l.wrap.b32 	%r41175, %r41174, %r41174, 16;
	add.s32 	%r41176, %r55318, %r41175;
	xor.b32  	%r41177, %r55318, %r41176;
	shf.l.wrap.b32 	%r41178, %r41177, %r41177, 12;
	add.s32 	%r41179, %r41174, %r41178;
	xor.b32  	%r41180, %r41175, %r41179;
	shf.l.wrap.b32 	%r41181, %r41180, %r41180, 8;
	add.s32 	%r41182, %r41176, %r41181;
	xor.b32  	%r41183, %r41178, %r41182;
	shf.l.wrap.b32 	%r41184, %r41183, %r41183, 7;
	ld.const.u32 	%r41185, [CHACHA_CONSTANTS+4];
	add.s32 	%r41186, %r41185, %r55317;
	shf.l.wrap.b32 	%r41187, %r41186, %r41186, 16;
	add.s32 	%r41188, %r55317, %r41187;
	xor.b32  	%r41189, %r55317, %r41188;
	shf.l.wrap.b32 	%r41190, %r41189, %r41189, 12;
	add.s32 	%r41191, %r41186, %r41190;
	xor.b32  	%r41192, %r41187, %r41191;
	shf.l.wrap.b32 	%r41193, %r41192, %r41192, 8;
	add.s32 	%r41194, %r41188, %r41193;
	xor.b32  	%r41195, %r41190, %r41194;
	shf.l.wrap.b32 	%r41196, %r41195, %r41195, 7;
	ld.const.u32 	%r41197, [CHACHA_CONSTANTS+8];
	add.s32 	%r41198, %r41197, %r55316;
	shf.l.wrap.b32 	%r41199, %r41198, %r41198, 16;
	add.s32 	%r41200, %r55316, %r41199;
	xor.b32  	%r41201, %r55316, %r41200;
	shf.l.wrap.b32 	%r41202, %r41201, %r41201, 12;
	add.s32 	%r41203, %r41198, %r41202;
	xor.b32  	%r41204, %r41199, %r41203;
	shf.l.wrap.b32 	%r41205, %r41204, %r41204, 8;
	add.s32 	%r41206, %r41200, %r41205;
	xor.b32  	%r41207, %r41202, %r41206;
	shf.l.wrap.b32 	%r41208, %r41207, %r41207, 7;
	ld.const.u32 	%r41209, [CHACHA_CONSTANTS+12];
	add.s32 	%r41210, %r41209, %r55315;
	shf.l.wrap.b32 	%r41211, %r41210, %r41210, 16;
	add.s32 	%r41212, %r55315, %r41211;
	xor.b32  	%r41213, %r55315, %r41212;
	shf.l.wrap.b32 	%r41214, %r41213, %r41213, 12;
	add.s32 	%r41215, %r41210, %r41214;
	xor.b32  	%r41216, %r41211, %r41215;
	shf.l.wrap.b32 	%r41217, %r41216, %r41216, 8;
	add.s32 	%r41218, %r41212, %r41217;
	xor.b32  	%r41219, %r41214, %r41218;
	shf.l.wrap.b32 	%r41220, %r41219, %r41219, 7;
	add.s32 	%r41221, %r41179, %r41196;
	xor.b32  	%r41222, %r41217, %r41221;
	shf.l.wrap.b32 	%r41223, %r41222, %r41222, 16;
	add.s32 	%r41224, %r41206, %r41223;
	xor.b32  	%r41225, %r41196, %r41224;
	shf.l.wrap.b32 	%r41226, %r41225, %r41225, 12;
	add.s32 	%r41227, %r41221, %r41226;
	xor.b32  	%r41228, %r41223, %r41227;
	shf.l.wrap.b32 	%r41229, %r41228, %r41228, 8;
	add.s32 	%r41230, %r41224, %r41229;
	xor.b32  	%r41231, %r41226, %r41230;
	shf.l.wrap.b32 	%r41232, %r41231, %r41231, 7;
	add.s32 	%r41233, %r41191, %r41208;
	xor.b32  	%r41234, %r41181, %r41233;
	shf.l.wrap.b32 	%r41235, %r41234, %r41234, 16;
	add.s32 	%r41236, %r41218, %r41235;
	xor.b32  	%r41237, %r41208, %r41236;
	shf.l.wrap.b32 	%r41238, %r41237, %r41237, 12;
	add.s32 	%r41239, %r41233, %r41238;
	xor.b32  	%r41240, %r41235, %r41239;
	shf.l.wrap.b32 	%r41241, %r41240, %r41240, 8;
	add.s32 	%r41242, %r41236, %r41241;
	xor.b32  	%r41243, %r41238, %r41242;
	shf.l.wrap.b32 	%r41244, %r41243, %r41243, 7;
	add.s32 	%r41245, %r41203, %r41220;
	xor.b32  	%r41246, %r41193, %r41245;
	shf.l.wrap.b32 	%r41247, %r41246, %r41246, 16;
	add.s32 	%r41248, %r41182, %r41247;
	xor.b32  	%r41249, %r41220, %r41248;
	shf.l.wrap.b32 	%r41250, %r41249, %r41249, 12;
	add.s32 	%r41251, %r41245, %r41250;
	xor.b32  	%r41252, %r41247, %r41251;
	shf.l.wrap.b32 	%r41253, %r41252, %r41252, 8;
	add.s32 	%r41254, %r41248, %r41253;
	xor.b32  	%r41255, %r41250, %r41254;
	shf.l.wrap.b32 	%r41256, %r41255, %r41255, 7;
	add.s32 	%r41257, %r41215, %r41184;
	xor.b32  	%r41258, %r41205, %r41257;
	shf.l.wrap.b32 	%r41259, %r41258, %r41258, 16;
	add.s32 	%r41260, %r41194, %r41259;
	xor.b32  	%r41261, %r41184, %r41260;
	shf.l.wrap.b32 	%r41262, %r41261, %r41261, 12;
	add.s32 	%r41263, %r41257, %r41262;
	xor.b32  	%r41264, %r41259, %r41263;
	shf.l.wrap.b32 	%r41265, %r41264, %r41264, 8;
	add.s32 	%r41266, %r41260, %r41265;
	xor.b32  	%r41267, %r41262, %r41266;
	shf.l.wrap.b32 	%r41268, %r41267, %r41267, 7;
	add.s32 	%r41269, %r41227, %r41268;
	xor.b32  	%r41270, %r41241, %r41269;
	shf.l.wrap.b32 	%r41271, %r41270, %r41270, 16;
	add.s32 	%r41272, %r41254, %r41271;
	xor.b32  	%r41273, %r41268, %r41272;
	shf.l.wrap.b32 	%r41274, %r41273, %r41273, 12;
	add.s32 	%r41275, %r41269, %r41274;
	xor.b32  	%r41276, %r41271, %r41275;
	shf.l.wrap.b32 	%r41277, %r41276, %r41276, 8;
	add.s32 	%r41278, %r41272, %r41277;
	xor.b32  	%r41279, %r41274, %r41278;
	shf.l.wrap.b32 	%r41280, %r41279, %r41279, 7;
	add.s32 	%r41281, %r41239, %r41232;
	xor.b32  	%r41282, %r41253, %r41281;
	shf.l.wrap.b32 	%r41283, %r41282, %r41282, 16;
	add.s32 	%r41284, %r41266, %r41283;
	xor.b32  	%r41285, %r41232, %r41284;
	shf.l.wrap.b32 	%r41286, %r41285, %r41285, 12;
	add.s32 	%r41287, %r41281, %r41286;
	xor.b32  	%r41288, %r41283, %r41287;
	shf.l.wrap.b32 	%r41289, %r41288, %r41288, 8;
	add.s32 	%r41290, %r41284, %r41289;
	xor.b32  	%r41291, %r41286, %r41290;
	shf.l.wrap.b32 	%r41292, %r41291, %r41291, 7;
	add.s32 	%r41293, %r41251, %r41244;
	xor.b32  	%r41294, %r41265, %r41293;
	shf.l.wrap.b32 	%r41295, %r41294, %r41294, 16;
	add.s32 	%r41296, %r41230, %r41295;
	xor.b32  	%r41297, %r41244, %r41296;
	shf.l.wrap.b32 	%r41298, %r41297, %r41297, 12;
	add.s32 	%r41299, %r41293, %r41298;
	xor.b32  	%r41300, %r41295, %r41299;
	shf.l.wrap.b32 	%r41301, %r41300, %r41300, 8;
	add.s32 	%r41302, %r41296, %r41301;
	xor.b32  	%r41303, %r41298, %r41302;
	shf.l.wrap.b32 	%r41304, %r41303, %r41303, 7;
	add.s32 	%r41305, %r41263, %r41256;
	xor.b32  	%r41306, %r41229, %r41305;
	shf.l.wrap.b32 	%r41307, %r41306, %r41306, 16;
	add.s32 	%r41308, %r41242, %r41307;
	xor.b32  	%r41309, %r41256, %r41308;
	shf.l.wrap.b32 	%r41310, %r41309, %r41309, 12;
	add.s32 	%r41311, %r41305, %r41310;
	xor.b32  	%r41312, %r41307, %r41311;
	shf.l.wrap.b32 	%r41313, %r41312, %r41312, 8;
	add.s32 	%r41314, %r41308, %r41313;
	xor.b32  	%r41315, %r41310, %r41314;
	shf.l.wrap.b32 	%r41316, %r41315, %r41315, 7;
	add.s32 	%r41317, %r41275, %r41292;
	xor.b32  	%r41318, %r41313, %r41317;
	shf.l.wrap.b32 	%r41319, %r41318, %r41318, 16;
	add.s32 	%r41320, %r41302, %r41319;
	xor.b32  	%r41321, %r41292, %r41320;
	shf.l.wrap.b32 	%r41322, %r41321, %r41321, 12;
	add.s32 	%r41323, %r41317, %r41322;
	xor.b32  	%r41324, %r41319, %r41323;
	shf.l.wrap.b32 	%r41325, %r41324, %r41324, 8;
	add.s32 	%r41326, %r41320, %r41325;
	xor.b32  	%r41327, %r41322, %r41326;
	shf.l.wrap.b32 	%r41328, %r41327, %r41327, 7;
	add.s32 	%r41329, %r41287, %r41304;
	xor.b32  	%r41330, %r41277, %r41329;
	shf.l.wrap.b32 	%r41331, %r41330, %r41330, 16;
	add.s32 	%r41332, %r41314, %r41331;
	xor.b32  	%r41333, %r41304, %r41332;
	shf.l.wrap.b32 	%r41334, %r41333, %r41333, 12;
	add.s32 	%r41335, %r41329, %r41334;
	xor.b32  	%r41336, %r41331, %r41335;
	shf.l.wrap.b32 	%r41337, %r41336, %r41336, 8;
	add.s32 	%r41338, %r41332, %r41337;
	xor.b32  	%r41339, %r41334, %r41338;
	shf.l.wrap.b32 	%r41340, %r41339, %r41339, 7;
	add.s32 	%r41341, %r41299, %r41316;
	xor.b32  	%r41342, %r41289, %r41341;
	shf.l.wrap.b32 	%r41343, %r41342, %r41342, 16;
	add.s32 	%r41344, %r41278, %r41343;
	xor.b32  	%r41345, %r41316, %r41344;
	shf.l.wrap.b32 	%r41346, %r41345, %r41345, 12;
	add.s32 	%r41347, %r41341, %r41346;
	xor.b32  	%r41348, %r41343, %r41347;
	shf.l.wrap.b32 	%r41349, %r41348, %r41348, 8;
	add.s32 	%r41350, %r41344, %r41349;
	xor.b32  	%r41351, %r41346, %r41350;
	shf.l.wrap.b32 	%r41352, %r41351, %r41351, 7;
	add.s32 	%r41353, %r41311, %r41280;
	xor.b32  	%r41354, %r41301, %r41353;
	shf.l.wrap.b32 	%r41355, %r41354, %r41354, 16;
	add.s32 	%r41356, %r41290, %r41355;
	xor.b32  	%r41357, %r41280, %r41356;
	shf.l.wrap.b32 	%r41358, %r41357, %r41357, 12;
	add.s32 	%r41359, %r41353, %r41358;
	xor.b32  	%r41360, %r41355, %r41359;
	shf.l.wrap.b32 	%r41361, %r41360, %r41360, 8;
	add.s32 	%r41362, %r41356, %r41361;
	xor.b32  	%r41363, %r41358, %r41362;
	shf.l.wrap.b32 	%r41364, %r41363, %r41363, 7;
	add.s32 	%r41365, %r41323, %r41364;
	xor.b32  	%r41366, %r41337, %r41365;
	shf.l.wrap.b32 	%r41367, %r41366, %r41366, 16;
	add.s32 	%r41368, %r41350, %r41367;
	xor.b32  	%r41369, %r41364, %r41368;
	shf.l.wrap.b32 	%r41370, %r41369, %r41369, 12;
	add.s32 	%r41371, %r41365, %r41370;
	xor.b32  	%r41372, %r41367, %r41371;
	shf.l.wrap.b32 	%r41373, %r41372, %r41372, 8;
	add.s32 	%r41374, %r41368, %r41373;
	xor.b32  	%r41375, %r41370, %r41374;
	shf.l.wrap.b32 	%r41376, %r41375, %r41375, 7;
	add.s32 	%r41377, %r41335, %r41328;
	xor.b32  	%r41378, %r41349, %r41377;
	shf.l.wrap.b32 	%r41379, %r41378, %r41378, 16;
	add.s32 	%r41380, %r41362, %r41379;
	xor.b32  	%r41381, %r41328, %r41380;
	shf.l.wrap.b32 	%r41382, %r41381, %r41381, 12;
	add.s32 	%r41383, %r41377, %r41382;
	xor.b32  	%r41384, %r41379, %r41383;
	shf.l.wrap.b32 	%r41385, %r41384, %r41384, 8;
	add.s32 	%r41386, %r41380, %r41385;
	xor.b32  	%r41387, %r41382, %r41386;
	shf.l.wrap.b32 	%r41388, %r41387, %r41387, 7;
	add.s32 	%r41389, %r41347, %r41340;
	xor.b32  	%r41390, %r41361, %r41389;
	shf.l.wrap.b32 	%r41391, %r41390, %r41390, 16;
	add.s32 	%r41392, %r41326, %r41391;
	xor.b32  	%r41393, %r41340, %r41392;
	shf.l.wrap.b32 	%r41394, %r41393, %r41393, 12;
	add.s32 	%r41395, %r41389, %r41394;
	xor.b32  	%r41396, %r41391, %r41395;
	shf.l.wrap.b32 	%r41397, %r41396, %r41396, 8;
	add.s32 	%r41398, %r41392, %r41397;
	xor.b32  	%r41399, %r41394, %r41398;
	shf.l.wrap.b32 	%r41400, %r41399, %r41399, 7;
	add.s32 	%r41401, %r41359, %r41352;
	xor.b32  	%r41402, %r41325, %r41401;
	shf.l.wrap.b32 	%r41403, %r41402, %r41402, 16;
	add.s32 	%r41404, %r41338, %r41403;
	xor.b32  	%r41405, %r41352, %r41404;
	shf.l.wrap.b32 	%r41406, %r41405, %r41405, 12;
	add.s32 	%r41407, %r41401, %r41406;
	xor.b32  	%r41408, %r41403, %r41407;
	shf.l.wrap.b32 	%r41409, %r41408, %r41408, 8;
	add.s32 	%r41410, %r41404, %r41409;
	xor.b32  	%r41411, %r41406, %r41410;
	shf.l.wrap.b32 	%r41412, %r41411, %r41411, 7;
	add.s32 	%r41413, %r41371, %r41388;
	xor.b32  	%r41414, %r41409, %r41413;
	shf.l.wrap.b32 	%r41415, %r41414, %r41414, 16;
	add.s32 	%r41416, %r41398, %r41415;
	xor.b32  	%r41417, %r41388, %r41416;
	shf.l.wrap.b32 	%r41418, %r41417, %r41417, 12;
	add.s32 	%r41419, %r41413, %r41418;
	xor.b32  	%r41420, %r41415, %r41419;
	shf.l.wrap.b32 	%r41421, %r41420, %r41420, 8;
	add.s32 	%r41422, %r41416, %r41421;
	xor.b32  	%r41423, %r41418, %r41422;
	shf.l.wrap.b32 	%r41424, %r41423, %r41423, 7;
	add.s32 	%r41425, %r41383, %r41400;
	xor.b32  	%r41426, %r41373, %r41425;
	shf.l.wrap.b32 	%r41427, %r41426, %r41426, 16;
	add.s32 	%r41428, %r41410, %r41427;
	xor.b32  	%r41429, %r41400, %r41428;
	shf.l.wrap.b32 	%r41430, %r41429, %r41429, 12;
	add.s32 	%r41431, %r41425, %r41430;
	xor.b32  	%r41432, %r41427, %r41431;
	shf.l.wrap.b32 	%r41433, %r41432, %r41432, 8;
	add.s32 	%r41434, %r41428, %r41433;
	xor.b32  	%r41435, %r41430, %r41434;
	shf.l.wrap.b32 	%r41436, %r41435, %r41435, 7;
	add.s32 	%r41437, %r41395, %r41412;
	xor.b32  	%r41438, %r41385, %r41437;
	shf.l.wrap.b32 	%r41439, %r41438, %r41438, 16;
	add.s32 	%r41440, %r41374, %r41439;
	xor.b32  	%r41441, %r41412, %r41440;
	shf.l.wrap.b32 	%r41442, %r41441, %r41441, 12;
	add.s32 	%r41443, %r41437, %r41442;
	xor.b32  	%r41444, %r41439, %r41443;
	shf.l.wrap.b32 	%r41445, %r41444, %r41444, 8;
	add.s32 	%r41446, %r41440, %r41445;
	xor.b32  	%r41447, %r41442, %r41446;
	shf.l.wrap.b32 	%r41448, %r41447, %r41447, 7;
	add.s32 	%r41449, %r41407, %r41376;
	xor.b32  	%r41450, %r41397, %r41449;
	shf.l.wrap.b32 	%r41451, %r41450, %r41450, 16;
	add.s32 	%r41452, %r41386, %r41451;
	xor.b32  	%r41453, %r41376, %r41452;
	shf.l.wrap.b32 	%r41454, %r41453, %r41453, 12;
	add.s32 	%r41455, %r41449, %r41454;
	xor.b32  	%r41456, %r41451, %r41455;
	shf.l.wrap.b32 	%r41457, %r41456, %r41456, 8;
	add.s32 	%r41458, %r41452, %r41457;
	xor.b32  	%r41459, %r41454, %r41458;
	shf.l.wrap.b32 	%r41460, %r41459, %r41459, 7;
	add.s32 	%r41461, %r41419, %r41460;
	xor.b32  	%r41462, %r41433, %r41461;
	shf.l.wrap.b32 	%r41463, %r41462, %r41462, 16;
	add.s32 	%r41464, %r41446, %r41463;
	xor.b32  	%r41465, %r41460, %r41464;
	shf.l.wrap.b32 	%r41466, %r41465, %r41465, 12;
	add.s32 	%r41467, %r41461, %r41466;
	xor.b32  	%r41468, %r41463, %r41467;
	shf.l.wrap.b32 	%r41469, %r41468, %r41468, 8;
	add.s32 	%r41470, %r41464, %r41469;
	xor.b32  	%r41471, %r41466, %r41470;
	shf.l.wrap.b32 	%r41472, %r41471, %r41471, 7;
	add.s32 	%r41473, %r41431, %r41424;
	xor.b32  	%r41474, %r41445, %r41473;
	shf.l.wrap.b32 	%r41475, %r41474, %r41474, 16;
	add.s32 	%r41476, %r41458, %r41475;
	xor.b32  	%r41477, %r41424, %r41476;
	shf.l.wrap.b32 	%r41478, %r41477, %r41477, 12;
	add.s32 	%r41479, %r41473, %r41478;
	xor.b32  	%r41480, %r41475, %r41479;
	shf.l.wrap.b32 	%r41481, %r41480, %r41480, 8;
	add.s32 	%r41482, %r41476, %r41481;
	xor.b32  	%r41483, %r41478, %r41482;
	shf.l.wrap.b32 	%r41484, %r41483, %r41483, 7;
	add.s32 	%r41485, %r41443, %r41436;
	xor.b32  	%r41486, %r41457, %r41485;
	shf.l.wrap.b32 	%r41487, %r41486, %r41486, 16;
	add.s32 	%r41488, %r41422, %r41487;
	xor.b32  	%r41489, %r41436, %r41488;
	shf.l.wrap.b32 	%r41490, %r41489, %r41489, 12;
	add.s32 	%r41491, %r41485, %r41490;
	xor.b32  	%r41492, %r41487, %r41491;
	shf.l.wrap.b32 	%r41493, %r41492, %r41492, 8;
	add.s32 	%r41494, %r41488, %r41493;
	xor.b32  	%r41495, %r41490, %r41494;
	shf.l.wrap.b32 	%r41496, %r41495, %r41495, 7;
	add.s32 	%r41497, %r41455, %r41448;
	xor.b32  	%r41498, %r41421, %r41497;
	shf.l.wrap.b32 	%r41499, %r41498, %r41498, 16;
	add.s32 	%r41500, %r41434, %r41499;
	xor.b32  	%r41501, %r41448, %r41500;
	shf.l.wrap.b32 	%r41502, %r41501, %r41501, 12;
	add.s32 	%r41503, %r41497, %r41502;
	xor.b32  	%r41504, %r41499, %r41503;
	shf.l.wrap.b32 	%r41505, %r41504, %r41504, 8;
	add.s32 	%r41506, %r41500, %r41505;
	xor.b32  	%r41507, %r41502, %r41506;
	shf.l.wrap.b32 	%r41508, %r41507, %r41507, 7;
	add.s32 	%r41509, %r41467, %r41484;
	xor.b32  	%r41510, %r41505, %r41509;
	shf.l.wrap.b32 	%r41511, %r41510, %r41510, 16;
	add.s32 	%r41512, %r41494, %r41511;
	xor.b32  	%r41513, %r41484, %r41512;
	shf.l.wrap.b32 	%r41514, %r41513, %r41513, 12;
	add.s32 	%r41515, %r41509, %r41514;
	xor.b32  	%r41516, %r41511, %r41515;
	shf.l.wrap.b32 	%r41517, %r41516, %r41516, 8;
	add.s32 	%r41518, %r41512, %r41517;
	xor.b32  	%r41519, %r41514, %r41518;
	shf.l.wrap.b32 	%r41520, %r41519, %r41519, 7;
	add.s32 	%r41521, %r41479, %r41496;
	xor.b32  	%r41522, %r41469, %r41521;
	shf.l.wrap.b32 	%r41523, %r41522, %r41522, 16;
	add.s32 	%r41524, %r41506, %r41523;
	xor.b32  	%r41525, %r41496, %r41524;
	shf.l.wrap.b32 	%r41526, %r41525, %r41525, 12;
	add.s32 	%r41527, %r41521, %r41526;
	xor.b32  	%r41528, %r41523, %r41527;
	shf.l.wrap.b32 	%r41529, %r41528, %r41528, 8;
	add.s32 	%r41530, %r41524, %r41529;
	xor.b32  	%r41531, %r41526, %r41530;
	shf.l.wrap.b32 	%r41532, %r41531, %r41531, 7;
	add.s32 	%r41533, %r41491, %r41508;
	xor.b32  	%r41534, %r41481, %r41533;
	shf.l.wrap.b32 	%r41535, %r41534, %r41534, 16;
	add.s32 	%r41536, %r41470, %r41535;
	xor.b32  	%r41537, %r41508, %r41536;
	shf.l.wrap.b32 	%r41538, %r41537, %r41537, 12;
	add.s32 	%r41539, %r41533, %r41538;
	xor.b32  	%r41540, %r41535, %r41539;
	shf.l.wrap.b32 	%r41541, %r41540, %r41540, 8;
	add.s32 	%r41542, %r41536, %r41541;
	xor.b32  	%r41543, %r41538, %r41542;
	shf.l.wrap.b32 	%r41544, %r41543, %r41543, 7;
	add.s32 	%r41545, %r41503, %r41472;
	xor.b32  	%r41546, %r41493, %r41545;
	shf.l.wrap.b32 	%r41547, %r41546, %r41546, 16;
	add.s32 	%r41548, %r41482, %r41547;
	xor.b32  	%r41549, %r41472, %r41548;
	shf.l.wrap.b32 	%r41550, %r41549, %r41549, 12;
	add.s32 	%r41551, %r41545, %r41550;
	xor.b32  	%r41552, %r41547, %r41551;
	shf.l.wrap.b32 	%r41553, %r41552, %r41552, 8;
	add.s32 	%r41554, %r41548, %r41553;
	xor.b32  	%r41555, %r41550, %r41554;
	shf.l.wrap.b32 	%r41556, %r41555, %r41555, 7;
	add.s32 	%r55310, %r41173, %r41515;
	add.s32 	%r55311, %r55318, %r41556;
	add.s32 	%r55309, %r41185, %r41527;
	add.s32 	%r55312, %r55317, %r41520;
	add.s32 	%r55308, %r41197, %r41539;
	add.s32 	%r55313, %r55316, %r41532;
	add.s32 	%r55307, %r41209, %r41551;
	add.s32 	%r55314, %r55315, %r41544;
	xor.b32  	%r41557, %r41174, 1;
	shf.l.wrap.b32 	%r41558, %r41174, %r41557, 16;
	add.s32 	%r41559, %r55318, %r41558;
	xor.b32  	%r41560, %r55318, %r41559;
	shf.l.wrap.b32 	%r41561, %r41560, %r41560, 12;
	add.s32 	%r41562, %r41174, %r41561;
	xor.b32  	%r41563, %r41558, %r41562;
	shf.l.wrap.b32 	%r41564, %r41563, %r41563, 8;
	add.s32 	%r41565, %r41559, %r41564;
	xor.b32  	%r41566, %r41561, %r41565;
	shf.l.wrap.b32 	%r41567, %r41566, %r41566, 7;
	add.s32 	%r41568, %r41562, %r41196;
	xor.b32  	%r41569, %r41217, %r41568;
	shf.l.wrap.b32 	%r41570, %r41569, %r41569, 16;
	add.s32 	%r41571, %r41206, %r41570;
	xor.b32  	%r41572, %r41196, %r41571;
	shf.l.wrap.b32 	%r41573, %r41572, %r41572, 12;
	add.s32 	%r41574, %r41568, %r41573;
	xor.b32  	%r41575, %r41570, %r41574;
	shf.l.wrap.b32 	%r41576, %r41575, %r41575, 8;
	add.s32 	%r41577, %r41571, %r41576;
	xor.b32  	%r41578, %r41573, %r41577;
	shf.l.wrap.b32 	%r41579, %r41578, %r41578, 7;
	xor.b32  	%r41580, %r41564, %r41233;
	shf.l.wrap.b32 	%r41581, %r41580, %r41580, 16;
	add.s32 	%r41582, %r41218, %r41581;
	xor.b32  	%r41583, %r41208, %r41582;
	shf.l.wrap.b32 	%r41584, %r41583, %r41583, 12;
	add.s32 	%r41585, %r41233, %r41584;
	xor.b32  	%r41586, %r41581, %r41585;
	shf.l.wrap.b32 	%r41587, %r41586, %r41586, 8;
	add.s32 	%r41588, %r41582, %r41587;
	xor.b32  	%r41589, %r41584, %r41588;
	shf.l.wrap.b32 	%r41590, %r41589, %r41589, 7;
	add.s32 	%r41591, %r41565, %r41247;
	xor.b32  	%r41592, %r41220, %r41591;
	shf.l.wrap.b32 	%r41593, %r41592, %r41592, 12;
	add.s32 	%r41594, %r41245, %r41593;
	xor.b32  	%r41595, %r41247, %r41594;
	shf.l.wrap.b32 	%r41596, %r41595, %r41595, 8;
	add.s32 	%r41597, %r41591, %r41596;
	xor.b32  	%r41598, %r41593, %r41597;
	shf.l.wrap.b32 	%r41599, %r41598, %r41598, 7;
	add.s32 	%r41600, %r41215, %r41567;
	xor.b32  	%r41601, %r41205, %r41600;
	shf.l.wrap.b32 	%r41602, %r41601, %r41601, 16;
	add.s32 	%r41603, %r41194, %r41602;
	xor.b32  	%r41604, %r41567, %r41603;
	shf.l.wrap.b32 	%r41605, %r41604, %r41604, 12;
	add.s32 	%r41606, %r41600, %r41605;
	xor.b32  	%r41607, %r41602, %r41606;
	shf.l.wrap.b32 	%r41608, %r41607, %r41607, 8;
	add.s32 	%r41609, %r41603, %r41608;
	xor.b32  	%r41610, %r41605, %r41609;
	shf.l.wrap.b32 	%r41611, %r41610, %r41610, 7;
	add.s32 	%r41612, %r41574, %r41611;
	xor.b32  	%r41613, %r41587, %r41612;
	shf.l.wrap.b32 	%r41614, %r41613, %r41613, 16;
	add.s32 	%r41615, %r41597, %r41614;
	xor.b32  	%r41616, %r41611, %r41615;
	shf.l.wrap.b32 	%r41617, %r41616, %r41616, 12;
	add.s32 	%r41618, %r41612, %r41617;
	xor.b32  	%r41619, %r41614, %r41618;
	shf.l.wrap.b32 	%r41620, %r41619, %r41619, 8;
	add.s32 	%r41621, %r41615, %r41620;
	xor.b32  	%r41622, %r41617, %r41621;
	shf.l.wrap.b32 	%r41623, %r41622, %r41622, 7;
	add.s32 	%r41624, %r41585, %r41579;
	xor.b32  	%r41625, %r41596, %r41624;
	shf.l.wrap.b32 	%r41626, %r41625, %r41625, 16;
	add.s32 	%r41627, %r41609, %r41626;
	xor.b32  	%r41628, %r41579, %r41627;
	shf.l.wrap.b32 	%r41629, %r41628, %r41628, 12;
	add.s32 	%r41630, %r41624, %r41629;
	xor.b32  	%r41631, %r41626, %r41630;
	shf.l.wrap.b32 	%r41632, %r41631, %r41631, 8;
	add.s32 	%r41633, %r41627, %r41632;
	xor.b32  	%r41634, %r41629, %r41633;
	shf.l.wrap.b32 	%r41635, %r41634, %r41634, 7;
	add.s32 	%r41636, %r41594, %r41590;
	xor.b32  	%r41637, %r41608, %r41636;
	shf.l.wrap.b32 	%r41638, %r41637, %r41637, 16;
	add.s32 	%r41639, %r41577, %r41638;
	xor.b32  	%r41640, %r41590, %r41639;
	shf.l.wrap.b32 	%r41641, %r41640, %r41640, 12;
	add.s32 	%r41642, %r41636, %r41641;
	xor.b32  	%r41643, %r41638, %r41642;
	shf.l.wrap.b32 	%r41644, %r41643, %r41643, 8;
	add.s32 	%r41645, %r41639, %r41644;
	xor.b32  	%r41646, %r41641, %r41645;
	shf.l.wrap.b32 	%r41647, %r41646, %r41646, 7;
	add.s32 	%r41648, %r41606, %r41599;
	xor.b32  	%r41649, %r41576, %r41648;
	shf.l.wrap.b32 	%r41650, %r41649, %r41649, 16;
	add.s32 	%r41651, %r41588, %r41650;
	xor.b32  	%r41652, %r41599, %r41651;
	shf.l.wrap.b32 	%r41653, %r41652, %r41652, 12;
	add.s32 	%r41654, %r41648, %r41653;
	xor.b32  	%r41655, %r41650, %r41654;
	shf.l.wrap.b32 	%r41656, %r41655, %r41655, 8;
	add.s32 	%r41657, %r41651, %r41656;
	xor.b32  	%r41658, %r41653, %r41657;
	shf.l.wrap.b32 	%r41659, %r41658, %r41658, 7;
	add.s32 	%r41660, %r41618, %r41635;
	xor.b32  	%r41661, %r41656, %r41660;
	shf.l.wrap.b32 	%r41662, %r41661, %r41661, 16;
	add.s32 	%r41663, %r41645, %r41662;
	xor.b32  	%r41664, %r41635, %r41663;
	shf.l.wrap.b32 	%r41665, %r41664, %r41664, 12;
	add.s32 	%r41666, %r41660, %r41665;
	xor.b32  	%r41667, %r41662, %r41666;
	shf.l.wrap.b32 	%r41668, %r41667, %r41667, 8;
	add.s32 	%r41669, %r41663, %r41668;
	xor.b32  	%r41670, %r41665, %r41669;
	shf.l.wrap.b32 	%r41671, %r41670, %r41670, 7;
	add.s32 	%r41672, %r41630, %r41647;
	xor.b32  	%r41673, %r41620, %r41672;
	shf.l.wrap.b32 	%r41674, %r41673, %r41673, 16;
	add.s32 	%r41675, %r41657, %r41674;
	xor.b32  	%r41676, %r41647, %r41675;
	shf.l.wrap.b32 	%r41677, %r41676, %r41676, 12;
	add.s32 	%r41678, %r41672, %r41677;
	xor.b32  	%r41679, %r41674, %r41678;
	shf.l.wrap.b32 	%r41680, %r41679, %r41679, 8;
	add.s32 	%r41681, %r41675, %r41680;
	xor.b32  	%r41682, %r41677, %r41681;
	shf.l.wrap.b32 	%r41683, %r41682, %r41682, 7;
	add.s32 	%r41684, %r41642, %r41659;
	xor.b32  	%r41685, %r41632, %r41684;
	shf.l.wrap.b32 	%r41686, %r41685, %r41685, 16;
	add.s32 	%r41687, %r41621, %r41686;
	xor.b32  	%r41688, %r41659, %r41687;
	shf.l.wrap.b32 	%r41689, %r41688, %r41688, 12;
	add.s32 	%r41690, %r41684, %r41689;
	xor.b32  	%r41691, %r41686, %r41690;
	shf.l.wrap.b32 	%r41692, %r41691, %r41691, 8;
	add.s32 	%r41693, %r41687, %r41692;
	xor.b32  	%r41694, %r41689, %r41693;
	shf.l.wrap.b32 	%r41695, %r41694, %r41694, 7;
	add.s32 	%r41696, %r41654, %r41623;
	xor.b32  	%r41697, %r41644, %r41696;
	shf.l.wrap.b32 	%r41698, %r41697, %r41697, 16;
	add.s32 	%r41699, %r41633, %r41698;
	xor.b32  	%r41700, %r41623, %r41699;
	shf.l.wrap.b32 	%r41701, %r41700, %r41700, 12;
	add.s32 	%r41702, %r41696, %r41701;
	xor.b32  	%r41703, %r41698, %r41702;
	shf.l.wrap.b32 	%r41704, %r41703, %r41703, 8;
	add.s32 	%r41705, %r41699, %r41704;
	xor.b32  	%r41706, %r41701, %r41705;
	shf.l.wrap.b32 	%r41707, %r41706, %r41706, 7;
	add.s32 	%r41708, %r41666, %r41707;
	xor.b32  	%r41709, %r41680, %r41708;
	shf.l.wrap.b32 	%r41710, %r41709, %r41709, 16;
	add.s32 	%r41711, %r41693, %r41710;
	xor.b32  	%r41712, %r41707, %r41711;
	shf.l.wrap.b32 	%r41713, %r41712, %r41712, 12;
	add.s32 	%r41714, %r41708, %r41713;
	xor.b32  	%r41715, %r41710, %r41714;
	shf.l.wrap.b32 	%r41716, %r41715, %r41715, 8;
	add.s32 	%r41717, %r41711, %r41716;
	xor.b32  	%r41718, %r41713, %r41717;
	shf.l.wrap.b32 	%r41719, %r41718, %r41718, 7;
	add.s32 	%r41720, %r41678, %r41671;
	xor.b32  	%r41721, %r41692, %r41720;
	shf.l.wrap.b32 	%r41722, %r41721, %r41721, 16;
	add.s32 	%r41723, %r41705, %r41722;
	xor.b32  	%r41724, %r41671, %r41723;
	shf.l.wrap.b32 	%r41725, %r41724, %r41724, 12;
	add.s32 	%r41726, %r41720, %r41725;
	xor.b32  	%r41727, %r41722, %r41726;
	shf.l.wrap.b32 	%r41728, %r41727, %r41727, 8;
	add.s32 	%r41729, %r41723, %r41728;
	xor.b32  	%r41730, %r41725, %r41729;
	shf.l.wrap.b32 	%r41731, %r41730, %r41730, 7;
	add.s32 	%r41732, %r41690, %r41683;
	xor.b32  	%r41733, %r41704, %r41732;
	shf.l.wrap.b32 	%r41734, %r41733, %r41733, 16;
	add.s32 	%r41735, %r41669, %r41734;
	xor.b32  	%r41736, %r41683, %r41735;
	shf.l.wrap.b32 	%r41737, %r41736, %r41736, 12;
	add.s32 	%r41738, %r41732, %r41737;
	xor.b32  	%r41739, %r41734, %r41738;
	shf.l.wrap.b32 	%r41740, %r41739, %r41739, 8;
	add.s32 	%r41741, %r41735, %r41740;
	xor.b32  	%r41742, %r41737, %r41741;
	shf.l.wrap.b32 	%r41743, %r41742, %r41742, 7;
	add.s32 	%r41744, %r41702, %r41695;
	xor.b32  	%r41745, %r41668, %r41744;
	shf.l.wrap.b32 	%r41746, %r41745, %r41745, 16;
	add.s32 	%r41747, %r41681, %r41746;
	xor.b32  	%r41748, %r41695, %r41747;
	shf.l.wrap.b32 	%r41749, %r41748, %r41748, 12;
	add.s32 	%r41750, %r41744, %r41749;
	xor.b32  	%r41751, %r41746, %r41750;
	shf.l.wrap.b32 	%r41752, %r41751, %r41751, 8;
	add.s32 	%r41753, %r41747, %r41752;
	xor.b32  	%r41754, %r41749, %r41753;
	shf.l.wrap.b32 	%r41755, %r41754, %r41754, 7;
	add.s32 	%r41756, %r41714, %r41731;
	xor.b32  	%r41757, %r41752, %r41756;
	shf.l.wrap.b32 	%r41758, %r41757, %r41757, 16;
	add.s32 	%r41759, %r41741, %r41758;
	xor.b32  	%r41760, %r41731, %r41759;
	shf.l.wrap.b32 	%r41761, %r41760, %r41760, 12;
	add.s32 	%r41762, %r41756, %r41761;
	xor.b32  	%r41763, %r41758, %r41762;
	shf.l.wrap.b32 	%r41764, %r41763, %r41763, 8;
	add.s32 	%r41765, %r41759, %r41764;
	xor.b32  	%r41766, %r41761, %r41765;
	shf.l.wrap.b32 	%r41767, %r41766, %r41766, 7;
	add.s32 	%r41768, %r41726, %r41743;
	xor.b32  	%r41769, %r41716, %r41768;
	shf.l.wrap.b32 	%r41770, %r41769, %r41769, 16;
	add.s32 	%r41771, %r41753, %r41770;
	xor.b32  	%r41772, %r41743, %r41771;
	shf.l.wrap.b32 	%r41773, %r41772, %r41772, 12;
	add.s32 	%r41774, %r41768, %r41773;
	xor.b32  	%r41775, %r41770, %r41774;
	shf.l.wrap.b32 	%r41776, %r41775, %r41775, 8;
	add.s32 	%r41777, %r41771, %r41776;
	xor.b32  	%r41778, %r41773, %r41777;
	shf.l.wrap.b32 	%r41779, %r41778, %r41778, 7;
	add.s32 	%r41780, %r41738, %r41755;
	xor.b32  	%r41781, %r41728, %r41780;
	shf.l.wrap.b32 	%r41782, %r41781, %r41781, 16;
	add.s32 	%r41783, %r41717, %r41782;
	xor.b32  	%r41784, %r41755, %r41783;
	shf.l.wrap.b32 	%r41785, %r41784, %r41784, 12;
	add.s32 	%r41786, %r41780, %r41785;
	xor.b32  	%r41787, %r41782, %r41786;
	shf.l.wrap.b32 	%r41788, %r41787, %r41787, 8;
	add.s32 	%r41789, %r41783, %r41788;
	xor.b32  	%r41790, %r41785, %r41789;
	shf.l.wrap.b32 	%r41791, %r41790, %r41790, 7;
	add.s32 	%r41792, %r41750, %r41719;
	xor.b32  	%r41793, %r41740, %r41792;
	shf.l.wrap.b32 	%r41794, %r41793, %r41793, 16;
	add.s32 	%r41795, %r41729, %r41794;
	xor.b32  	%r41796, %r41719, %r41795;
	shf.l.wrap.b32 	%r41797, %r41796, %r41796, 12;
	add.s32 	%r41798, %r41792, %r41797;
	xor.b32  	%r41799, %r41794, %r41798;
	shf.l.wrap.b32 	%r41800, %r41799, %r41799, 8;
	add.s32 	%r41801, %r41795, %r41800;
	xor.b32  	%r41802, %r41797, %r41801;
	shf.l.wrap.b32 	%r41803, %r41802, %r41802, 7;
	add.s32 	%r41804, %r41762, %r41803;
	xor.b32  	%r41805, %r41776, %r41804;
	shf.l.wrap.b32 	%r41806, %r41805, %r41805, 16;
	add.s32 	%r41807, %r41789, %r41806;
	xor.b32  	%r41808, %r41803, %r41807;
	shf.l.wrap.b32 	%r41809, %r41808, %r41808, 12;
	add.s32 	%r41810, %r41804, %r41809;
	xor.b32  	%r41811, %r41806, %r41810;
	shf.l.wrap.b32 	%r41812, %r41811, %r41811, 8;
	add.s32 	%r41813, %r41774, %r41767;
	xor.b32  	%r41814, %r41788, %r41813;
	shf.l.wrap.b32 	%r41815, %r41814, %r41814, 16;
	add.s32 	%r41816, %r41801, %r41815;
	xor.b32  	%r41817, %r41767, %r41816;
	shf.l.wrap.b32 	%r41818, %r41817, %r41817, 12;
	add.s32 	%r41819, %r41813, %r41818;
	xor.b32  	%r41820, %r41815, %r41819;
	shf.l.wrap.b32 	%r41821, %r41820, %r41820, 8;
	add.s32 	%r41822, %r41816, %r41821;
	xor.b32  	%r41823, %r41818, %r41822;
	shf.l.wrap.b32 	%r41824, %r41823, %r41823, 7;
	add.s32 	%r41825, %r41786, %r41779;
	xor.b32  	%r41826, %r41800, %r41825;
	shf.l.wrap.b32 	%r41827, %r41826, %r41826, 16;
	add.s32 	%r41828, %r41765, %r41827;
	xor.b32  	%r41829, %r41779, %r41828;
	shf.l.wrap.b32 	%r41830, %r41829, %r41829, 12;
	add.s32 	%r41831, %r41825, %r41830;
	xor.b32  	%r41832, %r41827, %r41831;
	shf.l.wrap.b32 	%r41833, %r41832, %r41832, 8;
	add.s32 	%r41834, %r41828, %r41833;
	xor.b32  	%r41835, %r41830, %r41834;
	shf.l.wrap.b32 	%r41836, %r41835, %r41835, 7;
	add.s32 	%r41837, %r41798, %r41791;
	xor.b32  	%r41838, %r41764, %r41837;
	shf.l.wrap.b32 	%r41839, %r41838, %r41838, 16;
	add.s32 	%r41840, %r41777, %r41839;
	xor.b32  	%r41841, %r41791, %r41840;
	shf.l.wrap.b32 	%r41842, %r41841, %r41841, 12;
	add.s32 	%r41843, %r41837, %r41842;
	xor.b32  	%r41844, %r41839, %r41843;
	shf.l.wrap.b32 	%r41845, %r41844, %r41844, 8;
	add.s32 	%r41846, %r41840, %r41845;
	add.s32 	%r41847, %r41810, %r41824;
	xor.b32  	%r41848, %r41845, %r41847;
	shf.l.wrap.b32 	%r41849, %r41848, %r41848, 16;
	add.s32 	%r41850, %r41834, %r41849;
	xor.b32  	%r41851, %r41824, %r41850;
	shr.u32 	%r41852, %r41851, 20;
	add.s32 	%r41853, %r41847, %r41852;
	add.s32 	%r41854, %r41819, %r41836;
	xor.b32  	%r41855, %r41812, %r41854;
	shf.l.wrap.b32 	%r41856, %r41855, %r41855, 16;
	add.s32 	%r41857, %r41846, %r41856;
	xor.b32  	%r41858, %r41836, %r41857;
	shr.u32 	%r41859, %r41858, 20;
	add.s32 	%r41860, %r41854, %r41859;
	add.s32 	%r41861, %r41173, %r41853;
	add.s32 	%r41862, %r41185, %r41860;
	cvt.u32.u16 	%r41863, %rs296;
	add.s32 	%r41864, %r41863, %r55306;
	add.s32 	%r41865, %r41864, -11;
	not.b32 	%r41866, %r41865;
	add.s32 	%r41867, %r41866, %r3818;
	mov.u32 	%r41868, %ctaid.x;
	shl.b32 	%r41869, %r41868, 11;
	mov.u32 	%r41870, %tid.x;
	and.b32  	%r41871, %r41870, 31;
	or.b32  	%r41872, %r41869, %r41871;
	shl.b32 	%r41873, %r41870, 3;
	and.b32  	%r41874, %r41873, 7936;
	add.s32 	%r41875, %r54317, %r41874;
	add.s32 	%r41876, %r41872, %r41875;
	shr.u32 	%r41877, %r41876, %r41867;
	and.b32  	%r41878, %r41877, 1;
	setp.eq.b32 	%p465, %r41878, 1;
	selp.b32 	%r41879, %r41862, %r41861, %p465;
	cvt.u16.u32 	%rs681, %r41879;
	and.b16  	%rs864, %rs681, 1;
	and.b16  	%rs682, %rs862, 255;
	setp.ne.s16 	%p466, %rs682, 1;
	@%p466 bra 	$L__BB4_593;
	ld.param.u64 	%rd972, [fused_batch_pir_kernel_optimized_16_param_1];
	cvt.u32.u16 	%r41880, %rs296;
	add.s32 	%r41881, %r41880, %r55306;
	add.s32 	%r41882, %r41881, -11;
	not.b32 	%r41883, %r41882;
	add.s32 	%r41884, %r41883, %r3818;
	mov.u32 	%r41885, %ctaid.x;
	shl.b32 	%r41886, %r41885, 11;
	mov.u32 	%r41887, %tid.x;
	and.b32  	%r41888, %r41887, 31;
	or.b32  	%r41889, %r41886, %r41888;
	shl.b32 	%r41890, %r41887, 3;
	and.b32  	%r41891, %r41890, 7936;
	add.s32 	%r41892, %r54317, %r41891;
	add.s32 	%r41893, %r41889, %r41892;
	shr.u32 	%r41894, %r41893, %r41884;
	and.b32  	%r41895, %r41894, 1;
	setp.eq.b32 	%p467, %r41895, 1;
	cvt.u64.u32 	%rd607, %r55306;
	cvt.u64.u16 	%rd608, %rs296;
	add.s64 	%rd609, %rd607, %rd608;
	cvta.to.global.u64 	%rd610, %rd972;
	shl.b64 	%rd611, %rd609, 4;
	add.s64 	%rd612, %rd610, %rd611;
	ld.global.u32 	%r41896, [%rd612+19852];
	selp.b32 	%r41897, %r55311, %r55310, %p467;
	xor.b32  	%r41898, %r41897, %r41896;
	selp.b32 	%r41899, %r55312, %r55309, %p467;
	selp.b32 	%r55310, %r55310, %r41898, %p467;
	selp.b32 	%r55311, %r41898, %r55311, %p467;
	ld.global.u32 	%r41900, [%rd612+19856];
	xor.b32  	%r41901, %r41899, %r41900;
	selp.b32 	%r41902, %r55313, %r55308, %p467;
	selp.b32 	%r55309, %r55309, %r41901, %p467;
	selp.b32 	%r55312, %r41901, %r55312, %p467;
	ld.global.u32 	%r41903, [%rd612+19860];
	xor.b32  	%r41904, %r41902, %r41903;
	selp.b32 	%r41905, %r55314, %r55307, %p467;
	selp.b32 	%r55308, %r55308, %r41904, %p467;
	selp.b32 	%r55313, %r41904, %r55313, %p467;
	ld.global.u32 	%r41906, [%rd612+19864];
	xor.b32  	%r41907, %r41905, %r41906;
	selp.b64 	%rd613, 445, 420, %p467;
	selp.b32 	%r55307, %r55307, %r41907, %p467;
	selp.b32 	%r55314, %r41907, %r55314, %p467;
	add.s64 	%rd614, %rd613, %rd609;
	add.s64 	%rd615, %rd614, %rd610;
	ld.global.u8 	%rs683, [%rd615+19997];
	xor.b16  	%rs864, %rs683, %rs864;
$L__BB4_593:
	cvt.u32.u16 	%r41908, %rs296;
	add.s32 	%r41909, %r41908, -11;
	add.s32 	%r41910, %r55306, %r41909;
	not.b32 	%r41911, %r41910;
	add.s32 	%r41912, %r41911, %r3818;
	mov.u32 	%r41913, %ctaid.x;
	shl.b32 	%r41914, %r41913, 11;
	mov.u32 	%r41915, %tid.x;
	and.b32  	%r41916, %r41915, 31;
	or.b32  	%r41917, %r41914, %r41916;
	shl.b32 	%r41918, %r41915, 3;
	and.b32  	%r41919, %r41918, 7936;
	add.s32 	%r41920, %r54317, %r41919;
	add.s32 	%r41921, %r41917, %r41920;
	shr.u32 	%r41922, %r41921, %r41912;
	and.b32  	%r41923, %r41922, 1;
	setp.eq.b32 	%p468, %r41923, 1;
	selp.b32 	%r55318, %r55311, %r55310, %p468;
	selp.b32 	%r55317, %r55312, %r55309, %p468;
	selp.b32 	%r55316, %r55313, %r55308, %p468;
	selp.b32 	%r55315, %r55314, %r55307, %p468;
	add.s32 	%r55306, %r55306, 1;
	sub.s32 	%r41924, %r3818, %r41909;
	setp.ne.s32 	%p469, %r55306, %r41924;
	mov.u16 	%rs862, %rs864;
	@%p469 bra 	$L__BB4_591;
$L__BB4_594:
	and.b16  	%rs684, %rs864, 255;
	setp.ne.s16 	%p470, %rs684, 1;
	@%p470 bra 	$L__BB4_596;
	ld.param.u64 	%rd973, [fused_batch_pir_kernel_optimized_16_param_1];
	cvta.to.global.u64 	%rd616, %rd973;
	ld.global.u32 	%r41925, [%rd616+20480];
	xor.b32  	%r55318, %r55318, %r41925;
$L__BB4_596:
	@%p470 bra 	$L__BB4_598;
	ld.param.u64 	%rd974, [fused_batch_pir_kernel_optimized_16_param_1];
	cvta.to.global.u64 	%rd617, %rd974;
	ld.global.u32 	%r41926, [%rd617+20484];
	xor.b32  	%r55317, %r55317, %r41926;
$L__BB4_598:
	@%p470 bra 	$L__BB4_600;
	ld.param.u64 	%rd975, [fused_batch_pir_kernel_optimized_16_param_1];
	cvta.to.global.u64 	%rd618, %rd975;
	ld.global.u32 	%r41927, [%rd618+20488];
	xor.b32  	%r55316, %r55316, %r41927;
$L__BB4_600:
	@%p470 bra 	$L__BB4_602;
	ld.param.u64 	%rd976, [fused_batch_pir_kernel_optimized_16_param_1];
	cvta.to.global.u64 	%rd619, %rd976;
	ld.global.u32 	%r41928, [%rd619+20492];
	xor.b32  	%r55315, %r55315, %r41928;
$L__BB4_602:
	ld.param.u32 	%r52752, [fused_batch_pir_kernel_optimized_16_param_4];
	mov.u32 	%r41930, %ctaid.x;
	shl.b32 	%r41931, %r41930, 11;
	mov.u32 	%r41932, %tid.x;
	and.b32  	%r41933, %r41932, 31;
	or.b32  	%r41934, %r41931, %r41933;
	shl.b32 	%r41935, %r41932, 3;
	and.b32  	%r41936, %r41935, 7936;
	add.s32 	%r41937, %r54317, %r41936;
	add.s32 	%r41938, %r41934, %r41937;
	setp.ge.s32 	%p474, %r41938, %r52752;
	mov.b32 	%r55339, 0;
	mov.u32 	%r55340, %r55339;
	mov.u32 	%r55341, %r55339;
	mov.u32 	%r55342, %r55339;
	@%p474 bra 	$L__BB4_616;
	ld.param.u64 	%rd977, [fused_batch_pir_kernel_optimized_16_param_1];
	cvta.to.global.u64 	%rd620, %rd977;
	ld.global.u8 	%rs688, [%rd620+20513];
	max.u16 	%rs303, %rs688, 11;
	cvt.u32.u16 	%r41939, %rs303;
	ld.shared.v2.u32 	{%r55342, %r55341}, [s_mem+198216];
	ld.shared.v2.u32 	{%r55340, %r55339}, [s_mem+198224];
	ld.shared.u8 	%rs867, [s_mem+198232];
	cvt.u32.u16 	%r3872, %rs688;
	sub.s32 	%r41940, %r3872, %r41939;
	add.s32 	%r41941, %r41940, 11;
	setp.lt.s32 	%p475, %r41941, 1;
	@%p475 bra 	$L__BB4_608;
	mov.b32 	%r55330, 0;
	mov.u16 	%rs865, %rs867;
$L__BB4_605:
	.pragma "nounroll";
	ld.const.u32 	%r41943, [CHACHA_CONSTANTS];
	add.s32 	%r41944, %r41943, %r55342;
	shf.l.wrap.b32 	%r41945, %r41944, %r41944, 16;
	add.s32 	%r41946, %r55342, %r41945;
	xor.b32  	%r41947, %r55342, %r41946;
	shf.l.wrap.b32 	%r41948, %r41947, %r41947, 12;
	add.s32 	%r41949, %r41944, %r41948;
	xor.b32  	%r41950, %r41945, %r41949;
	shf.l.wrap.b32 	%r41951, %r41950, %r41950, 8;
	add.s32 	%r41952, %r41946, %r41951;
	xor.b32  	%r41953, %r41948, %r41952;
	shf.l.wrap.b32 	%r41954, %r41953, %r41953, 7;
	ld.const.u32 	%r41955, [CHACHA_CONSTANTS+4];
	add.s32 	%r41956, %r41955, %r55341;
	shf.l.wrap.b32 	%r41957, %r41956, %r41956, 16;
	add.s32 	%r41958, %r55341, %r41957;
	xor.b32  	%r41959, %r55341, %r41958;
	shf.l.wrap.b32 	%r41960, %r41959, %r41959, 12;
	add.s32 	%r41961, %r41956, %r41960;
	xor.b32  	%r41962, %r41957, %r41961;
	shf.l.wrap.b32 	%r41963, %r41962, %r41962, 8;
	add.s32 	%r41964, %r41958, %r41963;
	xor.b32  	%r41965, %r41960, %r41964;
	shf.l.wrap.b32 	%r41966, %r41965, %r41965, 7;
	ld.const.u32 	%r41967, [CHACHA_CONSTANTS+8];
	add.s32 	%r41968, %r41967, %r55340;
	shf.l.wrap.b32 	%r41969, %r41968, %r41968, 16;
	add.s32 	%r41970, %r55340, %r41969;
	xor.b32  	%r41971, %r55340, %r41970;
	shf.l.wrap.b32 	%r41972, %r41971, %r41971, 12;
	add.s32 	%r41973, %r41968, %r41972;
	xor.b32  	%r41974, %r41969, %r41973;
	shf.l.wrap.b32 	%r41975, %r41974, %r41974, 8;
	add.s32 	%r41976, %r41970, %r41975;
	xor.b32  	%r41977, %r41972, %r41976;
	shf.l.wrap.b32 	%r41978, %r41977, %r41977, 7;
	ld.const.u32 	%r41979, [CHACHA_CONSTANTS+12];
	add.s32 	%r41980, %r41979, %r55339;
	shf.l.wrap.b32 	%r41981, %r41980, %r41980, 16;
	add.s32 	%r41982, %r55339, %r41981;
	xor.b32  	%r41983, %r55339, %r41982;
	shf.l.wrap.b32 	%r41984, %r41983, %r41983, 12;
	add.s32 	%r41985, %r41980, %r41984;
	xor.b32  	%r41986, %r41981, %r41985;
	shf.l.wrap.b32 	%r41987, %r41986, %r41986, 8;
	add.s32 	%r41988, %r41982, %r41987;
	xor.b32  	%r41989, %r41984, %r41988;
	shf.l.wrap.b32 	%r41990, %r41989, %r41989, 7;
	add.s32 	%r41991, %r41949, %r41966;
	xor.b32  	%r41992, %r41987, %r41991;
	shf.l.wrap.b32 	%r41993, %r41992, %r41992, 16;
	add.s32 	%r41994, %r41976, %r41993;
	xor.b32  	%r41995, %r41966, %r41994;
	shf.l.wrap.b32 	%r41996, %r41995, %r41995, 12;
	add.s32 	%r41997, %r41991, %r41996;
	xor.b32  	%r41998, %r41993, %r41997;
	shf.l.wrap.b32 	%r41999, %r41998, %r41998, 8;
	add.s32 	%r42000, %r41994, %r41999;
	xor.b32  	%r42001, %r41996, %r42000;
	shf.l.wrap.b32 	%r42002, %r42001, %r42001, 7;
	add.s32 	%r42003, %r41961, %r41978;
	xor.b32  	%r42004, %r41951, %r42003;
	shf.l.wrap.b32 	%r42005, %r42004, %r42004, 16;
	add.s32 	%r42006, %r41988, %r42005;
	xor.b32  	%r42007, %r41978, %r42006;
	shf.l.wrap.b32 	%r42008, %r42007, %r42007, 12;
	add.s32 	%r42009, %r42003, %r42008;
	xor.b32  	%r42010, %r42005, %r42009;
	shf.l.wrap.b32 	%r42011, %r42010, %r42010, 8;
	add.s32 	%r42012, %r42006, %r42011;
	xor.b32  	%r42013, %r42008, %r42012;
	shf.l.wrap.b32 	%r42014, %r42013, %r42013, 7;
	add.s32 	%r42015, %r41973, %r41990;
	xor.b32  	%r42016, %r41963, %r42015;
	shf.l.wrap.b32 	%r42017, %r42016, %r42016, 16;
	add.s32 	%r42018, %r41952, %r42017;
	xor.b32  	%r42019, %r41990, %r42018;
	shf.l.wrap.b32 	%r42020, %r42019, %r42019, 12;
	add.s32 	%r42021, %r42015, %r42020;
	xor.b32  	%r42022, %r42017, %r42021;
	shf.l.wrap.b32 	%r42023, %r42022, %r42022, 8;
	add.s32 	%r42024, %r42018, %r42023;
	xor.b32  	%r42025, %r42020, %r42024;
	shf.l.wrap.b32 	%r42026, %r42025, %r42025, 7;
	add.s32 	%r42027, %r41985, %r41954;
	xor.b32  	%r42028, %r41975, %r42027;
	shf.l.wrap.b32 	%r42029, %r42028, %r42028, 16;
	add.s32 	%r42030, %r41964, %r42029;
	xor.b32  	%r42031, %r41954, %r42030;
	shf.l.wrap.b32 	%r42032, %r42031, %r42031, 12;
	add.s32 	%r42033, %r42027, %r42032;
	xor.b32  	%r42034, %r42029, %r42033;
	shf.l.wrap.b32 	%r42035, %r42034, %r42034, 8;
	add.s32 	%r42036, %r42030, %r42035;
	xor.b32  	%r42037, %r42032, %r42036;
	shf.l.wrap.b32 	%r42038, %r42037, %r42037, 7;
	add.s32 	%r42039, %r41997, %r42038;
	xor.b32  	%r42040, %r42011, %r42039;
	shf.l.wrap.b32 	%r42041, %r42040, %r42040, 16;
	add.s32 	%r42042, %r42024, %r42041;
	xor.b32  	%r42043, %r42038, %r42042;
	shf.l.wrap.b32 	%r42044, %r42043, %r42043, 12;
	add.s32 	%r42045, %r42039, %r42044;
	xor.b32  	%r42046, %r42041, %r42045;
	shf.l.wrap.b32 	%r42047, %r42046, %r42046, 8;
	add.s32 	%r42048, %r42042, %r42047;
	xor.b32  	%r42049, %r42044, %r42048;
	shf.l.wrap.b32 	%r42050, %r42049, %r42049, 7;
	add.s32 	%r42051, %r42009, %r42002;
	xor.b32  	%r42052, %r42023, %r42051;
	shf.l.wrap.b32 	%r42053, %r42052, %r42052, 16;
	add.s32 	%r42054, %r42036, %r42053;
	xor.b32  	%r42055, %r42002, %r42054;
	shf.l.wrap.b32 	%r42056, %r42055, %r42055, 12;
	add.s32 	%r42057, %r42051, %r42056;
	xor.b32  	%r42058, %r42053, %r42057;
	shf.l.wrap.b32 	%r42059, %r42058, %r42058, 8;
	add.s32 	%r42060, %r42054, %r42059;
	xor.b32  	%r42061, %r42056, %r42060;
	shf.l.wrap.b32 	%r42062, %r42061, %r42061, 7;
	add.s32 	%r42063, %r42021, %r42014;
	xor.b32  	%r42064, %r42035, %r42063;
	shf.l.wrap.b32 	%r42065, %r42064, %r42064, 16;
	add.s32 	%r42066, %r42000, %r42065;
	xor.b32  	%r42067, %r42014, %r42066;
	shf.l.wrap.b32 	%r42068, %r42067, %r42067, 12;
	add.s32 	%r42069, %r42063, %r42068;
	xor.b32  	%r42070, %r42065, %r42069;
	shf.l.wrap.b32 	%r42071, %r42070, %r42070, 8;
	add.s32 	%r42072, %r42066, %r42071;
	xor.b32  	%r42073, %r42068, %r42072;
	shf.l.wrap.b32 	%r42074, %r42073, %r42073, 7;
	add.s32 	%r42075, %r42033, %r42026;
	xor.b32  	%r42076, %r41999, %r42075;
	shf.l.wrap.b32 	%r42077, %r42076, %r42076, 16;
	add.s32 	%r42078, %r42012, %r42077;
	xor.b32  	%r42079, %r42026, %r42078;
	shf.l.wrap.b32 	%r42080, %r42079, %r42079, 12;
	add.s32 	%r42081, %r42075, %r42080;
	xor.b32  	%r42082, %r42077, %r42081;
	shf.l.wrap.b32 	%r42083, %r42082, %r42082, 8;
	add.s32 	%r42084, %r42078, %r42083;
	xor.b32  	%r42085, %r42080, %r42084;
	shf.l.wrap.b32 	%r42086, %r42085, %r42085, 7;
	add.s32 	%r42087, %r42045, %r42062;
	xor.b32  	%r42088, %r42083, %r42087;
	shf.l.wrap.b32 	%r42089, %r42088, %r42088, 16;
	add.s32 	%r42090, %r42072, %r42089;
	xor.b32  	%r42091, %r42062, %r42090;
	shf.l.wrap.b32 	%r42092, %r42091, %r42091, 12;
	add.s32 	%r42093, %r42087, %r42092;
	xor.b32  	%r42094, %r42089, %r42093;
	shf.l.wrap.b32 	%r42095, %r42094, %r42094, 8;
	add.s32 	%r42096, %r42090, %r42095;
	xor.b32  	%r42097, %r42092, %r42096;
	shf.l.wrap.b32 	%r42098, %r42097, %r42097, 7;
	add.s32 	%r42099, %r42057, %r42074;
	xor.b32  	%r42100, %r42047, %r42099;
	shf.l.wrap.b32 	%r42101, %r42100, %r42100, 16;
	add.s32 	%r42102, %r42084, %r42101;
	xor.b32  	%r42103, %r42074, %r42102;
	shf.l.wrap.b32 	%r42104, %r42103, %r42103, 12;
	add.s32 	%r42105, %r42099, %r42104;
	xor.b32  	%r42106, %r42101, %r42105;
	shf.l.wrap.b32 	%r42107, %r42106, %r42106, 8;
	add.s32 	%r42108, %r42102, %r42107;
	xor.b32  	%r42109, %r42104, %r42108;
	shf.l.wrap.b32 	%r42110, %r42109, %r42109, 7;
	add.s32 	%r42111, %r42069, %r42086;
	xor.b32  	%r42112, %r42059, %r42111;
	shf.l.wrap.b32 	%r42113, %r42112, %r42112, 16;
	add.s32 	%r42114, %r42048, %r42113;
	xor.b32  	%r42115, %r42086, %r42114;
	shf.l.wrap.b32 	%r42116, %r42115, %r42115, 12;
	add.s32 	%r42117, %r42111, %r42116;
	xor.b32  	%r42118, %r42113, %r42117;
	shf.l.wrap.b32 	%r42119, %r42118, %r42118, 8;
	add.s32 	%r42120, %r42114, %r42119;
	xor.b32  	%r42121, %r42116, %r42120;
	shf.l.wrap.b32 	%r42122, %r42121, %r42121, 7;
	add.s32 	%r42123, %r42081, %r42050;
	xor.b32  	%r42124, %r42071, %r42123;
	shf.l.wrap.b32 	%r42125, %r42124, %r42124, 16;
	add.s32 	%r42126, %r42060, %r42125;
	xor.b32  	%r42127, %r42050, %r42126;
	shf.l.wrap.b32 	%r42128, %r42127, %r42127, 12;
	add.s32 	%r42129, %r42123, %r42128;
	xor.b32  	%r42130, %r42125, %r42129;
	shf.l.wrap.b32 	%r42131, %r42130, %r42130, 8;
	add.s32 	%r42132, %r42126, %r42131;
	xor.b32  	%r42133, %r42128, %r42132;
	shf.l.wrap.b32 	%r42134, %r42133, %r42133, 7;
	add.s32 	%r42135, %r42093, %r42134;
	xor.b32  	%r42136, %r42107, %r42135;
	shf.l.wrap.b32 	%r42137, %r42136, %r42136, 16;
	add.s32 	%r42138, %r42120, %r42137;
	xor.b32  	%r42139, %r42134, %r42138;
	shf.l.wrap.b32 	%r42140, %r42139, %r42139, 12;
	add.s32 	%r42141, %r42135, %r42140;
	xor.b32  	%r42142, %r42137, %r42141;
	shf.l.wrap.b32 	%r42143, %r42142, %r42142, 8;
	add.s32 	%r42144, %r42138, %r42143;
	xor.b32  	%r42145, %r42140, %r42144;
	shf.l.wrap.b32 	%r42146, %r42145, %r42145, 7;
	add.s32 	%r42147, %r42105, %r42098;
	xor.b32  	%r42148, %r42119, %r42147;
	shf.l.wrap.b32 	%r42149, %r42148, %r42148, 16;
	add.s32 	%r42150, %r42132, %r42149;
	xor.b32  	%r42151, %r42098, %r42150;
	shf.l.wrap.b32 	%r42152, %r42151, %r42151, 12;
	add.s32 	%r42153, %r42147, %r42152;
	xor.b32  	%r42154, %r42149, %r42153;
	shf.l.wrap.b32 	%r42155, %r42154, %r42154, 8;
	add.s32 	%r42156, %r42150, %r42155;
	xor.b32  	%r42157, %r42152, %r42156;
	shf.l.wrap.b32 	%r42158, %r42157, %r42157, 7;
	add.s32 	%r42159, %r42117, %r42110;
	xor.b32  	%r42160, %r42131, %r42159;
	shf.l.wrap.b32 	%r42161, %r42160, %r42160, 16;
	add.s32 	%r42162, %r42096, %r42161;
	xor.b32  	%r42163, %r42110, %r42162;
	shf.l.wrap.b32 	%r42164, %r42163, %r42163, 12;
	add.s32 	%r42165, %r42159, %r42164;
	xor.b32  	%r42166, %r42161, %r42165;
	shf.l.wrap.b32 	%r42167, %r42166, %r42166, 8;
	add.s32 	%r42168, %r42162, %r42167;
	xor.b32  	%r42169, %r42164, %r42168;
	shf.l.wrap.b32 	%r42170, %r42169, %r42169, 7;
	add.s32 	%r42171, %r42129, %r42122;
	xor.b32  	%r42172, %r42095, %r42171;
	shf.l.wrap.b32 	%r42173, %r42172, %r42172, 16;
	add.s32 	%r42174, %r42108, %r42173;
	xor.b32  	%r42175, %r42122, %r42174;
	shf.l.wrap.b32 	%r42176, %r42175, %r42175, 12;
	add.s32 	%r42177, %r42171, %r42176;
	xor.b32  	%r42178, %r42173, %r42177;
	shf.l.wrap.b32 	%r42179, %r42178, %r42178, 8;
	add.s32 	%r42180, %r42174, %r42179;
	xor.b32  	%r42181, %r42176, %r42180;
	shf.l.wrap.b32 	%r42182, %r42181, %r42181, 7;
	add.s32 	%r42183, %r42141, %r42158;
	xor.b32  	%r42184, %r42179, %r42183;
	shf.l.wrap.b32 	%r42185, %r42184, %r42184, 16;
	add.s32 	%r42186, %r42168, %r42185;
	xor.b32  	%r42187, %r42158, %r42186;
	shf.l.wrap.b32 	%r42188, %r42187, %r42187, 12;
	add.s32 	%r42189, %r42183, %r42188;
	xor.b32  	%r42190, %r42185, %r42189;
	shf.l.wrap.b32 	%r42191, %r42190, %r42190, 8;
	add.s32 	%r42192, %r42186, %r42191;
	xor.b32  	%r42193, %r42188, %r42192;
	shf.l.wrap.b32 	%r42194, %r42193, %r42193, 7;
	add.s32 	%r42195, %r42153, %r42170;
	xor.b32  	%r42196, %r42143, %r42195;
	shf.l.wrap.b32 	%r42197, %r42196, %r42196, 16;
	add.s32 	%r42198, %r42180, %r42197;
	xor.b32  	%r42199, %r42170, %r42198;
	shf.l.wrap.b32 	%r42200, %r42199, %r42199, 12;
	add.s32 	%r42201, %r42195, %r42200;
	xor.b32  	%r42202, %r42197, %r42201;
	shf.l.wrap.b32 	%r42203, %r42202, %r42202, 8;
	add.s32 	%r42204, %r42198, %r42203;
	xor.b32  	%r42205, %r42200, %r42204;
	shf.l.wrap.b32 	%r42206, %r42205, %r42205, 7;
	add.s32 	%r42207, %r42165, %r42182;
	xor.b32  	%r42208, %r42155, %r42207;
	shf.l.wrap.b32 	%r42209, %r42208, %r42208, 16;
	add.s32 	%r42210, %r42144, %r42209;
	xor.b32  	%r42211, %r42182, %r42210;
	shf.l.wrap.b32 	%r42212, %r42211, %r42211, 12;
	add.s32 	%r42213, %r42207, %r42212;
	xor.b32  	%r42214, %r42209, %r42213;
	shf.l.wrap.b32 	%r42215, %r42214, %r42214, 8;
	add.s32 	%r42216, %r42210, %r42215;
	xor.b32  	%r42217, %r42212, %r42216;
	shf.l.wrap.b32 	%r42218, %r42217, %r42217, 7;
	add.s32 	%r42219, %r42177, %r42146;
	xor.b32  	%r42220, %r42167, %r42219;
	shf.l.wrap.b32 	%r42221, %r42220, %r42220, 16;
	add.s32 	%r42222, %r42156, %r42221;
	xor.b32  	%r42223, %r42146, %r42222;
	shf.l.wrap.b32 	%r42224, %r42223, %r42223, 12;
	add.s32 	%r42225, %r42219, %r42224;
	xor.b32  	%r42226, %r42221, %r42225;
	shf.l.wrap.b32 	%r42227, %r42226, %r42226, 8;
	add.s32 	%r42228, %r42222, %r42227;
	xor.b32  	%r42229, %r42224, %r42228;
	shf.l.wrap.b32 	%r42230, %r42229, %r42229, 7;
	add.s32 	%r42231, %r42189, %r42230;
	xor.b32  	%r42232, %r42203, %r42231;
	shf.l.wrap.b32 	%r42233, %r42232, %r42232, 16;
	add.s32 	%r42234, %r42216, %r42233;
	xor.b32  	%r42235, %r42230, %r42234;
	shf.l.wrap.b32 	%r42236, %r42235, %r42235, 12;
	add.s32 	%r42237, %r42231, %r42236;
	xor.b32  	%r42238, %r42233, %r42237;
	shf.l.wrap.b32 	%r42239, %r42238, %r42238, 8;
	add.s32 	%r42240, %r42234, %r42239;
	xor.b32  	%r42241, %r42236, %r42240;
	shf.l.wrap.b32 	%r42242, %r42241, %r42241, 7;
	add.s32 	%r42243, %r42201, %r42194;
	xor.b32  	%r42244, %r42215, %r42243;
	shf.l.wrap.b32 	%r42245, %r42244, %r42244, 16;
	add.s32 	%r42246, %r42228, %r42245;
	xor.b32  	%r42247, %r42194, %r42246;
	shf.l.wrap.b32 	%r42248, %r42247, %r42247, 12;
	add.s32 	%r42249, %r42243, %r42248;
	xor.b32  	%r42250, %r42245, %r42249;
	shf.l.wrap.b32 	%r42251, %r42250, %r42250, 8;
	add.s32 	%r42252, %r42246, %r42251;
	xor.b32  	%r42253, %r42248, %r42252;
	shf.l.wrap.b32 	%r42254, %r42253, %r42253, 7;
	add.s32 	%r42255, %r42213, %r42206;
	xor.b32  	%r42256, %r42227, %r42255;
	shf.l.wrap.b32 	%r42257, %r42256, %r42256, 16;
	add.s32 	%r42258, %r42192, %r42257;
	xor.b32  	%r42259, %r42206, %r42258;
	shf.l.wrap.b32 	%r42260, %r42259, %r42259, 12;
	add.s32 	%r42261, %r42255, %r42260;
	xor.b32  	%r42262, %r42257, %r42261;
	shf.l.wrap.b32 	%r42263, %r42262, %r42262, 8;
	add.s32 	%r42264, %r42258, %r42263;
	xor.b32  	%r42265, %r42260, %r42264;
	shf.l.wrap.b32 	%r42266, %r42265, %r42265, 7;
	add.s32 	%r42267, %r42225, %r42218;
	xor.b32  	%r42268, %r42191, %r42267;
	shf.l.wrap.b32 	%r42269, %r42268, %r42268, 16;
	add.s32 	%r42270, %r42204, %r42269;
	xor.b32  	%r42271, %r42218, %r42270;
	shf.l.wrap.b32 	%r42272, %r42271, %r42271, 12;
	add.s32 	%r42273, %r42267, %r42272;
	xor.b32  	%r42274, %r42269, %r42273;
	shf.l.wrap.b32 	%r42275, %r42274, %r42274, 8;
	add.s32 	%r42276, %r42270, %r42275;
	xor.b32  	%r42277, %r42272, %r42276;
	shf.l.wrap.b32 	%r42278, %r42277, %r42277, 7;
	add.s32 	%r42279, %r42237, %r42254;
	xor.b32  	%r42280, %r42275, %r42279;
	shf.l.wrap.b32 	%r42281, %r42280, %r42280, 16;
	add.s32 	%r42282, %r42264, %r42281;
	xor.b32  	%r42283, %r42254, %r42282;
	shf.l.wrap.b32 	%r42284, %r42283, %r42283, 12;
	add.s32 	%r42285, %r42279, %r42284;
	xor.b32  	%r42286, %r42281, %r42285;
	shf.l.wrap.b32 	%r42287, %r42286, %r42286, 8;
	add.s32 	%r42288, %r42282, %r42287;
	xor.b32  	%r42289, %r42284, %r42288;
	shf.l.wrap.b32 	%r42290, %r42289, %r42289, 7;
	add.s32 	%r42291, %r42249, %r42266;
	xor.b32  	%r42292, %r42239, %r42291;
	shf.l.wrap.b32 	%r42293, %r42292, %r42292, 16;
	add.s32 	%r42294, %r42276, %r42293;
	xor.b32  	%r42295, %r42266, %r42294;
	shf.l.wrap.b32 	%r42296, %r42295, %r42295, 12;
	add.s32 	%r42297, %r42291, %r42296;
	xor.b32  	%r42298, %r42293, %r42297;
	shf.l.wrap.b32 	%r42299, %r42298, %r42298, 8;
	add.s32 	%r42300, %r42294, %r42299;
	xor.b32  	%r42301, %r42296, %r42300;
	shf.l.wrap.b32 	%r42302, %r42301, %r42301, 7;
	add.s32 	%r42303, %r42261, %r42278;
	xor.b32  	%r42304, %r42251, %r42303;
	shf.l.wrap.b32 	%r42305, %r42304, %r42304, 16;
	add.s32 	%r42306, %r42240, %r42305;
	xor.b32  	%r42307, %r42278, %r42306;
	shf.l.wrap.b32 	%r42308, %r42307, %r42307, 12;
	add.s32 	%r42309, %r42303, %r42308;
	xor.b32  	%r42310, %r42305, %r42309;
	shf.l.wrap.b32 	%r42311, %r42310, %r42310, 8;
	add.s32 	%r42312, %r42306, %r42311;
	xor.b32  	%r42313, %r42308, %r42312;
	shf.l.wrap.b32 	%r42314, %r42313, %r42313, 7;
	add.s32 	%r42315, %r42273, %r42242;
	xor.b32  	%r42316, %r42263, %r42315;
	shf.l.wrap.b32 	%r42317, %r42316, %r42316, 16;
	add.s32 	%r42318, %r42252, %r42317;
	xor.b32  	%r42319, %r42242, %r42318;
	shf.l.wrap.b32 	%r42320, %r42319, %r42319, 12;
	add.s32 	%r42321, %r42315, %r42320;
	xor.b32  	%r42322, %r42317, %r42321;
	shf.l.wrap.b32 	%r42323, %r42322, %r42322, 8;
	add.s32 	%r42324, %r42318, %r42323;
	xor.b32  	%r42325, %r42320, %r42324;
	shf.l.wrap.b32 	%r42326, %r42325, %r42325, 7;
	add.s32 	%r55334, %r41943, %r42285;
	add.s32 	%r55335, %r55342, %r42326;
	add.s32 	%r55333, %r41955, %r42297;
	add.s32 	%r55336, %r55341, %r42290;
	add.s32 	%r55332, %r41967, %r42309;
	add.s32 	%r55337, %r55340, %r42302;
	add.s32 	%r55331, %r41979, %r42321;
	add.s32 	%r55338, %r55339, %r42314;
	xor.b32  	%r42327, %r41944, 1;
	shf.l.wrap.b32 	%r42328, %r41944, %r42327, 16;
	add.s32 	%r42329, %r55342, %r42328;
	xor.b32  	%r42330, %r55342, %r42329;
	shf.l.wrap.b32 	%r42331, %r42330, %r42330, 12;
	add.s32 	%r42332, %r41944, %r42331;
	xor.b32  	%r42333, %r42328, %r42332;
	shf.l.wrap.b32 	%r42334, %r42333, %r42333, 8;
	add.s32 	%r42335, %r42329, %r42334;
	xor.b32  	%r42336, %r42331, %r42335;
	shf.l.wrap.b32 	%r42337, %r42336, %r42336, 7;
	add.s32 	%r42338, %r42332, %r41966;
	xor.b32  	%r42339, %r41987, %r42338;
	shf.l.wrap.b32 	%r42340, %r42339, %r42339, 16;
	add.s32 	%r42341, %r41976, %r42340;
	xor.b32  	%r42342, %r41966, %r42341;
	shf.l.wrap.b32 	%r42343, %r42342, %r42342, 12;
	add.s32 	%r42344, %r42338, %r42343;
	xor.b32  	%r42345, %r42340, %r42344;
	shf.l.wrap.b32 	%r42346, %r42345, %r42345, 8;
	add.s32 	%r42347, %r42341, %r42346;
	xor.b32  	%r42348, %r42343, %r42347;
	shf.l.wrap.b32 	%r42349, %r42348, %r42348, 7;
	xor.b32  	%r42350, %r42334, %r42003;
	shf.l.wrap.b32 	%r42351, %r42350, %r42350, 16;
	add.s32 	%r42352, %r41988, %r42351;
	xor.b32  	%r42353, %r41978, %r42352;
	shf.l.wrap.b32 	%r42354, %r42353, %r42353, 12;
	add.s32 	%r42355, %r42003, %r42354;
	xor.b32  	%r42356, %r42351, %r42355;
	shf.l.wrap.b32 	%r42357, %r42356, %r42356, 8;
	add.s32 	%r42358, %r42352, %r42357;
	xor.b32  	%r42359, %r42354, %r42358;
	shf.l.wrap.b32 	%r42360, %r42359, %r42359, 7;
	add.s32 	%r42361, %r42335, %r42017;
	xor.b32  	%r42362, %r41990, %r42361;
	shf.l.wrap.b32 	%r42363, %r42362, %r42362, 12;
	add.s32 	%r42364, %r42015, %r42363;
	xor.b32  	%r42365, %r42017, %r42364;
	shf.l.wrap.b32 	%r42366, %r42365, %r42365, 8;
	add.s32 	%r42367, %r42361, %r42366;
	xor.b32  	%r42368, %r42363, %r42367;
	shf.l.wrap.b32 	%r42369, %r42368, %r42368, 7;
	add.s32 	%r42370, %r41985, %r42337;
	xor.b32  	%r42371, %r41975, %r42370;
	shf.l.wrap.b32 	%r42372, %r42371, %r42371, 16;
	add.s32 	%r42373, %r41964, %r42372;
	xor.b32  	%r42374, %r42337, %r42373;
	shf.l.wrap.b32 	%r42375, %r42374, %r42374, 12;
	add.s32 	%r42376, %r42370, %r42375;
	xor.b32  	%r42377, %r42372, %r42376;
	shf.l.wrap.b32 	%r42378, %r42377, %r42377, 8;
	add.s32 	%r42379, %r42373, %r42378;
	xor.b32  	%r42380, %r42375, %r42379;
	shf.l.wrap.b32 	%r42381, %r42380, %r42380, 7;
	add.s32 	%r42382, %r42344, %r42381;
	xor.b32  	%r42383, %r42357, %r42382;
	shf.l.wrap.b32 	%r42384, %r42383, %r42383, 16;
	add.s32 	%r42385, %r42367, %r42384;
	xor.b32  	%r42386, %r42381, %r42385;
	shf.l.wrap.b32 	%r42387, %r42386, %r42386, 12;
	add.s32 	%r42388, %r42382, %r42387;
	xor.b32  	%r42389, %r42384, %r42388;
	shf.l.wrap.b32 	%r42390, %r42389, %r42389, 8;
	add.s32 	%r42391, %r42385, %r42390;
	xor.b32  	%r42392, %r42387, %r42391;
	shf.l.wrap.b32 	%r42393, %r42392, %r42392, 7;
	add.s32 	%r42394, %r42355, %r42349;
	xor.b32  	%r42395, %r42366, %r42394;
	shf.l.wrap.b32 	%r42396, %r42395, %r42395, 16;
	add.s32 	%r42397, %r42379, %r42396;
	xor.b32  	%r42398, %r42349, %r42397;
	shf.l.wrap.b32 	%r42399, %r42398, %r42398, 12;
	add.s32 	%r42400, %r42394, %r42399;
	xor.b32  	%r42401, %r42396, %r42400;
	shf.l.wrap.b32 	%r42402, %r42401, %r42401, 8;
	add.s32 	%r42403, %r42397, %r42402;
	xor.b32  	%r42404, %r42399, %r42403;
	shf.l.wrap.b32 	%r42405, %r42404, %r42404, 7;
	add.s32 	%r42406, %r42364, %r42360;
	xor.b32  	%r42407, %r42378, %r42406;
	shf.l.wrap.b32 	%r42408, %r42407, %r42407, 16;
	add.s32 	%r42409, %r42347, %r42408;
	xor.b32  	%r42410, %r42360, %r42409;
	shf.l.wrap.b32 	%r42411, %r42410, %r42410, 12;
	add.s32 	%r42412, %r42406, %r42411;
	xor.b32  	%r42413, %r42408, %r42412;
	shf.l.wrap.b32 	%r42414, %r42413, %r42413, 8;
	add.s32 	%r42415, %r42409, %r42414;
	xor.b32  	%r42416, %r42411, %r42415;
	shf.l.wrap.b32 	%r42417, %r42416, %r42416, 7;
	add.s32 	%r42418, %r42376, %r42369;
	xor.b32  	%r42419, %r42346, %r42418;
	shf.l.wrap.b32 	%r42420, %r42419, %r42419, 16;
	add.s32 	%r42421, %r42358, %r42420;
	xor.b32  	%r42422, %r42369, %r42421;
	shf.l.wrap.b32 	%r42423, %r42422, %r42422, 12;
	add.s32 	%r42424, %r42418, %r42423;
	xor.b32  	%r42425, %r42420, %r42424;
	shf.l.wrap.b32 	%r42426, %r42425, %r42425, 8;
	add.s32 	%r42427, %r42421, %r42426;
	xor.b32  	%r42428, %r42423, %r42427;
	shf.l.wrap.b32 	%r42429, %r42428, %r42428, 7;
	add.s32 	%r42430, %r42388, %r42405;
	xor.b32  	%r42431, %r42426, %r42430;
	shf.l.wrap.b32 	%r42432, %r42431, %r42431, 16;
	add.s32 	%r42433, %r42415, %r42432;
	xor.b32  	%r42434, %r42405, %r42433;
	shf.l.wrap.b32 	%r42435, %r42434, %r42434, 12;
	add.s32 	%r42436, %r42430, %r42435;
	xor.b32  	%r42437, %r42432, %r42436;
	shf.l.wrap.b32 	%r42438, %r42437, %r42437, 8;
	add.s32 	%r42439, %r42433, %r42438;
	xor.b32  	%r42440, %r42435, %r42439;
	shf.l.wrap.b32 	%r42441, %r42440, %r42440, 7;
	add.s32 	%r42442, %r42400, %r42417;
	xor.b32  	%r42443, %r42390, %r42442;
	shf.l.wrap.b32 	%r42444, %r42443, %r42443, 16;
	add.s32 	%r42445, %r42427, %r42444;
	xor.b32  	%r42446, %r42417, %r42445;
	shf.l.wrap.b32 	%r42447, %r42446, %r42446, 12;
	add.s32 	%r42448, %r42442, %r42447;
	xor.b32  	%r42449, %r42444, %r42448;
	shf.l.wrap.b32 	%r42450, %r42449, %r42449, 8;
	add.s32 	%r42451, %r42445, %r42450;
	xor.b32  	%r42452, %r42447, %r42451;
	shf.l.wrap.b32 	%r42453, %r42452, %r42452, 7;
	add.s32 	%r42454, %r42412, %r42429;
	xor.b32  	%r42455, %r42402, %r42454;
	shf.l.wrap.b32 	%r42456, %r42455, %r42455, 16;
	add.s32 	%r42457, %r42391, %r42456;
	xor.b32  	%r42458, %r42429, %r42457;
	shf.l.wrap.b32 	%r42459, %r42458, %r42458, 12;
	add.s32 	%r42460, %r42454, %r42459;
	xor.b32  	%r42461, %r42456, %r42460;
	shf.l.wrap.b32 	%r42462, %r42461, %r42461, 8;
	add.s32 	%r42463, %r42457, %r42462;
	xor.b32  	%r42464, %r42459, %r42463;
	shf.l.wrap.b32 	%r42465, %r42464, %r42464, 7;
	add.s32 	%r42466, %r42424, %r42393;
	xor.b32  	%r42467, %r42414, %r42466;
	shf.l.wrap.b32 	%r42468, %r42467, %r42467, 16;
	add.s32 	%r42469, %r42403, %r42468;
	xor.b32  	%r42470, %r42393, %r42469;
	shf.l.wrap.b32 	%r42471, %r42470, %r42470, 12;
	add.s32 	%r42472, %r42466, %r42471;
	xor.b32  	%r42473, %r42468, %r42472;
	shf.l.wrap.b32 	%r42474, %r42473, %r42473, 8;
	add.s32 	%r42475, %r42469, %r42474;
	xor.b32  	%r42476, %r42471, %r42475;
	shf.l.wrap.b32 	%r42477, %r42476, %r42476, 7;
	add.s32 	%r42478, %r42436, %r42477;
	xor.b32  	%r42479, %r42450, %r42478;
	shf.l.wrap.b32 	%r42480, %r42479, %r42479, 16;
	add.s32 	%r42481, %r42463, %r42480;
	xor.b32  	%r42482, %r42477, %r42481;
	shf.l.wrap.b32 	%r42483, %r42482, %r42482, 12;
	add.s32 	%r42484, %r42478, %r42483;
	xor.b32  	%r42485, %r42480, %r42484;
	shf.l.wrap.b32 	%r42486, %r42485, %r42485, 8;
	add.s32 	%r42487, %r42481, %r42486;
	xor.b32  	%r42488, %r42483, %r42487;
	shf.l.wrap.b32 	%r42489, %r42488, %r42488, 7;
	add.s32 	%r42490, %r42448, %r42441;
	xor.b32  	%r42491, %r42462, %r42490;
	shf.l.wrap.b32 	%r42492, %r42491, %r42491, 16;
	add.s32 	%r42493, %r42475, %r42492;
	xor.b32  	%r42494, %r42441, %r42493;
	shf.l.wrap.b32 	%r42495, %r42494, %r42494, 12;
	add.s32 	%r42496, %r42490, %r42495;
	xor.b32  	%r42497, %r42492, %r42496;
	shf.l.wrap.b32 	%r42498, %r42497, %r42497, 8;
	add.s32 	%r42499, %r42493, %r42498;
	xor.b32  	%r42500, %r42495, %r42499;
	shf.l.wrap.b32 	%r42501, %r42500, %r42500, 7;
	add.s32 	%r42502, %r42460, %r42453;
	xor.b32  	%r42503, %r42474, %r42502;
	shf.l.wrap.b32 	%r42504, %r42503, %r42503, 16;
	add.s32 	%r42505, %r42439, %r42504;
	xor.b32  	%r42506, %r42453, %r42505;
	shf.l.wrap.b32 	%r42507, %r42506, %r42506, 12;
	add.s32 	%r42508, %r42502, %r42507;
	xor.b32  	%r42509, %r42504, %r42508;
	shf.l.wrap.b32 	%r42510, %r42509, %r42509, 8;
	add.s32 	%r42511, %r42505, %r42510;
	xor.b32  	%r42512, %r42507, %r42511;
	shf.l.wrap.b32 	%r42513, %r42512, %r42512, 7;
	add.s32 	%r42514, %r42472, %r42465;
	xor.b32  	%r42515, %r42438, %r42514;
	shf.l.wrap.b32 	%r42516, %r42515, %r42515, 16;
	add.s32 	%r42517, %r42451, %r42516;
	xor.b32  	%r42518, %r42465, %r42517;
	shf.l.wrap.b32 	%r42519, %r42518, %r42518, 12;
	add.s32 	%r42520, %r42514, %r42519;
	xor.b32  	%r42521, %r42516, %r42520;
	shf.l.wrap.b32 	%r42522, %r42521, %r42521, 8;
	add.s32 	%r42523, %r42517, %r42522;
	xor.b32  	%r42524, %r42519, %r42523;
	shf.l.wrap.b32 	%r42525, %r42524, %r42524, 7;
	add.s32 	%r42526, %r42484, %r42501;
	xor.b32  	%r42527, %r42522, %r42526;
	shf.l.wrap.b32 	%r42528, %r42527, %r42527, 16;
	add.s32 	%r42529, %r42511, %r42528;
	xor.b32  	%r42530, %r42501, %r42529;
	shf.l.wrap.b32 	%r42531, %r42530, %r42530, 12;
	add.s32 	%r42532, %r42526, %r42531;
	xor.b32  	%r42533, %r42528, %r42532;
	shf.l.wrap.b32 	%r42534, %r42533, %r42533, 8;
	add.s32 	%r42535, %r42529, %r42534;
	xor.b32  	%r42536, %r42531, %r42535;
	shf.l.wrap.b32 	%r42537, %r42536, %r42536, 7;
	add.s32 	%r42538, %r42496, %r42513;
	xor.b32  	%r42539, %r42486, %r42538;
	shf.l.wrap.b32 	%r42540, %r42539, %r42539, 16;
	add.s32 	%r42541, %r42523, %r42540;
	xor.b32  	%r42542, %r42513, %r42541;
	shf.l.wrap.b32 	%r42543, %r42542, %r42542, 12;
	add.s32 	%r42544, %r42538, %r42543;
	xor.b32  	%r42545, %r42540, %r42544;
	shf.l.wrap.b32 	%r42546, %r42545, %r42545, 8;
	add.s32 	%r42547, %r42541, %r42546;
	xor.b32  	%r42548, %r42543, %r42547;
	shf.l.wrap.b32 	%r42549, %r42548, %r42548, 7;
	add.s32 	%r42550, %r42508, %r42525;
	xor.b32  	%r42551, %r42498, %r42550;
	shf.l.wrap.b32 	%r42552, %r42551, %r42551, 16;
	add.s32 	%r42553, %r42487, %r42552;
	xor.b32  	%r42554, %r42525, %r42553;
	shf.l.wrap.b32 	%r42555, %r42554, %r42554, 12;
	add.s32 	%r42556, %r42550, %r42555;
	xor.b32  	%r42557, %r42552, %r42556;
	shf.l.wrap.b32 	%r42558, %r42557, %r42557, 8;
	add.s32 	%r42559, %r42553, %r42558;
	xor.b32  	%r42560, %r42555, %r42559;
	shf.l.wrap.b32 	%r42561, %r42560, %r42560, 7;
	add.s32 	%r42562, %r42520, %r42489;
	xor.b32  	%r42563, %r42510, %r42562;
	shf.l.wrap.b32 	%r42564, %r42563, %r42563, 16;
	add.s32 	%r42565, %r42499, %r42564;
	xor.b32  	%r42566, %r42489, %r42565;
	shf.l.wrap.b32 	%r42567, %r42566, %r42566, 12;
	add.s32 	%r42568, %r42562, %r42567;
	xor.b32  	%r42569, %r42564, %r42568;
	shf.l.wrap.b32 	%r42570, %r42569, %r42569, 8;
	add.s32 	%r42571, %r42565, %r42570;
	xor.b32  	%r42572, %r42567, %r42571;
	shf.l.wrap.b32 	%r42573, %r42572, %r42572, 7;
	add.s32 	%r42574, %r42532, %r42573;
	xor.b32  	%r42575, %r42546, %r42574;
	shf.l.wrap.b32 	%r42576, %r42575, %r42575, 16;
	add.s32 	%r42577, %r42559, %r42576;
	xor.b32  	%r42578, %r42573, %r42577;
	shf.l.wrap.b32 	%r42579, %r42578, %r42578, 12;
	add.s32 	%r42580, %r42574, %r42579;
	xor.b32  	%r42581, %r42576, %r42580;
	shf.l.wrap.b32 	%r42582, %r42581, %r42581, 8;
	add.s32 	%r42583, %r42544, %r42537;
	xor.b32  	%r42584, %r42558, %r42583;
	shf.l.wrap.b32 	%r42585, %r42584, %r42584, 16;
	add.s32 	%r42586, %r42571, %r42585;
	xor.b32  	%r42587, %r42537, %r42586;
	shf.l.wrap.b32 	%r42588, %r42587, %r42587, 12;
	add.s32 	%r42589, %r42583, %r42588;
	xor.b32  	%r42590, %r42585, %r42589;
	shf.l.wrap.b32 	%r42591, %r42590, %r42590, 8;
	add.s32 	%r42592, %r42586, %r42591;
	xor.b32  	%r42593, %r42588, %r42592;
	shf.l.wrap.b32 	%r42594, %r42593, %r42593, 7;
	add.s32 	%r42595, %r42556, %r42549;
	xor.b32  	%r42596, %r42570, %r42595;
	shf.l.wrap.b32 	%r42597, %r42596, %r42596, 16;
	add.s32 	%r42598, %r42535, %r42597;
	xor.b32  	%r42599, %r42549, %r42598;
	shf.l.wrap.b32 	%r42600, %r42599, %r42599, 12;
	add.s32 	%r42601, %r42595, %r42600;
	xor.b32  	%r42602, %r42597, %r42601;
	shf.l.wrap.b32 	%r42603, %r42602, %r42602, 8;
	add.s32 	%r42604, %r42598, %r42603;
	xor.b32  	%r42605, %r42600, %r42604;
	shf.l.wrap.b32 	%r42606, %r42605, %r42605, 7;
	add.s32 	%r42607, %r42568, %r42561;
	xor.b32  	%r42608, %r42534, %r42607;
	shf.l.wrap.b32 	%r42609, %r42608, %r42608, 16;
	add.s32 	%r42610, %r42547, %r42609;
	xor.b32  	%r42611, %r42561, %r42610;
	shf.l.wrap.b32 	%r42612, %r42611, %r42611, 12;
	add.s32 	%r42613, %r42607, %r42612;
	xor.b32  	%r42614, %r42609, %r42613;
	shf.l.wrap.b32 	%r42615, %r42614, %r42614, 8;
	add.s32 	%r42616, %r42610, %r42615;
	add.s32 	%r42617, %r42580, %r42594;
	xor.b32  	%r42618, %r42615, %r42617;
	shf.l.wrap.b32 	%r42619, %r42618, %r42618, 16;
	add.s32 	%r42620, %r42604, %r42619;
	xor.b32  	%r42621, %r42594, %r42620;
	shr.u32 	%r42622, %r42621, 20;
	add.s32 	%r42623, %r42617, %r42622;
	add.s32 	%r42624, %r42589, %r42606;
	xor.b32  	%r42625, %r42582, %r42624;
	shf.l.wrap.b32 	%r42626, %r42625, %r42625, 16;
	add.s32 	%r42627, %r42616, %r42626;
	xor.b32  	%r42628, %r42606, %r42627;
	shr.u32 	%r42629, %r42628, 20;
	add.s32 	%r42630, %r42624, %r42629;
	add.s32 	%r42631, %r41943, %r42623;
	add.s32 	%r42632, %r41955, %r42630;
	cvt.u32.u16 	%r42633, %rs303;
	add.s32 	%r42634, %r42633, %r55330;
	add.s32 	%r42635, %r42634, -11;
	not.b32 	%r42636, %r42635;
	add.s32 	%r42637, %r42636, %r3872;
	mov.u32 	%r42638, %ctaid.x;
	shl.b32 	%r42639, %r42638, 11;
	mov.u32 	%r42640, %tid.x;
	and.b32  	%r42641, %r42640, 31;
	or.b32  	%r42642, %r42639, %r42641;
	shl.b32 	%r42643, %r42640, 3;
	and.b32  	%r42644, %r42643, 7936;
	add.s32 	%r42645, %r54317, %r42644;
	add.s32 	%r42646, %r42642, %r42645;
	shr.u32 	%r42647, %r42646, %r42637;
	and.b32  	%r42648, %r42647, 1;
	setp.eq.b32 	%p476, %r42648, 1;
	selp.b32 	%r42649, %r42632, %r42631, %p476;
	cvt.u16.u32 	%rs689, %r42649;
	and.b16  	%rs867, %rs689, 1;
	and.b16  	%rs690, %rs865, 255;
	setp.ne.s16 	%p477, %rs690, 1;
	@%p477 bra 	$L__BB4_607;
	ld.param.u64 	%rd978, [fused_batch_pir_kernel_optimized_16_param_1];
	cvt.u32.u16 	%r42650, %rs303;
	add.s32 	%r42651, %r42650, %r55330;
	add.s32 	%r42652, %r42651, -11;
	not.b32 	%r42653, %r42652;
	add.s32 	%r42654, %r42653, %r3872;
	mov.u32 	%r42655, %ctaid.x;
	shl.b32 	%r42656, %r42655, 11;
	mov.u32 	%r42657, %tid.x;
	and.b32  	%r42658, %r42657, 31;
	or.b32  	%r42659, %r42656, %r42658;
	shl.b32 	%r42660, %r42657, 3;
	and.b32  	%r42661, %r42660, 7936;
	add.s32 	%r42662, %r54317, %r42661;
	add.s32 	%r42663, %r42659, %r42662;
	shr.u32 	%r42664, %r42663, %r42654;
	and.b32  	%r42665, %r42664, 1;
	setp.eq.b32 	%p478, %r42665, 1;
	cvt.u64.u32 	%rd621, %r55330;
	cvt.u64.u16 	%rd622, %rs303;
	add.s64 	%rd623, %rd621, %rd622;
	cvta.to.global.u64 	%rd624, %rd978;
	shl.b64 	%rd625, %rd623, 4;
	add.s64 	%rd626, %rd624, %rd625;
	ld.global.u32 	%r42666, [%rd626+20340];
	selp.b32 	%r42667, %r55335, %r55334, %p478;
	xor.b32  	%r42668, %r42667, %r42666;
	selp.b32 	%r42669, %r55336, %r55333, %p478;
	selp.b32 	%r55334, %r55334, %r42668, %p478;
	selp.b32 	%r55335, %r42668, %r55335, %p478;
	ld.global.u32 	%r42670, [%rd626+20344];
	xor.b32  	%r42671, %r42669, %r42670;
	selp.b32 	%r42672, %r55337, %r55332, %p478;
	selp.b32 	%r55333, %r55333, %r42671, %p478;
	selp.b32 	%r55336, %r42671, %r55336, %p478;
	ld.global.u32 	%r42673, [%rd626+20348];
	xor.b32  	%r42674, %r42672, %r42673;
	selp.b32 	%r42675, %r55338, %r55331, %p478;
	selp.b32 	%r55332, %r55332, %r42674, %p478;
	selp.b32 	%r55337, %r42674, %r55337, %p478;
	ld.global.u32 	%r42676, [%rd626+20352];
	xor.b32  	%r42677, %r42675, %r42676;
	selp.b64 	%rd627, 445, 420, %p478;
	selp.b32 	%r55331, %r55331, %r42677, %p478;
	selp.b32 	%r55338, %r42677, %r55338, %p478;
	add.s64 	%rd628, %rd627, %rd623;
	add.s64 	%rd629, %rd628, %rd624;
	ld.global.u8 	%rs691, [%rd629+20485];
	xor.b16  	%rs867, %rs691, %rs867;
$L__BB4_607:
	cvt.u32.u16 	%r42678, %rs303;
	add.s32 	%r42679, %r42678, -11;
	add.s32 	%r42680, %r55330, %r42679;
	not.b32 	%r42681, %r42680;
	add.s32 	%r42682, %r42681, %r3872;
	mov.u32 	%r42683, %ctaid.x;
	shl.b32 	%r42684, %r42683, 11;
	mov.u32 	%r42685, %tid.x;
	and.b32  	%r42686, %r42685, 31;
	or.b32  	%r42687, %r42684, %r42686;
	shl.b32 	%r42688, %r42685, 3;
	and.b32  	%r42689, %r42688, 7936;
	add.s32 	%r42690, %r54317, %r42689;
	add.s32 	%r42691, %r42687, %r42690;
	shr.u32 	%r42692, %r42691, %r42682;
	and.b32  	%r42693, %r42692, 1;
	setp.eq.b32 	%p479, %r42693, 1;
	selp.b32 	%r55342, %r55335, %r55334, %p479;
	selp.b32 	%r55341, %r55336, %r55333, %p479;
	selp.b32 	%r55340, %r55337, %r55332, %p479;
	selp.b32 	%r55339, %r55338, %r55331, %p479;
	add.s32 	%r55330, %r55330, 1;
	sub.s32 	%r42694, %r3872, %r42679;
	setp.ne.s32 	%p480, %r55330, %r42694;
	mov.u16 	%rs865, %rs867;
	@%p480 bra 	$L__BB4_605;
$L__BB4_608:
	and.b16  	%rs692, %rs867, 255;
	setp.ne.s16 	%p481, %rs692, 1;
	@%p481 bra 	$L__BB4_610;
	ld.param.u64 	%rd979, [fused_batch_pir_kernel_optimized_16_param_1];
	cvta.to.global.u64 	%rd630, %rd979;
	ld.global.u32 	%r42695, [%rd630+20968];
	xor.b32  	%r55342, %r55342, %r42695;
$L__BB4_610:
	@%p481 bra 	$L__BB4_612;
	ld.param.u64 	%rd980, [fused_batch_pir_kernel_optimized_16_param_1];
	cvta.to.global.u64 	%rd631, %rd980;
	ld.global.u32 	%r42696, [%rd631+20972];
	xor.b32  	%r55341, %r55341, %r42696;
$L__BB4_612:
	@%p481 bra 	$L__BB4_614;
	ld.param.u64 	%rd981, [fused_batch_pir_kernel_optimized_16_param_1];
	cvta.to.global.u64 	%rd632, %rd981;
	ld.global.u32 	%r42697, [%rd632+20976];
	xor.b32  	%r55340, %r55340, %r42697;
$L__BB4_614:
	@%p481 bra 	$L__BB4_616;
	ld.param.u64 	%rd982, [fused_batch_pir_kernel_optimized_16_param_1];
	cvta.to.global.u64 	%rd633, %rd982;
	ld.global.u32 	%r42698, [%rd633+20980];
	xor.b32  	%r55339, %r55339, %r42698;
$L__BB4_616:
	ld.param.u32 	%r52753, [fused_batch_pir_kernel_optimized_16_param_4];
	mov.u32 	%r42700, %ctaid.x;
	shl.b32 	%r42701, %r42700, 11;
	mov.u32 	%r42702, %tid.x;
	and.b32  	%r42703, %r42702, 31;
	or.b32  	%r42704, %r42701, %r42703;
	shl.b32 	%r42705, %r42702, 3;
	and.b32  	%r42706, %r42705, 7936;
	add.s32 	%r42707, %r54317, %r42706;
	add.s32 	%r42708, %r42704, %r42707;
	setp.ge.s32 	%p485, %r42708, %r52753;
	mov.b32 	%r55363, 0;
	mov.u32 	%r55364, %r55363;
	mov.u32 	%r55365, %r55363;
	mov.u32 	%r55366, %r55363;
	@%p485 bra 	$L__BB4_630;
	ld.param.u64 	%rd983, [fused_batch_pir_kernel_optimized_16_param_1];
	cvta.to.global.u64 	%rd634, %rd983;
	ld.global.u8 	%rs696, [%rd634+21001];
	max.u16 	%rs310, %rs696, 11;
	cvt.u32.u16 	%r42709, %rs310;
	ld.shared.u32 	%r55366, [s_mem+198236];
	ld.shared.v4.u32 	{%r55365, %r55364, %r55363, %r42710}, [s_mem+198240];
	mov.b64 	%rd635, {%r55363, %r42710};
	shr.u64 	%rd636, %rd635, 32;
	cvt.u16.u64 	%rs870, %rd636;
	cvt.u32.u16 	%r3926, %rs696;
	sub.s32 	%r42711, %r3926, %r42709;
	add.s32 	%r42712, %r42711, 11;
	setp.lt.s32 	%p486, %r42712, 1;
	@%p486 bra 	$L__BB4_622;
	mov.b32 	%r55354, 0;
	mov.u16 	%rs868, %rs870;
$L__BB4_619:
	.pragma "nounroll";
	ld.const.u32 	%r42714, [CHACHA_CONSTANTS];
	add.s32 	%r42715, %r42714, %r55366;
	shf.l.wrap.b32 	%r42716, %r42715, %r42715, 16;
	add.s32 	%r42717, %r55366, %r42716;
	xor.b32  	%r42718, %r55366, %r42717;
	shf.l.wrap.b32 	%r42719, %r42718, %r42718, 12;
	add.s32 	%r42720, %r42715, %r42719;
	xor.b32  	%r42721, %r42716, %r42720;
	shf.l.wrap.b32 	%r42722, %r42721, %r42721, 8;
	add.s32 	%r42723, %r42717, %r42722;
	xor.b32  	%r42724, %r42719, %r42723;
	shf.l.wrap.b32 	%r42725, %r42724, %r42724, 7;
	ld.const.u32 	%r42726, [CHACHA_CONSTANTS+4];
	add.s32 	%r42727, %r42726, %r55365;
	shf.l.wrap.b32 	%r42728, %r42727, %r42727, 16;
	add.s32 	%r42729, %r55365, %r42728;
	xor.b32  	%r42730, %r55365, %r42729;
	shf.l.wrap.b32 	%r42731, %r42730, %r42730, 12;
	add.s32 	%r42732, %r42727, %r42731;
	xor.b32  	%r42733, %r42728, %r42732;
	shf.l.wrap.b32 	%r42734, %r42733, %r42733, 8;
	add.s32 	%r42735, %r42729, %r42734;
	xor.b32  	%r42736, %r42731, %r42735;
	shf.l.wrap.b32 	%r42737, %r42736, %r42736, 7;
	ld.const.u32 	%r42738, [CHACHA_CONSTANTS+8];
	add.s32 	%r42739, %r42738, %r55364;
	shf.l.wrap.b32 	%r42740, %r42739, %r42739, 16;
	add.s32 	%r42741, %r55364, %r42740;
	xor.b32  	%r42742, %r55364, %r42741;
	shf.l.wrap.b32 	%r42743, %r42742, %r42742, 12;
	add.s32 	%r42744, %r42739, %r42743;
	xor.b32  	%r42745, %r42740, %r42744;
	shf.l.wrap.b32 	%r42746, %r42745, %r42745, 8;
	add.s32 	%r42747, %r42741, %r42746;
	xor.b32  	%r42748, %r42743, %r42747;
	shf.l.wrap.b32 	%r42749, %r42748, %r42748, 7;
	ld.const.u32 	%r42750, [CHACHA_CONSTANTS+12];
	add.s32 	%r42751, %r42750, %r55363;
	shf.l.wrap.b32 	%r42752, %r42751, %r42751, 16;
	add.s32 	%r42753, %r55363, %r42752;
	xor.b32  	%r42754, %r55363, %r42753;
	shf.l.wrap.b32 	%r42755, %r42754, %r42754, 12;
	add.s32 	%r42756, %r42751, %r42755;
	xor.b32  	%r42757, %r42752, %r42756;
	shf.l.wrap.b32 	%r42758, %r42757, %r42757, 8;
	add.s32 	%r42759, %r42753, %r42758;
	xor.b32  	%r42760, %r42755, %r42759;
	shf.l.wrap.b32 	%r42761, %r42760, %r42760, 7;
	add.s32 	%r42762, %r42720, %r42737;
	xor.b32  	%r42763, %r42758, %r42762;
	shf.l.wrap.b32 	%r42764, %r42763, %r42763, 16;
	add.s32 	%r42765, %r42747, %r42764;
	xor.b32  	%r42766, %r42737, %r42765;
	shf.l.wrap.b32 	%r42767, %r42766, %r42766, 12;
	add.s32 	%r42768, %r42762, %r42767;
	xor.b32  	%r42769, %r42764, %r42768;
	shf.l.wrap.b32 	%r42770, %r42769, %r42769, 8;
	add.s32 	%r42771, %r42765, %r42770;
	xor.b32  	%r42772, %r42767, %r42771;
	shf.l.wrap.b32 	%r42773, %r42772, %r42772, 7;
	add.s32 	%r42774, %r42732, %r42749;
	xor.b32  	%r42775, %r42722, %r42774;
	shf.l.wrap.b32 	%r42776, %r42775, %r42775, 16;
	add.s32 	%r42777, %r42759, %r42776;
	xor.b32  	%r42778, %r42749, %r42777;
	shf.l.wrap.b32 	%r42779, %r42778, %r42778, 12;
	add.s32 	%r42780, %r42774, %r42779;
	xor.b32  	%r42781, %r42776, %r42780;
	shf.l.wrap.b32 	%r42782, %r42781, %r42781, 8;
	add.s32 	%r42783, %r42777, %r42782;
	xor.b32  	%r42784, %r42779, %r42783;
	shf.l.wrap.b32 	%r42785, %r42784, %r42784, 7;
	add.s32 	%r42786, %r42744, %r42761;
	xor.b32  	%r42787, %r42734, %r42786;
	shf.l.wrap.b32 	%r42788, %r42787, %r42787, 16;
	add.s32 	%r42789, %r42723, %r42788;
	xor.b32  	%r42790, %r42761, %r42789;
	shf.l.wrap.b32 	%r42791, %r42790, %r42790, 12;
	add.s32 	%r42792, %r42786, %r42791;
	xor.b32  	%r42793, %r42788, %r42792;
	shf.l.wrap.b32 	%r42794, %r42793, %r42793, 8;
	add.s32 	%r42795, %r42789, %r42794;
	xor.b32  	%r42796, %r42791, %r42795;
	shf.l.wrap.b32 	%r42797, %r42796, %r42796, 7;
	add.s32 	%r42798, %r42756, %r42725;
	xor.b32  	%r42799, %r42746, %r42798;
	shf.l.wrap.b32 	%r42800, %r42799, %r42799, 16;
	add.s32 	%r42801, %r42735, %r42800;
	xor.b32  	%r42802, %r42725, %r42801;
	shf.l.wrap.b32 	%r42803, %r42802, %r42802, 12;
	add.s32 	%r42804, %r42798, %r42803;
	xor.b32  	%r42805, %r42800, %r42804;
	shf.l.wrap.b32 	%r42806, %r42805, %r42805, 8;
	add.s32 	%r42807, %r42801, %r42806;
	xor.b32  	%r42808, %r42803, %r42807;
	shf.l.wrap.b32 	%r42809, %r42808, %r42808, 7;
	add.s32 	%r42810, %r42768, %r42809;
	xor.b32  	%r42811, %r42782, %r42810;
	shf.l.wrap.b32 	%r42812, %r42811, %r42811, 16;
	add.s32 	%r42813, %r42795, %r42812;
	xor.b32  	%r42814, %r42809, %r42813;
	shf.l.wrap.b32 	%r42815, %r42814, %r42814, 12;
	add.s32 	%r42816, %r42810, %r42815;
	xor.b32  	%r42817, %r42812, %r42816;
	shf.l.wrap.b32 	%r42818, %r42817, %r42817, 8;
	add.s32 	%r42819, %r42813, %r42818;
	xor.b32  	%r42820, %r42815, %r42819;
	shf.l.wrap.b32 	%r42821, %r42820, %r42820, 7;
	add.s32 	%r42822, %r42780, %r42773;
	xor.b32  	%r42823, %r42794, %r42822;
	shf.l.wrap.b32 	%r42824, %r42823, %r42823, 16;
	add.s32 	%r42825, %r42807, %r42824;
	xor.b32  	%r42826, %r42773, %r42825;
	shf.l.wrap.b32 	%r42827, %r42826, %r42826, 12;
	add.s32 	%r42828, %r42822, %r42827;
	xor.b32  	%r42829, %r42824, %r42828;
	shf.l.wrap.b32 	%r42830, %r42829, %r42829, 8;
	add.s32 	%r42831, %r42825, %r42830;
	xor.b32  	%r42832, %r42827, %r42831;
	shf.l.wrap.b32 	%r42833, %r42832, %r42832, 7;
	add.s32 	%r42834, %r42792, %r42785;
	xor.b32  	%r42835, %r42806, %r42834;
	shf.l.wrap.b32 	%r42836, %r42835, %r42835, 16;
	add.s32 	%r42837, %r42771, %r42836;
	xor.b32  	%r42838, %r42785, %r42837;
	shf.l.wrap.b32 	%r42839, %r42838, %r42838, 12;
	add.s32 	%r42840, %r42834, %r42839;
	xor.b32  	%r42841, %r42836, %r42840;
	shf.l.wrap.b32 	%r42842, %r42841, %r42841, 8;
	add.s32 	%r42843, %r42837, %r42842;
	xor.b32  	%r42844, %r42839, %r42843;
	shf.l.wrap.b32 	%r42845, %r42844, %r42844, 7;
	add.s32 	%r42846, %r42804, %r42797;
	xor.b32  	%r42847, %r42770, %r42846;
	shf.l.wrap.b32 	%r42848, %r42847, %r42847, 16;
	add.s32 	%r42849, %r42783, %r42848;
	xor.b32  	%r42850, %r42797, %r42849;
	shf.l.wrap.b32 	%r42851, %r42850, %r42850, 12;
	add.s32 	%r42852, %r42846, %r42851;
	xor.b32  	%r42853, %r42848, %r42852;
	shf.l.wrap.b32 	%r42854, %r42853, %r42853, 8;
	add.s32 	%r42855, %r42849, %r42854;
	xor.b32  	%r42856, %r42851, %r42855;
	shf.l.wrap.b32 	%r42857, %r42856, %r42856, 7;
	add.s32 	%r42858, %r42816, %r42833;
	xor.b32  	%r42859, %r42854, %r42858;
	shf.l.wrap.b32 	%r42860, %r42859, %r42859, 16;
	add.s32 	%r42861, %r42843, %r42860;
	xor.b32  	%r42862, %r42833, %r42861;
	shf.l.wrap.b32 	%r42863, %r42862, %r42862, 12;
	add.s32 	%r42864, %r42858, %r42863;
	xor.b32  	%r42865, %r42860, %r42864;
	shf.l.wrap.b32 	%r42866, %r42865, %r42865, 8;
	add.s32 	%r42867, %r42861, %r42866;
	xor.b32  	%r42868, %r42863, %r42867;
	shf.l.wrap.b32 	%r42869, %r42868, %r42868, 7;
	add.s32 	%r42870, %r42828, %r42845;
	xor.b32  	%r42871, %r42818, %r42870;
	shf.l.wrap.b32 	%r42872, %r42871, %r42871, 16;
	add.s32 	%r42873, %r42855, %r42872;
	xor.b32  	%r42874, %r42845, %r42873;
	shf.l.wrap.b32 	%r42875, %r42874, %r42874, 12;
	add.s32 	%r42876, %r42870, %r42875;
	xor.b32  	%r42877, %r42872, %r42876;
	shf.l.wrap.b32 	%r42878, %r42877, %r42877, 8;
	add.s32 	%r42879, %r42873, %r42878;
	xor.b32  	%r42880, %r42875, %r42879;
	shf.l.wrap.b32 	%r42881, %r42880, %r42880, 7;
	add.s32 	%r42882, %r42840, %r42857;
	xor.b32  	%r42883, %r42830, %r42882;
	shf.l.wrap.b32 	%r42884, %r42883, %r42883, 16;
	add.s32 	%r42885, %r42819, %r42884;
	xor.b32  	%r42886, %r42857, %r42885;
	shf.l.wrap.b32 	%r42887, %r42886, %r42886, 12;
	add.s32 	%r42888, %r42882, %r42887;
	xor.b32  	%r42889, %r42884, %r42888;
	shf.l.wrap.b32 	%r42890, %r42889, %r42889, 8;
	add.s32 	%r42891, %r42885, %r42890;
	xor.b32  	%r42892, %r42887, %r42891;
	shf.l.wrap.b32 	%r42893, %r42892, %r42892, 7;
	add.s32 	%r42894, %r42852, %r42821;
	xor.b32  	%r42895, %r42842, %r42894;
	shf.l.wrap.b32 	%r42896, %r42895, %r42895, 16;
	add.s32 	%r42897, %r42831, %r42896;
	xor.b32  	%r42898, %r42821, %r42897;
	shf.l.wrap.b32 	%r42899, %r42898, %r42898, 12;
	add.s32 	%r42900, %r42894, %r42899;
	xor.b32  	%r42901, %r42896, %r42900;
	shf.l.wrap.b32 	%r42902, %r42901, %r42901, 8;
	add.s32 	%r42903, %r42897, %r42902;
	xor.b32  	%r42904, %r42899, %r42903;
	shf.l.wrap.b32 	%r42905, %r42904, %r42904, 7;
	add.s32 	%r42906, %r42864, %r42905;
	xor.b32  	%r42907, %r42878, %r42906;
	shf.l.wrap.b32 	%r42908, %r42907, %r42907, 16;
	add.s32 	%r42909, %r42891, %r42908;
	xor.b32  	%r42910, %r42905, %r42909;
	shf.l.wrap.b32 	%r42911, %r42910, %r42910, 12;
	add.s32 	%r42912, %r42906, %r42911;
	xor.b32  	%r42913, %r42908, %r42912;
	shf.l.wrap.b32 	%r42914, %r42913, %r42913, 8;
	add.s32 	%r42915, %r42909, %r42914;
	xor.b32  	%r42916, %r42911, %r42915;
	shf.l.wrap.b32 	%r42917, %r42916, %r42916, 7;
	add.s32 	%r42918, %r42876, %r42869;
	xor.b32  	%r42919, %r42890, %r42918;
	shf.l.wrap.b32 	%r42920, %r42919, %r42919, 16;
	add.s32 	%r42921, %r42903, %r42920;
	xor.b32  	%r42922, %r42869, %r42921;
	shf.l.wrap.b32 	%r42923, %r42922, %r42922, 12;
	add.s32 	%r42924, %r42918, %r42923;
	xor.b32  	%r42925, %r42920, %r42924;
	shf.l.wrap.b32 	%r42926, %r42925, %r42925, 8;
	add.s32 	%r42927, %r42921, %r42926;
	xor.b32  	%r42928, %r42923, %r42927;
	shf.l.wrap.b32 	%r42929, %r42928, %r42928, 7;
	add.s32 	%r42930, %r42888, %r42881;
	xor.b32  	%r42931, %r42902, %r42930;
	shf.l.wrap.b32 	%r42932, %r42931, %r42931, 16;
	add.s32 	%r42933, %r42867, %r42932;
	xor.b32  	%r42934, %r42881, %r42933;
	shf.l.wrap.b32 	%r42935, %r42934, %r42934, 12;
	add.s32 	%r42936, %r42930, %r42935;
	xor.b32  	%r42937, %r42932, %r42936;
	shf.l.wrap.b32 	%r42938, %r42937, %r42937, 8;
	add.s32 	%r42939, %r42933, %r42938;
	xor.b32  	%r42940, %r42935, %r42939;
	shf.l.wrap.b32 	%r42941, %r42940, %r42940, 7;
	add.s32 	%r42942, %r42900, %r42893;
	xor.b32  	%r42943, %r42866, %r42942;
	shf.l.wrap.b32 	%r42944, %r42943, %r42943, 16;
	add.s32 	%r42945, %r42879, %r42944;
	xor.b32  	%r42946, %r42893, %r42945;
	shf.l.wrap.b32 	%r42947, %r42946, %r42946, 12;
	add.s32 	%r42948, %r42942, %r42947;
	xor.b32  	%r42949, %r42944, %r42948;
	shf.l.wrap.b32 	%r42950, %r42949, %r42949, 8;
	add.s32 	%r42951, %r42945, %r42950;
	xor.b32  	%r42952, %r42947, %r42951;
	shf.l.wrap.b32 	%r42953, %r42952, %r42952, 7;
	add.s32 	%r42954, %r42912, %r42929;
	xor.b32  	%r42955, %r42950, %r42954;
	shf.l.wrap.b32 	%r42956, %r42955, %r42955, 16;
	add.s32 	%r42957, %r42939, %r42956;
	xor.b32  	%r42958, %r42929, %r42957;
	shf.l.wrap.b32 	%r42959, %r42958, %r42958, 12;
	add.s32 	%r42960, %r42954, %r42959;
	xor.b32  	%r42961, %r42956, %r42960;
	shf.l.wrap.b32 	%r42962, %r42961, %r42961, 8;
	add.s32 	%r42963, %r42957, %r42962;
	xor.b32  	%r42964, %r42959, %r42963;
	shf.l.wrap.b32 	%r42965, %r42964, %r42964, 7;
	add.s32 	%r42966, %r42924, %r42941;
	xor.b32  	%r42967, %r42914, %r42966;
	shf.l.wrap.b32 	%r42968, %r42967, %r42967, 16;
	add.s32 	%r42969, %r42951, %r42968;
	xor.b32  	%r42970, %r42941, %r42969;
	shf.l.wrap.b32 	%r42971, %r42970, %r42970, 12;
	add.s32 	%r42972, %r42966, %r42971;
	xor.b32  	%r42973, %r42968, %r42972;
	shf.l.wrap.b32 	%r42974, %r42973, %r42973, 8;
	add.s32 	%r42975, %r42969, %r42974;
	xor.b32  	%r42976, %r42971, %r42975;
	shf.l.wrap.b32 	%r42977, %r42976, %r42976, 7;
	add.s32 	%r42978, %r42936, %r42953;
	xor.b32  	%r42979, %r42926, %r42978;
	shf.l.wrap.b32 	%r42980, %r42979, %r42979, 16;
	add.s32 	%r42981, %r42915, %r42980;
	xor.b32  	%r42982, %r42953, %r42981;
	shf.l.wrap.b32 	%r42983, %r42982, %r42982, 12;
	add.s32 	%r42984, %r42978, %r42983;
	xor.b32  	%r42985, %r42980, %r42984;
	shf.l.wrap.b32 	%r42986, %r42985, %r42985, 8;
	add.s32 	%r42987, %r42981, %r42986;
	xor.b32  	%r42988, %r42983, %r42987;
	shf.l.wrap.b32 	%r42989, %r42988, %r42988, 7;
	add.s32 	%r42990, %r42948, %r42917;
	xor.b32  	%r42991, %r42938, %r42990;
	shf.l.wrap.b32 	%r42992, %r42991, %r42991, 16;
	add.s32 	%r42993, %r42927, %r42992;
	xor.b32  	%r42994, %r42917, %r42993;
	shf.l.wrap.b32 	%r42995, %r42994, %r42994, 12;
	add.s32 	%r42996, %r42990, %r42995;
	xor.b32  	%r42997, %r42992, %r42996;
	shf.l.wrap.b32 	%r42998, %r42997, %r42997, 8;
	add.s32 	%r42999, %r42993, %r42998;
	xor.b32  	%r43000, %r42995, %r42999;
	shf.l.wrap.b32 	%r43001, %r43000, %r43000, 7;
	add.s32 	%r43002, %r42960, %r43001;
	xor.b32  	%r43003, %r42974, %r43002;
	shf.l.wrap.b32 	%r43004, %r43003, %r43003, 16;
	add.s32 	%r43005, %r42987, %r43004;
	xor.b32  	%r43006, %r43001, %r43005;
	shf.l.wrap.b32 	%r43007, %r43006, %r43006, 12;
	add.s32 	%r43008, %r43002, %r43007;
	xor.b32  	%r43009, %r43004, %r43008;
	shf.l.wrap.b32 	%r43010, %r43009, %r43009, 8;
	add.s32 	%r43011, %r43005, %r43010;
	xor.b32  	%r43012, %r43007, %r43011;
	shf.l.wrap.b32 	%r43013, %r43012, %r43012, 7;
	add.s32 	%r43014, %r42972, %r42965;
	xor.b32  	%r43015, %r42986, %r43014;
	shf.l.wrap.b32 	%r43016, %r43015, %r43015, 16;
	add.s32 	%r43017, %r42999, %r43016;
	xor.b32  	%r43018, %r42965, %r43017;
	shf.l.wrap.b32 	%r43019, %r43018, %r43018, 12;
	add.s32 	%r43020, %r43014, %r43019;
	xor.b32  	%r43021, %r43016, %r43020;
	shf.l.wrap.b32 	%r43022, %r43021, %r43021, 8;
	add.s32 	%r43023, %r43017, %r43022;
	xor.b32  	%r43024, %r43019, %r43023;
	shf.l.wrap.b32 	%r43025, %r43024, %r43024, 7;
	add.s32 	%r43026, %r42984, %r42977;
	xor.b32  	%r43027, %r42998, %r43026;
	shf.l.wrap.b32 	%r43028, %r43027, %r43027, 16;
	add.s32 	%r43029, %r42963, %r43028;
	xor.b32  	%r43030, %r42977, %r43029;
	shf.l.wrap.b32 	%r43031, %r43030, %r43030, 12;
	add.s32 	%r43032, %r43026, %r43031;
	xor.b32  	%r43033, %r43028, %r43032;
	shf.l.wrap.b32 	%r43034, %r43033, %r43033, 8;
	add.s32 	%r43035, %r43029, %r43034;
	xor.b32  	%r43036, %r43031, %r43035;
	shf.l.wrap.b32 	%r43037, %r43036, %r43036, 7;
	add.s32 	%r43038, %r42996, %r42989;
	xor.b32  	%r43039, %r42962, %r43038;
	shf.l.wrap.b32 	%r43040, %r43039, %r43039, 16;
	add.s32 	%r43041, %r42975, %r43040;
	xor.b32  	%r43042, %r42989, %r43041;
	shf.l.wrap.b32 	%r43043, %r43042, %r43042, 12;
	add.s32 	%r43044, %r43038, %r43043;
	xor.b32  	%r43045, %r43040, %r43044;
	shf.l.wrap.b32 	%r43046, %r43045, %r43045, 8;
	add.s32 	%r43047, %r43041, %r43046;
	xor.b32  	%r43048, %r43043, %r43047;
	shf.l.wrap.b32 	%r43049, %r43048, %r43048, 7;
	add.s32 	%r43050, %r43008, %r43025;
	xor.b32  	%r43051, %r43046, %r43050;
	shf.l.wrap.b32 	%r43052, %r43051, %r43051, 16;
	add.s32 	%r43053, %r43035, %r43052;
	xor.b32  	%r43054, %r43025, %r43053;
	shf.l.wrap.b32 	%r43055, %r43054, %r43054, 12;
	add.s32 	%r43056, %r43050, %r43055;
	xor.b32  	%r43057, %r43052, %r43056;
	shf.l.wrap.b32 	%r43058, %r43057, %r43057, 8;
	add.s32 	%r43059, %r43053, %r43058;
	xor.b32  	%r43060, %r43055, %r43059;
	shf.l.wrap.b32 	%r43061, %r43060, %r43060, 7;
	add.s32 	%r43062, %r43020, %r43037;
	xor.b32  	%r43063, %r43010, %r43062;
	shf.l.wrap.b32 	%r43064, %r43063, %r43063, 16;
	add.s32 	%r43065, %r43047, %r43064;
	xor.b32  	%r43066, %r43037, %r43065;
	shf.l.wrap.b32 	%r43067, %r43066, %r43066, 12;
	add.s32 	%r43068, %r43062, %r43067;
	xor.b32  	%r43069, %r43064, %r43068;
	shf.l.wrap.b32 	%r43070, %r43069, %r43069, 8;
	add.s32 	%r43071, %r43065, %r43070;
	xor.b32  	%r43072, %r43067, %r43071;
	shf.l.wrap.b32 	%r43073, %r43072, %r43072, 7;
	add.s32 	%r43074, %r43032, %r43049;
	xor.b32  	%r43075, %r43022, %r43074;
	shf.l.wrap.b32 	%r43076, %r43075, %r43075, 16;
	add.s32 	%r43077, %r43011, %r43076;
	xor.b32  	%r43078, %r43049, %r43077;
	shf.l.wrap.b32 	%r43079, %r43078, %r43078, 12;
	add.s32 	%r43080, %r43074, %r43079;
	xor.b32  	%r43081, %r43076, %r43080;
	shf.l.wrap.b32 	%r43082, %r43081, %r43081, 8;
	add.s32 	%r43083, %r43077, %r43082;
	xor.b32  	%r43084, %r43079, %r43083;
	shf.l.wrap.b32 	%r43085, %r43084, %r43084, 7;
	add.s32 	%r43086, %r43044, %r43013;
	xor.b32  	%r43087, %r43034, %r43086;
	shf.l.wrap.b32 	%r43088, %r43087, %r43087, 16;
	add.s32 	%r43089, %r43023, %r43088;
	xor.b32  	%r43090, %r43013, %r43089;
	shf.l.wrap.b32 	%r43091, %r43090, %r43090, 12;
	add.s32 	%r43092, %r43086, %r43091;
	xor.b32  	%r43093, %r43088, %r43092;
	shf.l.wrap.b32 	%r43094, %r43093, %r43093, 8;
	add.s32 	%r43095, %r43089, %r43094;
	xor.b32  	%r43096, %r43091, %r43095;
	shf.l.wrap.b32 	%r43097, %r43096, %r43096, 7;
	add.s32 	%r55358, %r42714, %r43056;
	add.s32 	%r55359, %r55366, %r43097;
	add.s32 	%r55357, %r42726, %r43068;
	add.s32 	%r55360, %r55365, %r43061;
	add.s32 	%r55356, %r42738, %r43080;
	add.s32 	%r55361, %r55364, %r43073;
	add.s32 	%r55355, %r42750, %r43092;
	add.s32 	%r55362, %r55363, %r43085;
	xor.b32  	%r43098, %r42715, 1;
	shf.l.wrap.b32 	%r43099, %r42715, %r43098, 16;
	add.s32 	%r43100, %r55366, %r43099;
	xor.b32  	%r43101, %r55366, %r43100;
	shf.l.wrap.b32 	%r43102, %r43101, %r43101, 12;
	add.s32 	%r43103, %r42715, %r43102;
	xor.b32  	%r43104, %r43099, %r43103;
	shf.l.wrap.b32 	%r43105, %r43104, %r43104, 8;
	add.s32 	%r43106, %r43100, %r43105;
	xor.b32  	%r43107, %r43102, %r43106;
	shf.l.wrap.b32 	%r43108, %r43107, %r43107, 7;
	add.s32 	%r43109, %r43103, %r42737;
	xor.b32  	%r43110, %r42758, %r43109;
	shf.l.wrap.b32 	%r43111, %r43110, %r43110, 16;
	add.s32 	%r43112, %r42747, %r43111;
	xor.b32  	%r43113, %r42737, %r43112;
	shf.l.wrap.b32 	%r43114, %r43113, %r43113, 12;
	add.s32 	%r43115, %r43109, %r43114;
	xor.b32  	%r43116, %r43111, %r43115;
	shf.l.wrap.b32 	%r43117, %r43116, %r43116, 8;
	add.s32 	%r43118, %r43112, %r43117;
	xor.b32  	%r43119, %r43114, %r43118;
	shf.l.wrap.b32 	%r43120, %r43119, %r43119, 7;
	xor.b32  	%r43121, %r43105, %r42774;
	shf.l.wrap.b32 	%r43122, %r43121, %r43121, 16;
	add.s32 	%r43123, %r42759, %r43122;
	xor.b32  	%r43124, %r42749, %r43123;
	shf.l.wrap.b32 	%r43125, %r43124, %r43124, 12;
	add.s32 	%r43126, %r42774, %r43125;
	xor.b32  	%r43127, %r43122, %r43126;
	shf.l.wrap.b32 	%r43128, %r43127, %r43127, 8;
	add.s32 	%r43129, %r43123, %r43128;
	xor.b32  	%r43130, %r43125, %r43129;
	shf.l.wrap.b32 	%r43131, %r43130, %r43130, 7;
	add.s32 	%r43132, %r43106, %r42788;
	xor.b32  	%r43133, %r42761, %r43132;
	shf.l.wrap.b32 	%r43134, %r43133, %r43133, 12;
	add.s32 	%r43135, %r42786, %r43134;
	xor.b32  	%r43136, %r42788, %r43135;
	shf.l.wrap.b32 	%r43137, %r43136, %r43136, 8;
	add.s32 	%r43138, %r43132, %r43137;
	xor.b32  	%r43139, %r43134, %r43138;
	shf.l.wrap.b32 	%r43140, %r43139, %r43139, 7;
	add.s32 	%r43141, %r42756, %r43108;
	xor.b32  	%r43142, %r42746, %r43141;
	shf.l.wrap.b32 	%r43143, %r43142, %r43142, 16;
	add.s32 	%r43144, %r42735, %r43143;
	xor.b32  	%r43145, %r43108, %r43144;
	shf.l.wrap.b32 	%r43146, %r43145, %r43145, 12;
	add.s32 	%r43147, %r43141, %r43146;
	xor.b32  	%r43148, %r43143, %r43147;
	shf.l.wrap.b32 	%r43149, %r43148, %r43148, 8;
	add.s32 	%r43150, %r43144, %r43149;
	xor.b32  	%r43151, %r43146, %r43150;
	shf.l.wrap.b32 	%r43152, %r43151, %r43151, 7;
	add.s32 	%r43153, %r43115, %r43152;
	xor.b32  	%r43154, %r43128, %r43153;
	shf.l.wrap.b32 	%r43155, %r43154, %r43154, 16;
	add.s32 	%r43156, %r43138, %r43155;
	xor.b32  	%r43157, %r43152, %r43156;
	shf.l.wrap.b32 	%r43158, %r43157, %r43157, 12;
	add.s32 	%r43159, %r43153, %r43158;
	xor.b32  	%r43160, %r43155, %r43159;
	shf.l.wrap.b32 	%r43161, %r43160, %r43160, 8;
	add.s32 	%r43162, %r43156, %r43161;
	xor.b32  	%r43163, %r43158, %r43162;
	shf.l.wrap.b32 	%r43164, %r43163, %r43163, 7;
	add.s32 	%r43165, %r43126, %r43120;
	xor.b32  	%r43166, %r43137, %r43165;
	shf.l.wrap.b32 	%r43167, %r43166, %r43166, 16;
	add.s32 	%r43168, %r43150, %r43167;
	xor.b32  	%r43169, %r43120, %r43168;
	shf.l.wrap.b32 	%r43170, %r43169, %r43169, 12;
	add.s32 	%r43171, %r43165, %r43170;
	xor.b32  	%r43172, %r43167, %r43171;
	shf.l.wrap.b32 	%r43173, %r43172, %r43172, 8;
	add.s32 	%r43174, %r43168, %r43173;
	xor.b32  	%r43175, %r43170, %r43174;
	shf.l.wrap.b32 	%r43176, %r43175, %r43175, 7;
	add.s32 	%r43177, %r43135, %r43131;
	xor.b32  	%r43178, %r43149, %r43177;
	shf.l.wrap.b32 	%r43179, %r43178, %r43178, 16;
	add.s32 	%r43180, %r43118, %r43179;
	xor.b32  	%r43181, %r43131, %r43180;
	shf.l.wrap.b32 	%r43182, %r43181, %r43181, 12;
	add.s32 	%r43183, %r43177, %r43182;
	xor.b32  	%r43184, %r43179, %r43183;
	shf.l.wrap.b32 	%r43185, %r43184, %r43184, 8;
	add.s32 	%r43186, %r43180, %r43185;
	xor.b32  	%r43187, %r43182, %r43186;
	shf.l.wrap.b32 	%r43188, %r43187, %r43187, 7;
	add.s32 	%r43189, %r43147, %r43140;
	xor.b32  	%r43190, %r43117, %r43189;
	shf.l.wrap.b32 	%r43191, %r43190, %r43190, 16;
	add.s32 	%r43192, %r43129, %r43191;
	xor.b32  	%r43193, %r43140, %r43192;
	shf.l.wrap.b32 	%r43194, %r43193, %r43193, 12;
	add.s32 	%r43195, %r43189, %r43194;
	xor.b32  	%r43196, %r43191, %r43195;
	shf.l.wrap.b32 	%r43197, %r43196, %r43196, 8;
	add.s32 	%r43198, %r43192, %r43197;
	xor.b32  	%r43199, %r43194, %r43198;
	shf.l.wrap.b32 	%r43200, %r43199, %r43199, 7;
	add.s32 	%r43201, %r43159, %r43176;
	xor.b32  	%r43202, %r43197, %r43201;
	shf.l.wrap.b32 	%r43203, %r43202, %r43202, 16;
	add.s32 	%r43204, %r43186, %r43203;
	xor.b32  	%r43205, %r43176, %r43204;
	shf.l.wrap.b32 	%r43206, %r43205, %r43205, 12;
	add.s32 	%r43207, %r43201, %r43206;
	xor.b32  	%r43208, %r43203, %r43207;
	shf.l.wrap.b32 	%r43209, %r43208, %r43208, 8;
	add.s32 	%r43210, %r43204, %r43209;
	xor.b32  	%r43211, %r43206, %r43210;
	shf.l.wrap.b32 	%r43212, %r43211, %r43211, 7;
	add.s32 	%r43213, %r43171, %r43188;
	xor.b32  	%r43214, %r43161, %r43213;
	shf.l.wrap.b32 	%r43215, %r43214, %r43214, 16;
	add.s32 	%r43216, %r43198, %r43215;
	xor.b32  	%r43217, %r43188, %r43216;
	shf.l.wrap.b32 	%r43218, %r43217, %r43217, 12;
	add.s32 	%r43219, %r43213, %r43218;
	xor.b32  	%r43220, %r43215, %r43219;
	shf.l.wrap.b32 	%r43221, %r43220, %r43220, 8;
	add.s32 	%r43222, %r43216, %r43221;
	xor.b32  	%r43223, %r43218, %r43222;
	shf.l.wrap.b32 	%r43224, %r43223, %r43223, 7;
	add.s32 	%r43225, %r43183, %r43200;
	xor.b32  	%r43226, %r43173, %r43225;
	shf.l.wrap.b32 	%r43227, %r43226, %r43226, 16;
	add.s32 	%r43228, %r43162, %r43227;
	xor.b32  	%r43229, %r43200, %r43228;
	shf.l.wrap.b32 	%r43230, %r43229, %r43229, 12;
	add.s32 	%r43231, %r43225, %r43230;
	xor.b32  	%r43232, %r43227, %r43231;
	shf.l.wrap.b32 	%r43233, %r43232, %r43232, 8;
	add.s32 	%r43234, %r43228, %r43233;
	xor.b32  	%r43235, %r43230, %r43234;
	shf.l.wrap.b32 	%r43236, %r43235, %r43235, 7;
	add.s32 	%r43237, %r43195, %r43164;
	xor.b32  	%r43238, %r43185, %r43237;
	shf.l.wrap.b32 	%r43239, %r43238, %r43238, 16;
	add.s32 	%r43240, %r43174, %r43239;
	xor.b32  	%r43241, %r43164, %r43240;
	shf.l.wrap.b32 	%r43242, %r43241, %r43241, 12;
	add.s32 	%r43243, %r43237, %r43242;
	xor.b32  	%r43244, %r43239, %r43243;
	shf.l.wrap.b32 	%r43245, %r43244, %r43244, 8;
	add.s32 	%r43246, %r43240, %r43245;
	xor.b32  	%r43247, %r43242, %r43246;
	shf.l.wrap.b32 	%r43248, %r43247, %r43247, 7;
	add.s32 	%r43249, %r43207, %r43248;
	xor.b32  	%r43250, %r43221, %r43249;
	shf.l.wrap.b32 	%r43251, %r43250, %r43250, 16;
	add.s32 	%r43252, %r43234, %r43251;
	xor.b32  	%r43253, %r43248, %r43252;
	shf.l.wrap.b32 	%r43254, %r43253, %r43253, 12;
	add.s32 	%r43255, %r43249, %r43254;
	xor.b32  	%r43256, %r43251, %r43255;
	shf.l.wrap.b32 	%r43257, %r43256, %r43256, 8;
	add.s32 	%r43258, %r43252, %r43257;
	xor.b32  	%r43259, %r43254, %r43258;
	shf.l.wrap.b32 	%r43260, %r43259, %r43259, 7;
	add.s32 	%r43261, %r43219, %r43212;
	xor.b32  	%r43262, %r43233, %r43261;
	shf.l.wrap.b32 	%r43263, %r43262, %r43262, 16;
	add.s32 	%r43264, %r43246, %r43263;
	xor.b32  	%r43265, %r43212, %r43264;
	shf.l.wrap.b32 	%r43266, %r43265, %r43265, 12;
	add.s32 	%r43267, %r43261, %r43266;
	xor.b32  	%r43268, %r43263, %r43267;
	shf.l.wrap.b32 	%r43269, %r43268, %r43268, 8;
	add.s32 	%r43270, %r43264, %r43269;
	xor.b32  	%r43271, %r43266, %r43270;
	shf.l.wrap.b32 	%r43272, %r43271, %r43271, 7;
	add.s32 	%r43273, %r43231, %r43224;
	xor.b32  	%r43274, %r43245, %r43273;
	shf.l.wrap.b32 	%r43275, %r43274, %r43274, 16;
	add.s32 	%r43276, %r43210, %r43275;
	xor.b32  	%r43277, %r43224, %r43276;
	shf.l.wrap.b32 	%r43278, %r43277, %r43277, 12;
	add.s32 	%r43279, %r43273, %r43278;
	xor.b32  	%r43280, %r43275, %r43279;
	shf.l.wrap.b32 	%r43281, %r43280, %r43280, 8;
	add.s32 	%r43282, %r43276, %r43281;
	xor.b32  	%r43283, %r43278, %r43282;
	shf.l.wrap.b32 	%r43284, %r43283, %r43283, 7;
	add.s32 	%r43285, %r43243, %r43236;
	xor.b32  	%r43286, %r43209, %r43285;
	shf.l.wrap.b32 	%r43287, %r43286, %r43286, 16;
	add.s32 	%r43288, %r43222, %r43287;
	xor.b32  	%r43289, %r43236, %r43288;
	shf.l.wrap.b32 	%r43290, %r43289, %r43289, 12;
	add.s32 	%r43291, %r43285, %r43290;
	xor.b32  	%r43292, %r43287, %r43291;
	shf.l.wrap.b32 	%r43293, %r43292, %r43292, 8;
	add.s32 	%r43294, %r43288, %r43293;
	xor.b32  	%r43295, %r43290, %r43294;
	shf.l.wrap.b32 	%r43296, %r43295, %r43295, 7;
	add.s32 	%r43297, %r43255, %r43272;
	xor.b32  	%r43298, %r43293, %r43297;
	shf.l.wrap.b32 	%r43299, %r43298, %r43298, 16;
	add.s32 	%r43300, %r43282, %r43299;
	xor.b32  	%r43301, %r43272, %r43300;
	shf.l.wrap.b32 	%r43302, %r43301, %r43301, 12;
	add.s32 	%r43303, %r43297, %r43302;
	xor.b32  	%r43304, %r43299, %r43303;
	shf.l.wrap.b32 	%r43305, %r43304, %r43304, 8;
	add.s32 	%r43306, %r43300, %r43305;
	xor.b32  	%r43307, %r43302, %r43306;
	shf.l.wrap.b32 	%r43308, %r43307, %r43307, 7;
	add.s32 	%r43309, %r43267, %r43284;
	xor.b32  	%r43310, %r43257, %r43309;
	shf.l.wrap.b32 	%r43311, %r43310, %r43310, 16;
	add.s32 	%r43312, %r43294, %r43311;
	xor.b32  	%r43313, %r43284, %r43312;
	shf.l.wrap.b32 	%r43314, %r43313, %r43313, 12;
	add.s32 	%r43315, %r43309, %r43314;
	xor.b32  	%r43316, %r43311, %r43315;
	shf.l.wrap.b32 	%r43317, %r43316, %r43316, 8;
	add.s32 	%r43318, %r43312, %r43317;
	xor.b32  	%r43319, %r43314, %r43318;
	shf.l.wrap.b32 	%r43320, %r43319, %r43319, 7;
	add.s32 	%r43321, %r43279, %r43296;
	xor.b32  	%r43322, %r43269, %r43321;
	shf.l.wrap.b32 	%r43323, %r43322, %r43322, 16;
	add.s32 	%r43324, %r43258, %r43323;
	xor.b32  	%r43325, %r43296, %r43324;
	shf.l.wrap.b32 	%r43326, %r43325, %r43325, 12;
	add.s32 	%r43327, %r43321, %r43326;
	xor.b32  	%r43328, %r43323, %r43327;
	shf.l.wrap.b32 	%r43329, %r43328, %r43328, 8;
	add.s32 	%r43330, %r43324, %r43329;
	xor.b32  	%r43331, %r43326, %r43330;
	shf.l.wrap.b32 	%r43332, %r43331, %r43331, 7;
	add.s32 	%r43333, %r43291, %r43260;
	xor.b32  	%r43334, %r43281, %r43333;
	shf.l.wrap.b32 	%r43335, %r43334, %r43334, 16;
	add.s32 	%r43336, %r43270, %r43335;
	xor.b32  	%r43337, %r43260, %r43336;
	shf.l.wrap.b32 	%r43338, %r43337, %r43337, 12;
	add.s32 	%r43339, %r43333, %r43338;
	xor.b32  	%r43340, %r43335, %r43339;
	shf.l.wrap.b32 	%r43341, %r43340, %r43340, 8;
	add.s32 	%r43342, %r43336, %r43341;
	xor.b32  	%r43343, %r43338, %r43342;
	shf.l.wrap.b32 	%r43344, %r43343, %r43343, 7;
	add.s32 	%r43345, %r43303, %r43344;
	xor.b32  	%r43346, %r43317, %r43345;
	shf.l.wrap.b32 	%r43347, %r43346, %r43346, 16;
	add.s32 	%r43348, %r43330, %r43347;
	xor.b32  	%r43349, %r43344, %r43348;
	shf.l.wrap.b32 	%r43350, %r43349, %r43349, 12;
	add.s32 	%r43351, %r43345, %r43350;
	xor.b32  	%r43352, %r43347, %r43351;
	shf.l.wrap.b32 	%r43353, %r43352, %r43352, 8;
	add.s32 	%r43354, %r43315, %r43308;
	xor.b32  	%r43355, %r43329, %r43354;
	shf.l.wrap.b32 	%r43356, %r43355, %r43355, 16;
	add.s32 	%r43357, %r43342, %r43356;
	xor.b32  	%r43358, %r43308, %r43357;
	shf.l.wrap.b32 	%r43359, %r43358, %r43358, 12;
	add.s32 	%r43360, %r43354, %r43359;
	xor.b32  	%r43361, %r43356, %r43360;
	shf.l.wrap.b32 	%r43362, %r43361, %r43361, 8;
	add.s32 	%r43363, %r43357, %r43362;
	xor.b32  	%r43364, %r43359, %r43363;
	shf.l.wrap.b32 	%r43365, %r43364, %r43364, 7;
	add.s32 	%r43366, %r43327, %r43320;
	xor.b32  	%r43367, %r43341, %r43366;
	shf.l.wrap.b32 	%r43368, %r43367, %r43367, 16;
	add.s32 	%r43369, %r43306, %r43368;
	xor.b32  	%r43370, %r43320, %r43369;
	shf.l.wrap.b32 	%r43371, %r43370, %r43370, 12;
	add.s32 	%r43372, %r43366, %r43371;
	xor.b32  	%r43373, %r43368, %r43372;
	shf.l.wrap.b32 	%r43374, %r43373, %r43373, 8;
	add.s32 	%r43375, %r43369, %r43374;
	xor.b32  	%r43376, %r43371, %r43375;
	shf.l.wrap.b32 	%r43377, %r43376, %r43376, 7;
	add.s32 	%r43378, %r43339, %r43332;
	xor.b32  	%r43379, %r43305, %r43378;
	shf.l.wrap.b32 	%r43380, %r43379, %r43379, 16;
	add.s32 	%r43381, %r43318, %r43380;
	xor.b32  	%r43382, %r43332, %r43381;
	shf.l.wrap.b32 	%r43383, %r43382, %r43382, 12;
	add.s32 	%r43384, %r43378, %r43383;
	xor.b32  	%r43385, %r43380, %r43384;
	shf.l.wrap.b32 	%r43386, %r43385, %r43385, 8;
	add.s32 	%r43387, %r43381, %r43386;
	add.s32 	%r43388, %r43351, %r43365;
	xor.b32  	%r43389, %r43386, %r43388;
	shf.l.wrap.b32 	%r43390, %r43389, %r43389, 16;
	add.s32 	%r43391, %r43375, %r43390;
	xor.b32  	%r43392, %r43365, %r43391;
	shr.u32 	%r43393, %r43392, 20;
	add.s32 	%r43394, %r43388, %r43393;
	add.s32 	%r43395, %r43360, %r43377;
	xor.b32  	%r43396, %r43353, %r43395;
	shf.l.wrap.b32 	%r43397, %r43396, %r43396, 16;
	add.s32 	%r43398, %r43387, %r43397;
	xor.b32  	%r43399, %r43377, %r43398;
	shr.u32 	%r43400, %r43399, 20;
	add.s32 	%r43401, %r43395, %r43400;
	add.s32 	%r43402, %r42714, %r43394;
	add.s32 	%r43403, %r42726, %r43401;
	cvt.u32.u16 	%r43404, %rs310;
	add.s32 	%r43405, %r43404, %r55354;
	add.s32 	%r43406, %r43405, -11;
	not.b32 	%r43407, %r43406;
	add.s32 	%r43408, %r43407, %r3926;
	mov.u32 	%r43409, %ctaid.x;
	shl.b32 	%r43410, %r43409, 11;
	mov.u32 	%r43411, %tid.x;
	and.b32  	%r43412, %r43411, 31;
	or.b32  	%r43413, %r43410, %r43412;
	shl.b32 	%r43414, %r43411, 3;
	and.b32  	%r43415, %r43414, 7936;
	add.s32 	%r43416, %r54317, %r43415;
	add.s32 	%r43417, %r43413, %r43416;
	shr.u32 	%r43418, %r43417, %r43408;
	and.b32  	%r43419, %r43418, 1;
	setp.eq.b32 	%p487, %r43419, 1;
	selp.b32 	%r43420, %r43403, %r43402, %p487;
	cvt.u16.u32 	%rs697, %r43420;
	and.b16  	%rs870, %rs697, 1;
	and.b16  	%rs698, %rs868, 255;
	setp.ne.s16 	%p488, %rs698, 1;
	@%p488 bra 	$L__BB4_621;
	ld.param.u64 	%rd984, [fused_batch_pir_kernel_optimized_16_param_1];
	cvt.u32.u16 	%r43421, %rs310;
	add.s32 	%r43422, %r43421, %r55354;
	add.s32 	%r43423, %r43422, -11;
	not.b32 	%r43424, %r43423;
	add.s32 	%r43425, %r43424, %r3926;
	mov.u32 	%r43426, %ctaid.x;
	shl.b32 	%r43427, %r43426, 11;
	mov.u32 	%r43428, %tid.x;
	and.b32  	%r43429, %r43428, 31;
	or.b32  	%r43430, %r43427, %r43429;
	shl.b32 	%r43431, %r43428, 3;
	and.b32  	%r43432, %r43431, 7936;
	add.s32 	%r43433, %r54317, %r43432;
	add.s32 	%r43434, %r43430, %r43433;
	shr.u32 	%r43435, %r43434, %r43425;
	and.b32  	%r43436, %r43435, 1;
	setp.eq.b32 	%p489, %r43436, 1;
	cvt.u64.u32 	%rd637, %r55354;
	cvt.u64.u16 	%rd638, %rs310;
	add.s64 	%rd639, %rd637, %rd638;
	cvta.to.global.u64 	%rd640, %rd984;
	shl.b64 	%rd641, %rd639, 4;
	add.s64 	%rd642, %rd640, %rd641;
	ld.global.u32 	%r43437, [%rd642+20828];
	selp.b32 	%r43438, %r55359, %r55358, %p489;
	xor.b32  	%r43439, %r43438, %r43437;
	selp.b32 	%r43440, %r55360, %r55357, %p489;
	selp.b32 	%r55358, %r55358, %r43439, %p489;
	selp.b32 	%r55359, %r43439, %r55359, %p489;
	ld.global.u32 	%r43441, [%rd642+20832];
	xor.b32  	%r43442, %r43440, %r43441;
	selp.b32 	%r43443, %r55361, %r55356, %p489;
	selp.b32 	%r55357, %r55357, %r43442, %p489;
	selp.b32 	%r55360, %r43442, %r55360, %p489;
	ld.global.u32 	%r43444, [%rd642+20836];
	xor.b32  	%r43445, %r43443, %r43444;
	selp.b32 	%r43446, %r55362, %r55355, %p489;
	selp.b32 	%r55356, %r55356, %r43445, %p489;
	selp.b32 	%r55361, %r43445, %r55361, %p489;
	ld.global.u32 	%r43447, [%rd642+20840];
	xor.b32  	%r43448, %r43446, %r43447;
	selp.b64 	%rd643, 445, 420, %p489;
	selp.b32 	%r55355, %r55355, %r43448, %p489;
	selp.b32 	%r55362, %r43448, %r55362, %p489;
	add.s64 	%rd644, %rd643, %rd639;
	add.s64 	%rd645, %rd644, %rd640;
	ld.global.u8 	%rs699, [%rd645+20973];
	xor.b16  	%rs870, %rs699, %rs870;
$L__BB4_621:
	cvt.u32.u16 	%r43449, %rs310;
	add.s32 	%r43450, %r43449, -11;
	add.s32 	%r43451, %r55354, %r43450;
	not.b32 	%r43452, %r43451;
	add.s32 	%r43453, %r43452, %r3926;
	mov.u32 	%r43454, %ctaid.x;
	shl.b32 	%r43455, %r43454, 11;
	mov.u32 	%r43456, %tid.x;
	and.b32  	%r43457, %r43456, 31;
	or.b32  	%r43458, %r43455, %r43457;
	shl.b32 	%r43459, %r43456, 3;
	and.b32  	%r43460, %r43459, 7936;
	add.s32 	%r43461, %r54317, %r43460;
	add.s32 	%r43462, %r43458, %r43461;
	shr.u32 	%r43463, %r43462, %r43453;
	and.b32  	%r43464, %r43463, 1;
	setp.eq.b32 	%p490, %r43464, 1;
	selp.b32 	%r55366, %r55359, %r55358, %p490;
	selp.b32 	%r55365, %r55360, %r55357, %p490;
	selp.b32 	%r55364, %r55361, %r55356, %p490;
	selp.b32 	%r55363, %r55362, %r55355, %p490;
	add.s32 	%r55354, %r55354, 1;
	sub.s32 	%r43465, %r3926, %r43450;
	setp.ne.s32 	%p491, %r55354, %r43465;
	mov.u16 	%rs868, %rs870;
	@%p491 bra 	$L__BB4_619;
$L__BB4_622:
	and.b16  	%rs700, %rs870, 255;
	setp.ne.s16 	%p492, %rs700, 1;
	@%p492 bra 	$L__BB4_624;
	ld.param.u64 	%rd985, [fused_batch_pir_kernel_optimized_16_param_1];
	cvta.to.global.u64 	%rd646, %rd985;
	ld.global.u32 	%r43466, [%rd646+21456];
	xor.b32  	%r55366, %r55366, %r43466;
$L__BB4_624:
	@%p492 bra 	$L__BB4_626;
	ld.param.u64 	%rd986, [fused_batch_pir_kernel_optimized_16_param_1];
	cvta.to.global.u64 	%rd647, %rd986;
	ld.global.u32 	%r43467, [%rd647+21460];
	xor.b32  	%r55365, %r55365, %r43467;
$L__BB4_626:
	@%p492 bra 	$L__BB4_628;
	ld.param.u64 	%rd987, [fused_batch_pir_kernel_optimized_16_param_1];
	cvta.to.global.u64 	%rd648, %rd987;
	ld.global.u32 	%r43468, [%rd648+21464];
	xor.b32  	%r55364, %r55364, %r43468;
$L__BB4_628:
	@%p492 bra 	$L__BB4_630;
	ld.param.u64 	%rd988, [fused_batch_pir_kernel_optimized_16_param_1];
	cvta.to.global.u64 	%rd649, %rd988;
	ld.global.u32 	%r43469, [%rd649+21468];
	xor.b32  	%r55363, %r55363, %r43469;
$L__BB4_630:
	ld.param.u32 	%r52754, [fused_batch_pir_kernel_optimized_16_param_4];
	mov.u32 	%r43471, %ctaid.x;
	shl.b32 	%r43472, %r43471, 11;
	mov.u32 	%r43473, %tid.x;
	and.b32  	%r43474, %r43473, 31;
	or.b32  	%r43475, %r43472, %r43474;
	shl.b32 	%r43476, %r43473, 3;
	and.b32  	%r43477, %r43476, 7936;
	add.s32 	%r43478, %r54317, %r43477;
	add.s32 	%r43479, %r43475, %r43478;
	setp.ge.s32 	%p496, %r43479, %r52754;
	mov.b32 	%r55387, 0;
	mov.u32 	%r55388, %r55387;
	mov.u32 	%r55389, %r55387;
	mov.u32 	%r55390, %r55387;
	@%p496 bra 	$L__BB4_644;
	ld.param.u64 	%rd989, [fused_batch_pir_kernel_optimized_16_param_1];
	cvta.to.global.u64 	%rd650, %rd989;
	ld.global.u8 	%rs704, [%rd650+21489];
	max.u16 	%rs317, %rs704, 11;
	cvt.u32.u16 	%r43480, %rs317;
	ld.shared.v4.u32 	{%r55390, %r55389, %r55388, %r55387}, [s_mem+198256];
	ld.shared.u8 	%rs873, [s_mem+198272];
	cvt.u32.u16 	%r3980, %rs704;
	sub.s32 	%r43481, %r3980, %r43480;
	add.s32 	%r43482, %r43481, 11;
	setp.lt.s32 	%p497, %r43482, 1;
	@%p497 bra 	$L__BB4_636;
	mov.b32 	%r55378, 0;
	mov.u16 	%rs871, %rs873;
$L__BB4_633:
	.pragma "nounroll";
	ld.const.u32 	%r43484, [CHACHA_CONSTANTS];
	add.s32 	%r43485, %r43484, %r55390;
	shf.l.wrap.b32 	%r43486, %r43485, %r43485, 16;
	add.s32 	%r43487, %r55390, %r43486;
	xor.b32  	%r43488, %r55390, %r43487;
	shf.l.wrap.b32 	%r43489, %r43488, %r43488, 12;
	add.s32 	%r43490, %r43485, %r43489;
	xor.b32  	%r43491, %r43486, %r43490;
	shf.l.wrap.b32 	%r43492, %r43491, %r43491, 8;
	add.s32 	%r43493, %r43487, %r43492;
	xor.b32  	%r43494, %r43489, %r43493;
	shf.l.wrap.b32 	%r43495, %r43494, %r43494, 7;
	ld.const.u32 	%r43496, [CHACHA_CONSTANTS+4];
	add.s32 	%r43497, %r43496, %r55389;
	shf.l.wrap.b32 	%r43498, %r43497, %r43497, 16;
	add.s32 	%r43499, %r55389, %r43498;
	xor.b32  	%r43500, %r55389, %r43499;
	shf.l.wrap.b32 	%r43501, %r43500, %r43500, 12;
	add.s32 	%r43502, %r43497, %r43501;
	xor.b32  	%r43503, %r43498, %r43502;
	shf.l.wrap.b32 	%r43504, %r43503, %r43503, 8;
	add.s32 	%r43505, %r43499, %r43504;
	xor.b32  	%r43506, %r43501, %r43505;
	shf.l.wrap.b32 	%r43507, %r43506, %r43506, 7;
	ld.const.u32 	%r43508, [CHACHA_CONSTANTS+8];
	add.s32 	%r43509, %r43508, %r55388;
	shf.l.wrap.b32 	%r43510, %r43509, %r43509, 16;
	add.s32 	%r43511, %r55388, %r43510;
	xor.b32  	%r43512, %r55388, %r43511;
	shf.l.wrap.b32 	%r43513, %r43512, %r43512, 12;
	add.s32 	%r43514, %r43509, %r43513;
	xor.b32  	%r43515, %r43510, %r43514;
	shf.l.wrap.b32 	%r43516, %r43515, %r43515, 8;
	add.s32 	%r43517, %r43511, %r43516;
	xor.b32  	%r43518, %r43513, %r43517;
	shf.l.wrap.b32 	%r43519, %r43518, %r43518, 7;
	ld.const.u32 	%r43520, [CHACHA_CONSTANTS+12];
	add.s32 	%r43521, %r43520, %r55387;
	shf.l.wrap.b32 	%r43522, %r43521, %r43521, 16;
	add.s32 	%r43523, %r55387, %r43522;
	xor.b32  	%r43524, %r55387, %r43523;
	shf.l.wrap.b32 	%r43525, %r43524, %r43524, 12;
	add.s32 	%r43526, %r43521, %r43525;
	xor.b32  	%r43527, %r43522, %r43526;
	shf.l.wrap.b32 	%r43528, %r43527, %r43527, 8;
	add.s32 	%r43529, %r43523, %r43528;
	xor.b32  	%r43530, %r43525, %r43529;
	shf.l.wrap.b32 	%r43531, %r43530, %r43530, 7;
	add.s32 	%r43532, %r43490, %r43507;
	xor.b32  	%r43533, %r43528, %r43532;
	shf.l.wrap.b32 	%r43534, %r43533, %r43533, 16;
	add.s32 	%r43535, %r43517, %r43534;
	xor.b32  	%r43536, %r43507, %r43535;
	shf.l.wrap.b32 	%r43537, %r43536, %r43536, 12;
	add.s32 	%r43538, %r43532, %r43537;
	xor.b32  	%r43539, %r43534, %r43538;
	shf.l.wrap.b32 	%r43540, %r43539, %r43539, 8;
	add.s32 	%r43541, %r43535, %r43540;
	xor.b32  	%r43542, %r43537, %r43541;
	shf.l.wrap.b32 	%r43543, %r43542, %r43542, 7;
	add.s32 	%r43544, %r43502, %r43519;
	xor.b32  	%r43545, %r43492, %r43544;
	shf.l.wrap.b32 	%r43546, %r43545, %r43545, 16;
	add.s32 	%r43547, %r43529, %r43546;
	xor.b32  	%r43548, %r43519, %r43547;
	shf.l.wrap.b32 	%r43549, %r43548, %r43548, 12;
	add.s32 	%r43550, %r43544, %r43549;
	xor.b32  	%r43551, %r43546, %r43550;
	shf.l.wrap.b32 	%r43552, %r43551, %r43551, 8;
	add.s32 	%r43553, %r43547, %r43552;
	xor.b32  	%r43554, %r43549, %r43553;
	shf.l.wrap.b32 	%r43555, %r43554, %r43554, 7;
	add.s32 	%r43556, %r43514, %r43531;
	xor.b32  	%r43557, %r43504, %r43556;
	shf.l.wrap.b32 	%r43558, %r43557, %r43557, 16;
	add.s32 	%r43559, %r43493, %r43558;
	xor.b32  	%r43560, %r43531, %r43559;
	shf.l.wrap.b32 	%r43561, %r43560, %r43560, 12;
	add.s32 	%r43562, %r43556, %r43561;
	xor.b32  	%r43563, %r43558, %r43562;
	shf.l.wrap.b32 	%r43564, %r43563, %r43563, 8;
	add.s32 	%r43565, %r43559, %r43564;
	xor.b32  	%r43566, %r43561, %r43565;
	shf.l.wrap.b32 	%r43567, %r43566, %r43566, 7;
	add.s32 	%r43568, %r43526, %r43495;
	xor.b32  	%r43569, %r43516, %r43568;
	shf.l.wrap.b32 	%r43570, %r43569, %r43569, 16;
	add.s32 	%r43571, %r43505, %r43570;
	xor.b32  	%r43572, %r43495, %r43571;
	shf.l.wrap.b32 	%r43573, %r43572, %r43572, 12;
	add.s32 	%r43574, %r43568, %r43573;
	xor.b32  	%r43575, %r43570, %r43574;
	shf.l.wrap.b32 	%r43576, %r43575, %r43575, 8;
	add.s32 	%r43577, %r43571, %r43576;
	xor.b32  	%r43578, %r43573, %r43577;
	shf.l.wrap.b32 	%r43579, %r43578, %r43578, 7;
	add.s32 	%r43580, %r43538, %r43579;
	xor.b32  	%r43581, %r43552, %r43580;
	shf.l.wrap.b32 	%r43582, %r43581, %r43581, 16;
	add.s32 	%r43583, %r43565, %r43582;
	xor.b32  	%r43584, %r43579, %r43583;
	shf.l.wrap.b32 	%r43585, %r43584, %r43584, 12;
	add.s32 	%r43586, %r43580, %r43585;
	xor.b32  	%r43587, %r43582, %r43586;
	shf.l.wrap.b32 	%r43588, %r43587, %r43587, 8;
	add.s32 	%r43589, %r43583, %r43588;
	xor.b32  	%r43590, %r43585, %r43589;
	shf.l.wrap.b32 	%r43591, %r43590, %r43590, 7;
	add.s32 	%r43592, %r43550, %r43543;
	xor.b32  	%r43593, %r43564, %r43592;
	shf.l.wrap.b32 	%r43594, %r43593, %r43593, 16;
	add.s32 	%r43595, %r43577, %r43594;
	xor.b32  	%r43596, %r43543, %r43595;
	shf.l.wrap.b32 	%r43597, %r43596, %r43596, 12;
	add.s32 	%r43598, %r43592, %r43597;
	xor.b32  	%r43599, %r43594, %r43598;
	shf.l.wrap.b32 	%r43600, %r43599, %r43599, 8;
	add.s32 	%r43601, %r43595, %r43600;
	xor.b32  	%r43602, %r43597, %r43601;
	shf.l.wrap.b32 	%r43603, %r43602, %r43602, 7;
	add.s32 	%r43604, %r43562, %r43555;
	xor.b32  	%r43605, %r43576, %r43604;
	shf.l.wrap.b32 	%r43606, %r43605, %r43605, 16;
	add.s32 	%r43607, %r43541, %r43606;
	xor.b32  	%r43608, %r43555, %r43607;
	shf.l.wrap.b32 	%r43609, %r43608, %r43608, 12;
	add.s32 	%r43610, %r43604, %r43609;
	xor.b32  	%r43611, %r43606, %r43610;
	shf.l.wrap.b32 	%r43612, %r43611, %r43611, 8;
	add.s32 	%r43613, %r43607, %r43612;
	xor.b32  	%r43614, %r43609, %r43613;
	shf.l.wrap.b32 	%r43615, %r43614, %r43614, 7;
	add.s32 	%r43616, %r43574, %r43567;
	xor.b32  	%r43617, %r43540, %r43616;
	shf.l.wrap.b32 	%r43618, %r43617, %r43617, 16;
	add.s32 	%r43619, %r43553, %r43618;
	xor.b32  	%r43620, %r43567, %r43619;
	shf.l.wrap.b32 	%r43621, %r43620, %r43620, 12;
	add.s32 	%r43622, %r43616, %r43621;
	xor.b32  	%r43623, %r43618, %r43622;
	shf.l.wrap.b32 	%r43624, %r43623, %r43623, 8;
	add.s32 	%r43625, %r43619, %r43624;
	xor.b32  	%r43626, %r43621, %r43625;
	shf.l.wrap.b32 	%r43627, %r43626, %r43626, 7;
	add.s32 	%r43628, %r43586, %r43603;
	xor.b32  	%r43629, %r43624, %r43628;
	shf.l.wrap.b32 	%r43630, %r43629, %r43629, 16;
	add.s32 	%r43631, %r43613, %r43630;
	xor.b32  	%r43632, %r43603, %r43631;
	shf.l.wrap.b32 	%r43633, %r43632, %r43632, 12;
	add.s32 	%r43634, %r43628, %r43633;
	xor.b32  	%r43635, %r43630, %r43634;
	shf.l.wrap.b32 	%r43636, %r43635, %r43635, 8;
	add.s32 	%r43637, %r43631, %r43636;
	xor.b32  	%r43638, %r43633, %r43637;
	shf.l.wrap.b32 	%r43639, %r43638, %r43638, 7;
	add.s32 	%r43640, %r43598, %r43615;
	xor.b32  	%r43641, %r43588, %r43640;
	shf.l.wrap.b32 	%r43642, %r43641, %r43641, 16;
	add.s32 	%r43643, %r43625, %r43642;
	xor.b32  	%r43644, %r43615, %r43643;
	shf.l.wrap.b32 	%r43645, %r43644, %r43644, 12;
	add.s32 	%r43646, %r43640, %r43645;
	xor.b32  	%r43647, %r43642, %r43646;
	shf.l.wrap.b32 	%r43648, %r43647, %r43647, 8;
	add.s32 	%r43649, %r43643, %r43648;
	xor.b32  	%r43650, %r43645, %r43649;
	shf.l.wrap.b32 	%r43651, %r43650, %r43650, 7;
	add.s32 	%r43652, %r43610, %r43627;
	xor.b32  	%r43653, %r43600, %r43652;
	shf.l.wrap.b32 	%r43654, %r43653, %r43653, 16;
	add.s32 	%r43655, %r43589, %r43654;
	xor.b32  	%r43656, %r43627, %r43655;
	shf.l.wrap.b32 	%r43657, %r43656, %r43656, 12;
	add.s32 	%r43658, %r43652, %r43657;
	xor.b32  	%r43659, %r43654, %r43658;
	shf.l.wrap.b32 	%r43660, %r43659, %r43659, 8;
	add.s32 	%r43661, %r43655, %r43660;
	xor.b32  	%r43662, %r43657, %r43661;
	shf.l.wrap.b32 	%r43663, %r43662, %r43662, 7;
	add.s32 	%r43664, %r43622, %r43591;
	xor.b32  	%r43665, %r43612, %r43664;
	shf.l.wrap.b32 	%r43666, %r43665, %r43665, 16;
	add.s32 	%r43667, %r43601, %r43666;
	xor.b32  	%r43668, %r43591, %r43667;
	shf.l.wrap.b32 	%r43669, %r43668, %r43668, 12;
	add.s32 	%r43670, %r43664, %r43669;
	xor.b32  	%r43671, %r43666, %r43670;
	shf.l.wrap.b32 	%r43672, %r43671, %r43671, 8;
	add.s32 	%r43673, %r43667, %r43672;
	xor.b32  	%r43674, %r43669, %r43673;
	shf.l.wrap.b32 	%r43675, %r43674, %r43674, 7;
	add.s32 	%r43676, %r43634, %r43675;
	xor.b32  	%r43677, %r43648, %r43676;
	shf.l.wrap.b32 	%r43678, %r43677, %r43677, 16;
	add.s32 	%r43679, %r43661, %r43678;
	xor.b32  	%r43680, %r43675, %r43679;
	shf.l.wrap.b32 	%r43681, %r43680, %r43680, 12;
	add.s32 	%r43682, %r43676, %r43681;
	xor.b32  	%r43683, %r43678, %r43682;
	shf.l.wrap.b32 	%r43684, %r43683, %r43683, 8;
	add.s32 	%r43685, %r43679, %r43684;
	xor.b32  	%r43686, %r43681, %r43685;
	shf.l.wrap.b32 	%r43687, %r43686, %r43686, 7;
	add.s32 	%r43688, %r43646, %r43639;
	xor.b32  	%r43689, %r43660, %r43688;
	shf.l.wrap.b32 	%r43690, %r43689, %r43689, 16;
	add.s32 	%r43691, %r43673, %r43690;
	xor.b32  	%r43692, %r43639, %r43691;
	shf.l.wrap.b32 	%r43693, %r43692, %r43692, 12;
	add.s32 	%r43694, %r43688, %r43693;
	xor.b32  	%r43695, %r43690, %r43694;
	shf.l.wrap.b32 	%r43696, %r43695, %r43695, 8;
	add.s32 	%r43697, %r43691, %r43696;
	xor.b32  	%r43698, %r43693, %r43697;
	shf.l.wrap.b32 	%r43699, %r43698, %r43698, 7;
	add.s32 	%r43700, %r43658, %r43651;
	xor.b32  	%r43701, %r43672, %r43700;
	shf.l.wrap.b32 	%r43702, %r43701, %r43701, 16;
	add.s32 	%r43703, %r43637, %r43702;
	xor.b32  	%r43704, %r43651, %r43703;
	shf.l.wrap.b32 	%r43705, %r43704, %r43704, 12;
	add.s32 	%r43706, %r43700, %r43705;
	xor.b32  	%r43707, %r43702, %r43706;
	shf.l.wrap.b32 	%r43708, %r43707, %r43707, 8;
	add.s32 	%r43709, %r43703, %r43708;
	xor.b32  	%r43710, %r43705, %r43709;
	shf.l.wrap.b32 	%r43711, %r43710, %r43710, 7;
	add.s32 	%r43712, %r43670, %r43663;
	xor.b32  	%r43713, %r43636, %r43712;
	shf.l.wrap.b32 	%r43714, %r43713, %r43713, 16;
	add.s32 	%r43715, %r43649, %r43714;
	xor.b32  	%r43716, %r43663, %r43715;
	shf.l.wrap.b32 	%r43717, %r43716, %r43716, 12;
	add.s32 	%r43718, %r43712, %r43717;
	xor.b32  	%r43719, %r43714, %r43718;
	shf.l.wrap.b32 	%r43720, %r43719, %r43719, 8;
	add.s32 	%r43721, %r43715, %r43720;
	xor.b32  	%r43722, %r43717, %r43721;
	shf.l.wrap.b32 	%r43723, %r43722, %r43722, 7;
	add.s32 	%r43724, %r43682, %r43699;
	xor.b32  	%r43725, %r43720, %r43724;
	shf.l.wrap.b32 	%r43726, %r43725, %r43725, 16;
	add.s32 	%r43727, %r43709, %r43726;
	xor.b32  	%r43728, %r43699, %r43727;
	shf.l.wrap.b32 	%r43729, %r43728, %r43728, 12;
	add.s32 	%r43730, %r43724, %r43729;
	xor.b32  	%r43731, %r43726, %r43730;
	shf.l.wrap.b32 	%r43732, %r43731, %r43731, 8;
	add.s32 	%r43733, %r43727, %r43732;
	xor.b32  	%r43734, %r43729, %r43733;
	shf.l.wrap.b32 	%r43735, %r43734, %r43734, 7;
	add.s32 	%r43736, %r43694, %r43711;
	xor.b32  	%r43737, %r43684, %r43736;
	shf.l.wrap.b32 	%r43738, %r43737, %r43737, 16;
	add.s32 	%r43739, %r43721, %r43738;
	xor.b32  	%r43740, %r43711, %r43739;
	shf.l.wrap.b32 	%r43741, %r43740, %r43740, 12;
	add.s32 	%r43742, %r43736, %r43741;
	xor.b32  	%r43743, %r43738, %r43742;
	shf.l.wrap.b32 	%r43744, %r43743, %r43743, 8;
	add.s32 	%r43745, %r43739, %r43744;
	xor.b32  	%r43746, %r43741, %r43745;
	shf.l.wrap.b32 	%r43747, %r43746, %r43746, 7;
	add.s32 	%r43748, %r43706, %r43723;
	xor.b32  	%r43749, %r43696, %r43748;
	shf.l.wrap.b32 	%r43750, %r43749, %r43749, 16;
	add.s32 	%r43751, %r43685, %r43750;
	xor.b32  	%r43752, %r43723, %r43751;
	shf.l.wrap.b32 	%r43753, %r43752, %r43752, 12;
	add.s32 	%r43754, %r43748, %r43753;
	xor.b32  	%r43755, %r43750, %r43754;
	shf.l.wrap.b32 	%r43756, %r43755, %r43755, 8;
	add.s32 	%r43757, %r43751, %r43756;
	xor.b32  	%r43758, %r43753, %r43757;
	shf.l.wrap.b32 	%r43759, %r43758, %r43758, 7;
	add.s32 	%r43760, %r43718, %r43687;
	xor.b32  	%r43761, %r43708, %r43760;
	shf.l.wrap.b32 	%r43762, %r43761, %r43761, 16;
	add.s32 	%r43763, %r43697, %r43762;
	xor.b32  	%r43764, %r43687, %r43763;
	shf.l.wrap.b32 	%r43765, %r43764, %r43764, 12;
	add.s32 	%r43766, %r43760, %r43765;
	xor.b32  	%r43767, %r43762, %r43766;
	shf.l.wrap.b32 	%r43768, %r43767, %r43767, 8;
	add.s32 	%r43769, %r43763, %r43768;
	xor.b32  	%r43770, %r43765, %r43769;
	shf.l.wrap.b32 	%r43771, %r43770, %r43770, 7;
	add.s32 	%r43772, %r43730, %r43771;
	xor.b32  	%r43773, %r43744, %r43772;
	shf.l.wrap.b32 	%r43774, %r43773, %r43773, 16;
	add.s32 	%r43775, %r43757, %r43774;
	xor.b32  	%r43776, %r43771, %r43775;
	shf.l.wrap.b32 	%r43777, %r43776, %r43776, 12;
	add.s32 	%r43778, %r43772, %r43777;
	xor.b32  	%r43779, %r43774, %r43778;
	shf.l.wrap.b32 	%r43780, %r43779, %r43779, 8;
	add.s32 	%r43781, %r43775, %r43780;
	xor.b32  	%r43782, %r43777, %r43781;
	shf.l.wrap.b32 	%r43783, %r43782, %r43782, 7;
	add.s32 	%r43784, %r43742, %r43735;
	xor.b32  	%r43785, %r43756, %r43784;
	shf.l.wrap.b32 	%r43786, %r43785, %r43785, 16;
	add.s32 	%r43787, %r43769, %r43786;
	xor.b32  	%r43788, %r43735, %r43787;
	shf.l.wrap.b32 	%r43789, %r43788, %r43788, 12;
	add.s32 	%r43790, %r43784, %r43789;
	xor.b32  	%r43791, %r43786, %r43790;
	shf.l.wrap.b32 	%r43792, %r43791, %r43791, 8;
	add.s32 	%r43793, %r43787, %r43792;
	xor.b32  	%r43794, %r43789, %r43793;
	shf.l.wrap.b32 	%r43795, %r43794, %r43794, 7;
	add.s32 	%r43796, %r43754, %r43747;
	xor.b32  	%r43797, %r43768, %r43796;
	shf.l.wrap.b32 	%r43798, %r43797, %r43797, 16;
	add.s32 	%r43799, %r43733, %r43798;
	xor.b32  	%r43800, %r43747, %r43799;
	shf.l.wrap.b32 	%r43801, %r43800, %r43800, 12;
	add.s32 	%r43802, %r43796, %r43801;
	xor.b32  	%r43803, %r43798, %r43802;
	shf.l.wrap.b32 	%r43804, %r43803, %r43803, 8;
	add.s32 	%r43805, %r43799, %r43804;
	xor.b32  	%r43806, %r43801, %r43805;
	shf.l.wrap.b32 	%r43807, %r43806, %r43806, 7;
	add.s32 	%r43808, %r43766, %r43759;
	xor.b32  	%r43809, %r43732, %r43808;
	shf.l.wrap.b32 	%r43810, %r43809, %r43809, 16;
	add.s32 	%r43811, %r43745, %r43810;
	xor.b32  	%r43812, %r43759, %r43811;
	shf.l.wrap.b32 	%r43813, %r43812, %r43812, 12;
	add.s32 	%r43814, %r43808, %r43813;
	xor.b32  	%r43815, %r43810, %r43814;
	shf.l.wrap.b32 	%r43816, %r43815, %r43815, 8;
	add.s32 	%r43817, %r43811, %r43816;
	xor.b32  	%r43818, %r43813, %r43817;
	shf.l.wrap.b32 	%r43819, %r43818, %r43818, 7;
	add.s32 	%r43820, %r43778, %r43795;
	xor.b32  	%r43821, %r43816, %r43820;
	shf.l.wrap.b32 	%r43822, %r43821, %r43821, 16;
	add.s32 	%r43823, %r43805, %r43822;
	xor.b32  	%r43824, %r43795, %r43823;
	shf.l.wrap.b32 	%r43825, %r43824, %r43824, 12;
	add.s32 	%r43826, %r43820, %r43825;
	xor.b32  	%r43827, %r43822, %r43826;
	shf.l.wrap.b32 	%r43828, %r43827, %r43827, 8;
	add.s32 	%r43829, %r43823, %r43828;
	xor.b32  	%r43830, %r43825, %r43829;
	shf.l.wrap.b32 	%r43831, %r43830, %r43830, 7;
	add.s32 	%r43832, %r43790, %r43807;
	xor.b32  	%r43833, %r43780, %r43832;
	shf.l.wrap.b32 	%r43834, %r43833, %r43833, 16;
	add.s32 	%r43835, %r43817, %r43834;
	xor.b32  	%r43836, %r43807, %r43835;
	shf.l.wrap.b32 	%r43837, %r43836, %r43836, 12;
	add.s32 	%r43838, %r43832, %r43837;
	xor.b32  	%r43839, %r43834, %r43838;
	shf.l.wrap.b32 	%r43840, %r43839, %r43839, 8;
	add.s32 	%r43841, %r43835, %r43840;
	xor.b32  	%r43842, %r43837, %r43841;
	shf.l.wrap.b32 	%r43843, %r43842, %r43842, 7;
	add.s32 	%r43844, %r43802, %r43819;
	xor.b32  	%r43845, %r43792, %r43844;
	shf.l.wrap.b32 	%r43846, %r43845, %r43845, 16;
	add.s32 	%r43847, %r43781, %r43846;
	xor.b32  	%r43848, %r43819, %r43847;
	shf.l.wrap.b32 	%r43849, %r43848, %r43848, 12;
	add.s32 	%r43850, %r43844, %r43849;
	xor.b32  	%r43851, %r43846, %r43850;
	shf.l.wrap.b32 	%r43852, %r43851, %r43851, 8;
	add.s32 	%r43853, %r43847, %r43852;
	xor.b32  	%r43854, %r43849, %r43853;
	shf.l.wrap.b32 	%r43855, %r43854, %r43854, 7;
	add.s32 	%r43856, %r43814, %r43783;
	xor.b32  	%r43857, %r43804, %r43856;
	shf.l.wrap.b32 	%r43858, %r43857, %r43857, 16;
	add.s32 	%r43859, %r43793, %r43858;
	xor.b32  	%r43860, %r43783, %r43859;
	shf.l.wrap.b32 	%r43861, %r43860, %r43860, 12;
	add.s32 	%r43862, %r43856, %r43861;
	xor.b32  	%r43863, %r43858, %r43862;
	shf.l.wrap.b32 	%r43864, %r43863, %r43863, 8;
	add.s32 	%r43865, %r43859, %r43864;
	xor.b32  	%r43866, %r43861, %r43865;
	shf.l.wrap.b32 	%r43867, %r43866, %r43866, 7;
	add.s32 	%r55382, %r43484, %r43826;
	add.s32 	%r55383, %r55390, %r43867;
	add.s32 	%r55381, %r43496, %r43838;
	add.s32 	%r55384, %r55389, %r43831;
	add.s32 	%r55380, %r43508, %r43850;
	add.s32 	%r55385, %r55388, %r43843;
	add.s32 	%r55379, %r43520, %r43862;
	add.s32 	%r55386, %r55387, %r43855;
	xor.b32  	%r43868, %r43485, 1;
	shf.l.wrap.b32 	%r43869, %r43485, %r43868, 16;
	add.s32 	%r43870, %r55390, %r43869;
	xor.b32  	%r43871, %r55390, %r43870;
	shf.l.wrap.b32 	%r43872, %r43871, %r43871, 12;
	add.s32 	%r43873, %r43485, %r43872;
	xor.b32  	%r43874, %r43869, %r43873;
	shf.l.wrap.b32 	%r43875, %r43874, %r43874, 8;
	add.s32 	%r43876, %r43870, %r43875;
	xor.b32  	%r43877, %r43872, %r43876;
	shf.l.wrap.b32 	%r43878, %r43877, %r43877, 7;
	add.s32 	%r43879, %r43873, %r43507;
	xor.b32  	%r43880, %r43528, %r43879;
	shf.l.wrap.b32 	%r43881, %r43880, %r43880, 16;
	add.s32 	%r43882, %r43517, %r43881;
	xor.b32  	%r43883, %r43507, %r43882;
	shf.l.wrap.b32 	%r43884, %r43883, %r43883, 12;
	add.s32 	%r43885, %r43879, %r43884;
	xor.b32  	%r43886, %r43881, %r43885;
	shf.l.wrap.b32 	%r43887, %r43886, %r43886, 8;
	add.s32 	%r43888, %r43882, %r43887;
	xor.b32  	%r43889, %r43884, %r43888;
	shf.l.wrap.b32 	%r43890, %r43889, %r43889, 7;
	xor.b32  	%r43891, %r43875, %r43544;
	shf.l.wrap.b32 	%r43892, %r43891, %r43891, 16;
	add.s32 	%r43893, %r43529, %r43892;
	xor.b32  	%r43894, %r43519, %r43893;
	shf.l.wrap.b32 	%r43895, %r43894, %r43894, 12;
	add.s32 	%r43896, %r43544, %r43895;
	xor.b32  	%r43897, %r43892, %r43896;
	shf.l.wrap.b32 	%r43898, %r43897, %r43897, 8;
	add.s32 	%r43899, %r43893, %r43898;
	xor.b32  	%r43900, %r43895, %r43899;
	shf.l.wrap.b32 	%r43901, %r43900, %r43900, 7;
	add.s32 	%r43902, %r43876, %r43558;
	xor.b32  	%r43903, %r43531, %r43902;
	shf.l.wrap.b32 	%r43904, %r43903, %r43903, 12;
	add.s32 	%r43905, %r43556, %r43904;
	xor.b32  	%r43906, %r43558, %r43905;
	shf.l.wrap.b32 	%r43907, %r43906, %r43906, 8;
	add.s32 	%r43908, %r43902, %r43907;
	xor.b32  	%r43909, %r43904, %r43908;
	shf.l.wrap.b32 	%r43910, %r43909, %r43909, 7;
	add.s32 	%r43911, %r43526, %r43878;
	xor.b32  	%r43912, %r43516, %r43911;
	shf.l.wrap.b32 	%r43913, %r43912, %r43912, 16;
	add.s32 	%r43914, %r43505, %r43913;
	xor.b32  	%r43915, %r43878, %r43914;
	shf.l.wrap.b32 	%r43916, %r43915, %r43915, 12;
	add.s32 	%r43917, %r43911, %r43916;
	xor.b32  	%r43918, %r43913, %r43917;
	shf.l.wrap.b32 	%r43919, %r43918, %r43918, 8;
	add.s32 	%r43920, %r43914, %r43919;
	xor.b32  	%r43921, %r43916, %r43920;
	shf.l.wrap.b32 	%r43922, %r43921, %r43921, 7;
	add.s32 	%r43923, %r43885, %r43922;
	xor.b32  	%r43924, %r43898, %r43923;
	shf.l.wrap.b32 	%r43925, %r43924, %r43924, 16;
	add.s32 	%r43926, %r43908, %r43925;
	xor.b32  	%r43927, %r43922, %r43926;
	shf.l.wrap.b32 	%r43928, %r43927, %r43927, 12;
	add.s32 	%r43929, %r43923, %r43928;
	xor.b32  	%r43930, %r43925, %r43929;
	shf.l.wrap.b32 	%r43931, %r43930, %r43930, 8;
	add.s32 	%r43932, %r43926, %r43931;
	xor.b32  	%r43933, %r43928, %r43932;
	shf.l.wrap.b32 	%r43934, %r43933, %r43933, 7;
	add.s32 	%r43935, %r43896, %r43890;
	xor.b32  	%r43936, %r43907, %r43935;
	shf.l.wrap.b32 	%r43937, %r43936, %r43936, 16;
	add.s32 	%r43938, %r43920, %r43937;
	xor.b32  	%r43939, %r43890, %r43938;
	shf.l.wrap.b32 	%r43940, %r43939, %r43939, 12;
	add.s32 	%r43941, %r43935, %r43940;
	xor.b32  	%r43942, %r43937, %r43941;
	shf.l.wrap.b32 	%r43943, %r43942, %r43942, 8;
	add.s32 	%r43944, %r43938, %r43943;
	xor.b32  	%r43945, %r43940, %r43944;
	shf.l.wrap.b32 	%r43946, %r43945, %r43945, 7;
	add.s32 	%r43947, %r43905, %r43901;
	xor.b32  	%r43948, %r43919, %r43947;
	shf.l.wrap.b32 	%r43949, %r43948, %r43948, 16;
	add.s32 	%r43950, %r43888, %r43949;
	xor.b32  	%r43951, %r43901, %r43950;
	shf.l.wrap.b32 	%r43952, %r43951, %r43951, 12;
	add.s32 	%r43953, %r43947, %r43952;
	xor.b32  	%r43954, %r43949, %r43953;
	shf.l.wrap.b32 	%r43955, %r43954, %r43954, 8;
	add.s32 	%r43956, %r43950, %r43955;
	xor.b32  	%r43957, %r43952, %r43956;
	shf.l.wrap.b32 	%r43958, %r43957, %r43957, 7;
	add.s32 	%r43959, %r43917, %r43910;
	xor.b32  	%r43960, %r43887, %r43959;
	shf.l.wrap.b32 	%r43961, %r43960, %r43960, 16;
	add.s32 	%r43962, %r43899, %r43961;
	xor.b32  	%r43963, %r43910, %r43962;
	shf.l.wrap.b32 	%r43964, %r43963, %r43963, 12;
	add.s32 	%r43965, %r43959, %r43964;
	xor.b32  	%r43966, %r43961, %r43965;
	shf.l.wrap.b32 	%r43967, %r43966, %r43966, 8;
	add.s32 	%r43968, %r43962, %r43967;
	xor.b32  	%r43969, %r43964, %r43968;
	shf.l.wrap.b32 	%r43970, %r43969, %r43969, 7;
	add.s32 	%r43971, %r43929, %r43946;
	xor.b32  	%r43972, %r43967, %r43971;
	shf.l.wrap.b32 	%r43973, %r43972, %r43972, 16;
	add.s32 	%r43974, %r43956, %r43973;
	xor.b32  	%r43975, %r43946, %r43974;
	shf.l.wrap.b32 	%r43976, %r43975, %r43975, 12;
	add.s32 	%r43977, %r43971, %r43976;
	xor.b32  	%r43978, %r43973, %r43977;
	shf.l.wrap.b32 	%r43979, %r43978, %r43978, 8;
	add.s32 	%r43980, %r43974, %r43979;
	xor.b32  	%r43981, %r43976, %r43980;
	shf.l.wrap.b32 	%r43982, %r43981, %r43981, 7;
	add.s32 	%r43983, %r43941, %r43958;
	xor.b32  	%r43984, %r43931, %r43983;
	shf.l.wrap.b32 	%r43985, %r43984, %r43984, 16;
	add.s32 	%r43986, %r43968, %r43985;
	xor.b32  	%r43987, %r43958, %r43986;
	shf.l.wrap.b32 	%r43988, %r43987, %r43987, 12;
	add.s32 	%r43989, %r43983, %r43988;
	xor.b32  	%r43990, %r43985, %r43989;
	shf.l.wrap.b32 	%r43991, %r43990, %r43990, 8;
	add.s32 	%r43992, %r43986, %r43991;
	xor.b32  	%r43993, %r43988, %r43992;
	shf.l.wrap.b32 	%r43994, %r43993, %r43993, 7;
	add.s32 	%r43995, %r43953, %r43970;
	xor.b32  	%r43996, %r43943, %r43995;
	shf.l.wrap.b32 	%r43997, %r43996, %r43996, 16;
	add.s32 	%r43998, %r43932, %r43997;
	xor.b32  	%r43999, %r43970, %r43998;
	shf.l.wrap.b32 	%r44000, %r43999, %r43999, 12;
	add.s32 	%r44001, %r43995, %r44000;
	xor.b32  	%r44002, %r43997, %r44001;
	shf.l.wrap.b32 	%r44003, %r44002, %r44002, 8;
	add.s32 	%r44004, %r43998, %r44003;
	xor.b32  	%r44005, %r44000, %r44004;
	shf.l.wrap.b32 	%r44006, %r44005, %r44005, 7;
	add.s32 	%r44007, %r43965, %r43934;
	xor.b32  	%r44008, %r43955, %r44007;
	shf.l.wrap.b32 	%r44009, %r44008, %r44008, 16;
	add.s32 	%r44010, %r43944, %r44009;
	xor.b32  	%r44011, %r43934, %r44010;
	shf.l.wrap.b32 	%r44012, %r44011, %r44011, 12;
	add.s32 	%r44013, %r44007, %r44012;
	xor.b32  	%r44014, %r44009, %r44013;
	shf.l.wrap.b32 	%r44015, %r44014, %r44014, 8;
	add.s32 	%r44016, %r44010, %r44015;
	xor.b32  	%r44017, %r44012, %r44016;
	shf.l.wrap.b32 	%r44018, %r44017, %r44017, 7;
	add.s32 	%r44019, %r43977, %r44018;
	xor.b32  	%r44020, %r43991, %r44019;
	shf.l.wrap.b32 	%r44021, %r44020, %r44020, 16;
	add.s32 	%r44022, %r44004, %r44021;
	xor.b32  	%r44023, %r44018, %r44022;
	shf.l.wrap.b32 	%r44024, %r44023, %r44023, 12;
	add.s32 	%r44025, %r44019, %r44024;
	xor.b32  	%r44026, %r44021, %r44025;
	shf.l.wrap.b32 	%r44027, %r44026, %r44026, 8;
	add.s32 	%r44028, %r44022, %r44027;
	xor.b32  	%r44029, %r44024, %r44028;
	shf.l.wrap.b32 	%r44030, %r44029, %r44029, 7;
	add.s32 	%r44031, %r43989, %r43982;
	xor.b32  	%r44032, %r44003, %r44031;
	shf.l.wrap.b32 	%r44033, %r44032, %r44032, 16;
	add.s32 	%r44034, %r44016, %r44033;
	xor.b32  	%r44035, %r43982, %r44034;
	shf.l.wrap.b32 	%r44036, %r44035, %r44035, 12;
	add.s32 	%r44037, %r44031, %r44036;
	xor.b32  	%r44038, %r44033, %r44037;
	shf.l.wrap.b32 	%r44039, %r44038, %r44038, 8;
	add.s32 	%r44040, %r44034, %r44039;
	xor.b32  	%r44041, %r44036, %r44040;
	shf.l.wrap.b32 	%r44042, %r44041, %r44041, 7;
	add.s32 	%r44043, %r44001, %r43994;
	xor.b32  	%r44044, %r44015, %r44043;
	shf.l.wrap.b32 	%r44045, %r44044, %r44044, 16;
	add.s32 	%r44046, %r43980, %r44045;
	xor.b32  	%r44047, %r43994, %r44046;
	shf.l.wrap.b32 	%r44048, %r44047, %r44047, 12;
	add.s32 	%r44049, %r44043, %r44048;
	xor.b32  	%r44050, %r44045, %r44049;
	shf.l.wrap.b32 	%r44051, %r44050, %r44050, 8;
	add.s32 	%r44052, %r44046, %r44051;
	xor.b32  	%r44053, %r44048, %r44052;
	shf.l.wrap.b32 	%r44054, %r44053, %r44053, 7;
	add.s32 	%r44055, %r44013, %r44006;
	xor.b32  	%r44056, %r43979, %r44055;
	shf.l.wrap.b32 	%r44057, %r44056, %r44056, 16;
	add.s32 	%r44058, %r43992, %r44057;
	xor.b32  	%r44059, %r44006, %r44058;
	shf.l.wrap.b32 	%r44060, %r44059, %r44059, 12;
	add.s32 	%r44061, %r44055, %r44060;
	xor.b32  	%r44062, %r44057, %r44061;
	shf.l.wrap.b32 	%r44063, %r44062, %r44062, 8;
	add.s32 	%r44064, %r44058, %r44063;
	xor.b32  	%r44065, %r44060, %r44064;
	shf.l.wrap.b32 	%r44066, %r44065, %r44065, 7;
	add.s32 	%r44067, %r44025, %r44042;
	xor.b32  	%r44068, %r44063, %r44067;
	shf.l.wrap.b32 	%r44069, %r44068, %r44068, 16;
	add.s32 	%r44070, %r44052, %r44069;
	xor.b32  	%r44071, %r44042, %r44070;
	shf.l.wrap.b32 	%r44072, %r44071, %r44071, 12;
	add.s32 	%r44073, %r44067, %r44072;
	xor.b32  	%r44074, %r44069, %r44073;
	shf.l.wrap.b32 	%r44075, %r44074, %r44074, 8;
	add.s32 	%r44076, %r44070, %r44075;
	xor.b32  	%r44077, %r44072, %r44076;
	shf.l.wrap.b32 	%r44078, %r44077, %r44077, 7;
	add.s32 	%r44079, %r44037, %r44054;
	xor.b32  	%r44080, %r44027, %r44079;
	shf.l.wrap.b32 	%r44081, %r44080, %r44080, 16;
	add.s32 	%r44082, %r44064, %r44081;
	xor.b32  	%r44083, %r44054, %r44082;
	shf.l.wrap.b32 	%r44084, %r44083, %r44083, 12;
	add.s32 	%r44085, %r44079, %r44084;
	xor.b32  	%r44086, %r44081, %r44085;
	shf.l.wrap.b32 	%r44087, %r44086, %r44086, 8;
	add.s32 	%r44088, %r44082, %r44087;
	xor.b32  	%r44089, %r44084, %r44088;
	shf.l.wrap.b32 	%r44090, %r44089, %r44089, 7;
	add.s32 	%r44091, %r44049, %r44066;
	xor.b32  	%r44092, %r44039, %r44091;
	shf.l.wrap.b32 	%r44093, %r44092, %r44092, 16;
	add.s32 	%r44094, %r44028, %r44093;
	xor.b32  	%r44095, %r44066, %r44094;
	shf.l.wrap.b32 	%r44096, %r44095, %r44095, 12;
	add.s32 	%r44097, %r44091, %r44096;
	xor.b32  	%r44098, %r44093, %r44097;
	shf.l.wrap.b32 	%r44099, %r44098, %r44098, 8;
	add.s32 	%r44100, %r44094, %r44099;
	xor.b32  	%r44101, %r44096, %r44100;
	shf.l.wrap.b32 	%r44102, %r44101, %r44101, 7;
	add.s32 	%r44103, %r44061, %r44030;
	xor.b32  	%r44104, %r44051, %r44103;
	shf.l.wrap.b32 	%r44105, %r44104, %r44104, 16;
	add.s32 	%r44106, %r44040, %r44105;
	xor.b32  	%r44107, %r44030, %r44106;
	shf.l.wrap.b32 	%r44108, %r44107, %r44107, 12;
	add.s32 	%r44109, %r44103, %r44108;
	xor.b32  	%r44110, %r44105, %r44109;
	shf.l.wrap.b32 	%r44111, %r44110, %r44110, 8;
	add.s32 	%r44112, %r44106, %r44111;
	xor.b32  	%r44113, %r44108, %r44112;
	shf.l.wrap.b32 	%r44114, %r44113, %r44113, 7;
	add.s32 	%r44115, %r44073, %r44114;
	xor.b32  	%r44116, %r44087, %r44115;
	shf.l.wrap.b32 	%r44117, %r44116, %r44116, 16;
	add.s32 	%r44118, %r44100, %r44117;
	xor.b32  	%r44119, %r44114, %r44118;
	shf.l.wrap.b32 	%r44120, %r44119, %r44119, 12;
	add.s32 	%r44121, %r44115, %r44120;
	xor.b32  	%r44122, %r44117, %r44121;
	shf.l.wrap.b32 	%r44123, %r44122, %r44122, 8;
	add.s32 	%r44124, %r44085, %r44078;
	xor.b32  	%r44125, %r44099, %r44124;
	shf.l.wrap.b32 	%r44126, %r44125, %r44125, 16;
	add.s32 	%r44127, %r44112, %r44126;
	xor.b32  	%r44128, %r44078, %r44127;
	shf.l.wrap.b32 	%r44129, %r44128, %r44128, 12;
	add.s32 	%r44130, %r44124, %r44129;
	xor.b32  	%r44131, %r44126, %r44130;
	shf.l.wrap.b32 	%r44132, %r44131, %r44131, 8;
	add.s32 	%r44133, %r44127, %r44132;
	xor.b32  	%r44134, %r44129, %r44133;
	shf.l.wrap.b32 	%r44135, %r44134, %r44134, 7;
	add.s32 	%r44136, %r44097, %r44090;
	xor.b32  	%r44137, %r44111, %r44136;
	shf.l.wrap.b32 	%r44138, %r44137, %r44137, 16;
	add.s32 	%r44139, %r44076, %r44138;
	xor.b32  	%r44140, %r44090, %r44139;
	shf.l.wrap.b32 	%r44141, %r44140, %r44140, 12;
	add.s32 	%r44142, %r44136, %r44141;
	xor.b32  	%r44143, %r44138, %r44142;
	shf.l.wrap.b32 	%r44144, %r44143, %r44143, 8;
	add.s32 	%r44145, %r44139, %r44144;
	xor.b32  	%r44146, %r44141, %r44145;
	shf.l.wrap.b32 	%r44147, %r44146, %r44146, 7;
	add.s32 	%r44148, %r44109, %r44102;
	xor.b32  	%r44149, %r44075, %r44148;
	shf.l.wrap.b32 	%r44150, %r44149, %r44149, 16;
	add.s32 	%r44151, %r44088, %r44150;
	xor.b32  	%r44152, %r44102, %r44151;
	shf.l.wrap.b32 	%r44153, %r44152, %r44152, 12;
	add.s32 	%r44154, %r44148, %r44153;
	xor.b32  	%r44155, %r44150, %r44154;
	shf.l.wrap.b32 	%r44156, %r44155, %r44155, 8;
	add.s32 	%r44157, %r44151, %r44156;
	add.s32 	%r44158, %r44121, %r44135;
	xor.b32  	%r44159, %r44156, %r44158;
	shf.l.wrap.b32 	%r44160, %r44159, %r44159, 16;
	add.s32 	%r44161, %r44145, %r44160;
	xor.b32  	%r44162, %r44135, %r44161;
	shr.u32 	%r44163, %r44162, 20;
	add.s32 	%r44164, %r44158, %r44163;
	add.s32 	%r44165, %r44130, %r44147;
	xor.b32  	%r44166, %r44123, %r44165;
	shf.l.wrap.b32 	%r44167, %r44166, %r44166, 16;
	add.s32 	%r44168, %r44157, %r44167;
	xor.b32  	%r44169, %r44147, %r44168;
	shr.u32 	%r44170, %r44169, 20;
	add.s32 	%r44171, %r44165, %r44170;
	add.s32 	%r44172, %r43484, %r44164;
	add.s32 	%r44173, %r43496, %r44171;
	cvt.u32.u16 	%r44174, %rs317;
	add.s32 	%r44175, %r44174, %r55378;
	add.s32 	%r44176, %r44175, -11;
	not.b32 	%r44177, %r44176;
	add.s32 	%r44178, %r44177, %r3980;
	mov.u32 	%r44179, %ctaid.x;
	shl.b32 	%r44180, %r44179, 11;
	mov.u32 	%r44181, %tid.x;
	and.b32  	%r44182, %r44181, 31;
	or.b32  	%r44183, %r44180, %r44182;
	shl.b32 	%r44184, %r44181, 3;
	and.b32  	%r44185, %r44184, 7936;
	add.s32 	%r44186, %r54317, %r44185;
	add.s32 	%r44187, %r44183, %r44186;
	shr.u32 	%r44188, %r44187, %r44178;
	and.b32  	%r44189, %r44188, 1;
	setp.eq.b32 	%p498, %r44189, 1;
	selp.b32 	%r44190, %r44173, %r44172, %p498;
	cvt.u16.u32 	%rs705, %r44190;
	and.b16  	%rs873, %rs705, 1;
	and.b16  	%rs706, %rs871, 255;
	setp.ne.s16 	%p499, %rs706, 1;
	@%p499 bra 	$L__BB4_635;
	ld.param.u64 	%rd990, [fused_batch_pir_kernel_optimized_16_param_1];
	cvt.u32.u16 	%r44191, %rs317;
	add.s32 	%r44192, %r44191, %r55378;
	add.s32 	%r44193, %r44192, -11;
	not.b32 	%r44194, %r44193;
	add.s32 	%r44195, %r44194, %r3980;
	mov.u32 	%r44196, %ctaid.x;
	shl.b32 	%r44197, %r44196, 11;
	mov.u32 	%r44198, %tid.x;
	and.b32  	%r44199, %r44198, 31;
	or.b32  	%r44200, %r44197, %r44199;
	shl.b32 	%r44201, %r44198, 3;
	and.b32  	%r44202, %r44201, 7936;
	add.s32 	%r44203, %r54317, %r44202;
	add.s32 	%r44204, %r44200, %r44203;
	shr.u32 	%r44205, %r44204, %r44195;
	and.b32  	%r44206, %r44205, 1;
	setp.eq.b32 	%p500, %r44206, 1;
	cvt.u64.u32 	%rd651, %r55378;
	cvt.u64.u16 	%rd652, %rs317;
	add.s64 	%rd653, %rd651, %rd652;
	cvta.to.global.u64 	%rd654, %rd990;
	shl.b64 	%rd655, %rd653, 4;
	add.s64 	%rd656, %rd654, %rd655;
	ld.global.u32 	%r44207, [%rd656+21316];
	selp.b32 	%r44208, %r55383, %r55382, %p500;
	xor.b32  	%r44209, %r44208, %r44207;
	selp.b32 	%r44210, %r55384, %r55381, %p500;
	selp.b32 	%r55382, %r55382, %r44209, %p500;
	selp.b32 	%r55383, %r44209, %r55383, %p500;
	ld.global.u32 	%r44211, [%rd656+21320];
	xor.b32  	%r44212, %r44210, %r44211;
	selp.b32 	%r44213, %r55385, %r55380, %p500;
	selp.b32 	%r55381, %r55381, %r44212, %p500;
	selp.b32 	%r55384, %r44212, %r55384, %p500;
	ld.global.u32 	%r44214, [%rd656+21324];
	xor.b32  	%r44215, %r44213, %r44214;
	selp.b32 	%r44216, %r55386, %r55379, %p500;
	selp.b32 	%r55380, %r55380, %r44215, %p500;
	selp.b32 	%r55385, %r44215, %r55385, %p500;
	ld.global.u32 	%r44217, [%rd656+21328];
	xor.b32  	%r44218, %r44216, %r44217;
	selp.b64 	%rd657, 445, 420, %p500;
	selp.b32 	%r55379, %r55379, %r44218, %p500;
	selp.b32 	%r55386, %r44218, %r55386, %p500;
	add.s64 	%rd658, %rd657, %rd653;
	add.s64 	%rd659, %rd658, %rd654;
	ld.global.u8 	%rs707, [%rd659+21461];
	xor.b16  	%rs873, %rs707, %rs873;
$L__BB4_635:
	cvt.u32.u16 	%r44219, %rs317;
	add.s32 	%r44220, %r44219, -11;
	add.s32 	%r44221, %r55378, %r44220;
	not.b32 	%r44222, %r44221;
	add.s32 	%r44223, %r44222, %r3980;
	mov.u32 	%r44224, %ctaid.x;
	shl.b32 	%r44225, %r44224, 11;
	mov.u32 	%r44226, %tid.x;
	and.b32  	%r44227, %r44226, 31;
	or.b32  	%r44228, %r44225, %r44227;
	shl.b32 	%r44229, %r44226, 3;
	and.b32  	%r44230, %r44229, 7936;
	add.s32 	%r44231, %r54317, %r44230;
	add.s32 	%r44232, %r44228, %r44231;
	shr.u32 	%r44233, %r44232, %r44223;
	and.b32  	%r44234, %r44233, 1;
	setp.eq.b32 	%p501, %r44234, 1;
	selp.b32 	%r55390, %r55383, %r55382, %p501;
	selp.b32 	%r55389, %r55384, %r55381, %p501;
	selp.b32 	%r55388, %r55385, %r55380, %p501;
	selp.b32 	%r55387, %r55386, %r55379, %p501;
	add.s32 	%r55378, %r55378, 1;
	sub.s32 	%r44235, %r3980, %r44220;
	setp.ne.s32 	%p502, %r55378, %r44235;
	mov.u16 	%rs871, %rs873;
	@%p502 bra 	$L__BB4_633;
$L__BB4_636:
	and.b16  	%rs708, %rs873, 255;
	setp.ne.s16 	%p503, %rs708, 1;
	@%p503 bra 	$L__BB4_638;
	ld.param.u64 	%rd991, [fused_batch_pir_kernel_optimized_16_param_1];
	cvta.to.global.u64 	%rd660, %rd991;
	ld.global.u32 	%r44236, [%rd660+21944];
	xor.b32  	%r55390, %r55390, %r44236;
$L__BB4_638:
	@%p503 bra 	$L__BB4_640;
	ld.param.u64 	%rd992, [fused_batch_pir_kernel_optimized_16_param_1];
	cvta.to.global.u64 	%rd661, %rd992;
	ld.global.u32 	%r44237, [%rd661+21948];
	xor.b32  	%r55389, %r55389, %r44237;
$L__BB4_640:
	@%p503 bra 	$L__BB4_642;
	ld.param.u64 	%rd993, [fused_batch_pir_kernel_optimized_16_param_1];
	cvta.to.global.u64 	%rd662, %rd993;
	ld.global.u32 	%r44238, [%rd662+21952];
	xor.b32  	%r55388, %r55388, %r44238;
$L__BB4_642:
	@%p503 bra 	$L__BB4_644;
	ld.param.u64 	%rd994, [fused_batch_pir_kernel_optimized_16_param_1];
	cvta.to.global.u64 	%rd663, %rd994;
	ld.global.u32 	%r44239, [%rd663+21956];
	xor.b32  	%r55387, %r55387, %r44239;
$L__BB4_644:
	ld.param.u32 	%r52755, [fused_batch_pir_kernel_optimized_16_param_4];
	mov.u32 	%r44241, %ctaid.x;
	shl.b32 	%r44242, %r44241, 11;
	mov.u32 	%r44243, %tid.x;
	and.b32  	%r44244, %r44243, 31;
	or.b32  	%r44245, %r44242, %r44244;
	shl.b32 	%r44246, %r44243, 3;
	and.b32  	%r44247, %r44246, 7936;
	add.s32 	%r44248, %r54317, %r44247;
	add.s32 	%r44249, %r44245, %r44248;
	setp.ge.s32 	%p507, %r44249, %r52755;
	mov.b32 	%r55411, 0;
	mov.u32 	%r55412, %r55411;
	mov.u32 	%r55413, %r55411;
	mov.u32 	%r55414, %r55411;
	@%p507 bra 	$L__BB4_658;
	ld.param.u64 	%rd995, [fused_batch_pir_kernel_optimized_16_param_1];
	cvta.to.global.u64 	%rd664, %rd995;
	ld.global.u8 	%rs712, [%rd664+21977];
	max.u16 	%rs324, %rs712, 11;
	cvt.u32.u16 	%r44250, %rs324;
	ld.shared.u32 	%r55414, [s_mem+198276];
	ld.shared.v2.u32 	{%r55413, %r55412}, [s_mem+198280];
	ld.shared.u32 	%r55411, [s_mem+198288];
	ld.shared.u8 	%rs876, [s_mem+198292];
	cvt.u32.u16 	%r4034, %rs712;
	sub.s32 	%r44251, %r4034, %r44250;
	add.s32 	%r44252, %r44251, 11;
	setp.lt.s32 	%p508, %r44252, 1;
	@%p508 bra 	$L__BB4_650;
	mov.b32 	%r55402, 0;
	mov.u16 	%rs874, %rs876;
$L__BB4_647:
	.pragma "nounroll";
	ld.const.u32 	%r44254, [CHACHA_CONSTANTS];
	add.s32 	%r44255, %r44254, %r55414;
	shf.l.wrap.b32 	%r44256, %r44255, %r44255, 16;
	add.s32 	%r44257, %r55414, %r44256;
	xor.b32  	%r44258, %r55414, %r44257;
	shf.l.wrap.b32 	%r44259, %r44258, %r44258, 12;
	add.s32 	%r44260, %r44255, %r44259;
	xor.b32  	%r44261, %r44256, %r44260;
	shf.l.wrap.b32 	%r44262, %r44261, %r44261, 8;
	add.s32 	%r44263, %r44257, %r44262;
	xor.b32  	%r44264, %r44259, %r44263;
	shf.l.wrap.b32 	%r44265, %r44264, %r44264, 7;
	ld.const.u32 	%r44266, [CHACHA_CONSTANTS+4];
	add.s32 	%r44267, %r44266, %r55413;
	shf.l.wrap.b32 	%r44268, %r44267, %r44267, 16;
	add.s32 	%r44269, %r55413, %r44268;
	xor.b32  	%r44270, %r55413, %r44269;
	shf.l.wrap.b32 	%r44271, %r44270, %r44270, 12;
	add.s32 	%r44272, %r44267, %r44271;
	xor.b32  	%r44273, %r44268, %r44272;
	shf.l.wrap.b32 	%r44274, %r44273, %r44273, 8;
	add.s32 	%r44275, %r44269, %r44274;
	xor.b32  	%r44276, %r44271, %r44275;
	shf.l.wrap.b32 	%r44277, %r44276, %r44276, 7;
	ld.const.u32 	%r44278, [CHACHA_CONSTANTS+8];
	add.s32 	%r44279, %r44278, %r55412;
	shf.l.wrap.b32 	%r44280, %r44279, %r44279, 16;
	add.s32 	%r44281, %r55412, %r44280;
	xor.b32  	%r44282, %r55412, %r44281;
	shf.l.wrap.b32 	%r44283, %r44282, %r44282, 12;
	add.s32 	%r44284, %r44279, %r44283;
	xor.b32  	%r44285, %r44280, %r44284;
	shf.l.wrap.b32 	%r44286, %r44285, %r44285, 8;
	add.s32 	%r44287, %r44281, %r44286;
	xor.b32  	%r44288, %r44283, %r44287;
	shf.l.wrap.b32 	%r44289, %r44288, %r44288, 7;
	ld.const.u32 	%r44290, [CHACHA_CONSTANTS+12];
	add.s32 	%r44291, %r44290, %r55411;
	shf.l.wrap.b32 	%r44292, %r44291, %r44291, 16;
	add.s32 	%r44293, %r55411, %r44292;
	xor.b32  	%r44294, %r55411, %r44293;
	shf.l.wrap.b32 	%r44295, %r44294, %r44294, 12;
	add.s32 	%r44296, %r44291, %r44295;
	xor.b32  	%r44297, %r44292, %r44296;
	shf.l.wrap.b32 	%r44298, %r44297, %r44297, 8;
	add.s32 	%r44299, %r44293, %r44298;
	xor.b32  	%r44300, %r44295, %r44299;
	shf.l.wrap.b32 	%r44301, %r44300, %r44300, 7;
	add.s32 	%r44302, %r44260, %r44277;
	xor.b32  	%r44303, %r44298, %r44302;
	shf.l.wrap.b32 	%r44304, %r44303, %r44303, 16;
	add.s32 	%r44305, %r44287, %r44304;
	xor.b32  	%r44306, %r44277, %r44305;
	shf.l.wrap.b32 	%r44307, %r44306, %r44306, 12;
	add.s32 	%r44308, %r44302, %r44307;
	xor.b32  	%r44309, %r44304, %r44308;
	shf.l.wrap.b32 	%r44310, %r44309, %r44309, 8;
	add.s32 	%r44311, %r44305, %r44310;
	xor.b32  	%r44312, %r44307, %r44311;
	shf.l.wrap.b32 	%r44313, %r44312, %r44312, 7;
	add.s32 	%r44314, %r44272, %r44289;
	xor.b32  	%r44315, %r44262, %r44314;
	shf.l.wrap.b32 	%r44316, %r44315, %r44315, 16;
	add.s32 	%r44317, %r44299, %r44316;
	xor.b32  	%r44318, %r44289, %r44317;
	shf.l.wrap.b32 	%r44319, %r44318, %r44318, 12;
	add.s32 	%r44320, %r44314, %r44319;
	xor.b32  	%r44321, %r44316, %r44320;
	shf.l.wrap.b32 	%r44322, %r44321, %r44321, 8;
	add.s32 	%r44323, %r44317, %r44322;
	xor.b32  	%r44324, %r44319, %r44323;
	shf.l.wrap.b32 	%r44325, %r44324, %r44324, 7;
	add.s32 	%r44326, %r44284, %r44301;
	xor.b32  	%r44327, %r44274, %r44326;
	shf.l.wrap.b32 	%r44328, %r44327, %r44327, 16;
	add.s32 	%r44329, %r44263, %r44328;
	xor.b32  	%r44330, %r44301, %r44329;
	shf.l.wrap.b32 	%r44331, %r44330, %r44330, 12;
	add.s32 	%r44332, %r44326, %r44331;
	xor.b32  	%r44333, %r44328, %r44332;
	shf.l.wrap.b32 	%r44334, %r44333, %r44333, 8;
	add.s32 	%r44335, %r44329, %r44334;
	xor.b32  	%r44336, %r44331, %r44335;
	shf.l.wrap.b32 	%r44337, %r44336, %r44336, 7;
	add.s32 	%r44338, %r44296, %r44265;
	xor.b32  	%r44339, %r44286, %r44338;
	shf.l.wrap.b32 	%r44340, %r44339, %r44339, 16;
	add.s32 	%r44341, %r44275, %r44340;
	xor.b32  	%r44342, %r44265, %r44341;
	shf.l.wrap.b32 	%r44343, %r44342, %r44342, 12;
	add.s32 	%r44344, %r44338, %r44343;
	xor.b32  	%r44345, %r44340, %r44344;
	shf.l.wrap.b32 	%r44346, %r44345, %r44345, 8;
	add.s32 	%r44347, %r44341, %r44346;
	xor.b32  	%r44348, %r44343, %r44347;
	shf.l.wrap.b32 	%r44349, %r44348, %r44348, 7;
	add.s32 	%r44350, %r44308, %r44349;
	xor.b32  	%r44351, %r44322, %r44350;
	shf.l.wrap.b32 	%r44352, %r44351, %r44351, 16;
	add.s32 	%r44353, %r44335, %r44352;
	xor.b32  	%r44354, %r44349, %r44353;
	shf.l.wrap.b32 	%r44355, %r44354, %r44354, 12;
	add.s32 	%r44356, %r44350, %r44355;
	xor.b32  	%r44357, %r44352, %r44356;
	shf.l.wrap.b32 	%r44358, %r44357, %r44357, 8;
	add.s32 	%r44359, %r44353, %r44358;
	xor.b32  	%r44360, %r44355, %r44359;
	shf.l.wrap.b32 	%r44361, %r44360, %r44360, 7;
	add.s32 	%r44362, %r44320, %r44313;
	xor.b32  	%r44363, %r44334, %r44362;
	shf.l.wrap.b32 	%r44364, %r44363, %r44363, 16;
	add.s32 	%r44365, %r44347, %r44364;
	xor.b32  	%r44366, %r44313, %r44365;
	shf.l.wrap.b32 	%r44367, %r44366, %r44366, 12;
	add.s32 	%r44368, %r44362, %r44367;
	xor.b32  	%r44369, %r44364, %r44368;
	shf.l.wrap.b32 	%r44370, %r44369, %r44369, 8;
	add.s32 	%r44371, %r44365, %r44370;
	xor.b32  	%r44372, %r44367, %r44371;
	shf.l.wrap.b32 	%r44373, %r44372, %r44372, 7;
	add.s32 	%r44374, %r44332, %r44325;
	xor.b32  	%r44375, %r44346, %r44374;
	shf.l.wrap.b32 	%r44376, %r44375, %r44375, 16;
	add.s32 	%r44377, %r44311, %r44376;
	xor.b32  	%r44378, %r44325, %r44377;
	shf.l.wrap.b32 	%r44379, %r44378, %r44378, 12;
	add.s32 	%r44380, %r44374, %r44379;
	xor.b32  	%r44381, %r44376, %r44380;
	shf.l.wrap.b32 	%r44382, %r44381, %r44381, 8;
	add.s32 	%r44383, %r44377, %r44382;
	xor.b32  	%r44384, %r44379, %r44383;
	shf.l.wrap.b32 	%r44385, %r44384, %r44384, 7;
	add.s32 	%r44386, %r44344, %r44337;
	xor.b32  	%r44387, %r44310, %r44386;
	shf.l.wrap.b32 	%r44388, %r44387, %r44387, 16;
	add.s32 	%r44389, %r44323, %r44388;
	xor.b32  	%r44390, %r44337, %r44389;
	shf.l.wrap.b32 	%r44391, %r44390, %r44390, 12;
	add.s32 	%r44392, %r44386, %r44391;
	xor.b32  	%r44393, %r44388, %r44392;
	shf.l.wrap.b32 	%r44394, %r44393, %r44393, 8;
	add.s32 	%r44395, %r44389, %r44394;
	xor.b32  	%r44396, %r44391, %r44395;
	shf.l.wrap.b32 	%r44397, %r44396, %r44396, 7;
	add.s32 	%r44398, %r44356, %r44373;
	xor.b32  	%r44399, %r44394, %r44398;
	shf.l.wrap.b32 	%r44400, %r44399, %r44399, 16;
	add.s32 	%r44401, %r44383, %r44400;
	xor.b32  	%r44402, %r44373, %r44401;
	shf.l.wrap.b32 	%r44403, %r44402, %r44402, 12;
	add.s32 	%r44404, %r44398, %r44403;
	xor.b32  	%r44405, %r44400, %r44404;
	shf.l.wrap.b32 	%r44406, %r44405, %r44405, 8;
	add.s32 	%r44407, %r44401, %r44406;
	xor.b32  	%r44408, %r44403, %r44407;
	shf.l.wrap.b32 	%r44409, %r44408, %r44408, 7;
	add.s32 	%r44410, %r44368, %r44385;
	xor.b32  	%r44411, %r44358, %r44410;
	shf.l.wrap.b32 	%r44412, %r44411, %r44411, 16;
	add.s32 	%r44413, %r44395, %r44412;
	xor.b32  	%r44414, %r44385, %r44413;
	shf.l.wrap.b32 	%r44415, %r44414, %r44414, 12;
	add.s32 	%r44416, %r44410, %r44415;
	xor.b32  	%r44417, %r44412, %r44416;
	shf.l.wrap.b32 	%r44418, %r44417, %r44417, 8;
	add.s32 	%r44419, %r44413, %r44418;
	xor.b32  	%r44420, %r44415, %r44419;
	shf.l.wrap.b32 	%r44421, %r44420, %r44420, 7;
	add.s32 	%r44422, %r44380, %r44397;
	xor.b32  	%r44423, %r44370, %r44422;
	shf.l.wrap.b32 	%r44424, %r44423, %r44423, 16;
	add.s32 	%r44425, %r44359, %r44424;
	xor.b32  	%r44426, %r44397, %r44425;
	shf.l.wrap.b32 	%r44427, %r44426, %r44426, 12;
	add.s32 	%r44428, %r44422, %r44427;
	xor.b32  	%r44429, %r44424, %r44428;
	shf.l.wrap.b32 	%r44430, %r44429, %r44429, 8;
	add.s32 	%r44431, %r44425, %r44430;
	xor.b32  	%r44432, %r44427, %r44431;
	shf.l.wrap.b32 	%r44433, %r44432, %r44432, 7;
	add.s32 	%r44434, %r44392, %r44361;
	xor.b32  	%r44435, %r44382, %r44434;
	shf.l.wrap.b32 	%r44436, %r44435, %r44435, 16;
	add.s32 	%r44437, %r44371, %r44436;
	xor.b32  	%r44438, %r44361, %r44437;
	shf.l.wrap.b32 	%r44439, %r44438, %r44438, 12;
	add.s32 	%r44440, %r44434, %r44439;
	xor.b32  	%r44441, %r44436, %r44440;
	shf.l.wrap.b32 	%r44442, %r44441, %r44441, 8;
	add.s32 	%r44443, %r44437, %r44442;
	xor.b32  	%r44444, %r44439, %r44443;
	shf.l.wrap.b32 	%r44445, %r44444, %r44444, 7;
	add.s32 	%r44446, %r44404, %r44445;
	xor.b32  	%r44447, %r44418, %r44446;
	shf.l.wrap.b32 	%r44448, %r44447, %r44447, 16;
	add.s32 	%r44449, %r44431, %r44448;
	xor.b32  	%r44450, %r44445, %r44449;
	shf.l.wrap.b32 	%r44451, %r44450, %r44450, 12;
	add.s32 	%r44452, %r44446, %r44451;
	xor.b32  	%r44453, %r44448, %r44452;
	shf.l.wrap.b32 	%r44454, %r44453, %r44453, 8;
	add.s32 	%r44455, %r44449, %r44454;
	xor.b32  	%r44456, %r44451, %r44455;
	shf.l.wrap.b32 	%r44457, %r44456, %r44456, 7;
	add.s32 	%r44458, %r44416, %r44409;
	xor.b32  	%r44459, %r44430, %r44458;
	shf.l.wrap.b32 	%r44460, %r44459, %r44459, 16;
	add.s32 	%r44461, %r44443, %r44460;
	xor.b32  	%r44462, %r44409, %r44461;
	shf.l.wrap.b32 	%r44463, %r44462, %r44462, 12;
	add.s32 	%r44464, %r44458, %r44463;
	xor.b32  	%r44465, %r44460, %r44464;
	shf.l.wrap.b32 	%r44466, %r44465, %r44465, 8;
	add.s32 	%r44467, %r44461, %r44466;
	xor.b32  	%r44468, %r44463, %r44467;
	shf.l.wrap.b32 	%r44469, %r44468, %r44468, 7;
	add.s32 	%r44470, %r44428, %r44421;
	xor.b32  	%r44471, %r44442, %r44470;
	shf.l.wrap.b32 	%r44472, %r44471, %r44471, 16;
	add.s32 	%r44473, %r44407, %r44472;
	xor.b32  	%r44474, %r44421, %r44473;
	shf.l.wrap.b32 	%r44475, %r44474, %r44474, 12;
	add.s32 	%r44476, %r44470, %r44475;
	xor.b32  	%r44477, %r44472, %r44476;
	shf.l.wrap.b32 	%r44478, %r44477, %r44477, 8;
	add.s32 	%r44479, %r44473, %r44478;
	xor.b32  	%r44480, %r44475, %r44479;
	shf.l.wrap.b32 	%r44481, %r44480, %r44480, 7;
	add.s32 	%r44482, %r44440, %r44433;
	xor.b32  	%r44483, %r44406, %r44482;
	shf.l.wrap.b32 	%r44484, %r44483, %r44483, 16;
	add.s32 	%r44485, %r44419, %r44484;
	xor.b32  	%r44486, %r44433, %r44485;
	shf.l.wrap.b32 	%r44487, %r44486, %r44486, 12;
	add.s32 	%r44488, %r44482, %r44487;
	xor.b32  	%r44489, %r44484, %r44488;
	shf.l.wrap.b32 	%r44490, %r44489, %r44489, 8;
	add.s32 	%r44491, %r44485, %r44490;
	xor.b32  	%r44492, %r44487, %r44491;
	shf.l.wrap.b32 	%r44493, %r44492, %r44492, 7;
	add.s32 	%r44494, %r44452, %r44469;
	xor.b32  	%r44495, %r44490, %r44494;
	shf.l.wrap.b32 	%r44496, %r44495, %r44495, 16;
	add.s32 	%r44497, %r44479, %r44496;
	xor.b32  	%r44498, %r44469, %r44497;
	shf.l.wrap.b32 	%r44499, %r44498, %r44498, 12;
	add.s32 	%r44500, %r44494, %r44499;
	xor.b32  	%r44501, %r44496, %r44500;
	shf.l.wrap.b32 	%r44502, %r44501, %r44501, 8;
	add.s32 	%r44503, %r44497, %r44502;
	xor.b32  	%r44504, %r44499, %r44503;
	shf.l.wrap.b32 	%r44505, %r44504, %r44504, 7;
	add.s32 	%r44506, %r44464, %r44481;
	xor.b32  	%r44507, %r44454, %r44506;
	shf.l.wrap.b32 	%r44508, %r44507, %r44507, 16;
	add.s32 	%r44509, %r44491, %r44508;
	xor.b32  	%r44510, %r44481, %r44509;
	shf.l.wrap.b32 	%r44511, %r44510, %r44510, 12;
	add.s32 	%r44512, %r44506, %r44511;
	xor.b32  	%r44513, %r44508, %r44512;
	shf.l.wrap.b32 	%r44514, %r44513, %r44513, 8;
	add.s32 	%r44515, %r44509, %r44514;
	xor.b32  	%r44516, %r44511, %r44515;
	shf.l.wrap.b32 	%r44517, %r44516, %r44516, 7;
	add.s32 	%r44518, %r44476, %r44493;
	xor.b32  	%r44519, %r44466, %r44518;
	shf.l.wrap.b32 	%r44520, %r44519, %r44519, 16;
	add.s32 	%r44521, %r44455, %r44520;
	xor.b32  	%r44522, %r44493, %r44521;
	shf.l.wrap.b32 	%r44523, %r44522, %r44522, 12;
	add.s32 	%r44524, %r44518, %r44523;
	xor.b32  	%r44525, %r44520, %r44524;
	shf.l.wrap.b32 	%r44526, %r44525, %r44525, 8;
	add.s32 	%r44527, %r44521, %r44526;
	xor.b32  	%r44528, %r44523, %r44527;
	shf.l.wrap.b32 	%r44529, %r44528, %r44528, 7;
	add.s32 	%r44530, %r44488, %r44457;
	xor.b32  	%r44531, %r44478, %r44530;
	shf.l.wrap.b32 	%r44532, %r44531, %r44531, 16;
	add.s32 	%r44533, %r44467, %r44532;
	xor.b32  	%r44534, %r44457, %r44533;
	shf.l.wrap.b32 	%r44535, %r44534, %r44534, 12;
	add.s32 	%r44536, %r44530, %r44535;
	xor.b32  	%r44537, %r44532, %r44536;
	shf.l.wrap.b32 	%r44538, %r44537, %r44537, 8;
	add.s32 	%r44539, %r44533, %r44538;
	xor.b32  	%r44540, %r44535, %r44539;
	shf.l.wrap.b32 	%r44541, %r44540, %r44540, 7;
	add.s32 	%r44542, %r44500, %r44541;
	xor.b32  	%r44543, %r44514, %r44542;
	shf.l.wrap.b32 	%r44544, %r44543, %r44543, 16;
	add.s32 	%r44545, %r44527, %r44544;
	xor.b32  	%r44546, %r44541, %r44545;
	shf.l.wrap.b32 	%r44547, %r44546, %r44546, 12;
	add.s32 	%r44548, %r44542, %r44547;
	xor.b32  	%r44549, %r44544, %r44548;
	shf.l.wrap.b32 	%r44550, %r44549, %r44549, 8;
	add.s32 	%r44551, %r44545, %r44550;
	xor.b32  	%r44552, %r44547, %r44551;
	shf.l.wrap.b32 	%r44553, %r44552, %r44552, 7;
	add.s32 	%r44554, %r44512, %r44505;
	xor.b32  	%r44555, %r44526, %r44554;
	shf.l.wrap.b32 	%r44556, %r44555, %r44555, 16;
	add.s32 	%r44557, %r44539, %r44556;
	xor.b32  	%r44558, %r44505, %r44557;
	shf.l.wrap.b32 	%r44559, %r44558, %r44558, 12;
	add.s32 	%r44560, %r44554, %r44559;
	xor.b32  	%r44561, %r44556, %r44560;
	shf.l.wrap.b32 	%r44562, %r44561, %r44561, 8;
	add.s32 	%r44563, %r44557, %r44562;
	xor.b32  	%r44564, %r44559, %r44563;
	shf.l.wrap.b32 	%r44565, %r44564, %r44564, 7;
	add.s32 	%r44566, %r44524, %r44517;
	xor.b32  	%r44567, %r44538, %r44566;
	shf.l.wrap.b32 	%r44568, %r44567, %r44567, 16;
	add.s32 	%r44569, %r44503, %r44568;
	xor.b32  	%r44570, %r44517, %r44569;
	shf.l.wrap.b32 	%r44571, %r44570, %r44570, 12;
	add.s32 	%r44572, %r44566, %r44571;
	xor.b32  	%r44573, %r44568, %r44572;
	shf.l.wrap.b32 	%r44574, %r44573, %r44573, 8;
	add.s32 	%r44575, %r44569, %r44574;
	xor.b32  	%r44576, %r44571, %r44575;
	shf.l.wrap.b32 	%r44577, %r44576, %r44576, 7;
	add.s32 	%r44578, %r44536, %r44529;
	xor.b32  	%r44579, %r44502, %r44578;
	shf.l.wrap.b32 	%r44580, %r44579, %r44579, 16;
	add.s32 	%r44581, %r44515, %r44580;
	xor.b32  	%r44582, %r44529, %r44581;
	shf.l.wrap.b32 	%r44583, %r44582, %r44582, 12;
	add.s32 	%r44584, %r44578, %r44583;
	xor.b32  	%r44585, %r44580, %r44584;
	shf.l.wrap.b32 	%r44586, %r44585, %r44585, 8;
	add.s32 	%r44587, %r44581, %r44586;
	xor.b32  	%r44588, %r44583, %r44587;
	shf.l.wrap.b32 	%r44589, %r44588, %r44588, 7;
	add.s32 	%r44590, %r44548, %r44565;
	xor.b32  	%r44591, %r44586, %r44590;
	shf.l.wrap.b32 	%r44592, %r44591, %r44591, 16;
	add.s32 	%r44593, %r44575, %r44592;
	xor.b32  	%r44594, %r44565, %r44593;
	shf.l.wrap.b32 	%r44595, %r44594, %r44594, 12;
	add.s32 	%r44596, %r44590, %r44595;
	xor.b32  	%r44597, %r44592, %r44596;
	shf.l.wrap.b32 	%r44598, %r44597, %r44597, 8;
	add.s32 	%r44599, %r44593, %r44598;
	xor.b32  	%r44600, %r44595, %r44599;
	shf.l.wrap.b32 	%r44601, %r44600, %r44600, 7;
	add.s32 	%r44602, %r44560, %r44577;
	xor.b32  	%r44603, %r44550, %r44602;
	shf.l.wrap.b32 	%r44604, %r44603, %r44603, 16;
	add.s32 	%r44605, %r44587, %r44604;
	xor.b32  	%r44606, %r44577, %r44605;
	shf.l.wrap.b32 	%r44607, %r44606, %r44606, 12;
	add.s32 	%r44608, %r44602, %r44607;
	xor.b32  	%r44609, %r44604, %r44608;
	shf.l.wrap.b32 	%r44610, %r44609, %r44609, 8;
	add.s32 	%r44611, %r44605, %r44610;
	xor.b32  	%r44612, %r44607, %r44611;
	shf.l.wrap.b32 	%r44613, %r44612, %r44612, 7;
	add.s32 	%r44614, %r44572, %r44589;
	xor.b32  	%r44615, %r44562, %r44614;
	shf.l.wrap.b32 	%r44616, %r44615, %r44615, 16;
	add.s32 	%r44617, %r44551, %r44616;
	xor.b32  	%r44618, %r44589, %r44617;
	shf.l.wrap.b32 	%r44619, %r44618, %r44618, 12;
	add.s32 	%r44620, %r44614, %r44619;
	xor.b32  	%r44621, %r44616, %r44620;
	shf.l.wrap.b32 	%r44622, %r44621, %r44621, 8;
	add.s32 	%r44623, %r44617, %r44622;
	xor.b32  	%r44624, %r44619, %r44623;
	shf.l.wrap.b32 	%r44625, %r44624, %r44624, 7;
	add.s32 	%r44626, %r44584, %r44553;
	xor.b32  	%r44627, %r44574, %r44626;
	shf.l.wrap.b32 	%r44628, %r44627, %r44627, 16;
	add.s32 	%r44629, %r44563, %r44628;
	xor.b32  	%r44630, %r44553, %r44629;
	shf.l.wrap.b32 	%r44631, %r44630, %r44630, 12;
	add.s32 	%r44632, %r44626, %r44631;
	xor.b32  	%r44633, %r44628, %r44632;
	shf.l.wrap.b32 	%r44634, %r44633, %r44633, 8;
	add.s32 	%r44635, %r44629, %r44634;
	xor.b32  	%r44636, %r44631, %r44635;
	shf.l.wrap.b32 	%r44637, %r44636, %r44636, 7;
	add.s32 	%r55406, %r44254, %r44596;
	add.s32 	%r55407, %r55414, %r44637;
	add.s32 	%r55405, %r44266, %r44608;
	add.s32 	%r55408, %r55413, %r44601;
	add.s32 	%r55404, %r44278, %r44620;
	add.s32 	%r55409, %r55412, %r44613;
	add.s32 	%r55403, %r44290, %r44632;
	add.s32 	%r55410, %r55411, %r44625;
	xor.b32  	%r44638, %r44255, 1;
	shf.l.wrap.b32 	%r44639, %r44255, %r44638, 16;
	add.s32 	%r44640, %r55414, %r44639;
	xor.b32  	%r44641, %r55414, %r44640;
	shf.l.wrap.b32 	%r44642, %r44641, %r44641, 12;
	add.s32 	%r44643, %r44255, %r44642;
	xor.b32  	%r44644, %r44639, %r44643;
	shf.l.wrap.b32 	%r44645, %r44644, %r44644, 8;
	add.s32 	%r44646, %r44640, %r44645;
	xor.b32  	%r44647, %r44642, %r44646;
	shf.l.wrap.b32 	%r44648, %r44647, %r44647, 7;
	add.s32 	%r44649, %r44643, %r44277;
	xor.b32  	%r44650, %r44298, %r44649;
	shf.l.wrap.b32 	%r44651, %r44650, %r44650, 16;
	add.s32 	%r44652, %r44287, %r44651;
	xor.b32  	%r44653, %r44277, %r44652;
	shf.l.wrap.b32 	%r44654, %r44653, %r44653, 12;
	add.s32 	%r44655, %r44649, %r44654;
	xor.b32  	%r44656, %r44651, %r44655;
	shf.l.wrap.b32 	%r44657, %r44656, %r44656, 8;
	add.s32 	%r44658, %r44652, %r44657;
	xor.b32  	%r44659, %r44654, %r44658;
	shf.l.wrap.b32 	%r44660, %r44659, %r44659, 7;
	xor.b32  	%r44661, %r44645, %r44314;
	shf.l.wrap.b32 	%r44662, %r44661, %r44661, 16;
	add.s32 	%r44663, %r44299, %r44662;
	xor.b32  	%r44664, %r44289, %r44663;
	shf.l.wrap.b32 	%r44665, %r44664, %r44664, 12;
	add.s32 	%r44666, %r44314, %r44665;
	xor.b32  	%r44667, %r44662, %r44666;
	shf.l.wrap.b32 	%r44668, %r44667, %r44667, 8;
	add.s32 	%r44669, %r44663, %r44668;
	xor.b32  	%r44670, %r44665, %r44669;
	shf.l.wrap.b32 	%r44671, %r44670, %r44670, 7;
	add.s32 	%r44672, %r44646, %r44328;
	xor.b32  	%r44673, %r44301, %r44672;
	shf.l.wrap.b32 	%r44674, %r44673, %r44673, 12;
	add.s32 	%r44675, %r44326, %r44674;
	xor.b32  	%r44676, %r44328, %r44675;
	shf.l.wrap.b32 	%r44677, %r44676, %r44676, 8;
	add.s32 	%r44678, %r44672, %r44677;
	xor.b32  	%r44679, %r44674, %r44678;
	shf.l.wrap.b32 	%r44680, %r44679, %r44679, 7;
	add.s32 	%r44681, %r44296, %r44648;
	xor.b32  	%r44682, %r44286, %r44681;
	shf.l.wrap.b32 	%r44683, %r44682, %r44682, 16;
	add.s32 	%r44684, %r44275, %r44683;
	xor.b32  	%r44685, %r44648, %r44684;
	shf.l.wrap.b32 	%r44686, %r44685, %r44685, 12;
	add.s32 	%r44687, %r44681, %r44686;
	xor.b32  	%r44688, %r44683, %r44687;
	shf.l.wrap.b32 	%r44689, %r44688, %r44688, 8;
	add.s32 	%r44690, %r44684, %r44689;
	xor.b32  	%r44691, %r44686, %r44690;
	shf.l.wrap.b32 	%r44692, %r44691, %r44691, 7;
	add.s32 	%r44693, %r44655, %r44692;
	xor.b32  	%r44694, %r44668, %r44693;
	shf.l.wrap.b32 	%r44695, %r44694, %r44694, 16;
	add.s32 	%r44696, %r44678, %r44695;
	xor.b32  	%r44697, %r44692, %r44696;
	shf.l.wrap.b32 	%r44698, %r44697, %r44697, 12;
	add.s32 	%r44699, %r44693, %r44698;
	xor.b32  	%r44700, %r44695, %r44699;
	shf.l.wrap.b32 	%r44701, %r44700, %r44700, 8;
	add.s32 	%r44702, %r44696, %r44701;
	xor.b32  	%r44703, %r44698, %r44702;
	shf.l.wrap.b32 	%r44704, %r44703, %r44703, 7;
	add.s32 	%r44705, %r44666, %r44660;
	xor.b32  	%r44706, %r44677, %r44705;
	shf.l.wrap.b32 	%r44707, %r44706, %r44706, 16;
	add.s32 	%r44708, %r44690, %r44707;
	xor.b32  	%r44709, %r44660, %r44708;
	shf.l.wrap.b32 	%r44710, %r44709, %r44709, 12;
	add.s32 	%r44711, %r44705, %r44710;
	xor.b32  	%r44712, %r44707, %r44711;
	shf.l.wrap.b32 	%r44713, %r44712, %r44712, 8;
	add.s32 	%r44714, %r44708, %r44713;
	xor.b32  	%r44715, %r44710, %r44714;
	shf.l.wrap.b32 	%r44716, %r44715, %r44715, 7;
	add.s32 	%r44717, %r44675, %r44671;
	xor.b32  	%r44718, %r44689, %r44717;
	shf.l.wrap.b32 	%r44719, %r44718, %r44718, 16;
	add.s32 	%r44720, %r44658, %r44719;
	xor.b32  	%r44721, %r44671, %r44720;
	shf.l.wrap.b32 	%r44722, %r44721, %r44721, 12;
	add.s32 	%r44723, %r44717, %r44722;
	xor.b32  	%r44724, %r44719, %r44723;
	shf.l.wrap.b32 	%r44725, %r44724, %r44724, 8;
	add.s32 	%r44726, %r44720, %r44725;
	xor.b32  	%r44727, %r44722, %r44726;
	shf.l.wrap.b32 	%r44728, %r44727, %r44727, 7;
	add.s32 	%r44729, %r44687, %r44680;
	xor.b32  	%r44730, %r44657, %r44729;
	shf.l.wrap.b32 	%r44731, %r44730, %r44730, 16;
	add.s32 	%r44732, %r44669, %r44731;
	xor.b32  	%r44733, %r44680, %r44732;
	shf.l.wrap.b32 	%r44734, %r44733, %r44733, 12;
	add.s32 	%r44735, %r44729, %r44734;
	xor.b32  	%r44736, %r44731, %r44735;
	shf.l.wrap.b32 	%r44737, %r44736, %r44736, 8;
	add.s32 	%r44738, %r44732, %r44737;
	xor.b32  	%r44739, %r44734, %r44738;
	shf.l.wrap.b32 	%r44740, %r44739, %r44739, 7;
	add.s32 	%r44741, %r44699, %r44716;
	xor.b32  	%r44742, %r44737, %r44741;
	shf.l.wrap.b32 	%r44743, %r44742, %r44742, 16;
	add.s32 	%r44744, %r44726, %r44743;
	xor.b32  	%r44745, %r44716, %r44744;
	shf.l.wrap.b32 	%r44746, %r44745, %r44745, 12;
	add.s32 	%r44747, %r44741, %r44746;
	xor.b32  	%r44748, %r44743, %r44747;
	shf.l.wrap.b32 	%r44749, %r44748, %r44748, 8;
	add.s32 	%r44750, %r44744, %r44749;
	xor.b32  	%r44751, %r44746, %r44750;
	shf.l.wrap.b32 	%r44752, %r44751, %r44751, 7;
	add.s32 	%r44753, %r44711, %r44728;
	xor.b32  	%r44754, %r44701, %r44753;
	shf.l.wrap.b32 	%r44755, %r44754, %r44754, 16;
	add.s32 	%r44756, %r44738, %r44755;
	xor.b32  	%r44757, %r44728, %r44756;
	shf.l.wrap.b32 	%r44758, %r44757, %r44757, 12;
	add.s32 	%r44759, %r44753, %r44758;
	xor.b32  	%r44760, %r44755, %r44759;
	shf.l.wrap.b32 	%r44761, %r44760, %r44760, 8;
	add.s32 	%r44762, %r44756, %r44761;
	xor.b32  	%r44763, %r44758, %r44762;
	shf.l.wrap.b32 	%r44764, %r44763, %r44763, 7;
	add.s32 	%r44765, %r44723, %r44740;
	xor.b32  	%r44766, %r44713, %r44765;
	shf.l.wrap.b32 	%r44767, %r44766, %r44766, 16;
	add.s32 	%r44768, %r44702, %r44767;
	xor.b32  	%r44769, %r44740, %r44768;
	shf.l.wrap.b32 	%r44770, %r44769, %r44769, 12;
	add.s32 	%r44771, %r44765, %r44770;
	xor.b32  	%r44772, %r44767, %r44771;
	shf.l.wrap.b32 	%r44773, %r44772, %r44772, 8;
	add.s32 	%r44774, %r44768, %r44773;
	xor.b32  	%r44775, %r44770, %r44774;
	shf.l.wrap.b32 	%r44776, %r44775, %r44775, 7;
	add.s32 	%r44777, %r44735, %r44704;
	xor.b32  	%r44778, %r44725, %r44777;
	shf.l.wrap.b32 	%r44779, %r44778, %r44778, 16;
	add.s32 	%r44780, %r44714, %r44779;
	xor.b32  	%r44781, %r44704, %r44780;
	shf.l.wrap.b32 	%r44782, %r44781, %r44781, 12;
	add.s32 	%r44783, %r44777, %r44782;
	xor.b32  	%r44784, %r44779, %r44783;
	shf.l.wrap.b32 	%r44785, %r44784, %r44784, 8;
	add.s32 	%r44786, %r44780, %r44785;
	xor.b32  	%r44787, %r44782, %r44786;
	shf.l.wrap.b32 	%r44788, %r44787, %r44787, 7;
	add.s32 	%r44789, %r44747, %r44788;
	xor.b32  	%r44790, %r44761, %r44789;
	shf.l.wrap.b32 	%r44791, %r44790, %r44790, 16;
	add.s32 	%r44792, %r44774, %r44791;
	xor.b32  	%r44793, %r44788, %r44792;
	shf.l.wrap.b32 	%r44794, %r44793, %r44793, 12;
	add.s32 	%r44795, %r44789, %r44794;
	xor.b32  	%r44796, %r44791, %r44795;
	shf.l.wrap.b32 	%r44797, %r44796, %r44796, 8;
	add.s32 	%r44798, %r44792, %r44797;
	xor.b32  	%r44799, %r44794, %r44798;
	shf.l.wrap.b32 	%r44800, %r44799, %r44799, 7;
	add.s32 	%r44801, %r44759, %r44752;
	xor.b32  	%r44802, %r44773, %r44801;
	shf.l.wrap.b32 	%r44803, %r44802, %r44802, 16;
	add.s32 	%r44804, %r44786, %r44803;
	xor.b32  	%r44805, %r44752, %r44804;
	shf.l.wrap.b32 	%r44806, %r44805, %r44805, 12;
	add.s32 	%r44807, %r44801, %r44806;
	xor.b32  	%r44808, %r44803, %r44807;
	shf.l.wrap.b32 	%r44809, %r44808, %r44808, 8;
	add.s32 	%r44810, %r44804, %r44809;
	xor.b32  	%r44811, %r44806, %r44810;
	shf.l.wrap.b32 	%r44812, %r44811, %r44811, 7;
	add.s32 	%r44813, %r44771, %r44764;
	xor.b32  	%r44814, %r44785, %r44813;
	shf.l.wrap.b32 	%r44815, %r44814, %r44814, 16;
	add.s32 	%r44816, %r44750, %r44815;
	xor.b32  	%r44817, %r44764, %r44816;
	shf.l.wrap.b32 	%r44818, %r44817, %r44817, 12;
	add.s32 	%r44819, %r44813, %r44818;
	xor.b32  	%r44820, %r44815, %r44819;
	shf.l.wrap.b32 	%r44821, %r44820, %r44820, 8;
	add.s32 	%r44822, %r44816, %r44821;
	xor.b32  	%r44823, %r44818, %r44822;
	shf.l.wrap.b32 	%r44824, %r44823, %r44823, 7;
	add.s32 	%r44825, %r44783, %r44776;
	xor.b32  	%r44826, %r44749, %r44825;
	shf.l.wrap.b32 	%r44827, %r44826, %r44826, 16;
	add.s32 	%r44828, %r44762, %r44827;
	xor.b32  	%r44829, %r44776, %r44828;
	shf.l.wrap.b32 	%r44830, %r44829, %r44829, 12;
	add.s32 	%r44831, %r44825, %r44830;
	xor.b32  	%r44832, %r44827, %r44831;
	shf.l.wrap.b32 	%r44833, %r44832, %r44832, 8;
	add.s32 	%r44834, %r44828, %r44833;
	xor.b32  	%r44835, %r44830, %r44834;
	shf.l.wrap.b32 	%r44836, %r44835, %r44835, 7;
	add.s32 	%r44837, %r44795, %r44812;
	xor.b32  	%r44838, %r44833, %r44837;
	shf.l.wrap.b32 	%r44839, %r44838, %r44838, 16;
	add.s32 	%r44840, %r44822, %r44839;
	xor.b32  	%r44841, %r44812, %r44840;
	shf.l.wrap.b32 	%r44842, %r44841, %r44841, 12;
	add.s32 	%r44843, %r44837, %r44842;
	xor.b32  	%r44844, %r44839, %r44843;
	shf.l.wrap.b32 	%r44845, %r44844, %r44844, 8;
	add.s32 	%r44846, %r44840, %r44845;
	xor.b32  	%r44847, %r44842, %r44846;
	shf.l.wrap.b32 	%r44848, %r44847, %r44847, 7;
	add.s32 	%r44849, %r44807, %r44824;
	xor.b32  	%r44850, %r44797, %r44849;
	shf.l.wrap.b32 	%r44851, %r44850, %r44850, 16;
	add.s32 	%r44852, %r44834, %r44851;
	xor.b32  	%r44853, %r44824, %r44852;
	shf.l.wrap.b32 	%r44854, %r44853, %r44853, 12;
	add.s32 	%r44855, %r44849, %r44854;
	xor.b32  	%r44856, %r44851, %r44855;
	shf.l.wrap.b32 	%r44857, %r44856, %r44856, 8;
	add.s32 	%r44858, %r44852, %r44857;
	xor.b32  	%r44859, %r44854, %r44858;
	shf.l.wrap.b32 	%r44860, %r44859, %r44859, 7;
	add.s32 	%r44861, %r44819, %r44836;
	xor.b32  	%r44862, %r44809, %r44861;
	shf.l.wrap.b32 	%r44863, %r44862, %r44862, 16;
	add.s32 	%r44864, %r44798, %r44863;
	xor.b32  	%r44865, %r44836, %r44864;
	shf.l.wrap.b32 	%r44866, %r44865, %r44865, 12;
	add.s32 	%r44867, %r44861, %r44866;
	xor.b32  	%r44868, %r44863, %r44867;
	shf.l.wrap.b32 	%r44869, %r44868, %r44868, 8;
	add.s32 	%r44870, %r44864, %r44869;
	xor.b32  	%r44871, %r44866, %r44870;
	shf.l.wrap.b32 	%r44872, %r44871, %r44871, 7;
	add.s32 	%r44873, %r44831, %r44800;
	xor.b32  	%r44874, %r44821, %r44873;
	shf.l.wrap.b32 	%r44875, %r44874, %r44874, 16;
	add.s32 	%r44876, %r44810, %r44875;
	xor.b32  	%r44877, %r44800, %r44876;
	shf.l.wrap.b32 	%r44878, %r44877, %r44877, 12;
	add.s32 	%r44879, %r44873, %r44878;
	xor.b32  	%r44880, %r44875, %r44879;
	shf.l.wrap.b32 	%r44881, %r44880, %r44880, 8;
	add.s32 	%r44882, %r44876, %r44881;
	xor.b32  	%r44883, %r44878, %r44882;
	shf.l.wrap.b32 	%r44884, %r44883, %r44883, 7;
	add.s32 	%r44885, %r44843, %r44884;
	xor.b32  	%r44886, %r44857, %r44885;
	shf.l.wrap.b32 	%r44887, %r44886, %r44886, 16;
	add.s32 	%r44888, %r44870, %r44887;
	xor.b32  	%r44889, %r44884, %r44888;
	shf.l.wrap.b32 	%r44890, %r44889, %r44889, 12;
	add.s32 	%r44891, %r44885, %r44890;
	xor.b32  	%r44892, %r44887, %r44891;
	shf.l.wrap.b32 	%r44893, %r44892, %r44892, 8;
	add.s32 	%r44894, %r44855, %r44848;
	xor.b32  	%r44895, %r44869, %r44894;
	shf.l.wrap.b32 	%r44896, %r44895, %r44895, 16;
	add.s32 	%r44897, %r44882, %r44896;
	xor.b32  	%r44898, %r44848, %r44897;
	shf.l.wrap.b32 	%r44899, %r44898, %r44898, 12;
	add.s32 	%r44900, %r44894, %r44899;
	xor.b32  	%r44901, %r44896, %r44900;
	shf.l.wrap.b32 	%r44902, %r44901, %r44901, 8;
	add.s32 	%r44903, %r44897, %r44902;
	xor.b32  	%r44904, %r44899, %r44903;
	shf.l.wrap.b32 	%r44905, %r44904, %r44904, 7;
	add.s32 	%r44906, %r44867, %r44860;
	xor.b32  	%r44907, %r44881, %r44906;
	shf.l.wrap.b32 	%r44908, %r44907, %r44907, 16;
	add.s32 	%r44909, %r44846, %r44908;
	xor.b32  	%r44910, %r44860, %r44909;
	shf.l.wrap.b32 	%r44911, %r44910, %r44910, 12;
	add.s32 	%r44912, %r44906, %r44911;
	xor.b32  	%r44913, %r44908, %r44912;
	shf.l.wrap.b32 	%r44914, %r44913, %r44913, 8;
	add.s32 	%r44915, %r44909, %r44914;
	xor.b32  	%r44916, %r44911, %r44915;
	shf.l.wrap.b32 	%r44917, %r44916, %r44916, 7;
	add.s32 	%r44918, %r44879, %r44872;
	xor.b32  	%r44919, %r44845, %r44918;
	shf.l.wrap.b32 	%r44920, %r44919, %r44919, 16;
	add.s32 	%r44921, %r44858, %r44920;
	xor.b32  	%r44922, %r44872, %r44921;
	shf.l.wrap.b32 	%r44923, %r44922, %r44922, 12;
	add.s32 	%r44924, %r44918, %r44923;
	xor.b32  	%r44925, %r44920, %r44924;
	shf.l.wrap.b32 	%r44926, %r44925, %r44925, 8;
	add.s32 	%r44927, %r44921, %r44926;
	add.s32 	%r44928, %r44891, %r44905;
	xor.b32  	%r44929, %r44926, %r44928;
	shf.l.wrap.b32 	%r44930, %r44929, %r44929, 16;
	add.s32 	%r44931, %r44915, %r44930;
	xor.b32  	%r44932, %r44905, %r44931;
	shr.u32 	%r44933, %r44932, 20;
	add.s32 	%r44934, %r44928, %r44933;
	add.s32 	%r44935, %r44900, %r44917;
	xor.b32  	%r44936, %r44893, %r44935;
	shf.l.wrap.b32 	%r44937, %r44936, %r44936, 16;
	add.s32 	%r44938, %r44927, %r44937;
	xor.b32  	%r44939, %r44917, %r44938;
	shr.u32 	%r44940, %r44939, 20;
	add.s32 	%r44941, %r44935, %r44940;
	add.s32 	%r44942, %r44254, %r44934;
	add.s32 	%r44943, %r44266, %r44941;
	cvt.u32.u16 	%r44944, %rs324;
	add.s32 	%r44945, %r44944, %r55402;
	add.s32 	%r44946, %r44945, -11;
	not.b32 	%r44947, %r44946;
	add.s32 	%r44948, %r44947, %r4034;
	mov.u32 	%r44949, %ctaid.x;
	shl.b32 	%r44950, %r44949, 11;
	mov.u32 	%r44951, %tid.x;
	and.b32  	%r44952, %r44951, 31;
	or.b32  	%r44953, %r44950, %r44952;
	shl.b32 	%r44954, %r44951, 3;
	and.b32  	%r44955, %r44954, 7936;
	add.s32 	%r44956, %r54317, %r44955;
	add.s32 	%r44957, %r44953, %r44956;
	shr.u32 	%r44958, %r44957, %r44948;
	and.b32  	%r44959, %r44958, 1;
	setp.eq.b32 	%p509, %r44959, 1;
	selp.b32 	%r44960, %r44943, %r44942, %p509;
	cvt.u16.u32 	%rs713, %r44960;
	and.b16  	%rs876, %rs713, 1;
	and.b16  	%rs714, %rs874, 255;
	setp.ne.s16 	%p510, %rs714, 1;
	@%p510 bra 	$L__BB4_649;
	ld.param.u64 	%rd996, [fused_batch_pir_kernel_optimized_16_param_1];
	cvt.u32.u16 	%r44961, %rs324;
	add.s32 	%r44962, %r44961, %r55402;
	add.s32 	%r44963, %r44962, -11;
	not.b32 	%r44964, %r44963;
	add.s32 	%r44965, %r44964, %r4034;
	mov.u32 	%r44966, %ctaid.x;
	shl.b32 	%r44967, %r44966, 11;
	mov.u32 	%r44968, %tid.x;
	and.b32  	%r44969, %r44968, 31;
	or.b32  	%r44970, %r44967, %r44969;
	shl.b32 	%r44971, %r44968, 3;
	and.b32  	%r44972, %r44971, 7936;
	add.s32 	%r44973, %r54317, %r44972;
	add.s32 	%r44974, %r44970, %r44973;
	shr.u32 	%r44975, %r44974, %r44965;
	and.b32  	%r44976, %r44975, 1;
	setp.eq.b32 	%p511, %r44976, 1;
	cvt.u64.u32 	%rd665, %r55402;
	cvt.u64.u16 	%rd666, %rs324;
	add.s64 	%rd667, %rd665, %rd666;
	cvta.to.global.u64 	%rd668, %rd996;
	shl.b64 	%rd669, %rd667, 4;
	add.s64 	%rd670, %rd668, %rd669;
	ld.global.u32 	%r44977, [%rd670+21804];
	selp.b32 	%r44978, %r55407, %r55406, %p511;
	xor.b32  	%r44979, %r44978, %r44977;
	selp.b32 	%r44980, %r55408, %r55405, %p511;
	selp.b32 	%r55406, %r55406, %r44979, %p511;
	selp.b32 	%r55407, %r44979, %r55407, %p511;
	ld.global.u32 	%r44981, [%rd670+21808];
	xor.b32  	%r44982, %r44980, %r44981;
	selp.b32 	%r44983, %r55409, %r55404, %p511;
	selp.b32 	%r55405, %r55405, %r44982, %p511;
	selp.b32 	%r55408, %r44982, %r55408, %p511;
	ld.global.u32 	%r44984, [%rd670+21812];
	xor.b32  	%r44985, %r44983, %r44984;
	selp.b32 	%r44986, %r55410, %r55403, %p511;
	selp.b32 	%r55404, %r55404, %r44985, %p511;
	selp.b32 	%r55409, %r44985, %r55409, %p511;
	ld.global.u32 	%r44987, [%rd670+21816];
	xor.b32  	%r44988, %r44986, %r44987;
	selp.b64 	%rd671, 445, 420, %p511;
	selp.b32 	%r55403, %r55403, %r44988, %p511;
	selp.b32 	%r55410, %r44988, %r55410, %p511;
	add.s64 	%rd672, %rd671, %rd667;
	add.s64 	%rd673, %rd672, %rd668;
	ld.global.u8 	%rs715, [%rd673+21949];
	xor.b16  	%rs876, %rs715, %rs876;
$L__BB4_649:
	cvt.u32.u16 	%r44989, %rs324;
	add.s32 	%r44990, %r44989, -11;
	add.s32 	%r44991, %r55402, %r44990;
	not.b32 	%r44992, %r44991;
	add.s32 	%r44993, %r44992, %r4034;
	mov.u32 	%r44994, %ctaid.x;
	shl.b32 	%r44995, %r44994, 11;
	mov.u32 	%r44996, %tid.x;
	and.b32  	%r44997, %r44996, 31;
	or.b32  	%r44998, %r44995, %r44997;
	shl.b32 	%r44999, %r44996, 3;
	and.b32  	%r45000, %r44999, 7936;
	add.s32 	%r45001, %r54317, %r45000;
	add.s32 	%r45002, %r44998, %r45001;
	shr.u32 	%r45003, %r45002, %r44993;
	and.b32  	%r45004, %r45003, 1;
	setp.eq.b32 	%p512, %r45004, 1;
	selp.b32 	%r55414, %r55407, %r55406, %p512;
	selp.b32 	%r55413, %r55408, %r55405, %p512;
	selp.b32 	%r55412, %r55409, %r55404, %p512;
	selp.b32 	%r55411, %r55410, %r55403, %p512;
	add.s32 	%r55402, %r55402, 1;
	sub.s32 	%r45005, %r4034, %r44990;
	setp.ne.s32 	%p513, %r55402, %r45005;
	mov.u16 	%rs874, %rs876;
	@%p513 bra 	$L__BB4_647;
$L__BB4_650:
	and.b16  	%rs716, %rs876, 255;
	setp.ne.s16 	%p514, %rs716, 1;
	@%p514 bra 	$L__BB4_652;
	ld.param.u64 	%rd997, [fused_batch_pir_kernel_optimized_16_param_1];
	cvta.to.global.u64 	%rd674, %rd997;
	ld.global.u32 	%r45006, [%rd674+22432];
	xor.b32  	%r55414, %r55414, %r45006;
$L__BB4_652:
	@%p514 bra 	$L__BB4_654;
	ld.param.u64 	%rd998, [fused_batch_pir_kernel_optimized_16_param_1];
	cvta.to.global.u64 	%rd675, %rd998;
	ld.global.u32 	%r45007, [%rd675+22436];
	xor.b32  	%r55413, %r55413, %r45007;
$L__BB4_654:
	@%p514 bra 	$L__BB4_656;
	ld.param.u64 	%rd999, [fused_batch_pir_kernel_optimized_16_param_1];
	cvta.to.global.u64 	%rd676, %rd999;
	ld.global.u32 	%r45008, [%rd676+22440];
	xor.b32  	%r55412, %r55412, %r45008;
$L__BB4_656:
	@%p514 bra 	$L__BB4_658;
	ld.param.u64 	%rd1000, [fused_batch_pir_kernel_optimized_16_param_1];
	cvta.to.global.u64 	%rd677, %rd1000;
	ld.global.u32 	%r45009, [%rd677+22444];
	xor.b32  	%r55411, %r55411, %r45009;
$L__BB4_658:
	ld.param.u32 	%r52756, [fused_batch_pir_kernel_optimized_16_param_4];
	mov.u32 	%r45011, %ctaid.x;
	shl.b32 	%r45012, %r45011, 11;
	mov.u32 	%r45013, %tid.x;
	and.b32  	%r45014, %r45013, 31;
	or.b32  	%r45015, %r45012, %r45014;
	shl.b32 	%r45016, %r45013, 3;
	and.b32  	%r45017, %r45016, 7936;
	add.s32 	%r45018, %r54317, %r45017;
	add.s32 	%r45019, %r45015, %r45018;
	setp.ge.s32 	%p518, %r45019, %r52756;
	mov.b32 	%r55435, 0;
	mov.u32 	%r55436, %r55435;
	mov.u32 	%r55437, %r55435;
	mov.u32 	%r55438, %r55435;
	@%p518 bra 	$L__BB4_672;
	ld.param.u64 	%rd1001, [fused_batch_pir_kernel_optimized_16_param_1];
	cvta.to.global.u64 	%rd678, %rd1001;
	ld.global.u8 	%rs720, [%rd678+22465];
	max.u16 	%rs331, %rs720, 11;
	cvt.u32.u16 	%r45020, %rs331;
	ld.shared.v2.u32 	{%r55438, %r55437}, [s_mem+198296];
	ld.shared.v2.u32 	{%r55436, %r55435}, [s_mem+198304];
	ld.shared.u8 	%rs879, [s_mem+198312];
	cvt.u32.u16 	%r4088, %rs720;
	sub.s32 	%r45021, %r4088, %r45020;
	add.s32 	%r45022, %r45021, 11;
	setp.lt.s32 	%p519, %r45022, 1;
	@%p519 bra 	$L__BB4_664;
	mov.b32 	%r55426, 0;
	mov.u16 	%rs877, %rs879;
$L__BB4_661:
	.pragma "nounroll";
	ld.const.u32 	%r45024, [CHACHA_CONSTANTS];
	add.s32 	%r45025, %r45024, %r55438;
	shf.l.wrap.b32 	%r45026, %r45025, %r45025, 16;
	add.s32 	%r45027, %r55438, %r45026;
	xor.b32  	%r45028, %r55438, %r45027;
	shf.l.wrap.b32 	%r45029, %r45028, %r45028, 12;
	add.s32 	%r45030, %r45025, %r45029;
	xor.b32  	%r45031, %r45026, %r45030;
	shf.l.wrap.b32 	%r45032, %r45031, %r45031, 8;
	add.s32 	%r45033, %r45027, %r45032;
	xor.b32  	%r45034, %r45029, %r45033;
	shf.l.wrap.b32 	%r45035, %r45034, %r45034, 7;
	ld.const.u32 	%r45036, [CHACHA_CONSTANTS+4];
	add.s32 	%r45037, %r45036, %r55437;
	shf.l.wrap.b32 	%r45038, %r45037, %r45037, 16;
	add.s32 	%r45039, %r55437, %r45038;
	xor.b32  	%r45040, %r55437, %r45039;
	shf.l.wrap.b32 	%r45041, %r45040, %r45040, 12;
	add.s32 	%r45042, %r45037, %r45041;
	xor.b32  	%r45043, %r45038, %r45042;
	shf.l.wrap.b32 	%r45044, %r45043, %r45043, 8;
	add.s32 	%r45045, %r45039, %r45044;
	xor.b32  	%r45046, %r45041, %r45045;
	shf.l.wrap.b32 	%r45047, %r45046, %r45046, 7;
	ld.const.u32 	%r45048, [CHACHA_CONSTANTS+8];
	add.s32 	%r45049, %r45048, %r55436;
	shf.l.wrap.b32 	%r45050, %r45049, %r45049, 16;
	add.s32 	%r45051, %r55436, %r45050;
	xor.b32  	%r45052, %r55436, %r45051;
	shf.l.wrap.b32 	%r45053, %r45052, %r45052, 12;
	add.s32 	%r45054, %r45049, %r45053;
	xor.b32  	%r45055, %r45050, %r45054;
	shf.l.wrap.b32 	%r45056, %r45055, %r45055, 8;
	add.s32 	%r45057, %r45051, %r45056;
	xor.b32  	%r45058, %r45053, %r45057;
	shf.l.wrap.b32 	%r45059, %r45058, %r45058, 7;
	ld.const.u32 	%r45060, [CHACHA_CONSTANTS+12];
	add.s32 	%r45061, %r45060, %r55435;
	shf.l.wrap.b32 	%r45062, %r45061, %r45061, 16;
	add.s32 	%r45063, %r55435, %r45062;
	xor.b32  	%r45064, %r55435, %r45063;
	shf.l.wrap.b32 	%r45065, %r45064, %r45064, 12;
	add.s32 	%r45066, %r45061, %r45065;
	xor.b32  	%r45067, %r45062, %r45066;
	shf.l.wrap.b32 	%r45068, %r45067, %r45067, 8;
	add.s32 	%r45069, %r45063, %r45068;
	xor.b32  	%r45070, %r45065, %r45069;
	shf.l.wrap.b32 	%r45071, %r45070, %r45070, 7;
	add.s32 	%r45072, %r45030, %r45047;
	xor.b32  	%r45073, %r45068, %r45072;
	shf.l.wrap.b32 	%r45074, %r45073, %r45073, 16;
	add.s32 	%r45075, %r45057, %r45074;
	xor.b32  	%r45076, %r45047, %r45075;
	shf.l.wrap.b32 	%r45077, %r45076, %r45076, 12;
	add.s32 	%r45078, %r45072, %r45077;
	xor.b32  	%r45079, %r45074, %r45078;
	shf.l.wrap.b32 	%r45080, %r45079, %r45079, 8;
	add.s32 	%r45081, %r45075, %r45080;
	xor.b32  	%r45082, %r45077, %r45081;
	shf.l.wrap.b32 	%r45083, %r45082, %r45082, 7;
	add.s32 	%r45084, %r45042, %r45059;
	xor.b32  	%r45085, %r45032, %r45084;
	shf.l.wrap.b32 	%r45086, %r45085, %r45085, 16;
	add.s32 	%r45087, %r45069, %r45086;
	xor.b32  	%r45088, %r45059, %r45087;
	shf.l.wrap.b32 	%r45089, %r45088, %r45088, 12;
	add.s32 	%r45090, %r45084, %r45089;
	xor.b32  	%r45091, %r45086, %r45090;
	shf.l.wrap.b32 	%r45092, %r45091, %r45091, 8;
	add.s32 	%r45093, %r45087, %r45092;
	xor.b32  	%r45094, %r45089, %r45093;
	shf.l.wrap.b32 	%r45095, %r45094, %r45094, 7;
	add.s32 	%r45096, %r45054, %r45071;
	xor.b32  	%r45097, %r45044, %r45096;
	shf.l.wrap.b32 	%r45098, %r45097, %r45097, 16;
	add.s32 	%r45099, %r45033, %r45098;
	xor.b32  	%r45100, %r45071, %r45099;
	shf.l.wrap.b32 	%r45101, %r45100, %r45100, 12;
	add.s32 	%r45102, %r45096, %r45101;
	xor.b32  	%r45103, %r45098, %r45102;
	shf.l.wrap.b32 	%r45104, %r45103, %r45103, 8;
	add.s32 	%r45105, %r45099, %r45104;
	xor.b32  	%r45106, %r45101, %r45105;
	shf.l.wrap.b32 	%r45107, %r45106, %r45106, 7;
	add.s32 	%r45108, %r45066, %r45035;
	xor.b32  	%r45109, %r45056, %r45108;
	shf.l.wrap.b32 	%r45110, %r45109, %r45109, 16;
	add.s32 	%r45111, %r45045, %r45110;
	xor.b32  	%r45112, %r45035, %r45111;
	shf.l.wrap.b32 	%r45113, %r45112, %r45112, 12;
	add.s32 	%r45114, %r45108, %r45113;
	xor.b32  	%r45115, %r45110, %r45114;
	shf.l.wrap.b32 	%r45116, %r45115, %r45115, 8;
	add.s32 	%r45117, %r45111, %r45116;
	xor.b32  	%r45118, %r45113, %r45117;
	shf.l.wrap.b32 	%r45119, %r45118, %r45118, 7;
	add.s32 	%r45120, %r45078, %r45119;
	xor.b32  	%r45121, %r45092, %r45120;
	shf.l.wrap.b32 	%r45122, %r45121, %r45121, 16;
	add.s32 	%r45123, %r45105, %r45122;
	xor.b32  	%r45124, %r45119, %r45123;
	shf.l.wrap.b32 	%r45125, %r45124, %r45124, 12;
	add.s32 	%r45126, %r45120, %r45125;
	xor.b32  	%r45127, %r45122, %r45126;
	shf.l.wrap.b32 	%r45128, %r45127, %r45127, 8;
	add.s32 	%r45129, %r45123, %r45128;
	xor.b32  	%r45130, %r45125, %r45129;
	shf.l.wrap.b32 	%r45131, %r45130, %r45130, 7;
	add.s32 	%r45132, %r45090, %r45083;
	xor.b32  	%r45133, %r45104, %r45132;
	shf.l.wrap.b32 	%r45134, %r45133, %r45133, 16;
	add.s32 	%r45135, %r45117, %r45134;
	xor.b32  	%r45136, %r45083, %r45135;
	shf.l.wrap.b32 	%r45137, %r45136, %r45136, 12;
	add.s32 	%r45138, %r45132, %r45137;
	xor.b32  	%r45139, %r45134, %r45138;
	shf.l.wrap.b32 	%r45140, %r45139, %r45139, 8;
	add.s32 	%r45141, %r45135, %r45140;
	xor.b32  	%r45142, %r45137, %r45141;
	shf.l.wrap.b32 	%r45143, %r45142, %r45142, 7;
	add.s32 	%r45144, %r45102, %r45095;
	xor.b32  	%r45145, %r45116, %r45144;
	shf.l.wrap.b32 	%r45146, %r45145, %r45145, 16;
	add.s32 	%r45147, %r45081, %r45146;
	xor.b32  	%r45148, %r45095, %r45147;
	shf.l.wrap.b32 	%r45149, %r45148, %r45148, 12;
	add.s32 	%r45150, %r45144, %r45149;
	xor.b32  	%r45151, %r45146, %r45150;
	shf.l.wrap.b32 	%r45152, %r45151, %r45151, 8;
	add.s32 	%r45153, %r45147, %r45152;
	xor.b32  	%r45154, %r45149, %r45153;
	shf.l.wrap.b32 	%r45155, %r45154, %r45154, 7;
	add.s32 	%r45156, %r45114, %r45107;
	xor.b32  	%r45157, %r45080, %r45156;
	shf.l.wrap.b32 	%r45158, %r45157, %r45157, 16;
	add.s32 	%r45159, %r45093, %r45158;
	xor.b32  	%r45160, %r45107, %r45159;
	shf.l.wrap.b32 	%r45161, %r45160, %r45160, 12;
	add.s32 	%r45162, %r45156, %r45161;
	xor.b32  	%r45163, %r45158, %r45162;
	shf.l.wrap.b32 	%r45164, %r45163, %r45163, 8;
	add.s32 	%r45165, %r45159, %r45164;
	xor.b32  	%r45166, %r45161, %r45165;
	shf.l.wrap.b32 	%r45167, %r45166, %r45166, 7;
	add.s32 	%r45168, %r45126, %r45143;
	xor.b32  	%r45169, %r45164, %r45168;
	shf.l.wrap.b32 	%r45170, %r45169, %r45169, 16;
	add.s32 	%r45171, %r45153, %r45170;
	xor.b32  	%r45172, %r45143, %r45171;
	shf.l.wrap.b32 	%r45173, %r45172, %r45172, 12;
	add.s32 	%r45174, %r45168, %r45173;
	xor.b32  	%r45175, %r45170, %r45174;
	shf.l.wrap.b32 	%r45176, %r45175, %r45175, 8;
	add.s32 	%r45177, %r45171, %r45176;
	xor.b32  	%r45178, %r45173, %r45177;
	shf.l.wrap.b32 	%r45179, %r45178, %r45178, 7;
	add.s32 	%r45180, %r45138, %r45155;
	xor.b32  	%r45181, %r45128, %r45180;
	shf.l.wrap.b32 	%r45182, %r45181, %r45181, 16;
	add.s32 	%r45183, %r45165, %r45182;
	xor.b32  	%r45184, %r45155, %r45183;
	shf.l.wrap.b32 	%r45185, %r45184, %r45184, 12;
	add.s32 	%r45186, %r45180, %r45185;
	xor.b32  	%r45187, %r45182, %r45186;
	shf.l.wrap.b32 	%r45188, %r45187, %r45187, 8;
	add.s32 	%r45189, %r45183, %r45188;
	xor.b32  	%r45190, %r45185, %r45189;
	shf.l.wrap.b32 	%r45191, %r45190, %r45190, 7;
	add.s32 	%r45192, %r45150, %r45167;
	xor.b32  	%r45193, %r45140, %r45192;
	shf.l.wrap.b32 	%r45194, %r45193, %r45193, 16;
	add.s32 	%r45195, %r45129, %r45194;
	xor.b32  	%r45196, %r45167, %r45195;
	shf.l.wrap.b32 	%r45197, %r45196, %r45196, 12;
	add.s32 	%r45198, %r45192, %r45197;
	xor.b32  	%r45199, %r45194, %r45198;
	shf.l.wrap.b32 	%r45200, %r45199, %r45199, 8;
	add.s32 	%r45201, %r45195, %r45200;
	xor.b32  	%r45202, %r45197, %r45201;
	shf.l.wrap.b32 	%r45203, %r45202, %r45202, 7;
	add.s32 	%r45204, %r45162, %r45131;
	xor.b32  	%r45205, %r45152, %r45204;
	shf.l.wrap.b32 	%r45206, %r45205, %r45205, 16;
	add.s32 	%r45207, %r45141, %r45206;
	xor.b32  	%r45208, %r45131, %r45207;
	shf.l.wrap.b32 	%r45209, %r45208, %r45208, 12;
	add.s32 	%r45210, %r45204, %r45209;
	xor.b32  	%r45211, %r45206, %r45210;
	shf.l.wrap.b32 	%r45212, %r45211, %r45211, 8;
	add.s32 	%r45213, %r45207, %r45212;
	xor.b32  	%r45214, %r45209, %r45213;
	shf.l.wrap.b32 	%r45215, %r45214, %r45214, 7;
	add.s32 	%r45216, %r45174, %r45215;
	xor.b32  	%r45217, %r45188, %r45216;
	shf.l.wrap.b32 	%r45218, %r45217, %r45217, 16;
	add.s32 	%r45219, %r45201, %r45218;
	xor.b32  	%r45220, %r45215, %r45219;
	shf.l.wrap.b32 	%r45221, %r45220, %r45220, 12;
	add.s32 	%r45222, %r45216, %r45221;
	xor.b32  	%r45223, %r45218, %r45222;
	shf.l.wrap.b32 	%r45224, %r45223, %r45223, 8;
	add.s32 	%r45225, %r45219, %r45224;
	xor.b32  	%r45226, %r45221, %r45225;
	shf.l.wrap.b32 	%r45227, %r45226, %r45226, 7;
	add.s32 	%r45228, %r45186, %r45179;
	xor.b32  	%r45229, %r45200, %r45228;
	shf.l.wrap.b32 	%r45230, %r45229, %r45229, 16;
	add.s32 	%r45231, %r45213, %r45230;
	xor.b32  	%r45232, %r45179, %r45231;
	shf.l.wrap.b32 	%r45233, %r45232, %r45232, 12;
	add.s32 	%r45234, %r45228, %r45233;
	xor.b32  	%r45235, %r45230, %r45234;
	shf.l.wrap.b32 	%r45236, %r45235, %r45235, 8;
	add.s32 	%r45237, %r45231, %r45236;
	xor.b32  	%r45238, %r45233, %r45237;
	shf.l.wrap.b32 	%r45239, %r45238, %r45238, 7;
	add.s32 	%r45240, %r45198, %r45191;
	xor.b32  	%r45241, %r45212, %r45240;
	shf.l.wrap.b32 	%r45242, %r45241, %r45241, 16;
	add.s32 	%r45243, %r45177, %r45242;
	xor.b32  	%r45244, %r45191, %r45243;
	shf.l.wrap.b32 	%r45245, %r45244, %r45244, 12;
	add.s32 	%r45246, %r45240, %r45245;
	xor.b32  	%r45247, %r45242, %r45246;
	shf.l.wrap.b32 	%r45248, %r45247, %r45247, 8;
	add.s32 	%r45249, %r45243, %r45248;
	xor.b32  	%r45250, %r45245, %r45249;
	shf.l.wrap.b32 	%r45251, %r45250, %r45250, 7;
	add.s32 	%r45252, %r45210, %r45203;
	xor.b32  	%r45253, %r45176, %r45252;
	shf.l.wrap.b32 	%r45254, %r45253, %r45253, 16;
	add.s32 	%r45255, %r45189, %r45254;
	xor.b32  	%r45256, %r45203, %r45255;
	shf.l.wrap.b32 	%r45257, %r45256, %r45256, 12;
	add.s32 	%r45258, %r45252, %r45257;
	xor.b32  	%r45259, %r45254, %r45258;
	shf.l.wrap.b32 	%r45260, %r45259, %r45259, 8;
	add.s32 	%r45261, %r45255, %r45260;
	xor.b32  	%r45262, %r45257, %r45261;
	shf.l.wrap.b32 	%r45263, %r45262, %r45262, 7;
	add.s32 	%r45264, %r45222, %r45239;
	xor.b32  	%r45265, %r45260, %r45264;
	shf.l.wrap.b32 	%r45266, %r45265, %r45265, 16;
	add.s32 	%r45267, %r45249, %r45266;
	xor.b32  	%r45268, %r45239, %r45267;
	shf.l.wrap.b32 	%r45269, %r45268, %r45268, 12;
	add.s32 	%r45270, %r45264, %r45269;
	xor.b32  	%r45271, %r45266, %r45270;
	shf.l.wrap.b32 	%r45272, %r45271, %r45271, 8;
	add.s32 	%r45273, %r45267, %r45272;
	xor.b32  	%r45274, %r45269, %r45273;
	shf.l.wrap.b32 	%r45275, %r45274, %r45274, 7;
	add.s32 	%r45276, %r45234, %r45251;
	xor.b32  	%r45277, %r45224, %r45276;
	shf.l.wrap.b32 	%r45278, %r45277, %r45277, 16;
	add.s32 	%r45279, %r45261, %r45278;
	xor.b32  	%r45280, %r45251, %r45279;
	shf.l.wrap.b32 	%r45281, %r45280, %r45280, 12;
	add.s32 	%r45282, %r45276, %r45281;
	xor.b32  	%r45283, %r45278, %r45282;
	shf.l.wrap.b32 	%r45284, %r45283, %r45283, 8;
	add.s32 	%r45285, %r45279, %r45284;
	xor.b32  	%r45286, %r45281, %r45285;
	shf.l.wrap.b32 	%r45287, %r45286, %r45286, 7;
	add.s32 	%r45288, %r45246, %r45263;
	xor.b32  	%r45289, %r45236, %r45288;
	shf.l.wrap.b32 	%r45290, %r45289, %r45289, 16;
	add.s32 	%r45291, %r45225, %r45290;
	xor.b32  	%r45292, %r45263, %r45291;
	shf.l.wrap.b32 	%r45293, %r45292, %r45292, 12;
	add.s32 	%r45294, %r45288, %r45293;
	xor.b32  	%r45295, %r45290, %r45294;
	shf.l.wrap.b32 	%r45296, %r45295, %r45295, 8;
	add.s32 	%r45297, %r45291, %r45296;
	xor.b32  	%r45298, %r45293, %r45297;
	shf.l.wrap.b32 	%r45299, %r45298, %r45298, 7;
	add.s32 	%r45300, %r45258, %r45227;
	xor.b32  	%r45301, %r45248, %r45300;
	shf.l.wrap.b32 	%r45302, %r45301, %r45301, 16;
	add.s32 	%r45303, %r45237, %r45302;
	xor.b32  	%r45304, %r45227, %r45303;
	shf.l.wrap.b32 	%r45305, %r45304, %r45304, 12;
	add.s32 	%r45306, %r45300, %r45305;
	xor.b32  	%r45307, %r45302, %r45306;
	shf.l.wrap.b32 	%r45308, %r45307, %r45307, 8;
	add.s32 	%r45309, %r45303, %r45308;
	xor.b32  	%r45310, %r45305, %r45309;
	shf.l.wrap.b32 	%r45311, %r45310, %r45310, 7;
	add.s32 	%r45312, %r45270, %r45311;
	xor.b32  	%r45313, %r45284, %r45312;
	shf.l.wrap.b32 	%r45314, %r45313, %r45313, 16;
	add.s32 	%r45315, %r45297, %r45314;
	xor.b32  	%r45316, %r45311, %r45315;
	shf.l.wrap.b32 	%r45317, %r45316, %r45316, 12;
	add.s32 	%r45318, %r45312, %r45317;
	xor.b32  	%r45319, %r45314, %r45318;
	shf.l.wrap.b32 	%r45320, %r45319, %r45319, 8;
	add.s32 	%r45321, %r45315, %r45320;
	xor.b32  	%r45322, %r45317, %r45321;
	shf.l.wrap.b32 	%r45323, %r45322, %r45322, 7;
	add.s32 	%r45324, %r45282, %r45275;
	xor.b32  	%r45325, %r45296, %r45324;
	shf.l.wrap.b32 	%r45326, %r45325, %r45325, 16;
	add.s32 	%r45327, %r45309, %r45326;
	xor.b32  	%r45328, %r45275, %r45327;
	shf.l.wrap.b32 	%r45329, %r45328, %r45328, 12;
	add.s32 	%r45330, %r45324, %r45329;
	xor.b32  	%r45331, %r45326, %r45330;
	shf.l.wrap.b32 	%r45332, %r45331, %r45331, 8;
	add.s32 	%r45333, %r45327, %r45332;
	xor.b32  	%r45334, %r45329, %r45333;
	shf.l.wrap.b32 	%r45335, %r45334, %r45334, 7;
	add.s32 	%r45336, %r45294, %r45287;
	xor.b32  	%r45337, %r45308, %r45336;
	shf.l.wrap.b32 	%r45338, %r45337, %r45337, 16;
	add.s32 	%r45339, %r45273, %r45338;
	xor.b32  	%r45340, %r45287, %r45339;
	shf.l.wrap.b32 	%r45341, %r45340, %r45340, 12;
	add.s32 	%r45342, %r45336, %r45341;
	xor.b32  	%r45343, %r45338, %r45342;
	shf.l.wrap.b32 	%r45344, %r45343, %r45343, 8;
	add.s32 	%r45345, %r45339, %r45344;
	xor.b32  	%r45346, %r45341, %r45345;
	shf.l.wrap.b32 	%r45347, %r45346, %r45346, 7;
	add.s32 	%r45348, %r45306, %r45299;
	xor.b32  	%r45349, %r45272, %r45348;
	shf.l.wrap.b32 	%r45350, %r45349, %r45349, 16;
	add.s32 	%r45351, %r45285, %r45350;
	xor.b32  	%r45352, %r45299, %r45351;
	shf.l.wrap.b32 	%r45353, %r45352, %r45352, 12;
	add.s32 	%r45354, %r45348, %r45353;
	xor.b32  	%r45355, %r45350, %r45354;
	shf.l.wrap.b32 	%r45356, %r45355, %r45355, 8;
	add.s32 	%r45357, %r45351, %r45356;
	xor.b32  	%r45358, %r45353, %r45357;
	shf.l.wrap.b32 	%r45359, %r45358, %r45358, 7;
	add.s32 	%r45360, %r45318, %r45335;
	xor.b32  	%r45361, %r45356, %r45360;
	shf.l.wrap.b32 	%r45362, %r45361, %r45361, 16;
	add.s32 	%r45363, %r45345, %r45362;
	xor.b32  	%r45364, %r45335, %r45363;
	shf.l.wrap.b32 	%r45365, %r45364, %r45364, 12;
	add.s32 	%r45366, %r45360, %r45365;
	xor.b32  	%r45367, %r45362, %r45366;
	shf.l.wrap.b32 	%r45368, %r45367, %r45367, 8;
	add.s32 	%r45369, %r45363, %r45368;
	xor.b32  	%r45370, %r45365, %r45369;
	shf.l.wrap.b32 	%r45371, %r45370, %r45370, 7;
	add.s32 	%r45372, %r45330, %r45347;
	xor.b32  	%r45373, %r45320, %r45372;
	shf.l.wrap.b32 	%r45374, %r45373, %r45373, 16;
	add.s32 	%r45375, %r45357, %r45374;
	xor.b32  	%r45376, %r45347, %r45375;
	shf.l.wrap.b32 	%r45377, %r45376, %r45376, 12;
	add.s32 	%r45378, %r45372, %r45377;
	xor.b32  	%r45379, %r45374, %r45378;
	shf.l.wrap.b32 	%r45380, %r45379, %r45379, 8;
	add.s32 	%r45381, %r45375, %r45380;
	xor.b32  	%r45382, %r45377, %r45381;
	shf.l.wrap.b32 	%r45383, %r45382, %r45382, 7;
	add.s32 	%r45384, %r45342, %r45359;
	xor.b32  	%r45385, %r45332, %r45384;
	shf.l.wrap.b32 	%r45386, %r45385, %r45385, 16;
	add.s32 	%r45387, %r45321, %r45386;
	xor.b32  	%r45388, %r45359, %r45387;
	shf.l.wrap.b32 	%r45389, %r45388, %r45388, 12;
	add.s32 	%r45390, %r45384, %r45389;
	xor.b32  	%r45391, %r45386, %r45390;
	shf.l.wrap.b32 	%r45392, %r45391, %r45391, 8;
	add.s32 	%r45393, %r45387, %r45392;
	xor.b32  	%r45394, %r45389, %r45393;
	shf.l.wrap.b32 	%r45395, %r45394, %r45394, 7;
	add.s32 	%r45396, %r45354, %r45323;
	xor.b32  	%r45397, %r45344, %r45396;
	shf.l.wrap.b32 	%r45398, %r45397, %r45397, 16;
	add.s32 	%r45399, %r45333, %r45398;
	xor.b32  	%r45400, %r45323, %r45399;
	shf.l.wrap.b32 	%r45401, %r45400, %r45400, 12;
	add.s32 	%r45402, %r45396, %r45401;
	xor.b32  	%r45403, %r45398, %r45402;
	shf.l.wrap.b32 	%r45404, %r45403, %r45403, 8;
	add.s32 	%r45405, %r45399, %r45404;
	xor.b32  	%r45406, %r45401, %r45405;
	shf.l.wrap.b32 	%r45407, %r45406, %r45406, 7;
	add.s32 	%r55430, %r45024, %r45366;
	add.s32 	%r55431, %r55438, %r45407;
	add.s32 	%r55429, %r45036, %r45378;
	add.s32 	%r55432, %r55437, %r45371;
	add.s32 	%r55428, %r45048, %r45390;
	add.s32 	%r55433, %r55436, %r45383;
	add.s32 	%r55427, %r45060, %r45402;
	add.s32 	%r55434, %r55435, %r45395;
	xor.b32  	%r45408, %r45025, 1;
	shf.l.wrap.b32 	%r45409, %r45025, %r45408, 16;
	add.s32 	%r45410, %r55438, %r45409;
	xor.b32  	%r45411, %r55438, %r45410;
	shf.l.wrap.b32 	%r45412, %r45411, %r45411, 12;
	add.s32 	%r45413, %r45025, %r45412;
	xor.b32  	%r45414, %r45409, %r45413;
	shf.l.wrap.b32 	%r45415, %r45414, %r45414, 8;
	add.s32 	%r45416, %r45410, %r45415;
	xor.b32  	%r45417, %r45412, %r45416;
	shf.l.wrap.b32 	%r45418, %r45417, %r45417, 7;
	add.s32 	%r45419, %r45413, %r45047;
	xor.b32  	%r45420, %r45068, %r45419;
	shf.l.wrap.b32 	%r45421, %r45420, %r45420, 16;
	add.s32 	%r45422, %r45057, %r45421;
	xor.b32  	%r45423, %r45047, %r45422;
	shf.l.wrap.b32 	%r45424, %r45423, %r45423, 12;
	add.s32 	%r45425, %r45419, %r45424;
	xor.b32  	%r45426, %r45421, %r45425;
	shf.l.wrap.b32 	%r45427, %r45426, %r45426, 8;
	add.s32 	%r45428, %r45422, %r45427;
	xor.b32  	%r45429, %r45424, %r45428;
	shf.l.wrap.b32 	%r45430, %r45429, %r45429, 7;
	xor.b32  	%r45431, %r45415, %r45084;
	shf.l.wrap.b32 	%r45432, %r45431, %r45431, 16;
	add.s32 	%r45433, %r45069, %r45432;
	xor.b32  	%r45434, %r45059, %r45433;
	shf.l.wrap.b32 	%r45435, %r45434, %r45434, 12;
	add.s32 	%r45436, %r45084, %r45435;
	xor.b32  	%r45437, %r45432, %r45436;
	shf.l.wrap.b32 	%r45438, %r45437, %r45437, 8;
	add.s32 	%r45439, %r45433, %r45438;
	xor.b32  	%r45440, %r45435, %r45439;
	shf.l.wrap.b32 	%r45441, %r45440, %r45440, 7;
	add.s32 	%r45442, %r45416, %r45098;
	xor.b32  	%r45443, %r45071, %r45442;
	shf.l.wrap.b32 	%r45444, %r45443, %r45443, 12;
	add.s32 	%r45445, %r45096, %r45444;
	xor.b32  	%r45446, %r45098, %r45445;
	shf.l.wrap.b32 	%r45447, %r45446, %r45446, 8;
	add.s32 	%r45448, %r45442, %r45447;
	xor.b32  	%r45449, %r45444, %r45448;
	shf.l.wrap.b32 	%r45450, %r45449, %r45449, 7;
	add.s32 	%r45451, %r45066, %r45418;
	xor.b32  	%r45452, %r45056, %r45451;
	shf.l.wrap.b32 	%r45453, %r45452, %r45452, 16;
	add.s32 	%r45454, %r45045, %r45453;
	xor.b32  	%r45455, %r45418, %r45454;
	shf.l.wrap.b32 	%r45456, %r45455, %r45455, 12;
	add.s32 	%r45457, %r45451, %r45456;
	xor.b32  	%r45458, %r45453, %r45457;
	shf.l.wrap.b32 	%r45459, %r45458, %r45458, 8;
	add.s32 	%r45460, %r45454, %r45459;
	xor.b32  	%r45461, %r45456, %r45460;
	shf.l.wrap.b32 	%r45462, %r45461, %r45461, 7;
	add.s32 	%r45463, %r45425, %r45462;
	xor.b32  	%r45464, %r45438, %r45463;
	shf.l.wrap.b32 	%r45465, %r45464, %r45464, 16;
	add.s32 	%r45466, %r45448, %r45465;
	xor.b32  	%r45467, %r45462, %r45466;
	shf.l.wrap.b32 	%r45468, %r45467, %r45467, 12;
	add.s32 	%r45469, %r45463, %r45468;
	xor.b32  	%r45470, %r45465, %r45469;
	shf.l.wrap.b32 	%r45471, %r45470, %r45470, 8;
	add.s32 	%r45472, %r45466, %r45471;
	xor.b32  	%r45473, %r45468, %r45472;
	shf.l.wrap.b32 	%r45474, %r45473, %r45473, 7;
	add.s32 	%r45475, %r45436, %r45430;
	xor.b32  	%r45476, %r45447, %r45475;
	shf.l.wrap.b32 	%r45477, %r45476, %r45476, 16;
	add.s32 	%r45478, %r45460, %r45477;
	xor.b32  	%r45479, %r45430, %r45478;
	shf.l.wrap.b32 	%r45480, %r45479, %r45479, 12;
	add.s32 	%r45481, %r45475, %r45480;
	xor.b32  	%r45482, %r45477, %r45481;
	shf.l.wrap.b32 	%r45483, %r45482, %r45482, 8;
	add.s32 	%r45484, %r45478, %r45483;
	xor.b32  	%r45485, %r45480, %r45484;
	shf.l.wrap.b32 	%r45486, %r45485, %r45485, 7;
	add.s32 	%r45487, %r45445, %r45441;
	xor.b32  	%r45488, %r45459, %r45487;
	shf.l.wrap.b32 	%r45489, %r45488, %r45488, 16;
	add.s32 	%r45490, %r45428, %r45489;
	xor.b32  	%r45491, %r45441, %r45490;
	shf.l.wrap.b32 	%r45492, %r45491, %r45491, 12;
	add.s32 	%r45493, %r45487, %r45492;
	xor.b32  	%r45494, %r45489, %r45493;
	shf.l.wrap.b32 	%r45495, %r45494, %r45494, 8;
	add.s32 	%r45496, %r45490, %r45495;
	xor.b32  	%r45497, %r45492, %r45496;
	shf.l.wrap.b32 	%r45498, %r45497, %r45497, 7;
	add.s32 	%r45499, %r45457, %r45450;
	xor.b32  	%r45500, %r45427, %r45499;
	shf.l.wrap.b32 	%r45501, %r45500, %r45500, 16;
	add.s32 	%r45502, %r45439, %r45501;
	xor.b32  	%r45503, %r45450, %r45502;
	shf.l.wrap.b32 	%r45504, %r45503, %r45503, 12;
	add.s32 	%r45505, %r45499, %r45504;
	xor.b32  	%r45506, %r45501, %r45505;
	shf.l.wrap.b32 	%r45507, %r45506, %r45506, 8;
	add.s32 	%r45508, %r45502, %r45507;
	xor.b32  	%r45509, %r45504, %r45508;
	shf.l.wrap.b32 	%r45510, %r45509, %r45509, 7;
	add.s32 	%r45511, %r45469, %r45486;
	xor.b32  	%r45512, %r45507, %r45511;
	shf.l.wrap.b32 	%r45513, %r45512, %r45512, 16;
	add.s32 	%r45514, %r45496, %r45513;
	xor.b32  	%r45515, %r45486, %r45514;
	shf.l.wrap.b32 	%r45516, %r45515, %r45515, 12;
	add.s32 	%r45517, %r45511, %r45516;
	xor.b32  	%r45518, %r45513, %r45517;
	shf.l.wrap.b32 	%r45519, %r45518, %r45518, 8;
	add.s32 	%r45520, %r45514, %r45519;
	xor.b32  	%r45521, %r45516, %r45520;
	shf.l.wrap.b32 	%r45522, %r45521, %r45521, 7;
	add.s32 	%r45523, %r45481, %r45498;
	xor.b32  	%r45524, %r45471, %r45523;
	shf.l.wrap.b32 	%r45525, %r45524, %r45524, 16;
	add.s32 	%r45526, %r45508, %r45525;
	xor.b32  	%r45527, %r45498, %r45526;
	shf.l.wrap.b32 	%r45528, %r45527, %r45527, 12;
	add.s32 	%r45529, %r45523, %r45528;
	xor.b32  	%r45530, %r45525, %r45529;
	shf.l.wrap.b32 	%r45531, %r45530, %r45530, 8;
	add.s32 	%r45532, %r45526, %r45531;
	xor.b32  	%r45533, %r45528, %r45532;
	shf.l.wrap.b32 	%r45534, %r45533, %r45533, 7;
	add.s32 	%r45535, %r45493, %r45510;
	xor.b32  	%r45536, %r45483, %r45535;
	shf.l.wrap.b32 	%r45537, %r45536, %r45536, 16;
	add.s32 	%r45538, %r45472, %r45537;
	xor.b32  	%r45539, %r45510, %r45538;
	shf.l.wrap.b32 	%r45540, %r45539, %r45539, 12;
	add.s32 	%r45541, %r45535, %r45540;
	xor.b32  	%r45542, %r45537, %r45541;
	shf.l.wrap.b32 	%r45543, %r45542, %r45542, 8;
	add.s32 	%r45544, %r45538, %r45543;
	xor.b32  	%r45545, %r45540, %r45544;
	shf.l.wrap.b32 	%r45546, %r45545, %r45545, 7;
	add.s32 	%r45547, %r45505, %r45474;
	xor.b32  	%r45548, %r45495, %r45547;
	shf.l.wrap.b32 	%r45549, %r45548, %r45548, 16;
	add.s32 	%r45550, %r45484, %r45549;
	xor.b32  	%r45551, %r45474, %r45550;
	shf.l.wrap.b32 	%r45552, %r45551, %r45551, 12;
	add.s32 	%r45553, %r45547, %r45552;
	xor.b32  	%r45554, %r45549, %r45553;
	shf.l.wrap.b32 	%r45555, %r45554, %r45554, 8;
	add.s32 	%r45556, %r45550, %r45555;
	xor.b32  	%r45557, %r45552, %r45556;
	shf.l.wrap.b32 	%r45558, %r45557, %r45557, 7;
	add.s32 	%r45559, %r45517, %r45558;
	xor.b32  	%r45560, %r45531, %r45559;
	shf.l.wrap.b32 	%r45561, %r45560, %r45560, 16;
	add.s32 	%r45562, %r45544, %r45561;
	xor.b32  	%r45563, %r45558, %r45562;
	shf.l.wrap.b32 	%r45564, %r45563, %r45563, 12;
	add.s32 	%r45565, %r45559, %r45564;
	xor.b32  	%r45566, %r45561, %r45565;
	shf.l.wrap.b32 	%r45567, %r45566, %r45566, 8;
	add.s32 	%r45568, %r45562, %r45567;
	xor.b32  	%r45569, %r45564, %r45568;
	shf.l.wrap.b32 	%r45570, %r45569, %r45569, 7;
	add.s32 	%r45571, %r45529, %r45522;
	xor.b32  	%r45572, %r45543, %r45571;
	shf.l.wrap.b32 	%r45573, %r45572, %r45572, 16;
	add.s32 	%r45574, %r45556, %r45573;
	xor.b32  	%r45575, %r45522, %r45574;
	shf.l.wrap.b32 	%r45576, %r45575, %r45575, 12;
	add.s32 	%r45577, %r45571, %r45576;
	xor.b32  	%r45578, %r45573, %r45577;
	shf.l.wrap.b32 	%r45579, %r45578, %r45578, 8;
	add.s32 	%r45580, %r45574, %r45579;
	xor.b32  	%r45581, %r45576, %r45580;
	shf.l.wrap.b32 	%r45582, %r45581, %r45581, 7;
	add.s32 	%r45583, %r45541, %r45534;
	xor.b32  	%r45584, %r45555, %r45583;
	shf.l.wrap.b32 	%r45585, %r45584, %r45584, 16;
	add.s32 	%r45586, %r45520, %r45585;
	xor.b32  	%r45587, %r45534, %r45586;
	shf.l.wrap.b32 	%r45588, %r45587, %r45587, 12;
	add.s32 	%r45589, %r45583, %r45588;
	xor.b32  	%r45590, %r45585, %r45589;
	shf.l.wrap.b32 	%r45591, %r45590, %r45590, 8;
	add.s32 	%r45592, %r45586, %r45591;
	xor.b32  	%r45593, %r45588, %r45592;
	shf.l.wrap.b32 	%r45594, %r45593, %r45593, 7;
	add.s32 	%r45595, %r45553, %r45546;
	xor.b32  	%r45596, %r45519, %r45595;
	shf.l.wrap.b32 	%r45597, %r45596, %r45596, 16;
	add.s32 	%r45598, %r45532, %r45597;
	xor.b32  	%r45599, %r45546, %r45598;
	shf.l.wrap.b32 	%r45600, %r45599, %r45599, 12;
	add.s32 	%r45601, %r45595, %r45600;
	xor.b32  	%r45602, %r45597, %r45601;
	shf.l.wrap.b32 	%r45603, %r45602, %r45602, 8;
	add.s32 	%r45604, %r45598, %r45603;
	xor.b32  	%r45605, %r45600, %r45604;
	shf.l.wrap.b32 	%r45606, %r45605, %r45605, 7;
	add.s32 	%r45607, %r45565, %r45582;
	xor.b32  	%r45608, %r45603, %r45607;
	shf.l.wrap.b32 	%r45609, %r45608, %r45608, 16;
	add.s32 	%r45610, %r45592, %r45609;
	xor.b32  	%r45611, %r45582, %r45610;
	shf.l.wrap.b32 	%r45612, %r45611, %r45611, 12;
	add.s32 	%r45613, %r45607, %r45612;
	xor.b32  	%r45614, %r45609, %r45613;
	shf.l.wrap.b32 	%r45615, %r45614, %r45614, 8;
	add.s32 	%r45616, %r45610, %r45615;
	xor.b32  	%r45617, %r45612, %r45616;
	shf.l.wrap.b32 	%r45618, %r45617, %r45617, 7;
	add.s32 	%r45619, %r45577, %r45594;
	xor.b32  	%r45620, %r45567, %r45619;
	shf.l.wrap.b32 	%r45621, %r45620, %r45620, 16;
	add.s32 	%r45622, %r45604, %r45621;
	xor.b32  	%r45623, %r45594, %r45622;
	shf.l.wrap.b32 	%r45624, %r45623, %r45623, 12;
	add.s32 	%r45625, %r45619, %r45624;
	xor.b32  	%r45626, %r45621, %r45625;
	shf.l.wrap.b32 	%r45627, %r45626, %r45626, 8;
	add.s32 	%r45628, %r45622, %r45627;
	xor.b32  	%r45629, %r45624, %r45628;
	shf.l.wrap.b32 	%r45630, %r45629, %r45629, 7;
	add.s32 	%r45631, %r45589, %r45606;
	xor.b32  	%r45632, %r45579, %r45631;
	shf.l.wrap.b32 	%r45633, %r45632, %r45632, 16;
	add.s32 	%r45634, %r45568, %r45633;
	xor.b32  	%r45635, %r45606, %r45634;
	shf.l.wrap.b32 	%r45636, %r45635, %r45635, 12;
	add.s32 	%r45637, %r45631, %r45636;
	xor.b32  	%r45638, %r45633, %r45637;
	shf.l.wrap.b32 	%r45639, %r45638, %r45638, 8;
	add.s32 	%r45640, %r45634, %r45639;
	xor.b32  	%r45641, %r45636, %r45640;
	shf.l.wrap.b32 	%r45642, %r45641, %r45641, 7;
	add.s32 	%r45643, %r45601, %r45570;
	xor.b32  	%r45644, %r45591, %r45643;
	shf.l.wrap.b32 	%r45645, %r45644, %r45644, 16;
	add.s32 	%r45646, %r45580, %r45645;
	xor.b32  	%r45647, %r45570, %r45646;
	shf.l.wrap.b32 	%r45648, %r45647, %r45647, 12;
	add.s32 	%r45649, %r45643, %r45648;
	xor.b32  	%r45650, %r45645, %r45649;
	shf.l.wrap.b32 	%r45651, %r45650, %r45650, 8;
	add.s32 	%r45652, %r45646, %r45651;
	xor.b32  	%r45653, %r45648, %r45652;
	shf.l.wrap.b32 	%r45654, %r45653, %r45653, 7;
	add.s32 	%r45655, %r45613, %r45654;
	xor.b32  	%r45656, %r45627, %r45655;
	shf.l.wrap.b32 	%r45657, %r45656, %r45656, 16;
	add.s32 	%r45658, %r45640, %r45657;
	xor.b32  	%r45659, %r45654, %r45658;
	shf.l.wrap.b32 	%r45660, %r45659, %r45659, 12;
	add.s32 	%r45661, %r45655, %r45660;
	xor.b32  	%r45662, %r45657, %r45661;
	shf.l.wrap.b32 	%r45663, %r45662, %r45662, 8;
	add.s32 	%r45664, %r45625, %r45618;
	xor.b32  	%r45665, %r45639, %r45664;
	shf.l.wrap.b32 	%r45666, %r45665, %r45665, 16;
	add.s32 	%r45667, %r45652, %r45666;
	xor.b32  	%r45668, %r45618, %r45667;
	shf.l.wrap.b32 	%r45669, %r45668, %r45668, 12;
	add.s32 	%r45670, %r45664, %r45669;
	xor.b32  	%r45671, %r45666, %r45670;
	shf.l.wrap.b32 	%r45672, %r45671, %r45671, 8;
	add.s32 	%r45673, %r45667, %r45672;
	xor.b32  	%r45674, %r45669, %r45673;
	shf.l.wrap.b32 	%r45675, %r45674, %r45674, 7;
	add.s32 	%r45676, %r45637, %r45630;
	xor.b32  	%r45677, %r45651, %r45676;
	shf.l.wrap.b32 	%r45678, %r45677, %r45677, 16;
	add.s32 	%r45679, %r45616, %r45678;
	xor.b32  	%r45680, %r45630, %r45679;
	shf.l.wrap.b32 	%r45681, %r45680, %r45680, 12;
	add.s32 	%r45682, %r45676, %r45681;
	xor.b32  	%r45683, %r45678, %r45682;
	shf.l.wrap.b32 	%r45684, %r45683, %r45683, 8;
	add.s32 	%r45685, %r45679, %r45684;
	xor.b32  	%r45686, %r45681, %r45685;
	shf.l.wrap.b32 	%r45687, %r45686, %r45686, 7;
	add.s32 	%r45688, %r45649, %r45642;
	xor.b32  	%r45689, %r45615, %r45688;
	shf.l.wrap.b32 	%r45690, %r45689, %r45689, 16;
	add.s32 	%r45691, %r45628, %r45690;
	xor.b32  	%r45692, %r45642, %r45691;
	shf.l.wrap.b32 	%r45693, %r45692, %r45692, 12;
	add.s32 	%r45694, %r45688, %r45693;
	xor.b32  	%r45695, %r45690, %r45694;
	shf.l.wrap.b32 	%r45696, %r45695, %r45695, 8;
	add.s32 	%r45697, %r45691, %r45696;
	add.s32 	%r45698, %r45661, %r45675;
	xor.b32  	%r45699, %r45696, %r45698;
	shf.l.wrap.b32 	%r45700, %r45699, %r45699, 16;
	add.s32 	%r45701, %r45685, %r45700;
	xor.b32  	%r45702, %r45675, %r45701;
	shr.u32 	%r45703, %r45702, 20;
	add.s32 	%r45704, %r45698, %r45703;
	add.s32 	%r45705, %r45670, %r45687;
	xor.b32  	%r45706, %r45663, %r45705;
	shf.l.wrap.b32 	%r45707, %r45706, %r45706, 16;
	add.s32 	%r45708, %r45697, %r45707;
	xor.b32  	%r45709, %r45687, %r45708;
	shr.u32 	%r45710, %r45709, 20;
	add.s32 	%r45711, %r45705, %r45710;
	add.s32 	%r45712, %r45024, %r45704;
	add.s32 	%r45713, %r45036, %r45711;
	cvt.u32.u16 	%r45714, %rs331;
	add.s32 	%r45715, %r45714, %r55426;
	add.s32 	%r45716, %r45715, -11;
	not.b32 	%r45717, %r45716;
	add.s32 	%r45718, %r45717, %r4088;
	mov.u32 	%r45719, %ctaid.x;
	shl.b32 	%r45720, %r45719, 11;
	mov.u32 	%r45721, %tid.x;
	and.b32  	%r45722, %r45721, 31;
	or.b32  	%r45723, %r45720, %r45722;
	shl.b32 	%r45724, %r45721, 3;
	and.b32  	%r45725, %r45724, 7936;
	add.s32 	%r45726, %r54317, %r45725;
	add.s32 	%r45727, %r45723, %r45726;
	shr.u32 	%r45728, %r45727, %r45718;
	and.b32  	%r45729, %r45728, 1;
	setp.eq.b32 	%p520, %r45729, 1;
	selp.b32 	%r45730, %r45713, %r45712, %p520;
	cvt.u16.u32 	%rs721, %r45730;
	and.b16  	%rs879, %rs721, 1;
	and.b16  	%rs722, %rs877, 255;
	setp.ne.s16 	%p521, %rs722, 1;
	@%p521 bra 	$L__BB4_663;
	ld.param.u64 	%rd1002, [fused_batch_pir_kernel_optimized_16_param_1];
	cvt.u32.u16 	%r45731, %rs331;
	add.s32 	%r45732, %r45731, %r55426;
	add.s32 	%r45733, %r45732, -11;
	not.b32 	%r45734, %r45733;
	add.s32 	%r45735, %r45734, %r4088;
	mov.u32 	%r45736, %ctaid.x;
	shl.b32 	%r45737, %r45736, 11;
	mov.u32 	%r45738, %tid.x;
	and.b32  	%r45739, %r45738, 31;
	or.b32  	%r45740, %r45737, %r45739;
	shl.b32 	%r45741, %r45738, 3;
	and.b32  	%r45742, %r45741, 7936;
	add.s32 	%r45743, %r54317, %r45742;
	add.s32 	%r45744, %r45740, %r45743;
	shr.u32 	%r45745, %r45744, %r45735;
	and.b32  	%r45746, %r45745, 1;
	setp.eq.b32 	%p522, %r45746, 1;
	cvt.u64.u32 	%rd679, %r55426;
	cvt.u64.u16 	%rd680, %rs331;
	add.s64 	%rd681, %rd679, %rd680;
	cvta.to.global.u64 	%rd682, %rd1002;
	shl.b64 	%rd683, %rd681, 4;
	add.s64 	%rd684, %rd682, %rd683;
	ld.global.u32 	%r45747, [%rd684+22292];
	selp.b32 	%r45748, %r55431, %r55430, %p522;
	xor.b32  	%r45749, %r45748, %r45747;
	selp.b32 	%r45750, %r55432, %r55429, %p522;
	selp.b32 	%r55430, %r55430, %r45749, %p522;
	selp.b32 	%r55431, %r45749, %r55431, %p522;
	ld.global.u32 	%r45751, [%rd684+22296];
	xor.b32  	%r45752, %r45750, %r45751;
	selp.b32 	%r45753, %r55433, %r55428, %p522;
	selp.b32 	%r55429, %r55429, %r45752, %p522;
	selp.b32 	%r55432, %r45752, %r55432, %p522;
	ld.global.u32 	%r45754, [%rd684+22300];
	xor.b32  	%r45755, %r45753, %r45754;
	selp.b32 	%r45756, %r55434, %r55427, %p522;
	selp.b32 	%r55428, %r55428, %r45755, %p522;
	selp.b32 	%r55433, %r45755, %r55433, %p522;
	ld.global.u32 	%r45757, [%rd684+22304];
	xor.b32  	%r45758, %r45756, %r45757;
	selp.b64 	%rd685, 445, 420, %p522;
	selp.b32 	%r55427, %r55427, %r45758, %p522;
	selp.b32 	%r55434, %r45758, %r55434, %p522;
	add.s64 	%rd686, %rd685, %rd681;
	add.s64 	%rd687, %rd686, %rd682;
	ld.global.u8 	%rs723, [%rd687+22437];
	xor.b16  	%rs879, %rs723, %rs879;
$L__BB4_663:
	cvt.u32.u16 	%r45759, %rs331;
	add.s32 	%r45760, %r45759, -11;
	add.s32 	%r45761, %r55426, %r45760;
	not.b32 	%r45762, %r45761;
	add.s32 	%r45763, %r45762, %r4088;
	mov.u32 	%r45764, %ctaid.x;
	shl.b32 	%r45765, %r45764, 11;
	mov.u32 	%r45766, %tid.x;
	and.b32  	%r45767, %r45766, 31;
	or.b32  	%r45768, %r45765, %r45767;
	shl.b32 	%r45769, %r45766, 3;
	and.b32  	%r45770, %r45769, 7936;
	add.s32 	%r45771, %r54317, %r45770;
	add.s32 	%r45772, %r45768, %r45771;
	shr.u32 	%r45773, %r45772, %r45763;
	and.b32  	%r45774, %r45773, 1;
	setp.eq.b32 	%p523, %r45774, 1;
	selp.b32 	%r55438, %r55431, %r55430, %p523;
	selp.b32 	%r55437, %r55432, %r55429, %p523;
	selp.b32 	%r55436, %r55433, %r55428, %p523;
	selp.b32 	%r55435, %r55434, %r55427, %p523;
	add.s32 	%r55426, %r55426, 1;
	sub.s32 	%r45775, %r4088, %r45760;
	setp.ne.s32 	%p524, %r55426, %r45775;
	mov.u16 	%rs877, %rs879;
	@%p524 bra 	$L__BB4_661;
$L__BB4_664:
	and.b16  	%rs724, %rs879, 255;
	setp.ne.s16 	%p525, %rs724, 1;
	@%p525 bra 	$L__BB4_666;
	ld.param.u64 	%rd1003, [fused_batch_pir_kernel_optimized_16_param_1];
	cvta.to.global.u64 	%rd688, %rd1003;
	ld.global.u32 	%r45776, [%rd688+22920];
	xor.b32  	%r55438, %r55438, %r45776;
$L__BB4_666:
	@%p525 bra 	$L__BB4_668;
	ld.param.u64 	%rd1004, [fused_batch_pir_kernel_optimized_16_param_1];
	cvta.to.global.u64 	%rd689, %rd1004;
	ld.global.u32 	%r45777, [%rd689+22924];
	xor.b32  	%r55437, %r55437, %r45777;
$L__BB4_668:
	@%p525 bra 	$L__BB4_670;
	ld.param.u64 	%rd1005, [fused_batch_pir_kernel_optimized_16_param_1];
	cvta.to.global.u64 	%rd690, %rd1005;
	ld.global.u32 	%r45778, [%rd690+22928];
	xor.b32  	%r55436, %r55436, %r45778;
$L__BB4_670:
	@%p525 bra 	$L__BB4_672;
	ld.param.u64 	%rd1006, [fused_batch_pir_kernel_optimized_16_param_1];
	cvta.to.global.u64 	%rd691, %rd1006;
	ld.global.u32 	%r45779, [%rd691+22932];
	xor.b32  	%r55435, %r55435, %r45779;
$L__BB4_672:
	ld.param.u32 	%r52757, [fused_batch_pir_kernel_optimized_16_param_4];
	mov.u32 	%r45781, %ctaid.x;
	shl.b32 	%r45782, %r45781, 11;
	mov.u32 	%r45783, %tid.x;
	and.b32  	%r45784, %r45783, 31;
	or.b32  	%r45785, %r45782, %r45784;
	shl.b32 	%r45786, %r45783, 3;
	and.b32  	%r45787, %r45786, 7936;
	add.s32 	%r45788, %r54317, %r45787;
	add.s32 	%r45789, %r45785, %r45788;
	setp.ge.s32 	%p529, %r45789, %r52757;
	mov.b32 	%r55459, 0;
	mov.u32 	%r55460, %r55459;
	mov.u32 	%r55461, %r55459;
	mov.u32 	%r55462, %r55459;
	@%p529 bra 	$L__BB4_686;
	ld.param.u64 	%rd1007, [fused_batch_pir_kernel_optimized_16_param_1];
	cvta.to.global.u64 	%rd692, %rd1007;
	ld.global.u8 	%rs728, [%rd692+22953];
	max.u16 	%rs338, %rs728, 11;
	cvt.u32.u16 	%r45790, %rs338;
	ld.shared.u32 	%r55462, [s_mem+198316];
	ld.shared.v4.u32 	{%r55461, %r55460, %r55459, %r45791}, [s_mem+198320];
	mov.b64 	%rd693, {%r55459, %r45791};
	shr.u64 	%rd694, %rd693, 32;
	cvt.u16.u64 	%rs882, %rd694;
	cvt.u32.u16 	%r4142, %rs728;
	sub.s32 	%r45792, %r4142, %r45790;
	add.s32 	%r45793, %r45792, 11;
	setp.lt.s32 	%p530, %r45793, 1;
	@%p530 bra 	$L__BB4_678;
	mov.b32 	%r55450, 0;
	mov.u16 	%rs880, %rs882;
$L__BB4_675:
	.pragma "nounroll";
	ld.const.u32 	%r45795, [CHACHA_CONSTANTS];
	add.s32 	%r45796, %r45795, %r55462;
	shf.l.wrap.b32 	%r45797, %r45796, %r45796, 16;
	add.s32 	%r45798, %r55462, %r45797;
	xor.b32  	%r45799, %r55462, %r45798;
	shf.l.wrap.b32 	%r45800, %r45799, %r45799, 12;
	add.s32 	%r45801, %r45796, %r45800;
	xor.b32  	%r45802, %r45797, %r45801;
	shf.l.wrap.b32 	%r45803, %r45802, %r45802, 8;
	add.s32 	%r45804, %r45798, %r45803;
	xor.b32  	%r45805, %r45800, %r45804;
	shf.l.wrap.b32 	%r45806, %r45805, %r45805, 7;
	ld.const.u32 	%r45807, [CHACHA_CONSTANTS+4];
	add.s32 	%r45808, %r45807, %r55461;
	shf.l.wrap.b32 	%r45809, %r45808, %r45808, 16;
	add.s32 	%r45810, %r55461, %r45809;
	xor.b32  	%r45811, %r55461, %r45810;
	shf.l.wrap.b32 	%r45812, %r45811, %r45811, 12;
	add.s32 	%r45813, %r45808, %r45812;
	xor.b32  	%r45814, %r45809, %r45813;
	shf.l.wrap.b32 	%r45815, %r45814, %r45814, 8;
	add.s32 	%r45816, %r45810, %r45815;
	xor.b32  	%r45817, %r45812, %r45816;
	shf.l.wrap.b32 	%r45818, %r45817, %r45817, 7;
	ld.const.u32 	%r45819, [CHACHA_CONSTANTS+8];
	add.s32 	%r45820, %r45819, %r55460;
	shf.l.wrap.b32 	%r45821, %r45820, %r45820, 16;
	add.s32 	%r45822, %r55460, %r45821;
	xor.b32  	%r45823, %r55460, %r45822;
	shf.l.wrap.b32 	%r45824, %r45823, %r45823, 12;
	add.s32 	%r45825, %r45820, %r45824;
	xor.b32  	%r45826, %r45821, %r45825;
	shf.l.wrap.b32 	%r45827, %r45826, %r45826, 8;
	add.s32 	%r45828, %r45822, %r45827;
	xor.b32  	%r45829, %r45824, %r45828;
	shf.l.wrap.b32 	%r45830, %r45829, %r45829, 7;
	ld.const.u32 	%r45831, [CHACHA_CONSTANTS+12];
	add.s32 	%r45832, %r45831, %r55459;
	shf.l.wrap.b32 	%r45833, %r45832, %r45832, 16;
	add.s32 	%r45834, %r55459, %r45833;
	xor.b32  	%r45835, %r55459, %r45834;
	shf.l.wrap.b32 	%r45836, %r45835, %r45835, 12;
	add.s32 	%r45837, %r45832, %r45836;
	xor.b32  	%r45838, %r45833, %r45837;
	shf.l.wrap.b32 	%r45839, %r45838, %r45838, 8;
	add.s32 	%r45840, %r45834, %r45839;
	xor.b32  	%r45841, %r45836, %r45840;
	shf.l.wrap.b32 	%r45842, %r45841, %r45841, 7;
	add.s32 	%r45843, %r45801, %r45818;
	xor.b32  	%r45844, %r45839, %r45843;
	shf.l.wrap.b32 	%r45845, %r45844, %r45844, 16;
	add.s32 	%r45846, %r45828, %r45845;
	xor.b32  	%r45847, %r45818, %r45846;
	shf.l.wrap.b32 	%r45848, %r45847, %r45847, 12;
	add.s32 	%r45849, %r45843, %r45848;
	xor.b32  	%r45850, %r45845, %r45849;
	shf.l.wrap.b32 	%r45851, %r45850, %r45850, 8;
	add.s32 	%r45852, %r45846, %r45851;
	xor.b32  	%r45853, %r45848, %r45852;
	shf.l.wrap.b32 	%r45854, %r45853, %r45853, 7;
	add.s32 	%r45855, %r45813, %r45830;
	xor.b32  	%r45856, %r45803, %r45855;
	shf.l.wrap.b32 	%r45857, %r45856, %r45856, 16;
	add.s32 	%r45858, %r45840, %r45857;
	xor.b32  	%r45859, %r45830, %r45858;
	shf.l.wrap.b32 	%r45860, %r45859, %r45859, 12;
	add.s32 	%r45861, %r45855, %r45860;
	xor.b32  	%r45862, %r45857, %r45861;
	shf.l.wrap.b32 	%r45863, %r45862, %r45862, 8;
	add.s32 	%r45864, %r45858, %r45863;
	xor.b32  	%r45865, %r45860, %r45864;
	shf.l.wrap.b32 	%r45866, %r45865, %r45865, 7;
	add.s32 	%r45867, %r45825, %r45842;
	xor.b32  	%r45868, %r45815, %r45867;
	shf.l.wrap.b32 	%r45869, %r45868, %r45868, 16;
	add.s32 	%r45870, %r45804, %r45869;
	xor.b32  	%r45871, %r45842, %r45870;
	shf.l.wrap.b32 	%r45872, %r45871, %r45871, 12;
	add.s32 	%r45873, %r45867, %r45872;
	xor.b32  	%r45874, %r45869, %r45873;
	shf.l.wrap.b32 	%r45875, %r45874, %r45874, 8;
	add.s32 	%r45876, %r45870, %r45875;
	xor.b32  	%r45877, %r45872, %r45876;
	shf.l.wrap.b32 	%r45878, %r45877, %r45877, 7;
	add.s32 	%r45879, %r45837, %r45806;
	xor.b32  	%r45880, %r45827, %r45879;
	shf.l.wrap.b32 	%r45881, %r45880, %r45880, 16;
	add.s32 	%r45882, %r45816, %r45881;
	xor.b32  	%r45883, %r45806, %r45882;
	shf.l.wrap.b32 	%r45884, %r45883, %r45883, 12;
	add.s32 	%r45885, %r45879, %r45884;
	xor.b32  	%r45886, %r45881, %r45885;
	shf.l.wrap.b32 	%r45887, %r45886, %r45886, 8;
	add.s32 	%r45888, %r45882, %r45887;
	xor.b32  	%r45889, %r45884, %r45888;
	shf.l.wrap.b32 	%r45890, %r45889, %r45889, 7;
	add.s32 	%r45891, %r45849, %r45890;
	xor.b32  	%r45892, %r45863, %r45891;
	shf.l.wrap.b32 	%r45893, %r45892, %r45892, 16;
	add.s32 	%r45894, %r45876, %r45893;
	xor.b32  	%r45895, %r45890, %r45894;
	shf.l.wrap.b32 	%r45896, %r45895, %r45895, 12;
	add.s32 	%r45897, %r45891, %r45896;
	xor.b32  	%r45898, %r45893, %r45897;
	shf.l.wrap.b32 	%r45899, %r45898, %r45898, 8;
	add.s32 	%r45900, %r45894, %r45899;
	xor.b32  	%r45901, %r45896, %r45900;
	shf.l.wrap.b32 	%r45902, %r45901, %r45901, 7;
	add.s32 	%r45903, %r45861, %r45854;
	xor.b32  	%r45904, %r45875, %r45903;
	shf.l.wrap.b32 	%r45905, %r45904, %r45904, 16;
	add.s32 	%r45906, %r45888, %r45905;
	xor.b32  	%r45907, %r45854, %r45906;
	shf.l.wrap.b32 	%r45908, %r45907, %r45907, 12;
	add.s32 	%r45909, %r45903, %r45908;
	xor.b32  	%r45910, %r45905, %r45909;
	shf.l.wrap.b32 	%r45911, %r45910, %r45910, 8;
	add.s32 	%r45912, %r45906, %r45911;
	xor.b32  	%r45913, %r45908, %r45912;
	shf.l.wrap.b32 	%r45914, %r45913, %r45913, 7;
	add.s32 	%r45915, %r45873, %r45866;
	xor.b32  	%r45916, %r45887, %r45915;
	shf.l.wrap.b32 	%r45917, %r45916, %r45916, 16;
	add.s32 	%r45918, %r45852, %r45917;
	xor.b32  	%r45919, %r45866, %r45918;
	shf.l.wrap.b32 	%r45920, %r45919, %r45919, 12;
	add.s32 	%r45921, %r45915, %r45920;
	xor.b32  	%r45922, %r45917, %r45921;
	shf.l.wrap.b32 	%r45923, %r45922, %r45922, 8;
	add.s32 	%r45924, %r45918, %r45923;
	xor.b32  	%r45925, %r45920, %r45924;
	shf.l.wrap.b32 	%r45926, %r45925, %r45925, 7;
	add.s32 	%r45927, %r45885, %r45878;
	xor.b32  	%r45928, %r45851, %r45927;
	shf.l.wrap.b32 	%r45929, %r45928, %r45928, 16;
	add.s32 	%r45930, %r45864, %r45929;
	xor.b32  	%r45931, %r45878, %r45930;
	shf.l.wrap.b32 	%r45932, %r45931, %r45931, 12;
	add.s32 	%r45933, %r45927, %r45932;
	xor.b32  	%r45934, %r45929, %r45933;
	shf.l.wrap.b32 	%r45935, %r45934, %r45934, 8;
	add.s32 	%r45936, %r45930, %r45935;
	xor.b32  	%r45937, %r45932, %r45936;
	shf.l.wrap.b32 	%r45938, %r45937, %r45937, 7;
	add.s32 	%r45939, %r45897, %r45914;
	xor.b32  	%r45940, %r45935, %r45939;
	shf.l.wrap.b32 	%r45941, %r45940, %r45940, 16;
	add.s32 	%r45942, %r45924, %r45941;
	xor.b32  	%r45943, %r45914, %r45942;
	shf.l.wrap.b32 	%r45944, %r45943, %r45943, 12;
	add.s32 	%r45945, %r45939, %r45944;
	xor.b32  	%r45946, %r45941, %r45945;
	shf.l.wrap.b32 	%r45947, %r45946, %r45946, 8;
	add.s32 	%r45948, %r45942, %r45947;
	xor.b32  	%r45949, %r45944, %r45948;
	shf.l.wrap.b32 	%r45950, %r45949, %r45949, 7;
	add.s32 	%r45951, %r45909, %r45926;
	xor.b32  	%r45952, %r45899, %r45951;
	shf.l.wrap.b32 	%r45953, %r45952, %r45952, 16;
	add.s32 	%r45954, %r45936, %r45953;
	xor.b32  	%r45955, %r45926, %r45954;
	shf.l.wrap.b32 	%r45956, %r45955, %r45955, 12;
	add.s32 	%r45957, %r45951, %r45956;
	xor.b32  	%r45958, %r45953, %r45957;
	shf.l.wrap.b32 	%r45959, %r45958, %r45958, 8;
	add.s32 	%r45960, %r45954, %r45959;
	xor.b32  	%r45961, %r45956, %r45960;
	shf.l.wrap.b32 	%r45962, %r45961, %r45961, 7;
	add.s32 	%r45963, %r45921, %r45938;
	xor.b32  	%r45964, %r45911, %r45963;
	shf.l.wrap.b32 	%r45965, %r45964, %r45964, 16;
	add.s32 	%r45966, %r45900, %r45965;
	xor.b32  	%r45967, %r45938, %r45966;
	shf.l.wrap.b32 	%r45968, %r45967, %r45967, 12;
	add.s32 	%r45969, %r45963, %r45968;
	xor.b32  	%r45970, %r45965, %r45969;
	shf.l.wrap.b32 	%r45971, %r45970, %r45970, 8;
	add.s32 	%r45972, %r45966, %r45971;
	xor.b32  	%r45973, %r45968, %r45972;
	shf.l.wrap.b32 	%r45974, %r45973, %r45973, 7;
	add.s32 	%r45975, %r45933, %r45902;
	xor.b32  	%r45976, %r45923, %r45975;
	shf.l.wrap.b32 	%r45977, %r45976, %r45976, 16;
	add.s32 	%r45978, %r45912, %r45977;
	xor.b32  	%r45979, %r45902, %r45978;
	shf.l.wrap.b32 	%r45980, %r45979, %r45979, 12;
	add.s32 	%r45981, %r45975, %r45980;
	xor.b32  	%r45982, %r45977, %r45981;
	shf.l.wrap.b32 	%r45983, %r45982, %r45982, 8;
	add.s32 	%r45984, %r45978, %r45983;
	xor.b32  	%r45985, %r45980, %r45984;
	shf.l.wrap.b32 	%r45986, %r45985, %r45985, 7;
	add.s32 	%r45987, %r45945, %r45986;
	xor.b32  	%r45988, %r45959, %r45987;
	shf.l.wrap.b32 	%r45989, %r45988, %r45988, 16;
	add.s32 	%r45990, %r45972, %r45989;
	xor.b32  	%r45991, %r45986, %r45990;
	shf.l.wrap.b32 	%r45992, %r45991, %r45991, 12;
	add.s32 	%r45993, %r45987, %r45992;
	xor.b32  	%r45994, %r45989, %r45993;
	shf.l.wrap.b32 	%r45995, %r45994, %r45994, 8;
	add.s32 	%r45996, %r45990, %r45995;
	xor.b32  	%r45997, %r45992, %r45996;
	shf.l.wrap.b32 	%r45998, %r45997, %r45997, 7;
	add.s32 	%r45999, %r45957, %r45950;
	xor.b32  	%r46000, %r45971, %r45999;
	shf.l.wrap.b32 	%r46001, %r46000, %r46000, 16;
	add.s32 	%r46002, %r45984, %r46001;
	xor.b32  	%r46003, %r45950, %r46002;
	shf.l.wrap.b32 	%r46004, %r46003, %r46003, 12;
	add.s32 	%r46005, %r45999, %r46004;
	xor.b32  	%r46006, %r46001, %r46005;
	shf.l.wrap.b32 	%r46007, %r46006, %r46006, 8;
	add.s32 	%r46008, %r46002, %r46007;
	xor.b32  	%r46009, %r46004, %r46008;
	shf.l.wrap.b32 	%r46010, %r46009, %r46009, 7;
	add.s32 	%r46011, %r45969, %r45962;
	xor.b32  	%r46012, %r45983, %r46011;
	shf.l.wrap.b32 	%r46013, %r46012, %r46012, 16;
	add.s32 	%r46014, %r45948, %r46013;
	xor.b32  	%r46015, %r45962, %r46014;
	shf.l.wrap.b32 	%r46016, %r46015, %r46015, 12;
	add.s32 	%r46017, %r46011, %r46016;
	xor.b32  	%r46018, %r46013, %r46017;
	shf.l.wrap.b32 	%r46019, %r46018, %r46018, 8;
	add.s32 	%r46020, %r46014, %r46019;
	xor.b32  	%r46021, %r46016, %r46020;
	shf.l.wrap.b32 	%r46022, %r46021, %r46021, 7;
	add.s32 	%r46023, %r45981, %r45974;
	xor.b32  	%r46024, %r45947, %r46023;
	shf.l.wrap.b32 	%r46025, %r46024, %r46024, 16;
	add.s32 	%r46026, %r45960, %r46025;
	xor.b32  	%r46027, %r45974, %r46026;
	shf.l.wrap.b32 	%r46028, %r46027, %r46027, 12;
	add.s32 	%r46029, %r46023, %r46028;
	xor.b32  	%r46030, %r46025, %r46029;
	shf.l.wrap.b32 	%r46031, %r46030, %r46030, 8;
	add.s32 	%r46032, %r46026, %r46031;
	xor.b32  	%r46033, %r46028, %r46032;
	shf.l.wrap.b32 	%r46034, %r46033, %r46033, 7;
	add.s32 	%r46035, %r45993, %r46010;
	xor.b32  	%r46036, %r46031, %r46035;
	shf.l.wrap.b32 	%r46037, %r46036, %r46036, 16;
	add.s32 	%r46038, %r46020, %r46037;
	xor.b32  	%r46039, %r46010, %r46038;
	shf.l.wrap.b32 	%r46040, %r46039, %r46039, 12;
	add.s32 	%r46041, %r46035, %r46040;
	xor.b32  	%r46042, %r46037, %r46041;
	shf.l.wrap.b32 	%r46043, %r46042, %r46042, 8;
	add.s32 	%r46044, %r46038, %r46043;
	xor.b32  	%r46045, %r46040, %r46044;
	shf.l.wrap.b32 	%r46046, %r46045, %r46045, 7;
	add.s32 	%r46047, %r46005, %r46022;
	xor.b32  	%r46048, %r45995, %r46047;
	shf.l.wrap.b32 	%r46049, %r46048, %r46048, 16;
	add.s32 	%r46050, %r46032, %r46049;
	xor.b32  	%r46051, %r46022, %r46050;
	shf.l.wrap.b32 	%r46052, %r46051, %r46051, 12;
	add.s32 	%r46053, %r46047, %r46052;
	xor.b32  	%r46054, %r46049, %r46053;
	shf.l.wrap.b32 	%r46055, %r46054, %r46054, 8;
	add.s32 	%r46056, %r46050, %r46055;
	xor.b32  	%r46057, %r46052, %r46056;
	shf.l.wrap.b32 	%r46058, %r46057, %r46057, 7;
	add.s32 	%r46059, %r46017, %r46034;
	xor.b32  	%r46060, %r46007, %r46059;
	shf.l.wrap.b32 	%r46061, %r46060, %r46060, 16;
	add.s32 	%r46062, %r45996, %r46061;
	xor.b32  	%r46063, %r46034, %r46062;
	shf.l.wrap.b32 	%r46064, %r46063, %r46063, 12;
	add.s32 	%r46065, %r46059, %r46064;
	xor.b32  	%r46066, %r46061, %r46065;
	shf.l.wrap.b32 	%r46067, %r46066, %r46066, 8;
	add.s32 	%r46068, %r46062, %r46067;
	xor.b32  	%r46069, %r46064, %r46068;
	shf.l.wrap.b32 	%r46070, %r46069, %r46069, 7;
	add.s32 	%r46071, %r46029, %r45998;
	xor.b32  	%r46072, %r46019, %r46071;
	shf.l.wrap.b32 	%r46073, %r46072, %r46072, 16;
	add.s32 	%r46074, %r46008, %r46073;
	xor.b32  	%r46075, %r45998, %r46074;
	shf.l.wrap.b32 	%r46076, %r46075, %r46075, 12;
	add.s32 	%r46077, %r46071, %r46076;
	xor.b32  	%r46078, %r46073, %r46077;
	shf.l.wrap.b32 	%r46079, %r46078, %r46078, 8;
	add.s32 	%r46080, %r46074, %r46079;
	xor.b32  	%r46081, %r46076, %r46080;
	shf.l.wrap.b32 	%r46082, %r46081, %r46081, 7;
	add.s32 	%r46083, %r46041, %r46082;
	xor.b32  	%r46084, %r46055, %r46083;
	shf.l.wrap.b32 	%r46085, %r46084, %r46084, 16;
	add.s32 	%r46086, %r46068, %r46085;
	xor.b32  	%r46087, %r46082, %r46086;
	shf.l.wrap.b32 	%r46088, %r46087, %r46087, 12;
	add.s32 	%r46089, %r46083, %r46088;
	xor.b32  	%r46090, %r46085, %r46089;
	shf.l.wrap.b32 	%r46091, %r46090, %r46090, 8;
	add.s32 	%r46092, %r46086, %r46091;
	xor.b32  	%r46093, %r46088, %r46092;
	shf.l.wrap.b32 	%r46094, %r46093, %r46093, 7;
	add.s32 	%r46095, %r46053, %r46046;
	xor.b32  	%r46096, %r46067, %r46095;
	shf.l.wrap.b32 	%r46097, %r46096, %r46096, 16;
	add.s32 	%r46098, %r46080, %r46097;
	xor.b32  	%r46099, %r46046, %r46098;
	shf.l.wrap.b32 	%r46100, %r46099, %r46099, 12;
	add.s32 	%r46101, %r46095, %r46100;
	xor.b32  	%r46102, %r46097, %r46101;
	shf.l.wrap.b32 	%r46103, %r46102, %r46102, 8;
	add.s32 	%r46104, %r46098, %r46103;
	xor.b32  	%r46105, %r46100, %r46104;
	shf.l.wrap.b32 	%r46106, %r46105, %r46105, 7;
	add.s32 	%r46107, %r46065, %r46058;
	xor.b32  	%r46108, %r46079, %r46107;
	shf.l.wrap.b32 	%r46109, %r46108, %r46108, 16;
	add.s32 	%r46110, %r46044, %r46109;
	xor.b32  	%r46111, %r46058, %r46110;
	shf.l.wrap.b32 	%r46112, %r46111, %r46111, 12;
	add.s32 	%r46113, %r46107, %r46112;
	xor.b32  	%r46114, %r46109, %r46113;
	shf.l.wrap.b32 	%r46115, %r46114, %r46114, 8;
	add.s32 	%r46116, %r46110, %r46115;
	xor.b32  	%r46117, %r46112, %r46116;
	shf.l.wrap.b32 	%r46118, %r46117, %r46117, 7;
	add.s32 	%r46119, %r46077, %r46070;
	xor.b32  	%r46120, %r46043, %r46119;
	shf.l.wrap.b32 	%r46121, %r46120, %r46120, 16;
	add.s32 	%r46122, %r46056, %r46121;
	xor.b32  	%r46123, %r46070, %r46122;
	shf.l.wrap.b32 	%r46124, %r46123, %r46123, 12;
	add.s32 	%r46125, %r46119, %r46124;
	xor.b32  	%r46126, %r46121, %r46125;
	shf.l.wrap.b32 	%r46127, %r46126, %r46126, 8;
	add.s32 	%r46128, %r46122, %r46127;
	xor.b32  	%r46129, %r46124, %r46128;
	shf.l.wrap.b32 	%r46130, %r46129, %r46129, 7;
	add.s32 	%r46131, %r46089, %r46106;
	xor.b32  	%r46132, %r46127, %r46131;
	shf.l.wrap.b32 	%r46133, %r46132, %r46132, 16;
	add.s32 	%r46134, %r46116, %r46133;
	xor.b32  	%r46135, %r46106, %r46134;
	shf.l.wrap.b32 	%r46136, %r46135, %r46135, 12;
	add.s32 	%r46137, %r46131, %r46136;
	xor.b32  	%r46138, %r46133, %r46137;
	shf.l.wrap.b32 	%r46139, %r46138, %r46138, 8;
	add.s32 	%r46140, %r46134, %r46139;
	xor.b32  	%r46141, %r46136, %r46140;
	shf.l.wrap.b32 	%r46142, %r46141, %r46141, 7;
	add.s32 	%r46143, %r46101, %r46118;
	xor.b32  	%r46144, %r46091, %r46143;
	shf.l.wrap.b32 	%r46145, %r46144, %r46144, 16;
	add.s32 	%r46146, %r46128, %r46145;
	xor.b32  	%r46147, %r46118, %r46146;
	shf.l.wrap.b32 	%r46148, %r46147, %r46147, 12;
	add.s32 	%r46149, %r46143, %r46148;
	xor.b32  	%r46150, %r46145, %r46149;
	shf.l.wrap.b32 	%r46151, %r46150, %r46150, 8;
	add.s32 	%r46152, %r46146, %r46151;
	xor.b32  	%r46153, %r46148, %r46152;
	shf.l.wrap.b32 	%r46154, %r46153, %r46153, 7;
	add.s32 	%r46155, %r46113, %r46130;
	xor.b32  	%r46156, %r46103, %r46155;
	shf.l.wrap.b32 	%r46157, %r46156, %r46156, 16;
	add.s32 	%r46158, %r46092, %r46157;
	xor.b32  	%r46159, %r46130, %r46158;
	shf.l.wrap.b32 	%r46160, %r46159, %r46159, 12;
	add.s32 	%r46161, %r46155, %r46160;
	xor.b32  	%r46162, %r46157, %r46161;
	shf.l.wrap.b32 	%r46163, %r46162, %r46162, 8;
	add.s32 	%r46164, %r46158, %r46163;
	xor.b32  	%r46165, %r46160, %r46164;
	shf.l.wrap.b32 	%r46166, %r46165, %r46165, 7;
	add.s32 	%r46167, %r46125, %r46094;
	xor.b32  	%r46168, %r46115, %r46167;
	shf.l.wrap.b32 	%r46169, %r46168, %r46168, 16;
	add.s32 	%r46170, %r46104, %r46169;
	xor.b32  	%r46171, %r46094, %r46170;
	shf.l.wrap.b32 	%r46172, %r46171, %r46171, 12;
	add.s32 	%r46173, %r46167, %r46172;
	xor.b32  	%r46174, %r46169, %r46173;
	shf.l.wrap.b32 	%r46175, %r46174, %r46174, 8;
	add.s32 	%r46176, %r46170, %r46175;
	xor.b32  	%r46177, %r46172, %r46176;
	shf.l.wrap.b32 	%r46178, %r46177, %r46177, 7;
	add.s32 	%r55454, %r45795, %r46137;
	add.s32 	%r55455, %r55462, %r46178;
	add.s32 	%r55453, %r45807, %r46149;
	add.s32 	%r55456, %r55461, %r46142;
	add.s32 	%r55452, %r45819, %r46161;
	add.s32 	%r55457, %r55460, %r46154;
	add.s32 	%r55451, %r45831, %r46173;
	add.s32 	%r55458, %r55459, %r46166;
	xor.b32  	%r46179, %r45796, 1;
	shf.l.wrap.b32 	%r46180, %r45796, %r46179, 16;
	add.s32 	%r46181, %r55462, %r46180;
	xor.b32  	%r46182, %r55462, %r46181;
	shf.l.wrap.b32 	%r46183, %r46182, %r46182, 12;
	add.s32 	%r46184, %r45796, %r46183;
	xor.b32  	%r46185, %r46180, %r46184;
	shf.l.wrap.b32 	%r46186, %r46185, %r46185, 8;
	add.s32 	%r46187, %r46181, %r46186;
	xor.b32  	%r46188, %r46183, %r46187;
	shf.l.wrap.b32 	%r46189, %r46188, %r46188, 7;
	add.s32 	%r46190, %r46184, %r45818;
	xor.b32  	%r46191, %r45839, %r46190;
	shf.l.wrap.b32 	%r46192, %r46191, %r46191, 16;
	add.s32 	%r46193, %r45828, %r46192;
	xor.b32  	%r46194, %r45818, %r46193;
	shf.l.wrap.b32 	%r46195, %r46194, %r46194, 12;
	add.s32 	%r46196, %r46190, %r46195;
	xor.b32  	%r46197, %r46192, %r46196;
	shf.l.wrap.b32 	%r46198, %r46197, %r46197, 8;
	add.s32 	%r46199, %r46193, %r46198;
	xor.b32  	%r46200, %r46195, %r46199;
	shf.l.wrap.b32 	%r46201, %r46200, %r46200, 7;
	xor.b32  	%r46202, %r46186, %r45855;
	shf.l.wrap.b32 	%r46203, %r46202, %r46202, 16;
	add.s32 	%r46204, %r45840, %r46203;
	xor.b32  	%r46205, %r45830, %r46204;
	shf.l.wrap.b32 	%r46206, %r46205, %r46205, 12;
	add.s32 	%r46207, %r45855, %r46206;
	xor.b32  	%r46208, %r46203, %r46207;
	shf.l.wrap.b32 	%r46209, %r46208, %r46208, 8;
	add.s32 	%r46210, %r46204, %r46209;
	xor.b32  	%r46211, %r46206, %r46210;
	shf.l.wrap.b32 	%r46212, %r46211, %r46211, 7;
	add.s32 	%r46213, %r46187, %r45869;
	xor.b32  	%r46214, %r45842, %r46213;
	shf.l.wrap.b32 	%r46215, %r46214, %r46214, 12;
	add.s32 	%r46216, %r45867, %r46215;
	xor.b32  	%r46217, %r45869, %r46216;
	shf.l.wrap.b32 	%r46218, %r46217, %r46217, 8;
	add.s32 	%r46219, %r46213, %r46218;
	xor.b32  	%r46220, %r46215, %r46219;
	shf.l.wrap.b32 	%r46221, %r46220, %r46220, 7;
	add.s32 	%r46222, %r45837, %r46189;
	xor.b32  	%r46223, %r45827, %r46222;
	shf.l.wrap.b32 	%r46224, %r46223, %r46223, 16;
	add.s32 	%r46225, %r45816, %r46224;
	xor.b32  	%r46226, %r46189, %r46225;
	shf.l.wrap.b32 	%r46227, %r46226, %r46226, 12;
	add.s32 	%r46228, %r46222, %r46227;
	xor.b32  	%r46229, %r46224, %r46228;
	shf.l.wrap.b32 	%r46230, %r46229, %r46229, 8;
	add.s32 	%r46231, %r46225, %r46230;
	xor.b32  	%r46232, %r46227, %r46231;
	shf.l.wrap.b32 	%r46233, %r46232, %r46232, 7;
	add.s32 	%r46234, %r46196, %r46233;
	xor.b32  	%r46235, %r46209, %r46234;
	shf.l.wrap.b32 	%r46236, %r46235, %r46235, 16;
	add.s32 	%r46237, %r46219, %r46236;
	xor.b32  	%r46238, %r46233, %r46237;
	shf.l.wrap.b32 	%r46239, %r46238, %r46238, 12;
	add.s32 	%r46240, %r46234, %r46239;
	xor.b32  	%r46241, %r46236, %r46240;
	shf.l.wrap.b32 	%r46242, %r46241, %r46241, 8;
	add.s32 	%r46243, %r46237, %r46242;
	xor.b32  	%r46244, %r46239, %r46243;
	shf.l.wrap.b32 	%r46245, %r46244, %r46244, 7;
	add.s32 	%r46246, %r46207, %r46201;
	xor.b32  	%r46247, %r46218, %r46246;
	shf.l.wrap.b32 	%r46248, %r46247, %r46247, 16;
	add.s32 	%r46249, %r46231, %r46248;
	xor.b32  	%r46250, %r46201, %r46249;
	shf.l.wrap.b32 	%r46251, %r46250, %r46250, 12;
	add.s32 	%r46252, %r46246, %r46251;
	xor.b32  	%r46253, %r46248, %r46252;
	shf.l.wrap.b32 	%r46254, %r46253, %r46253, 8;
	add.s32 	%r46255, %r46249, %r46254;
	xor.b32  	%r46256, %r46251, %r46255;
	shf.l.wrap.b32 	%r46257, %r46256, %r46256, 7;
	add.s32 	%r46258, %r46216, %r46212;
	xor.b32  	%r46259, %r46230, %r46258;
	shf.l.wrap.b32 	%r46260, %r46259, %r46259, 16;
	add.s32 	%r46261, %r46199, %r46260;
	xor.b32  	%r46262, %r46212, %r46261;
	shf.l.wrap.b32 	%r46263, %r46262, %r46262, 12;
	add.s32 	%r46264, %r46258, %r46263;
	xor.b32  	%r46265, %r46260, %r46264;
	shf.l.wrap.b32 	%r46266, %r46265, %r46265, 8;
	add.s32 	%r46267, %r46261, %r46266;
	xor.b32  	%r46268, %r46263, %r46267;
	shf.l.wrap.b32 	%r46269, %r46268, %r46268, 7;
	add.s32 	%r46270, %r46228, %r46221;
	xor.b32  	%r46271, %r46198, %r46270;
	shf.l.wrap.b32 	%r46272, %r46271, %r46271, 16;
	add.s32 	%r46273, %r46210, %r46272;
	xor.b32  	%r46274, %r46221, %r46273;
	shf.l.wrap.b32 	%r46275, %r46274, %r46274, 12;
	add.s32 	%r46276, %r46270, %r46275;
	xor.b32  	%r46277, %r46272, %r46276;
	shf.l.wrap.b32 	%r46278, %r46277, %r46277, 8;
	add.s32 	%r46279, %r46273, %r46278;
	xor.b32  	%r46280, %r46275, %r46279;
	shf.l.wrap.b32 	%r46281, %r46280, %r46280, 7;
	add.s32 	%r46282, %r46240, %r46257;
	xor.b32  	%r46283, %r46278, %r46282;
	shf.l.wrap.b32 	%r46284, %r46283, %r46283, 16;
	add.s32 	%r46285, %r46267, %r46284;
	xor.b32  	%r46286, %r46257, %r46285;
	shf.l.wrap.b32 	%r46287, %r46286, %r46286, 12;
	add.s32 	%r46288, %r46282, %r46287;
	xor.b32  	%r46289, %r46284, %r46288;
	shf.l.wrap.b32 	%r46290, %r46289, %r46289, 8;
	add.s32 	%r46291, %r46285, %r46290;
	xor.b32  	%r46292, %r46287, %r46291;
	shf.l.wrap.b32 	%r46293, %r46292, %r46292, 7;
	add.s32 	%r46294, %r46252, %r46269;
	xor.b32  	%r46295, %r46242, %r46294;
	shf.l.wrap.b32 	%r46296, %r46295, %r46295, 16;
	add.s32 	%r46297, %r46279, %r46296;
	xor.b32  	%r46298, %r46269, %r46297;
	shf.l.wrap.b32 	%r46299, %r46298, %r46298, 12;
	add.s32 	%r46300, %r46294, %r46299;
	xor.b32  	%r46301, %r46296, %r46300;
	shf.l.wrap.b32 	%r46302, %r46301, %r46301, 8;
	add.s32 	%r46303, %r46297, %r46302;
	xor.b32  	%r46304, %r46299, %r46303;
	shf.l.wrap.b32 	%r46305, %r46304, %r46304, 7;
	add.s32 	%r46306, %r46264, %r46281;
	xor.b32  	%r46307, %r46254, %r46306;
	shf.l.wrap.b32 	%r46308, %r46307, %r46307, 16;
	add.s32 	%r46309, %r46243, %r46308;
	xor.b32  	%r46310, %r46281, %r46309;
	shf.l.wrap.b32 	%r46311, %r46310, %r46310, 12;
	add.s32 	%r46312, %r46306, %r46311;
	xor.b32  	%r46313, %r46308, %r46312;
	shf.l.wrap.b32 	%r46314, %r46313, %r46313, 8;
	add.s32 	%r46315, %r46309, %r46314;
	xor.b32  	%r46316, %r46311, %r46315;
	shf.l.wrap.b32 	%r46317, %r46316, %r46316, 7;
	add.s32 	%r46318, %r46276, %r46245;
	xor.b32  	%r46319, %r46266, %r46318;
	shf.l.wrap.b32 	%r46320, %r46319, %r46319, 16;
	add.s32 	%r46321, %r46255, %r46320;
	xor.b32  	%r46322, %r46245, %r46321;
	shf.l.wrap.b32 	%r46323, %r46322, %r46322, 12;
	add.s32 	%r46324, %r46318, %r46323;
	xor.b32  	%r46325, %r46320, %r46324;
	shf.l.wrap.b32 	%r46326, %r46325, %r46325, 8;
	add.s32 	%r46327, %r46321, %r46326;
	xor.b32  	%r46328, %r46323, %r46327;
	shf.l.wrap.b32 	%r46329, %r46328, %r46328, 7;
	add.s32 	%r46330, %r46288, %r46329;
	xor.b32  	%r46331, %r46302, %r46330;
	shf.l.wrap.b32 	%r46332, %r46331, %r46331, 16;
	add.s32 	%r46333, %r46315, %r46332;
	xor.b32  	%r46334, %r46329, %r46333;
	shf.l.wrap.b32 	%r46335, %r46334, %r46334, 12;
	add.s32 	%r46336, %r46330, %r46335;
	xor.b32  	%r46337, %r46332, %r46336;
	shf.l.wrap.b32 	%r46338, %r46337, %r46337, 8;
	add.s32 	%r46339, %r46333, %r46338;
	xor.b32  	%r46340, %r46335, %r46339;
	shf.l.wrap.b32 	%r46341, %r46340, %r46340, 7;
	add.s32 	%r46342, %r46300, %r46293;
	xor.b32  	%r46343, %r46314, %r46342;
	shf.l.wrap.b32 	%r46344, %r46343, %r46343, 16;
	add.s32 	%r46345, %r46327, %r46344;
	xor.b32  	%r46346, %r46293, %r46345;
	shf.l.wrap.b32 	%r46347, %r46346, %r46346, 12;
	add.s32 	%r46348, %r46342, %r46347;
	xor.b32  	%r46349, %r46344, %r46348;
	shf.l.wrap.b32 	%r46350, %r46349, %r46349, 8;
	add.s32 	%r46351, %r46345, %r46350;
	xor.b32  	%r46352, %r46347, %r46351;
	shf.l.wrap.b32 	%r46353, %r46352, %r46352, 7;
	add.s32 	%r46354, %r46312, %r46305;
	xor.b32  	%r46355, %r46326, %r46354;
	shf.l.wrap.b32 	%r46356, %r46355, %r46355, 16;
	add.s32 	%r46357, %r46291, %r46356;
	xor.b32  	%r46358, %r46305, %r46357;
	shf.l.wrap.b32 	%r46359, %r46358, %r46358, 12;
	add.s32 	%r46360, %r46354, %r46359;
	xor.b32  	%r46361, %r46356, %r46360;
	shf.l.wrap.b32 	%r46362, %r46361, %r46361, 8;
	add.s32 	%r46363, %r46357, %r46362;
	xor.b32  	%r46364, %r46359, %r46363;
	shf.l.wrap.b32 	%r46365, %r46364, %r46364, 7;
	add.s32 	%r46366, %r46324, %r46317;
	xor.b32  	%r46367, %r46290, %r46366;
	shf.l.wrap.b32 	%r46368, %r46367, %r46367, 16;
	add.s32 	%r46369, %r46303, %r46368;
	xor.b32  	%r46370, %r46317, %r46369;
	shf.l.wrap.b32 	%r46371, %r46370, %r46370, 12;
	add.s32 	%r46372, %r46366, %r46371;
	xor.b32  	%r46373, %r46368, %r46372;
	shf.l.wrap.b32 	%r46374, %r46373, %r46373, 8;
	add.s32 	%r46375, %r46369, %r46374;
	xor.b32  	%r46376, %r46371, %r46375;
	shf.l.wrap.b32 	%r46377, %r46376, %r46376, 7;
	add.s32 	%r46378, %r46336, %r46353;
	xor.b32  	%r46379, %r46374, %r46378;
	shf.l.wrap.b32 	%r46380, %r46379, %r46379, 16;
	add.s32 	%r46381, %r46363, %r46380;
	xor.b32  	%r46382, %r46353, %r46381;
	shf.l.wrap.b32 	%r46383, %r46382, %r46382, 12;
	add.s32 	%r46384, %r46378, %r46383;
	xor.b32  	%r46385, %r46380, %r46384;
	shf.l.wrap.b32 	%r46386, %r46385, %r46385, 8;
	add.s32 	%r46387, %r46381, %r46386;
	xor.b32  	%r46388, %r46383, %r46387;
	shf.l.wrap.b32 	%r46389, %r46388, %r46388, 7;
	add.s32 	%r46390, %r46348, %r46365;
	xor.b32  	%r46391, %r46338, %r46390;
	shf.l.wrap.b32 	%r46392, %r46391, %r46391, 16;
	add.s32 	%r46393, %r46375, %r46392;
	xor.b32  	%r46394, %r46365, %r46393;
	shf.l.wrap.b32 	%r46395, %r46394, %r46394, 12;
	add.s32 	%r46396, %r46390, %r46395;
	xor.b32  	%r46397, %r46392, %r46396;
	shf.l.wrap.b32 	%r46398, %r46397, %r46397, 8;
	add.s32 	%r46399, %r46393, %r46398;
	xor.b32  	%r46400, %r46395, %r46399;
	shf.l.wrap.b32 	%r46401, %r46400, %r46400, 7;
	add.s32 	%r46402, %r46360, %r46377;
	xor.b32  	%r46403, %r46350, %r46402;
	shf.l.wrap.b32 	%r46404, %r46403, %r46403, 16;
	add.s32 	%r46405, %r46339, %r46404;
	xor.b32  	%r46406, %r46377, %r46405;
	shf.l.wrap.b32 	%r46407, %r46406, %r46406, 12;
	add.s32 	%r46408, %r46402, %r46407;
	xor.b32  	%r46409, %r46404, %r46408;
	shf.l.wrap.b32 	%r46410, %r46409, %r46409, 8;
	add.s32 	%r46411, %r46405, %r46410;
	xor.b32  	%r46412, %r46407, %r46411;
	shf.l.wrap.b32 	%r46413, %r46412, %r46412, 7;
	add.s32 	%r46414, %r46372, %r46341;
	xor.b32  	%r46415, %r46362, %r46414;
	shf.l.wrap.b32 	%r46416, %r46415, %r46415, 16;
	add.s32 	%r46417, %r46351, %r46416;
	xor.b32  	%r46418, %r46341, %r46417;
	shf.l.wrap.b32 	%r46419, %r46418, %r46418, 12;
	add.s32 	%r46420, %r46414, %r46419;
	xor.b32  	%r46421, %r46416, %r46420;
	shf.l.wrap.b32 	%r46422, %r46421, %r46421, 8;
	add.s32 	%r46423, %r46417, %r46422;
	xor.b32  	%r46424, %r46419, %r46423;
	shf.l.wrap.b32 	%r46425, %r46424, %r46424, 7;
	add.s32 	%r46426, %r46384, %r46425;
	xor.b32  	%r46427, %r46398, %r46426;
	shf.l.wrap.b32 	%r46428, %r46427, %r46427, 16;
	add.s32 	%r46429, %r46411, %r46428;
	xor.b32  	%r46430, %r46425, %r46429;
	shf.l.wrap.b32 	%r46431, %r46430, %r46430, 12;
	add.s32 	%r46432, %r46426, %r46431;
	xor.b32  	%r46433, %r46428, %r46432;
	shf.l.wrap.b32 	%r46434, %r46433, %r46433, 8;
	add.s32 	%r46435, %r46396, %r46389;
	xor.b32  	%r46436, %r46410, %r46435;
	shf.l.wrap.b32 	%r46437, %r46436, %r46436, 16;
	add.s32 	%r46438, %r46423, %r46437;
	xor.b32  	%r46439, %r46389, %r46438;
	shf.l.wrap.b32 	%r46440, %r46439, %r46439, 12;
	add.s32 	%r46441, %r46435, %r46440;
	xor.b32  	%r46442, %r46437, %r46441;
	shf.l.wrap.b32 	%r46443, %r46442, %r46442, 8;
	add.s32 	%r46444, %r46438, %r46443;
	xor.b32  	%r46445, %r46440, %r46444;
	shf.l.wrap.b32 	%r46446, %r46445, %r46445, 7;
	add.s32 	%r46447, %r46408, %r46401;
	xor.b32  	%r46448, %r46422, %r46447;
	shf.l.wrap.b32 	%r46449, %r46448, %r46448, 16;
	add.s32 	%r46450, %r46387, %r46449;
	xor.b32  	%r46451, %r46401, %r46450;
	shf.l.wrap.b32 	%r46452, %r46451, %r46451, 12;
	add.s32 	%r46453, %r46447, %r46452;
	xor.b32  	%r46454, %r46449, %r46453;
	shf.l.wrap.b32 	%r46455, %r46454, %r46454, 8;
	add.s32 	%r46456, %r46450, %r46455;
	xor.b32  	%r46457, %r46452, %r46456;
	shf.l.wrap.b32 	%r46458, %r46457, %r46457, 7;
	add.s32 	%r46459, %r46420, %r46413;
	xor.b32  	%r46460, %r46386, %r46459;
	shf.l.wrap.b32 	%r46461, %r46460, %r46460, 16;
	add.s32 	%r46462, %r46399, %r46461;
	xor.b32  	%r46463, %r46413, %r46462;
	shf.l.wrap.b32 	%r46464, %r46463, %r46463, 12;
	add.s32 	%r46465, %r46459, %r46464;
	xor.b32  	%r46466, %r46461, %r46465;
	shf.l.wrap.b32 	%r46467, %r46466, %r46466, 8;
	add.s32 	%r46468, %r46462, %r46467;
	add.s32 	%r46469, %r46432, %r46446;
	xor.b32  	%r46470, %r46467, %r46469;
	shf.l.wrap.b32 	%r46471, %r46470, %r46470, 16;
	add.s32 	%r46472, %r46456, %r46471;
	xor.b32  	%r46473, %r46446, %r46472;
	shr.u32 	%r46474, %r46473, 20;
	add.s32 	%r46475, %r46469, %r46474;
	add.s32 	%r46476, %r46441, %r46458;
	xor.b32  	%r46477, %r46434, %r46476;
	shf.l.wrap.b32 	%r46478, %r46477, %r46477, 16;
	add.s32 	%r46479, %r46468, %r46478;
	xor.b32  	%r46480, %r46458, %r46479;
	shr.u32 	%r46481, %r46480, 20;
	add.s32 	%r46482, %r46476, %r46481;
	add.s32 	%r46483, %r45795, %r46475;
	add.s32 	%r46484, %r45807, %r46482;
	cvt.u32.u16 	%r46485, %rs338;
	add.s32 	%r46486, %r46485, %r55450;
	add.s32 	%r46487, %r46486, -11;
	not.b32 	%r46488, %r46487;
	add.s32 	%r46489, %r46488, %r4142;
	mov.u32 	%r46490, %ctaid.x;
	shl.b32 	%r46491, %r46490, 11;
	mov.u32 	%r46492, %tid.x;
	and.b32  	%r46493, %r46492, 31;
	or.b32  	%r46494, %r46491, %r46493;
	shl.b32 	%r46495, %r46492, 3;
	and.b32  	%r46496, %r46495, 7936;
	add.s32 	%r46497, %r54317, %r46496;
	add.s32 	%r46498, %r46494, %r46497;
	shr.u32 	%r46499, %r46498, %r46489;
	and.b32  	%r46500, %r46499, 1;
	setp.eq.b32 	%p531, %r46500, 1;
	selp.b32 	%r46501, %r46484, %r46483, %p531;
	cvt.u16.u32 	%rs729, %r46501;
	and.b16  	%rs882, %rs729, 1;
	and.b16  	%rs730, %rs880, 255;
	setp.ne.s16 	%p532, %rs730, 1;
	@%p532 bra 	$L__BB4_677;
	ld.param.u64 	%rd1008, [fused_batch_pir_kernel_optimized_16_param_1];
	cvt.u32.u16 	%r46502, %rs338;
	add.s32 	%r46503, %r46502, %r55450;
	add.s32 	%r46504, %r46503, -11;
	not.b32 	%r46505, %r46504;
	add.s32 	%r46506, %r46505, %r4142;
	mov.u32 	%r46507, %ctaid.x;
	shl.b32 	%r46508, %r46507, 11;
	mov.u32 	%r46509, %tid.x;
	and.b32  	%r46510, %r46509, 31;
	or.b32  	%r46511, %r46508, %r46510;
	shl.b32 	%r46512, %r46509, 3;
	and.b32  	%r46513, %r46512, 7936;
	add.s32 	%r46514, %r54317, %r46513;
	add.s32 	%r46515, %r46511, %r46514;
	shr.u32 	%r46516, %r46515, %r46506;
	and.b32  	%r46517, %r46516, 1;
	setp.eq.b32 	%p533, %r46517, 1;
	cvt.u64.u32 	%rd695, %r55450;
	cvt.u64.u16 	%rd696, %rs338;
	add.s64 	%rd697, %rd695, %rd696;
	cvta.to.global.u64 	%rd698, %rd1008;
	shl.b64 	%rd699, %rd697, 4;
	add.s64 	%rd700, %rd698, %rd699;
	ld.global.u32 	%r46518, [%rd700+22780];
	selp.b32 	%r46519, %r55455, %r55454, %p533;
	xor.b32  	%r46520, %r46519, %r46518;
	selp.b32 	%r46521, %r55456, %r55453, %p533;
	selp.b32 	%r55454, %r55454, %r46520, %p533;
	selp.b32 	%r55455, %r46520, %r55455, %p533;
	ld.global.u32 	%r46522, [%rd700+22784];
	xor.b32  	%r46523, %r46521, %r46522;
	selp.b32 	%r46524, %r55457, %r55452, %p533;
	selp.b32 	%r55453, %r55453, %r46523, %p533;
	selp.b32 	%r55456, %r46523, %r55456, %p533;
	ld.global.u32 	%r46525, [%rd700+22788];
	xor.b32  	%r46526, %r46524, %r46525;
	selp.b32 	%r46527, %r55458, %r55451, %p533;
	selp.b32 	%r55452, %r55452, %r46526, %p533;
	selp.b32 	%r55457, %r46526, %r55457, %p533;
	ld.global.u32 	%r46528, [%rd700+22792];
	xor.b32  	%r46529, %r46527, %r46528;
	selp.b64 	%rd701, 445, 420, %p533;
	selp.b32 	%r55451, %r55451, %r46529, %p533;
	selp.b32 	%r55458, %r46529, %r55458, %p533;
	add.s64 	%rd702, %rd701, %rd697;
	add.s64 	%rd703, %rd702, %rd698;
	ld.global.u8 	%rs731, [%rd703+22925];
	xor.b16  	%rs882, %rs731, %rs882;
$L__BB4_677:
	cvt.u32.u16 	%r46530, %rs338;
	add.s32 	%r46531, %r46530, -11;
	add.s32 	%r46532, %r55450, %r46531;
	not.b32 	%r46533, %r46532;
	add.s32 	%r46534, %r46533, %r4142;
	mov.u32 	%r46535, %ctaid.x;
	shl.b32 	%r46536, %r46535, 11;
	mov.u32 	%r46537, %tid.x;
	and.b32  	%r46538, %r46537, 31;
	or.b32  	%r46539, %r46536, %r46538;
	shl.b32 	%r46540, %r46537, 3;
	and.b32  	%r46541, %r46540, 7936;
	add.s32 	%r46542, %r54317, %r46541;
	add.s32 	%r46543, %r46539, %r46542;
	shr.u32 	%r46544, %r46543, %r46534;
	and.b32  	%r46545, %r46544, 1;
	setp.eq.b32 	%p534, %r46545, 1;
	selp.b32 	%r55462, %r55455, %r55454, %p534;
	selp.b32 	%r55461, %r55456, %r55453, %p534;
	selp.b32 	%r55460, %r55457, %r55452, %p534;
	selp.b32 	%r55459, %r55458, %r55451, %p534;
	add.s32 	%r55450, %r55450, 1;
	sub.s32 	%r46546, %r4142, %r46531;
	setp.ne.s32 	%p535, %r55450, %r46546;
	mov.u16 	%rs880, %rs882;
	@%p535 bra 	$L__BB4_675;
$L__BB4_678:
	and.b16  	%rs732, %rs882, 255;
	setp.ne.s16 	%p536, %rs732, 1;
	@%p536 bra 	$L__BB4_680;
	ld.param.u64 	%rd1009, [fused_batch_pir_kernel_optimized_16_param_1];
	cvta.to.global.u64 	%rd704, %rd1009;
	ld.global.u32 	%r46547, [%rd704+23408];
	xor.b32  	%r55462, %r55462, %r46547;
$L__BB4_680:
	@%p536 bra 	$L__BB4_682;
	ld.param.u64 	%rd1010, [fused_batch_pir_kernel_optimized_16_param_1];
	cvta.to.global.u64 	%rd705, %rd1010;
	ld.global.u32 	%r46548, [%rd705+23412];
	xor.b32  	%r55461, %r55461, %r46548;
$L__BB4_682:
	@%p536 bra 	$L__BB4_684;
	ld.param.u64 	%rd1011, [fused_batch_pir_kernel_optimized_16_param_1];
	cvta.to.global.u64 	%rd706, %rd1011;
	ld.global.u32 	%r46549, [%rd706+23416];
	xor.b32  	%r55460, %r55460, %r46549;
$L__BB4_684:
	@%p536 bra 	$L__BB4_686;
	ld.param.u64 	%rd1012, [fused_batch_pir_kernel_optimized_16_param_1];
	cvta.to.global.u64 	%rd707, %rd1012;
	ld.global.u32 	%r46550, [%rd707+23420];
	xor.b32  	%r55459, %r55459, %r46550;
$L__BB4_686:
	mov.b32 	%r57006, 0;
$L__BB4_687:
	ld.param.u32 	%r52758, [fused_batch_pir_kernel_optimized_16_param_4];
	mov.u32 	%r46552, %tid.x;
	shl.b32 	%r46553, %r46552, 3;
	and.b32  	%r46554, %r46553, 7936;
	add.s32 	%r46555, %r54317, %r46554;
	mov.u32 	%r46556, %ctaid.x;
	shl.b32 	%r46557, %r46556, 11;
	add.s32 	%r46558, %r46555, %r46557;
	add.s32 	%r46559, %r46558, %r57006;
	setp.ge.s32 	%p540, %r46559, %r52758;
	@%p540 bra 	$L__BB4_689;
	ld.param.u64 	%rd724, [fused_batch_pir_kernel_optimized_16_param_0];
	mov.u32 	%r46560, %tid.x;
	shl.b32 	%r46561, %r46560, 3;
	and.b32  	%r46562, %r46561, 7936;
	add.s32 	%r46563, %r54317, %r46562;
	mov.u32 	%r46564, %ctaid.x;
	shl.b32 	%r46565, %r46564, 11;
	add.s32 	%r46566, %r46563, %r46565;
	add.s32 	%r46567, %r46566, %r57006;
	mul.wide.s32 	%rd708, %r46567, 4096;
	cvta.to.global.u64 	%rd709, %rd724;
	add.s64 	%rd710, %rd709, %rd708;
	shl.b32 	%r46568, %r46560, 4;
	cvt.u64.u32 	%rd711, %r46568;
	and.b64  	%rd712, %rd711, 496;
	add.s64 	%rd713, %rd710, %rd712;
	shfl.sync.idx.b32	%r46569|%p541, %r54325, %r57006, 31, -1;
	shfl.sync.idx.b32	%r46570|%p542, %r54324, %r57006, 31, -1;
	shfl.sync.idx.b32	%r46571|%p543, %r54323, %r57006, 31, -1;
	shfl.sync.idx.b32	%r46572|%p544, %r54322, %r57006, 31, -1;
	ld.global.v4.u32 	{%r46573, %r46574, %r46575, %r46576}, [%rd713];
	and.b32  	%r46577, %r46573, %r46569;
	xor.b32  	%r58542, %r58542, %r46577;
	and.b32  	%r46578, %r46574, %r46570;
	xor.b32  	%r58541, %r58541, %r46578;
	and.b32  	%r46579, %r46575, %r46571;
	xor.b32  	%r58540, %r58540, %r46579;
	and.b32  	%r46580, %r46576, %r46572;
	xor.b32  	%r58539, %r58539, %r46580;
	ld.global.v4.u32 	{%r46581, %r46582, %r46583, %r46584}, [%rd713+512];
	and.b32  	%r46585, %r46581, %r46569;
	xor.b32  	%r58538, %r58538, %r46585;
	and.b32  	%r46586, %r46582, %r46570;
	xor.b32  	%r58537, %r58537, %r46586;
	and.b32  	%r46587, %r46583, %r46571;
	xor.b32  	%r58536, %r58536, %r46587;
	and.b32  	%r46588, %r46584, %r46572;
	xor.b32  	%r58535, %r58535, %r46588;
	ld.global.v4.u32 	{%r46589, %r46590, %r46591, %r46592}, [%rd713+1024];
	and.b32  	%r46593, %r46589, %r46569;
	xor.b32  	%r58534, %r58534, %r46593;
	and.b32  	%r46594, %r46590, %r46570;
	xor.b32  	%r58533, %r58533, %r46594;
	and.b32  	%r46595, %r46591, %r46571;
	xor.b32  	%r58532, %r58532, %r46595;
	and.b32  	%r46596, %r46592, %r46572;
	xor.b32  	%r58531, %r58531, %r46596;
	ld.global.v4.u32 	{%r46597, %r46598, %r46599, %r46600}, [%rd713+1536];
	and.b32  	%r46601, %r46597, %r46569;
	xor.b32  	%r58530, %r58530, %r46601;
	and.b32  	%r46602, %r46598, %r46570;
	xor.b32  	%r58529, %r58529, %r46602;
	and.b32  	%r46603, %r46599, %r46571;
	xor.b32  	%r58528, %r58528, %r46603;
	and.b32  	%r46604, %r46600, %r46572;
	xor.b32  	%r58527, %r58527, %r46604;
	ld.global.v4.u32 	{%r46605, %r46606, %r46607, %r46608}, [%rd713+2048];
	and.b32  	%r46609, %r46605, %r46569;
	xor.b32  	%r58526, %r58526, %r46609;
	and.b32  	%r46610, %r46606, %r46570;
	xor.b32  	%r58525, %r58525, %r46610;
	and.b32  	%r46611, %r46607, %r46571;
	xor.b32  	%r58524, %r58524, %r46611;
	and.b32  	%r46612, %r46608, %r46572;
	xor.b32  	%r58523, %r58523, %r46612;
	ld.global.v4.u32 	{%r46613, %r46614, %r46615, %r46616}, [%rd713+2560];
	and.b32  	%r46617, %r46613, %r46569;
	xor.b32  	%r58522, %r58522, %r46617;
	and.b32  	%r46618, %r46614, %r46570;
	xor.b32  	%r58521, %r58521, %r46618;
	and.b32  	%r46619, %r46615, %r46571;
	xor.b32  	%r58520, %r58520, %r46619;
	and.b32  	%r46620, %r46616, %r46572;
	xor.b32  	%r58519, %r58519, %r46620;
	ld.global.v4.u32 	{%r46621, %r46622, %r46623, %r46624}, [%rd713+3072];
	and.b32  	%r46625, %r46621, %r46569;
	xor.b32  	%r58518, %r58518, %r46625;
	and.b32  	%r46626, %r46622, %r46570;
	xor.b32  	%r58517, %r58517, %r46626;
	and.b32  	%r46627, %r46623, %r46571;
	xor.b32  	%r58516, %r58516, %r46627;
	and.b32  	%r46628, %r46624, %r46572;
	xor.b32  	%r58515, %r58515, %r46628;
	ld.global.v4.u32 	{%r46629, %r46630, %r46631, %r46632}, [%rd713+3584];
	and.b32  	%r46633, %r46629, %r46569;
	xor.b32  	%r58514, %r58514, %r46633;
	and.b32  	%r46634, %r46630, %r46570;
	xor.b32  	%r58513, %r58513, %r46634;
	and.b32  	%r46635, %r46631, %r46571;
	xor.b32  	%r58512, %r58512, %r46635;
	and.b32  	%r46636, %r46632, %r46572;
	xor.b32  	%r58511, %r58511, %r46636;
	shfl.sync.idx.b32	%r46637|%p545, %r54358, %r57006, 31, -1;
	shfl.sync.idx.b32	%r46638|%p546, %r54357, %r57006, 31, -1;
	shfl.sync.idx.b32	%r46639|%p547, %r54356, %r57006, 31, -1;
	shfl.sync.idx.b32	%r46640|%p548, %r54355, %r57006, 31, -1;
	and.b32  	%r46641, %r46573, %r46637;
	xor.b32  	%r58510, %r58510, %r46641;
	and.b32  	%r46642, %r46574, %r46638;
	xor.b32  	%r58509, %r58509, %r46642;
	and.b32  	%r46643, %r46575, %r46639;
	xor.b32  	%r58508, %r58508, %r46643;
	and.b32  	%r46644, %r46576, %r46640;
	xor.b32  	%r58507, %r58507, %r46644;
	and.b32  	%r46645, %r46581, %r46637;
	xor.b32  	%r58506, %r58506, %r46645;
	and.b32  	%r46646, %r46582, %r46638;
	xor.b32  	%r58505, %r58505, %r46646;
	and.b32  	%r46647, %r46583, %r46639;
	xor.b32  	%r58504, %r58504, %r46647;
	and.b32  	%r46648, %r46584, %r46640;
	xor.b32  	%r58503, %r58503, %r46648;
	and.b32  	%r46649, %r46589, %r46637;
	xor.b32  	%r58502, %r58502, %r46649;
	and.b32  	%r46650, %r46590, %r46638;
	xor.b32  	%r58501, %r58501, %r46650;
	and.b32  	%r46651, %r46591, %r46639;
	xor.b32  	%r58500, %r58500, %r46651;
	and.b32  	%r46652, %r46592, %r46640;
	xor.b32  	%r58499, %r58499, %r46652;
	and.b32  	%r46653, %r46597, %r46637;
	xor.b32  	%r58498, %r58498, %r46653;
	and.b32  	%r46654, %r46598, %r46638;
	xor.b32  	%r58497, %r58497, %r46654;
	and.b32  	%r46655, %r46599, %r46639;
	xor.b32  	%r58496, %r58496, %r46655;
	and.b32  	%r46656, %r46600, %r46640;
	xor.b32  	%r58495, %r58495, %r46656;
	and.b32  	%r46657, %r46605, %r46637;
	xor.b32  	%r58494, %r58494, %r46657;
	and.b32  	%r46658, %r46606, %r46638;
	xor.b32  	%r58493, %r58493, %r46658;
	and.b32  	%r46659, %r46607, %r46639;
	xor.b32  	%r58492, %r58492, %r46659;
	and.b32  	%r46660, %r46608, %r46640;
	xor.b32  	%r58491, %r58491, %r46660;
	and.b32  	%r46661, %r46613, %r46637;
	xor.b32  	%r58490, %r58490, %r46661;
	and.b32  	%r46662, %r46614, %r46638;
	xor.b32  	%r58489, %r58489, %r46662;
	and.b32  	%r46663, %r46615, %r46639;
	xor.b32  	%r58488, %r58488, %r46663;
	and.b32  	%r46664, %r46616, %r46640;
	xor.b32  	%r58487, %r58487, %r46664;
	and.b32  	%r46665, %r46621, %r46637;
	xor.b32  	%r58486, %r58486, %r46665;
	and.b32  	%r46666, %r46622, %r46638;
	xor.b32  	%r58485, %r58485, %r46666;
	and.b32  	%r46667, %r46623, %r46639;
	xor.b32  	%r58484, %r58484, %r46667;
	and.b32  	%r46668, %r46624, %r46640;
	xor.b32  	%r58483, %r58483, %r46668;
	and.b32  	%r46669, %r46629, %r46637;
	xor.b32  	%r58482, %r58482, %r46669;
	and.b32  	%r46670, %r46630, %r46638;
	xor.b32  	%r58481, %r58481, %r46670;
	and.b32  	%r46671, %r46631, %r46639;
	xor.b32  	%r58480, %r58480, %r46671;
	and.b32  	%r46672, %r46632, %r46640;
	xor.b32  	%r58479, %r58479, %r46672;
	shfl.sync.idx.b32	%r46673|%p549, %r54382, %r57006, 31, -1;
	shfl.sync.idx.b32	%r46674|%p550, %r54381, %r57006, 31, -1;
	shfl.sync.idx.b32	%r46675|%p551, %r54380, %r57006, 31, -1;
	shfl.sync.idx.b32	%r46676|%p552, %r54379, %r57006, 31, -1;
	and.b32  	%r46677, %r46573, %r46673;
	xor.b32  	%r58478, %r58478, %r46677;
	and.b32  	%r46678, %r46574, %r46674;
	xor.b32  	%r58477, %r58477, %r46678;
	and.b32  	%r46679, %r46575, %r46675;
	xor.b32  	%r58476, %r58476, %r46679;
	and.b32  	%r46680, %r46576, %r46676;
	xor.b32  	%r58475, %r58475, %r46680;
	and.b32  	%r46681, %r46581, %r46673;
	xor.b32  	%r58474, %r58474, %r46681;
	and.b32  	%r46682, %r46582, %r46674;
	xor.b32  	%r58473, %r58473, %r46682;
	and.b32  	%r46683, %r46583, %r46675;
	xor.b32  	%r58472, %r58472, %r46683;
	and.b32  	%r46684, %r46584, %r46676;
	xor.b32  	%r58471, %r58471, %r46684;
	and.b32  	%r46685, %r46589, %r46673;
	xor.b32  	%r58470, %r58470, %r46685;
	and.b32  	%r46686, %r46590, %r46674;
	xor.b32  	%r58469, %r58469, %r46686;
	and.b32  	%r46687, %r46591, %r46675;
	xor.b32  	%r58468, %r58468, %r46687;
	and.b32  	%r46688, %r46592, %r46676;
	xor.b32  	%r58467, %r58467, %r46688;
	and.b32  	%r46689, %r46597, %r46673;
	xor.b32  	%r58466, %r58466, %r46689;
	and.b32  	%r46690, %r46598, %r46674;
	xor.b32  	%r58465, %r58465, %r46690;
	and.b32  	%r46691, %r46599, %r46675;
	xor.b32  	%r58464, %r58464, %r46691;
	and.b32  	%r46692, %r46600, %r46676;
	xor.b32  	%r58463, %r58463, %r46692;
	and.b32  	%r46693, %r46605, %r46673;
	xor.b32  	%r58462, %r58462, %r46693;
	and.b32  	%r46694, %r46606, %r46674;
	xor.b32  	%r58461, %r58461, %r46694;
	and.b32  	%r46695, %r46607, %r46675;
	xor.b32  	%r58460, %r58460, %r46695;
	and.b32  	%r46696, %r46608, %r46676;
	xor.b32  	%r58459, %r58459, %r46696;
	and.b32  	%r46697, %r46613, %r46673;
	xor.b32  	%r58458, %r58458, %r46697;
	and.b32  	%r46698, %r46614, %r46674;
	xor.b32  	%r58457, %r58457, %r46698;
	and.b32  	%r46699, %r46615, %r46675;
	xor.b32  	%r58456, %r58456, %r46699;
	and.b32  	%r46700, %r46616, %r46676;
	xor.b32  	%r58455, %r58455, %r46700;
	and.b32  	%r46701, %r46621, %r46673;
	xor.b32  	%r58454, %r58454, %r46701;
	and.b32  	%r46702, %r46622, %r46674;
	xor.b32  	%r58453, %r58453, %r46702;
	and.b32  	%r46703, %r46623, %r46675;
	xor.b32  	%r58452, %r58452, %r46703;
	and.b32  	%r46704, %r46624, %r46676;
	xor.b32  	%r58451, %r58451, %r46704;
	and.b32  	%r46705, %r46629, %r46673;
	xor.b32  	%r58450, %r58450, %r46705;
	and.b32  	%r46706, %r46630, %r46674;
	xor.b32  	%r58449, %r58449, %r46706;
	and.b32  	%r46707, %r46631, %r46675;
	xor.b32  	%r58448, %r58448, %r46707;
	and.b32  	%r46708, %r46632, %r46676;
	xor.b32  	%r58447, %r58447, %r46708;
	shfl.sync.idx.b32	%r46709|%p553, %r54406, %r57006, 31, -1;
	shfl.sync.idx.b32	%r46710|%p554, %r54405, %r57006, 31, -1;
	shfl.sync.idx.b32	%r46711|%p555, %r54404, %r57006, 31, -1;
	shfl.sync.idx.b32	%r46712|%p556, %r54403, %r57006, 31, -1;
	and.b32  	%r46713, %r46573, %r46709;
	xor.b32  	%r58446, %r58446, %r46713;
	and.b32  	%r46714, %r46574, %r46710;
	xor.b32  	%r58445, %r58445, %r46714;
	and.b32  	%r46715, %r46575, %r46711;
	xor.b32  	%r58444, %r58444, %r46715;
	and.b32  	%r46716, %r46576, %r46712;
	xor.b32  	%r58443, %r58443, %r46716;
	and.b32  	%r46717, %r46581, %r46709;
	xor.b32  	%r58442, %r58442, %r46717;
	and.b32  	%r46718, %r46582, %r46710;
	xor.b32  	%r58441, %r58441, %r46718;
	and.b32  	%r46719, %r46583, %r46711;
	xor.b32  	%r58440, %r58440, %r46719;
	and.b32  	%r46720, %r46584, %r46712;
	xor.b32  	%r58439, %r58439, %r46720;
	and.b32  	%r46721, %r46589, %r46709;
	xor.b32  	%r58438, %r58438, %r46721;
	and.b32  	%r46722, %r46590, %r46710;
	xor.b32  	%r58437, %r58437, %r46722;
	and.b32  	%r46723, %r46591, %r46711;
	xor.b32  	%r58436, %r58436, %r46723;
	and.b32  	%r46724, %r46592, %r46712;
	xor.b32  	%r58435, %r58435, %r46724;
	and.b32  	%r46725, %r46597, %r46709;
	xor.b32  	%r58434, %r58434, %r46725;
	and.b32  	%r46726, %r46598, %r46710;
	xor.b32  	%r58433, %r58433, %r46726;
	and.b32  	%r46727, %r46599, %r46711;
	xor.b32  	%r58432, %r58432, %r46727;
	and.b32  	%r46728, %r46600, %r46712;
	xor.b32  	%r58431, %r58431, %r46728;
	and.b32  	%r46729, %r46605, %r46709;
	xor.b32  	%r58430, %r58430, %r46729;
	and.b32  	%r46730, %r46606, %r46710;
	xor.b32  	%r58429, %r58429, %r46730;
	and.b32  	%r46731, %r46607, %r46711;
	xor.b32  	%r58428, %r58428, %r46731;
	and.b32  	%r46732, %r46608, %r46712;
	xor.b32  	%r58427, %r58427, %r46732;
	and.b32  	%r46733, %r46613, %r46709;
	xor.b32  	%r58426, %r58426, %r46733;
	and.b32  	%r46734, %r46614, %r46710;
	xor.b32  	%r58425, %r58425, %r46734;
	and.b32  	%r46735, %r46615, %r46711;
	xor.b32  	%r58424, %r58424, %r46735;
	and.b32  	%r46736, %r46616, %r46712;
	xor.b32  	%r58423, %r58423, %r46736;
	and.b32  	%r46737, %r46621, %r46709;
	xor.b32  	%r58422, %r58422, %r46737;
	and.b32  	%r46738, %r46622, %r46710;
	xor.b32  	%r58421, %r58421, %r46738;
	and.b32  	%r46739, %r46623, %r46711;
	xor.b32  	%r58420, %r58420, %r46739;
	and.b32  	%r46740, %r46624, %r46712;
	xor.b32  	%r58419, %r58419, %r46740;
	and.b32  	%r46741, %r46629, %r46709;
	xor.b32  	%r58418, %r58418, %r46741;
	and.b32  	%r46742, %r46630, %r46710;
	xor.b32  	%r58417, %r58417, %r46742;
	and.b32  	%r46743, %r46631, %r46711;
	xor.b32  	%r58416, %r58416, %r46743;
	and.b32  	%r46744, %r46632, %r46712;
	xor.b32  	%r58415, %r58415, %r46744;
	shfl.sync.idx.b32	%r46745|%p557, %r54430, %r57006, 31, -1;
	shfl.sync.idx.b32	%r46746|%p558, %r54429, %r57006, 31, -1;
	shfl.sync.idx.b32	%r46747|%p559, %r54428, %r57006, 31, -1;
	shfl.sync.idx.b32	%r46748|%p560, %r54427, %r57006, 31, -1;
	and.b32  	%r46749, %r46573, %r46745;
	xor.b32  	%r58414, %r58414, %r46749;
	and.b32  	%r46750, %r46574, %r46746;
	xor.b32  	%r58413, %r58413, %r46750;
	and.b32  	%r46751, %r46575, %r46747;
	xor.b32  	%r58412, %r58412, %r46751;
	and.b32  	%r46752, %r46576, %r46748;
	xor.b32  	%r58411, %r58411, %r46752;
	and.b32  	%r46753, %r46581, %r46745;
	xor.b32  	%r58410, %r58410, %r46753;
	and.b32  	%r46754, %r46582, %r46746;
	xor.b32  	%r58409, %r58409, %r46754;
	and.b32  	%r46755, %r46583, %r46747;
	xor.b32  	%r58408, %r58408, %r46755;
	and.b32  	%r46756, %r46584, %r46748;
	xor.b32  	%r58407, %r58407, %r46756;
	and.b32  	%r46757, %r46589, %r46745;
	xor.b32  	%r58406, %r58406, %r46757;
	and.b32  	%r46758, %r46590, %r46746;
	xor.b32  	%r58405, %r58405, %r46758;
	and.b32  	%r46759, %r46591, %r46747;
	xor.b32  	%r58404, %r58404, %r46759;
	and.b32  	%r46760, %r46592, %r46748;
	xor.b32  	%r58403, %r58403, %r46760;
	and.b32  	%r46761, %r46597, %r46745;
	xor.b32  	%r58402, %r58402, %r46761;
	and.b32  	%r46762, %r46598, %r46746;
	xor.b32  	%r58401, %r58401, %r46762;
	and.b32  	%r46763, %r46599, %r46747;
	xor.b32  	%r58400, %r58400, %r46763;
	and.b32  	%r46764, %r46600, %r46748;
	xor.b32  	%r58399, %r58399, %r46764;
	and.b32  	%r46765, %r46605, %r46745;
	xor.b32  	%r58398, %r58398, %r46765;
	and.b32  	%r46766, %r46606, %r46746;
	xor.b32  	%r58397, %r58397, %r46766;
	and.b32  	%r46767, %r46607, %r46747;
	xor.b32  	%r58396, %r58396, %r46767;
	and.b32  	%r46768, %r46608, %r46748;
	xor.b32  	%r58395, %r58395, %r46768;
	and.b32  	%r46769, %r46613, %r46745;
	xor.b32  	%r58394, %r58394, %r46769;
	and.b32  	%r46770, %r46614, %r46746;
	xor.b32  	%r58393, %r58393, %r46770;
	and.b32  	%r46771, %r46615, %r46747;
	xor.b32  	%r58392, %r58392, %r46771;
	and.b32  	%r46772, %r46616, %r46748;
	xor.b32  	%r58391, %r58391, %r46772;
	and.b32  	%r46773, %r46621, %r46745;
	xor.b32  	%r58390, %r58390, %r46773;
	and.b32  	%r46774, %r46622, %r46746;
	xor.b32  	%r58389, %r58389, %r46774;
	and.b32  	%r46775, %r46623, %r46747;
	xor.b32  	%r58388, %r58388, %r46775;
	and.b32  	%r46776, %r46624, %r46748;
	xor.b32  	%r58387, %r58387, %r46776;
	and.b32  	%r46777, %r46629, %r46745;
	xor.b32  	%r58386, %r58386, %r46777;
	and.b32  	%r46778, %r46630, %r46746;
	xor.b32  	%r58385, %r58385, %r46778;
	and.b32  	%r46779, %r46631, %r46747;
	xor.b32  	%r58384, %r58384, %r46779;
	and.b32  	%r46780, %r46632, %r46748;
	xor.b32  	%r58383, %r58383, %r46780;
	shfl.sync.idx.b32	%r46781|%p561, %r54454, %r57006, 31, -1;
	shfl.sync.idx.b32	%r46782|%p562, %r54453, %r57006, 31, -1;
	shfl.sync.idx.b32	%r46783|%p563, %r54452, %r57006, 31, -1;
	shfl.sync.idx.b32	%r46784|%p564, %r54451, %r57006, 31, -1;
	and.b32  	%r46785, %r46573, %r46781;
	xor.b32  	%r58382, %r58382, %r46785;
	and.b32  	%r46786, %r46574, %r46782;
	xor.b32  	%r58381, %r58381, %r46786;
	and.b32  	%r46787, %r46575, %r46783;
	xor.b32  	%r58380, %r58380, %r46787;
	and.b32  	%r46788, %r46576, %r46784;
	xor.b32  	%r58379, %r58379, %r46788;
	and.b32  	%r46789, %r46581, %r46781;
	xor.b32  	%r58378, %r58378, %r46789;
	and.b32  	%r46790, %r46582, %r46782;
	xor.b32  	%r58377, %r58377, %r46790;
	and.b32  	%r46791, %r46583, %r46783;
	xor.b32  	%r58376, %r58376, %r46791;
	and.b32  	%r46792, %r46584, %r46784;
	xor.b32  	%r58375, %r58375, %r46792;
	and.b32  	%r46793, %r46589, %r46781;
	xor.b32  	%r58374, %r58374, %r46793;
	and.b32  	%r46794, %r46590, %r46782;
	xor.b32  	%r58373, %r58373, %r46794;
	and.b32  	%r46795, %r46591, %r46783;
	xor.b32  	%r58372, %r58372, %r46795;
	and.b32  	%r46796, %r46592, %r46784;
	xor.b32  	%r58371, %r58371, %r46796;
	and.b32  	%r46797, %r46597, %r46781;
	xor.b32  	%r58370, %r58370, %r46797;
	and.b32  	%r46798, %r46598, %r46782;
	xor.b32  	%r58369, %r58369, %r46798;
	and.b32  	%r46799, %r46599, %r46783;
	xor.b32  	%r58368, %r58368, %r46799;
	and.b32  	%r46800, %r46600, %r46784;
	xor.b32  	%r58367, %r58367, %r46800;
	and.b32  	%r46801, %r46605, %r46781;
	xor.b32  	%r58366, %r58366, %r46801;
	and.b32  	%r46802, %r46606, %r46782;
	xor.b32  	%r58365, %r58365, %r46802;
	and.b32  	%r46803, %r46607, %r46783;
	xor.b32  	%r58364, %r58364, %r46803;
	and.b32  	%r46804, %r46608, %r46784;
	xor.b32  	%r58363, %r58363, %r46804;
	and.b32  	%r46805, %r46613, %r46781;
	xor.b32  	%r58362, %r58362, %r46805;
	and.b32  	%r46806, %r46614, %r46782;
	xor.b32  	%r58361, %r58361, %r46806;
	and.b32  	%r46807, %r46615, %r46783;
	xor.b32  	%r58360, %r58360, %r46807;
	and.b32  	%r46808, %r46616, %r46784;
	xor.b32  	%r58359, %r58359, %r46808;
	and.b32  	%r46809, %r46621, %r46781;
	xor.b32  	%r58358, %r58358, %r46809;
	and.b32  	%r46810, %r46622, %r46782;
	xor.b32  	%r58357, %r58357, %r46810;
	and.b32  	%r46811, %r46623, %r46783;
	xor.b32  	%r58356, %r58356, %r46811;
	and.b32  	%r46812, %r46624, %r46784;
	xor.b32  	%r58355, %r58355, %r46812;
	and.b32  	%r46813, %r46629, %r46781;
	xor.b32  	%r58354, %r58354, %r46813;
	and.b32  	%r46814, %r46630, %r46782;
	xor.b32  	%r58353, %r58353, %r46814;
	and.b32  	%r46815, %r46631, %r46783;
	xor.b32  	%r58352, %r58352, %r46815;
	and.b32  	%r46816, %r46632, %r46784;
	xor.b32  	%r58351, %r58351, %r46816;
	shfl.sync.idx.b32	%r46817|%p565, %r54478, %r57006, 31, -1;
	shfl.sync.idx.b32	%r46818|%p566, %r54477, %r57006, 31, -1;
	shfl.sync.idx.b32	%r46819|%p567, %r54476, %r57006, 31, -1;
	shfl.sync.idx.b32	%r46820|%p568, %r54475, %r57006, 31, -1;
	and.b32  	%r46821, %r46573, %r46817;
	xor.b32  	%r58350, %r58350, %r46821;
	and.b32  	%r46822, %r46574, %r46818;
	xor.b32  	%r58349, %r58349, %r46822;
	and.b32  	%r46823, %r46575, %r46819;
	xor.b32  	%r58348, %r58348, %r46823;
	and.b32  	%r46824, %r46576, %r46820;
	xor.b32  	%r58347, %r58347, %r46824;
	and.b32  	%r46825, %r46581, %r46817;
	xor.b32  	%r58346, %r58346, %r46825;
	and.b32  	%r46826, %r46582, %r46818;
	xor.b32  	%r58345, %r58345, %r46826;
	and.b32  	%r46827, %r46583, %r46819;
	xor.b32  	%r58344, %r58344, %r46827;
	and.b32  	%r46828, %r46584, %r46820;
	xor.b32  	%r58343, %r58343, %r46828;
	and.b32  	%r46829, %r46589, %r46817;
	xor.b32  	%r58342, %r58342, %r46829;
	and.b32  	%r46830, %r46590, %r46818;
	xor.b32  	%r58341, %r58341, %r46830;
	and.b32  	%r46831, %r46591, %r46819;
	xor.b32  	%r58340, %r58340, %r46831;
	and.b32  	%r46832, %r46592, %r46820;
	xor.b32  	%r58339, %r58339, %r46832;
	and.b32  	%r46833, %r46597, %r46817;
	xor.b32  	%r58338, %r58338, %r46833;
	and.b32  	%r46834, %r46598, %r46818;
	xor.b32  	%r58337, %r58337, %r46834;
	and.b32  	%r46835, %r46599, %r46819;
	xor.b32  	%r58336, %r58336, %r46835;
	and.b32  	%r46836, %r46600, %r46820;
	xor.b32  	%r58335, %r58335, %r46836;
	and.b32  	%r46837, %r46605, %r46817;
	xor.b32  	%r58334, %r58334, %r46837;
	and.b32  	%r46838, %r46606, %r46818;
	xor.b32  	%r58333, %r58333, %r46838;
	and.b32  	%r46839, %r46607, %r46819;
	xor.b32  	%r58332, %r58332, %r46839;
	and.b32  	%r46840, %r46608, %r46820;
	xor.b32  	%r58331, %r58331, %r46840;
	and.b32  	%r46841, %r46613, %r46817;
	xor.b32  	%r58330, %r58330, %r46841;
	and.b32  	%r46842, %r46614, %r46818;
	xor.b32  	%r58329, %r58329, %r46842;
	and.b32  	%r46843, %r46615, %r46819;
	xor.b32  	%r58328, %r58328, %r46843;
	and.b32  	%r46844, %r46616, %r46820;
	xor.b32  	%r58327, %r58327, %r46844;
	and.b32  	%r46845, %r46621, %r46817;
	xor.b32  	%r58326, %r58326, %r46845;
	and.b32  	%r46846, %r46622, %r46818;
	xor.b32  	%r58325, %r58325, %r46846;
	and.b32  	%r46847, %r46623, %r46819;
	xor.b32  	%r58324, %r58324, %r46847;
	and.b32  	%r46848, %r46624, %r46820;
	xor.b32  	%r58323, %r58323, %r46848;
	and.b32  	%r46849, %r46629, %r46817;
	xor.b32  	%r58322, %r58322, %r46849;
	and.b32  	%r46850, %r46630, %r46818;
	xor.b32  	%r58321, %r58321, %r46850;
	and.b32  	%r46851, %r46631, %r46819;
	xor.b32  	%r58320, %r58320, %r46851;
	and.b32  	%r46852, %r46632, %r46820;
	xor.b32  	%r58319, %r58319, %r46852;
	shfl.sync.idx.b32	%r46853|%p569, %r54502, %r57006, 31, -1;
	shfl.sync.idx.b32	%r46854|%p570, %r54501, %r57006, 31, -1;
	shfl.sync.idx.b32	%r46855|%p571, %r54500, %r57006, 31, -1;
	shfl.sync.idx.b32	%r46856|%p572, %r54499, %r57006, 31, -1;
	and.b32  	%r46857, %r46573, %r46853;
	xor.b32  	%r58318, %r58318, %r46857;
	and.b32  	%r46858, %r46574, %r46854;
	xor.b32  	%r58317, %r58317, %r46858;
	and.b32  	%r46859, %r46575, %r46855;
	xor.b32  	%r58316, %r58316, %r46859;
	and.b32  	%r46860, %r46576, %r46856;
	xor.b32  	%r58315, %r58315, %r46860;
	and.b32  	%r46861, %r46581, %r46853;
	xor.b32  	%r58314, %r58314, %r46861;
	and.b32  	%r46862, %r46582, %r46854;
	xor.b32  	%r58313, %r58313, %r46862;
	and.b32  	%r46863, %r46583, %r46855;
	xor.b32  	%r58312, %r58312, %r46863;
	and.b32  	%r46864, %r46584, %r46856;
	xor.b32  	%r58311, %r58311, %r46864;
	and.b32  	%r46865, %r46589, %r46853;
	xor.b32  	%r58310, %r58310, %r46865;
	and.b32  	%r46866, %r46590, %r46854;
	xor.b32  	%r58309, %r58309, %r46866;
	and.b32  	%r46867, %r46591, %r46855;
	xor.b32  	%r58308, %r58308, %r46867;
	and.b32  	%r46868, %r46592, %r46856;
	xor.b32  	%r58307, %r58307, %r46868;
	and.b32  	%r46869, %r46597, %r46853;
	xor.b32  	%r58306, %r58306, %r46869;
	and.b32  	%r46870, %r46598, %r46854;
	xor.b32  	%r58305, %r58305, %r46870;
	and.b32  	%r46871, %r46599, %r46855;
	xor.b32  	%r58304, %r58304, %r46871;
	and.b32  	%r46872, %r46600, %r46856;
	xor.b32  	%r58303, %r58303, %r46872;
	and.b32  	%r46873, %r46605, %r46853;
	xor.b32  	%r58302, %r58302, %r46873;
	and.b32  	%r46874, %r46606, %r46854;
	xor.b32  	%r58301, %r58301, %r46874;
	and.b32  	%r46875, %r46607, %r46855;
	xor.b32  	%r58300, %r58300, %r46875;
	and.b32  	%r46876, %r46608, %r46856;
	xor.b32  	%r58299, %r58299, %r46876;
	and.b32  	%r46877, %r46613, %r46853;
	xor.b32  	%r58298, %r58298, %r46877;
	and.b32  	%r46878, %r46614, %r46854;
	xor.b32  	%r58297, %r58297, %r46878;
	and.b32  	%r46879, %r46615, %r46855;
	xor.b32  	%r58296, %r58296, %r46879;
	and.b32  	%r46880, %r46616, %r46856;
	xor.b32  	%r58295, %r58295, %r46880;
	and.b32  	%r46881, %r46621, %r46853;
	xor.b32  	%r58294, %r58294, %r46881;
	and.b32  	%r46882, %r46622, %r46854;
	xor.b32  	%r58293, %r58293, %r46882;
	and.b32  	%r46883, %r46623, %r46855;
	xor.b32  	%r58292, %r58292, %r46883;
	and.b32  	%r46884, %r46624, %r46856;
	xor.b32  	%r58291, %r58291, %r46884;
	and.b32  	%r46885, %r46629, %r46853;
	xor.b32  	%r58290, %r58290, %r46885;
	and.b32  	%r46886, %r46630, %r46854;
	xor.b32  	%r58289, %r58289, %r46886;
	and.b32  	%r46887, %r46631, %r46855;
	xor.b32  	%r58288, %r58288, %r46887;
	and.b32  	%r46888, %r46632, %r46856;
	xor.b32  	%r58287, %r58287, %r46888;
	shfl.sync.idx.b32	%r46889|%p573, %r54526, %r57006, 31, -1;
	shfl.sync.idx.b32	%r46890|%p574, %r54525, %r57006, 31, -1;
	shfl.sync.idx.b32	%r46891|%p575, %r54524, %r57006, 31, -1;
	shfl.sync.idx.b32	%r46892|%p576, %r54523, %r57006, 31, -1;
	and.b32  	%r46893, %r46573, %r46889;
	xor.b32  	%r58286, %r58286, %r46893;
	and.b32  	%r46894, %r46574, %r46890;
	xor.b32  	%r58285, %r58285, %r46894;
	and.b32  	%r46895, %r46575, %r46891;
	xor.b32  	%r58284, %r58284, %r46895;
	and.b32  	%r46896, %r46576, %r46892;
	xor.b32  	%r58283, %r58283, %r46896;
	and.b32  	%r46897, %r46581, %r46889;
	xor.b32  	%r58282, %r58282, %r46897;
	and.b32  	%r46898, %r46582, %r46890;
	xor.b32  	%r58281, %r58281, %r46898;
	and.b32  	%r46899, %r46583, %r46891;
	xor.b32  	%r58280, %r58280, %r46899;
	and.b32  	%r46900, %r46584, %r46892;
	xor.b32  	%r58279, %r58279, %r46900;
	and.b32  	%r46901, %r46589, %r46889;
	xor.b32  	%r58278, %r58278, %r46901;
	and.b32  	%r46902, %r46590, %r46890;
	xor.b32  	%r58277, %r58277, %r46902;
	and.b32  	%r46903, %r46591, %r46891;
	xor.b32  	%r58276, %r58276, %r46903;
	and.b32  	%r46904, %r46592, %r46892;
	xor.b32  	%r58275, %r58275, %r46904;
	and.b32  	%r46905, %r46597, %r46889;
	xor.b32  	%r58274, %r58274, %r46905;
	and.b32  	%r46906, %r46598, %r46890;
	xor.b32  	%r58273, %r58273, %r46906;
	and.b32  	%r46907, %r46599, %r46891;
	xor.b32  	%r58272, %r58272, %r46907;
	and.b32  	%r46908, %r46600, %r46892;
	xor.b32  	%r58271, %r58271, %r46908;
	and.b32  	%r46909, %r46605, %r46889;
	xor.b32  	%r58270, %r58270, %r46909;
	and.b32  	%r46910, %r46606, %r46890;
	xor.b32  	%r58269, %r58269, %r46910;
	and.b32  	%r46911, %r46607, %r46891;
	xor.b32  	%r58268, %r58268, %r46911;
	and.b32  	%r46912, %r46608, %r46892;
	xor.b32  	%r58267, %r58267, %r46912;
	and.b32  	%r46913, %r46613, %r46889;
	xor.b32  	%r58266, %r58266, %r46913;
	and.b32  	%r46914, %r46614, %r46890;
	xor.b32  	%r58265, %r58265, %r46914;
	and.b32  	%r46915, %r46615, %r46891;
	xor.b32  	%r58264, %r58264, %r46915;
	and.b32  	%r46916, %r46616, %r46892;
	xor.b32  	%r58263, %r58263, %r46916;
	and.b32  	%r46917, %r46621, %r46889;
	xor.b32  	%r58262, %r58262, %r46917;
	and.b32  	%r46918, %r46622, %r46890;
	xor.b32  	%r58261, %r58261, %r46918;
	and.b32  	%r46919, %r46623, %r46891;
	xor.b32  	%r58260, %r58260, %r46919;
	and.b32  	%r46920, %r46624, %r46892;
	xor.b32  	%r58259, %r58259, %r46920;
	and.b32  	%r46921, %r46629, %r46889;
	xor.b32  	%r58258, %r58258, %r46921;
	and.b32  	%r46922, %r46630, %r46890;
	xor.b32  	%r58257, %r58257, %r46922;
	and.b32  	%r46923, %r46631, %r46891;
	xor.b32  	%r58256, %r58256, %r46923;
	and.b32  	%r46924, %r46632, %r46892;
	xor.b32  	%r58255, %r58255, %r46924;
	shfl.sync.idx.b32	%r46925|%p577, %r54550, %r57006, 31, -1;
	shfl.sync.idx.b32	%r46926|%p578, %r54549, %r57006, 31, -1;
	shfl.sync.idx.b32	%r46927|%p579, %r54548, %r57006, 31, -1;
	shfl.sync.idx.b32	%r46928|%p580, %r54547, %r57006, 31, -1;
	and.b32  	%r46929, %r46573, %r46925;
	xor.b32  	%r58254, %r58254, %r46929;
	and.b32  	%r46930, %r46574, %r46926;
	xor.b32  	%r58253, %r58253, %r46930;
	and.b32  	%r46931, %r46575, %r46927;
	xor.b32  	%r58252, %r58252, %r46931;
	and.b32  	%r46932, %r46576, %r46928;
	xor.b32  	%r58251, %r58251, %r46932;
	and.b32  	%r46933, %r46581, %r46925;
	xor.b32  	%r58250, %r58250, %r46933;
	and.b32  	%r46934, %r46582, %r46926;
	xor.b32  	%r58249, %r58249, %r46934;
	and.b32  	%r46935, %r46583, %r46927;
	xor.b32  	%r58248, %r58248, %r46935;
	and.b32  	%r46936, %r46584, %r46928;
	xor.b32  	%r58247, %r58247, %r46936;
	and.b32  	%r46937, %r46589, %r46925;
	xor.b32  	%r58246, %r58246, %r46937;
	and.b32  	%r46938, %r46590, %r46926;
	xor.b32  	%r58245, %r58245, %r46938;
	and.b32  	%r46939, %r46591, %r46927;
	xor.b32  	%r58244, %r58244, %r46939;
	and.b32  	%r46940, %r46592, %r46928;
	xor.b32  	%r58243, %r58243, %r46940;
	and.b32  	%r46941, %r46597, %r46925;
	xor.b32  	%r58242, %r58242, %r46941;
	and.b32  	%r46942, %r46598, %r46926;
	xor.b32  	%r58241, %r58241, %r46942;
	and.b32  	%r46943, %r46599, %r46927;
	xor.b32  	%r58240, %r58240, %r46943;
	and.b32  	%r46944, %r46600, %r46928;
	xor.b32  	%r58239, %r58239, %r46944;
	and.b32  	%r46945, %r46605, %r46925;
	xor.b32  	%r58238, %r58238, %r46945;
	and.b32  	%r46946, %r46606, %r46926;
	xor.b32  	%r58237, %r58237, %r46946;
	and.b32  	%r46947, %r46607, %r46927;
	xor.b32  	%r58236, %r58236, %r46947;
	and.b32  	%r46948, %r46608, %r46928;
	xor.b32  	%r58235, %r58235, %r46948;
	and.b32  	%r46949, %r46613, %r46925;
	xor.b32  	%r58234, %r58234, %r46949;
	and.b32  	%r46950, %r46614, %r46926;
	xor.b32  	%r58233, %r58233, %r46950;
	and.b32  	%r46951, %r46615, %r46927;
	xor.b32  	%r58232, %r58232, %r46951;
	and.b32  	%r46952, %r46616, %r46928;
	xor.b32  	%r58231, %r58231, %r46952;
	and.b32  	%r46953, %r46621, %r46925;
	xor.b32  	%r58230, %r58230, %r46953;
	and.b32  	%r46954, %r46622, %r46926;
	xor.b32  	%r58229, %r58229, %r46954;
	and.b32  	%r46955, %r46623, %r46927;
	xor.b32  	%r58228, %r58228, %r46955;
	and.b32  	%r46956, %r46624, %r46928;
	xor.b32  	%r58227, %r58227, %r46956;
	and.b32  	%r46957, %r46629, %r46925;
	xor.b32  	%r58226, %r58226, %r46957;
	and.b32  	%r46958, %r46630, %r46926;
	xor.b32  	%r58225, %r58225, %r46958;
	and.b32  	%r46959, %r46631, %r46927;
	xor.b32  	%r58224, %r58224, %r46959;
	and.b32  	%r46960, %r46632, %r46928;
	xor.b32  	%r58223, %r58223, %r46960;
	shfl.sync.idx.b32	%r46961|%p581, %r54574, %r57006, 31, -1;
	shfl.sync.idx.b32	%r46962|%p582, %r54573, %r57006, 31, -1;
	shfl.sync.idx.b32	%r46963|%p583, %r54572, %r57006, 31, -1;
	shfl.sync.idx.b32	%r46964|%p584, %r54571, %r57006, 31, -1;
	and.b32  	%r46965, %r46573, %r46961;
	xor.b32  	%r58222, %r58222, %r46965;
	and.b32  	%r46966, %r46574, %r46962;
	xor.b32  	%r58221, %r58221, %r46966;
	and.b32  	%r46967, %r46575, %r46963;
	xor.b32  	%r58220, %r58220, %r46967;
	and.b32  	%r46968, %r46576, %r46964;
	xor.b32  	%r58219, %r58219, %r46968;
	and.b32  	%r46969, %r46581, %r46961;
	xor.b32  	%r58218, %r58218, %r46969;
	and.b32  	%r46970, %r46582, %r46962;
	xor.b32  	%r58217, %r58217, %r46970;
	and.b32  	%r46971, %r46583, %r46963;
	xor.b32  	%r58216, %r58216, %r46971;
	and.b32  	%r46972, %r46584, %r46964;
	xor.b32  	%r58215, %r58215, %r46972;
	and.b32  	%r46973, %r46589, %r46961;
	xor.b32  	%r58214, %r58214, %r46973;
	and.b32  	%r46974, %r46590, %r46962;
	xor.b32  	%r58213, %r58213, %r46974;
	and.b32  	%r46975, %r46591, %r46963;
	xor.b32  	%r58212, %r58212, %r46975;
	and.b32  	%r46976, %r46592, %r46964;
	xor.b32  	%r58211, %r58211, %r46976;
	and.b32  	%r46977, %r46597, %r46961;
	xor.b32  	%r58210, %r58210, %r46977;
	and.b32  	%r46978, %r46598, %r46962;
	xor.b32  	%r58209, %r58209, %r46978;
	and.b32  	%r46979, %r46599, %r46963;
	xor.b32  	%r58208, %r58208, %r46979;
	and.b32  	%r46980, %r46600, %r46964;
	xor.b32  	%r58207, %r58207, %r46980;
	and.b32  	%r46981, %r46605, %r46961;
	xor.b32  	%r58206, %r58206, %r46981;
	and.b32  	%r46982, %r46606, %r46962;
	xor.b32  	%r58205, %r58205, %r46982;
	and.b32  	%r46983, %r46607, %r46963;
	xor.b32  	%r58204, %r58204, %r46983;
	and.b32  	%r46984, %r46608, %r46964;
	xor.b32  	%r58203, %r58203, %r46984;
	and.b32  	%r46985, %r46613, %r46961;
	xor.b32  	%r58202, %r58202, %r46985;
	and.b32  	%r46986, %r46614, %r46962;
	xor.b32  	%r58201, %r58201, %r46986;
	and.b32  	%r46987, %r46615, %r46963;
	xor.b32  	%r58200, %r58200, %r46987;
	and.b32  	%r46988, %r46616, %r46964;
	xor.b32  	%r58199, %r58199, %r46988;
	and.b32  	%r46989, %r46621, %r46961;
	xor.b32  	%r58198, %r58198, %r46989;
	and.b32  	%r46990, %r46622, %r46962;
	xor.b32  	%r58197, %r58197, %r46990;
	and.b32  	%r46991, %r46623, %r46963;
	xor.b32  	%r58196, %r58196, %r46991;
	and.b32  	%r46992, %r46624, %r46964;
	xor.b32  	%r58195, %r58195, %r46992;
	and.b32  	%r46993, %r46629, %r46961;
	xor.b32  	%r58194, %r58194, %r46993;
	and.b32  	%r46994, %r46630, %r46962;
	xor.b32  	%r58193, %r58193, %r46994;
	and.b32  	%r46995, %r46631, %r46963;
	xor.b32  	%r58192, %r58192, %r46995;
	and.b32  	%r46996, %r46632, %r46964;
	xor.b32  	%r58191, %r58191, %r46996;
	shfl.sync.idx.b32	%r46997|%p585, %r54598, %r57006, 31, -1;
	shfl.sync.idx.b32	%r46998|%p586, %r54597, %r57006, 31, -1;
	shfl.sync.idx.b32	%r46999|%p587, %r54596, %r57006, 31, -1;
	shfl.sync.idx.b32	%r47000|%p588, %r54595, %r57006, 31, -1;
	and.b32  	%r47001, %r46573, %r46997;
	xor.b32  	%r58190, %r58190, %r47001;
	and.b32  	%r47002, %r46574, %r46998;
	xor.b32  	%r58189, %r58189, %r47002;
	and.b32  	%r47003, %r46575, %r46999;
	xor.b32  	%r58188, %r58188, %r47003;
	and.b32  	%r47004, %r46576, %r47000;
	xor.b32  	%r58187, %r58187, %r47004;
	and.b32  	%r47005, %r46581, %r46997;
	xor.b32  	%r58186, %r58186, %r47005;
	and.b32  	%r47006, %r46582, %r46998;
	xor.b32  	%r58185, %r58185, %r47006;
	and.b32  	%r47007, %r46583, %r46999;
	xor.b32  	%r58184, %r58184, %r47007;
	and.b32  	%r47008, %r46584, %r47000;
	xor.b32  	%r58183, %r58183, %r47008;
	and.b32  	%r47009, %r46589, %r46997;
	xor.b32  	%r58182, %r58182, %r47009;
	and.b32  	%r47010, %r46590, %r46998;
	xor.b32  	%r58181, %r58181, %r47010;
	and.b32  	%r47011, %r46591, %r46999;
	xor.b32  	%r58180, %r58180, %r47011;
	and.b32  	%r47012, %r46592, %r47000;
	xor.b32  	%r58179, %r58179, %r47012;
	and.b32  	%r47013, %r46597, %r46997;
	xor.b32  	%r58178, %r58178, %r47013;
	and.b32  	%r47014, %r46598, %r46998;
	xor.b32  	%r58177, %r58177, %r47014;
	and.b32  	%r47015, %r46599, %r46999;
	xor.b32  	%r58176, %r58176, %r47015;
	and.b32  	%r47016, %r46600, %r47000;
	xor.b32  	%r58175, %r58175, %r47016;
	and.b32  	%r47017, %r46605, %r46997;
	xor.b32  	%r58174, %r58174, %r47017;
	and.b32  	%r47018, %r46606, %r46998;
	xor.b32  	%r58173, %r58173, %r47018;
	and.b32  	%r47019, %r46607, %r46999;
	xor.b32  	%r58172, %r58172, %r47019;
	and.b32  	%r47020, %r46608, %r47000;
	xor.b32  	%r58171, %r58171, %r47020;
	and.b32  	%r47021, %r46613, %r46997;
	xor.b32  	%r58170, %r58170, %r47021;
	and.b32  	%r47022, %r46614, %r46998;
	xor.b32  	%r58169, %r58169, %r47022;
	and.b32  	%r47023, %r46615, %r46999;
	xor.b32  	%r58168, %r58168, %r47023;
	and.b32  	%r47024, %r46616, %r47000;
	xor.b32  	%r58167, %r58167, %r47024;
	and.b32  	%r47025, %r46621, %r46997;
	xor.b32  	%r58166, %r58166, %r47025;
	and.b32  	%r47026, %r46622, %r46998;
	xor.b32  	%r58165, %r58165, %r47026;
	and.b32  	%r47027, %r46623, %r46999;
	xor.b32  	%r58164, %r58164, %r47027;
	and.b32  	%r47028, %r46624, %r47000;
	xor.b32  	%r58163, %r58163, %r47028;
	and.b32  	%r47029, %r46629, %r46997;
	xor.b32  	%r58162, %r58162, %r47029;
	and.b32  	%r47030, %r46630, %r46998;
	xor.b32  	%r58161, %r58161, %r47030;
	and.b32  	%r47031, %r46631, %r46999;
	xor.b32  	%r58160, %r58160, %r47031;
	and.b32  	%r47032, %r46632, %r47000;
	xor.b32  	%r58159, %r58159, %r47032;
	shfl.sync.idx.b32	%r47033|%p589, %r54622, %r57006, 31, -1;
	shfl.sync.idx.b32	%r47034|%p590, %r54621, %r57006, 31, -1;
	shfl.sync.idx.b32	%r47035|%p591, %r54620, %r57006, 31, -1;
	shfl.sync.idx.b32	%r47036|%p592, %r54619, %r57006, 31, -1;
	and.b32  	%r47037, %r46573, %r47033;
	xor.b32  	%r58158, %r58158, %r47037;
	and.b32  	%r47038, %r46574, %r47034;
	xor.b32  	%r58157, %r58157, %r47038;
	and.b32  	%r47039, %r46575, %r47035;
	xor.b32  	%r58156, %r58156, %r47039;
	and.b32  	%r47040, %r46576, %r47036;
	xor.b32  	%r58155, %r58155, %r47040;
	and.b32  	%r47041, %r46581, %r47033;
	xor.b32  	%r58154, %r58154, %r47041;
	and.b32  	%r47042, %r46582, %r47034;
	xor.b32  	%r58153, %r58153, %r47042;
	and.b32  	%r47043, %r46583, %r47035;
	xor.b32  	%r58152, %r58152, %r47043;
	and.b32  	%r47044, %r46584, %r47036;
	xor.b32  	%r58151, %r58151, %r47044;
	and.b32  	%r47045, %r46589, %r47033;
	xor.b32  	%r58150, %r58150, %r47045;
	and.b32  	%r47046, %r46590, %r47034;
	xor.b32  	%r58149, %r58149, %r47046;
	and.b32  	%r47047, %r46591, %r47035;
	xor.b32  	%r58148, %r58148, %r47047;
	and.b32  	%r47048, %r46592, %r47036;
	xor.b32  	%r58147, %r58147, %r47048;
	and.b32  	%r47049, %r46597, %r47033;
	xor.b32  	%r58146, %r58146, %r47049;
	and.b32  	%r47050, %r46598, %r47034;
	xor.b32  	%r58145, %r58145, %r47050;
	and.b32  	%r47051, %r46599, %r47035;
	xor.b32  	%r58144, %r58144, %r47051;
	and.b32  	%r47052, %r46600, %r47036;
	xor.b32  	%r58143, %r58143, %r47052;
	and.b32  	%r47053, %r46605, %r47033;
	xor.b32  	%r58142, %r58142, %r47053;
	and.b32  	%r47054, %r46606, %r47034;
	xor.b32  	%r58141, %r58141, %r47054;
	and.b32  	%r47055, %r46607, %r47035;
	xor.b32  	%r58140, %r58140, %r47055;
	and.b32  	%r47056, %r46608, %r47036;
	xor.b32  	%r58139, %r58139, %r47056;
	and.b32  	%r47057, %r46613, %r47033;
	xor.b32  	%r58138, %r58138, %r47057;
	and.b32  	%r47058, %r46614, %r47034;
	xor.b32  	%r58137, %r58137, %r47058;
	and.b32  	%r47059, %r46615, %r47035;
	xor.b32  	%r58136, %r58136, %r47059;
	and.b32  	%r47060, %r46616, %r47036;
	xor.b32  	%r58135, %r58135, %r47060;
	and.b32  	%r47061, %r46621, %r47033;
	xor.b32  	%r58134, %r58134, %r47061;
	and.b32  	%r47062, %r46622, %r47034;
	xor.b32  	%r58133, %r58133, %r47062;
	and.b32  	%r47063, %r46623, %r47035;
	xor.b32  	%r58132, %r58132, %r47063;
	and.b32  	%r47064, %r46624, %r47036;
	xor.b32  	%r58131, %r58131, %r47064;
	and.b32  	%r47065, %r46629, %r47033;
	xor.b32  	%r58130, %r58130, %r47065;
	and.b32  	%r47066, %r46630, %r47034;
	xor.b32  	%r58129, %r58129, %r47066;
	and.b32  	%r47067, %r46631, %r47035;
	xor.b32  	%r58128, %r58128, %r47067;
	and.b32  	%r47068, %r46632, %r47036;
	xor.b32  	%r58127, %r58127, %r47068;
	shfl.sync.idx.b32	%r47069|%p593, %r54646, %r57006, 31, -1;
	shfl.sync.idx.b32	%r47070|%p594, %r54645, %r57006, 31, -1;
	shfl.sync.idx.b32	%r47071|%p595, %r54644, %r57006, 31, -1;
	shfl.sync.idx.b32	%r47072|%p596, %r54643, %r57006, 31, -1;
	and.b32  	%r47073, %r46573, %r47069;
	xor.b32  	%r58126, %r58126, %r47073;
	and.b32  	%r47074, %r46574, %r47070;
	xor.b32  	%r58125, %r58125, %r47074;
	and.b32  	%r47075, %r46575, %r47071;
	xor.b32  	%r58124, %r58124, %r47075;
	and.b32  	%r47076, %r46576, %r47072;
	xor.b32  	%r58123, %r58123, %r47076;
	and.b32  	%r47077, %r46581, %r47069;
	xor.b32  	%r58122, %r58122, %r47077;
	and.b32  	%r47078, %r46582, %r47070;
	xor.b32  	%r58121, %r58121, %r47078;
	and.b32  	%r47079, %r46583, %r47071;
	xor.b32  	%r58120, %r58120, %r47079;
	and.b32  	%r47080, %r46584, %r47072;
	xor.b32  	%r58119, %r58119, %r47080;
	and.b32  	%r47081, %r46589, %r47069;
	xor.b32  	%r58118, %r58118, %r47081;
	and.b32  	%r47082, %r46590, %r47070;
	xor.b32  	%r58117, %r58117, %r47082;
	and.b32  	%r47083, %r46591, %r47071;
	xor.b32  	%r58116, %r58116, %r47083;
	and.b32  	%r47084, %r46592, %r47072;
	xor.b32  	%r58115, %r58115, %r47084;
	and.b32  	%r47085, %r46597, %r47069;
	xor.b32  	%r58114, %r58114, %r47085;
	and.b32  	%r47086, %r46598, %r47070;
	xor.b32  	%r58113, %r58113, %r47086;
	and.b32  	%r47087, %r46599, %r47071;
	xor.b32  	%r58112, %r58112, %r47087;
	and.b32  	%r47088, %r46600, %r47072;
	xor.b32  	%r58111, %r58111, %r47088;
	and.b32  	%r47089, %r46605, %r47069;
	xor.b32  	%r58110, %r58110, %r47089;
	and.b32  	%r47090, %r46606, %r47070;
	xor.b32  	%r58109, %r58109, %r47090;
	and.b32  	%r47091, %r46607, %r47071;
	xor.b32  	%r58108, %r58108, %r47091;
	and.b32  	%r47092, %r46608, %r47072;
	xor.b32  	%r58107, %r58107, %r47092;
	and.b32  	%r47093, %r46613, %r47069;
	xor.b32  	%r58106, %r58106, %r47093;
	and.b32  	%r47094, %r46614, %r47070;
	xor.b32  	%r58105, %r58105, %r47094;
	and.b32  	%r47095, %r46615, %r47071;
	xor.b32  	%r58104, %r58104, %r47095;
	and.b32  	%r47096, %r46616, %r47072;
	xor.b32  	%r58103, %r58103, %r47096;
	and.b32  	%r47097, %r46621, %r47069;
	xor.b32  	%r58102, %r58102, %r47097;
	and.b32  	%r47098, %r46622, %r47070;
	xor.b32  	%r58101, %r58101, %r47098;
	and.b32  	%r47099, %r46623, %r47071;
	xor.b32  	%r58100, %r58100, %r47099;
	and.b32  	%r47100, %r46624, %r47072;
	xor.b32  	%r58099, %r58099, %r47100;
	and.b32  	%r47101, %r46629, %r47069;
	xor.b32  	%r58098, %r58098, %r47101;
	and.b32  	%r47102, %r46630, %r47070;
	xor.b32  	%r58097, %r58097, %r47102;
	and.b32  	%r47103, %r46631, %r47071;
	xor.b32  	%r58096, %r58096, %r47103;
	and.b32  	%r47104, %r46632, %r47072;
	xor.b32  	%r58095, %r58095, %r47104;
	shfl.sync.idx.b32	%r47105|%p597, %r54670, %r57006, 31, -1;
	shfl.sync.idx.b32	%r47106|%p598, %r54669, %r57006, 31, -1;
	shfl.sync.idx.b32	%r47107|%p599, %r54668, %r57006, 31, -1;
	shfl.sync.idx.b32	%r47108|%p600, %r54667, %r57006, 31, -1;
	and.b32  	%r47109, %r46573, %r47105;
	xor.b32  	%r58094, %r58094, %r47109;
	and.b32  	%r47110, %r46574, %r47106;
	xor.b32  	%r58093, %r58093, %r47110;
	and.b32  	%r47111, %r46575, %r47107;
	xor.b32  	%r58092, %r58092, %r47111;
	and.b32  	%r47112, %r46576, %r47108;
	xor.b32  	%r58091, %r58091, %r47112;
	and.b32  	%r47113, %r46581, %r47105;
	xor.b32  	%r58090, %r58090, %r47113;
	and.b32  	%r47114, %r46582, %r47106;
	xor.b32  	%r58089, %r58089, %r47114;
	and.b32  	%r47115, %r46583, %r47107;
	xor.b32  	%r58088, %r58088, %r47115;
	and.b32  	%r47116, %r46584, %r47108;
	xor.b32  	%r58087, %r58087, %r47116;
	and.b32  	%r47117, %r46589, %r47105;
	xor.b32  	%r58086, %r58086, %r47117;
	and.b32  	%r47118, %r46590, %r47106;
	xor.b32  	%r58085, %r58085, %r47118;
	and.b32  	%r47119, %r46591, %r47107;
	xor.b32  	%r58084, %r58084, %r47119;
	and.b32  	%r47120, %r46592, %r47108;
	xor.b32  	%r58083, %r58083, %r47120;
	and.b32  	%r47121, %r46597, %r47105;
	xor.b32  	%r58082, %r58082, %r47121;
	and.b32  	%r47122, %r46598, %r47106;
	xor.b32  	%r58081, %r58081, %r47122;
	and.b32  	%r47123, %r46599, %r47107;
	xor.b32  	%r58080, %r58080, %r47123;
	and.b32  	%r47124, %r46600, %r47108;
	xor.b32  	%r58079, %r58079, %r47124;
	and.b32  	%r47125, %r46605, %r47105;
	xor.b32  	%r58078, %r58078, %r47125;
	and.b32  	%r47126, %r46606, %r47106;
	xor.b32  	%r58077, %r58077, %r47126;
	and.b32  	%r47127, %r46607, %r47107;
	xor.b32  	%r58076, %r58076, %r47127;
	and.b32  	%r47128, %r46608, %r47108;
	xor.b32  	%r58075, %r58075, %r47128;
	and.b32  	%r47129, %r46613, %r47105;
	xor.b32  	%r58074, %r58074, %r47129;
	and.b32  	%r47130, %r46614, %r47106;
	xor.b32  	%r58073, %r58073, %r47130;
	and.b32  	%r47131, %r46615, %r47107;
	xor.b32  	%r58072, %r58072, %r47131;
	and.b32  	%r47132, %r46616, %r47108;
	xor.b32  	%r58071, %r58071, %r47132;
	and.b32  	%r47133, %r46621, %r47105;
	xor.b32  	%r58070, %r58070, %r47133;
	and.b32  	%r47134, %r46622, %r47106;
	xor.b32  	%r58069, %r58069, %r47134;
	and.b32  	%r47135, %r46623, %r47107;
	xor.b32  	%r58068, %r58068, %r47135;
	and.b32  	%r47136, %r46624, %r47108;
	xor.b32  	%r58067, %r58067, %r47136;
	and.b32  	%r47137, %r46629, %r47105;
	xor.b32  	%r58066, %r58066, %r47137;
	and.b32  	%r47138, %r46630, %r47106;
	xor.b32  	%r58065, %r58065, %r47138;
	and.b32  	%r47139, %r46631, %r47107;
	xor.b32  	%r58064, %r58064, %r47139;
	and.b32  	%r47140, %r46632, %r47108;
	xor.b32  	%r58063, %r58063, %r47140;
	shfl.sync.idx.b32	%r47141|%p601, %r54694, %r57006, 31, -1;
	shfl.sync.idx.b32	%r47142|%p602, %r54693, %r57006, 31, -1;
	shfl.sync.idx.b32	%r47143|%p603, %r54692, %r57006, 31, -1;
	shfl.sync.idx.b32	%r47144|%p604, %r54691, %r57006, 31, -1;
	and.b32  	%r47145, %r46573, %r47141;
	xor.b32  	%r58062, %r58062, %r47145;
	and.b32  	%r47146, %r46574, %r47142;
	xor.b32  	%r58061, %r58061, %r47146;
	and.b32  	%r47147, %r46575, %r47143;
	xor.b32  	%r58060, %r58060, %r47147;
	and.b32  	%r47148, %r46576, %r47144;
	xor.b32  	%r58059, %r58059, %r47148;
	and.b32  	%r47149, %r46581, %r47141;
	xor.b32  	%r58058, %r58058, %r47149;
	and.b32  	%r47150, %r46582, %r47142;
	xor.b32  	%r58057, %r58057, %r47150;
	and.b32  	%r47151, %r46583, %r47143;
	xor.b32  	%r58056, %r58056, %r47151;
	and.b32  	%r47152, %r46584, %r47144;
	xor.b32  	%r58055, %r58055, %r47152;
	and.b32  	%r47153, %r46589, %r47141;
	xor.b32  	%r58054, %r58054, %r47153;
	and.b32  	%r47154, %r46590, %r47142;
	xor.b32  	%r58053, %r58053, %r47154;
	and.b32  	%r47155, %r46591, %r47143;
	xor.b32  	%r58052, %r58052, %r47155;
	and.b32  	%r47156, %r46592, %r47144;
	xor.b32  	%r58051, %r58051, %r47156;
	and.b32  	%r47157, %r46597, %r47141;
	xor.b32  	%r58050, %r58050, %r47157;
	and.b32  	%r47158, %r46598, %r47142;
	xor.b32  	%r58049, %r58049, %r47158;
	and.b32  	%r47159, %r46599, %r47143;
	xor.b32  	%r58048, %r58048, %r47159;
	and.b32  	%r47160, %r46600, %r47144;
	xor.b32  	%r58047, %r58047, %r47160;
	and.b32  	%r47161, %r46605, %r47141;
	xor.b32  	%r58046, %r58046, %r47161;
	and.b32  	%r47162, %r46606, %r47142;
	xor.b32  	%r58045, %r58045, %r47162;
	and.b32  	%r47163, %r46607, %r47143;
	xor.b32  	%r58044, %r58044, %r47163;
	and.b32  	%r47164, %r46608, %r47144;
	xor.b32  	%r58043, %r58043, %r47164;
	and.b32  	%r47165, %r46613, %r47141;
	xor.b32  	%r58042, %r58042, %r47165;
	and.b32  	%r47166, %r46614, %r47142;
	xor.b32  	%r58041, %r58041, %r47166;
	and.b32  	%r47167, %r46615, %r47143;
	xor.b32  	%r58040, %r58040, %r47167;
	and.b32  	%r47168, %r46616, %r47144;
	xor.b32  	%r58039, %r58039, %r47168;
	and.b32  	%r47169, %r46621, %r47141;
	xor.b32  	%r58038, %r58038, %r47169;
	and.b32  	%r47170, %r46622, %r47142;
	xor.b32  	%r58037, %r58037, %r47170;
	and.b32  	%r47171, %r46623, %r47143;
	xor.b32  	%r58036, %r58036, %r47171;
	and.b32  	%r47172, %r46624, %r47144;
	xor.b32  	%r58035, %r58035, %r47172;
	and.b32  	%r47173, %r46629, %r47141;
	xor.b32  	%r58034, %r58034, %r47173;
	and.b32  	%r47174, %r46630, %r47142;
	xor.b32  	%r58033, %r58033, %r47174;
	and.b32  	%r47175, %r46631, %r47143;
	xor.b32  	%r58032, %r58032, %r47175;
	and.b32  	%r47176, %r46632, %r47144;
	xor.b32  	%r58031, %r58031, %r47176;
	shfl.sync.idx.b32	%r47177|%p605, %r54718, %r57006, 31, -1;
	shfl.sync.idx.b32	%r47178|%p606, %r54717, %r57006, 31, -1;
	shfl.sync.idx.b32	%r47179|%p607, %r54716, %r57006, 31, -1;
	shfl.sync.idx.b32	%r47180|%p608, %r54715, %r57006, 31, -1;
	and.b32  	%r47181, %r46573, %r47177;
	xor.b32  	%r58030, %r58030, %r47181;
	and.b32  	%r47182, %r46574, %r47178;
	xor.b32  	%r58029, %r58029, %r47182;
	and.b32  	%r47183, %r46575, %r47179;
	xor.b32  	%r58028, %r58028, %r47183;
	and.b32  	%r47184, %r46576, %r47180;
	xor.b32  	%r58027, %r58027, %r47184;
	and.b32  	%r47185, %r46581, %r47177;
	xor.b32  	%r58026, %r58026, %r47185;
	and.b32  	%r47186, %r46582, %r47178;
	xor.b32  	%r58025, %r58025, %r47186;
	and.b32  	%r47187, %r46583, %r47179;
	xor.b32  	%r58024, %r58024, %r47187;
	and.b32  	%r47188, %r46584, %r47180;
	xor.b32  	%r58023, %r58023, %r47188;
	and.b32  	%r47189, %r46589, %r47177;
	xor.b32  	%r58022, %r58022, %r47189;
	and.b32  	%r47190, %r46590, %r47178;
	xor.b32  	%r58021, %r58021, %r47190;
	and.b32  	%r47191, %r46591, %r47179;
	xor.b32  	%r58020, %r58020, %r47191;
	and.b32  	%r47192, %r46592, %r47180;
	xor.b32  	%r58019, %r58019, %r47192;
	and.b32  	%r47193, %r46597, %r47177;
	xor.b32  	%r58018, %r58018, %r47193;
	and.b32  	%r47194, %r46598, %r47178;
	xor.b32  	%r58017, %r58017, %r47194;
	and.b32  	%r47195, %r46599, %r47179;
	xor.b32  	%r58016, %r58016, %r47195;
	and.b32  	%r47196, %r46600, %r47180;
	xor.b32  	%r58015, %r58015, %r47196;
	and.b32  	%r47197, %r46605, %r47177;
	xor.b32  	%r58014, %r58014, %r47197;
	and.b32  	%r47198, %r46606, %r47178;
	xor.b32  	%r58013, %r58013, %r47198;
	and.b32  	%r47199, %r46607, %r47179;
	xor.b32  	%r58012, %r58012, %r47199;
	and.b32  	%r47200, %r46608, %r47180;
	xor.b32  	%r58011, %r58011, %r47200;
	and.b32  	%r47201, %r46613, %r47177;
	xor.b32  	%r58010, %r58010, %r47201;
	and.b32  	%r47202, %r46614, %r47178;
	xor.b32  	%r58009, %r58009, %r47202;
	and.b32  	%r47203, %r46615, %r47179;
	xor.b32  	%r58008, %r58008, %r47203;
	and.b32  	%r47204, %r46616, %r47180;
	xor.b32  	%r58007, %r58007, %r47204;
	and.b32  	%r47205, %r46621, %r47177;
	xor.b32  	%r58006, %r58006, %r47205;
	and.b32  	%r47206, %r46622, %r47178;
	xor.b32  	%r58005, %r58005, %r47206;
	and.b32  	%r47207, %r46623, %r47179;
	xor.b32  	%r58004, %r58004, %r47207;
	and.b32  	%r47208, %r46624, %r47180;
	xor.b32  	%r58003, %r58003, %r47208;
	and.b32  	%r47209, %r46629, %r47177;
	xor.b32  	%r58002, %r58002, %r47209;
	and.b32  	%r47210, %r46630, %r47178;
	xor.b32  	%r58001, %r58001, %r47210;
	and.b32  	%r47211, %r46631, %r47179;
	xor.b32  	%r58000, %r58000, %r47211;
	and.b32  	%r47212, %r46632, %r47180;
	xor.b32  	%r57999, %r57999, %r47212;
	shfl.sync.idx.b32	%r47213|%p609, %r54742, %r57006, 31, -1;
	shfl.sync.idx.b32	%r47214|%p610, %r54741, %r57006, 31, -1;
	shfl.sync.idx.b32	%r47215|%p611, %r54740, %r57006, 31, -1;
	shfl.sync.idx.b32	%r47216|%p612, %r54739, %r57006, 31, -1;
	and.b32  	%r47217, %r46573, %r47213;
	xor.b32  	%r57998, %r57998, %r47217;
	and.b32  	%r47218, %r46574, %r47214;
	xor.b32  	%r57997, %r57997, %r47218;
	and.b32  	%r47219, %r46575, %r47215;
	xor.b32  	%r57996, %r57996, %r47219;
	and.b32  	%r47220, %r46576, %r47216;
	xor.b32  	%r57995, %r57995, %r47220;
	and.b32  	%r47221, %r46581, %r47213;
	xor.b32  	%r57994, %r57994, %r47221;
	and.b32  	%r47222, %r46582, %r47214;
	xor.b32  	%r57993, %r57993, %r47222;
	and.b32  	%r47223, %r46583, %r47215;
	xor.b32  	%r57992, %r57992, %r47223;
	and.b32  	%r47224, %r46584, %r47216;
	xor.b32  	%r57991, %r57991, %r47224;
	and.b32  	%r47225, %r46589, %r47213;
	xor.b32  	%r57990, %r57990, %r47225;
	and.b32  	%r47226, %r46590, %r47214;
	xor.b32  	%r57989, %r57989, %r47226;
	and.b32  	%r47227, %r46591, %r47215;
	xor.b32  	%r57988, %r57988, %r47227;
	and.b32  	%r47228, %r46592, %r47216;
	xor.b32  	%r57987, %r57987, %r47228;
	and.b32  	%r47229, %r46597, %r47213;
	xor.b32  	%r57986, %r57986, %r47229;
	and.b32  	%r47230, %r46598, %r47214;
	xor.b32  	%r57985, %r57985, %r47230;
	and.b32  	%r47231, %r46599, %r47215;
	xor.b32  	%r57984, %r57984, %r47231;
	and.b32  	%r47232, %r46600, %r47216;
	xor.b32  	%r57983, %r57983, %r47232;
	and.b32  	%r47233, %r46605, %r47213;
	xor.b32  	%r57982, %r57982, %r47233;
	and.b32  	%r47234, %r46606, %r47214;
	xor.b32  	%r57981, %r57981, %r47234;
	and.b32  	%r47235, %r46607, %r47215;
	xor.b32  	%r57980, %r57980, %r47235;
	and.b32  	%r47236, %r46608, %r47216;
	xor.b32  	%r57979, %r57979, %r47236;
	and.b32  	%r47237, %r46613, %r47213;
	xor.b32  	%r57978, %r57978, %r47237;
	and.b32  	%r47238, %r46614, %r47214;
	xor.b32  	%r57977, %r57977, %r47238;
	and.b32  	%r47239, %r46615, %r47215;
	xor.b32  	%r57976, %r57976, %r47239;
	and.b32  	%r47240, %r46616, %r47216;
	xor.b32  	%r57975, %r57975, %r47240;
	and.b32  	%r47241, %r46621, %r47213;
	xor.b32  	%r57974, %r57974, %r47241;
	and.b32  	%r47242, %r46622, %r47214;
	xor.b32  	%r57973, %r57973, %r47242;
	and.b32  	%r47243, %r46623, %r47215;
	xor.b32  	%r57972, %r57972, %r47243;
	and.b32  	%r47244, %r46624, %r47216;
	xor.b32  	%r57971, %r57971, %r47244;
	and.b32  	%r47245, %r46629, %r47213;
	xor.b32  	%r57970, %r57970, %r47245;
	and.b32  	%r47246, %r46630, %r47214;
	xor.b32  	%r57969, %r57969, %r47246;
	and.b32  	%r47247, %r46631, %r47215;
	xor.b32  	%r57968, %r57968, %r47247;
	and.b32  	%r47248, %r46632, %r47216;
	xor.b32  	%r57967, %r57967, %r47248;
	shfl.sync.idx.b32	%r47249|%p613, %r54766, %r57006, 31, -1;
	shfl.sync.idx.b32	%r47250|%p614, %r54765, %r57006, 31, -1;
	shfl.sync.idx.b32	%r47251|%p615, %r54764, %r57006, 31, -1;
	shfl.sync.idx.b32	%r47252|%p616, %r54763, %r57006, 31, -1;
	and.b32  	%r47253, %r46573, %r47249;
	xor.b32  	%r57966, %r57966, %r47253;
	and.b32  	%r47254, %r46574, %r47250;
	xor.b32  	%r57965, %r57965, %r47254;
	and.b32  	%r47255, %r46575, %r47251;
	xor.b32  	%r57964, %r57964, %r47255;
	and.b32  	%r47256, %r46576, %r47252;
	xor.b32  	%r57963, %r57963, %r47256;
	and.b32  	%r47257, %r46581, %r47249;
	xor.b32  	%r57962, %r57962, %r47257;
	and.b32  	%r47258, %r46582, %r47250;
	xor.b32  	%r57961, %r57961, %r47258;
	and.b32  	%r47259, %r46583, %r47251;
	xor.b32  	%r57960, %r57960, %r47259;
	and.b32  	%r47260, %r46584, %r47252;
	xor.b32  	%r57959, %r57959, %r47260;
	and.b32  	%r47261, %r46589, %r47249;
	xor.b32  	%r57958, %r57958, %r47261;
	and.b32  	%r47262, %r46590, %r47250;
	xor.b32  	%r57957, %r57957, %r47262;
	and.b32  	%r47263, %r46591, %r47251;
	xor.b32  	%r57956, %r57956, %r47263;
	and.b32  	%r47264, %r46592, %r47252;
	xor.b32  	%r57955, %r57955, %r47264;
	and.b32  	%r47265, %r46597, %r47249;
	xor.b32  	%r57954, %r57954, %r47265;
	and.b32  	%r47266, %r46598, %r47250;
	xor.b32  	%r57953, %r57953, %r47266;
	and.b32  	%r47267, %r46599, %r47251;
	xor.b32  	%r57952, %r57952, %r47267;
	and.b32  	%r47268, %r46600, %r47252;
	xor.b32  	%r57951, %r57951, %r47268;
	and.b32  	%r47269, %r46605, %r47249;
	xor.b32  	%r57950, %r57950, %r47269;
	and.b32  	%r47270, %r46606, %r47250;
	xor.b32  	%r57949, %r57949, %r47270;
	and.b32  	%r47271, %r46607, %r47251;
	xor.b32  	%r57948, %r57948, %r47271;
	and.b32  	%r47272, %r46608, %r47252;
	xor.b32  	%r57947, %r57947, %r47272;
	and.b32  	%r47273, %r46613, %r47249;
	xor.b32  	%r57946, %r57946, %r47273;
	and.b32  	%r47274, %r46614, %r47250;
	xor.b32  	%r57945, %r57945, %r47274;
	and.b32  	%r47275, %r46615, %r47251;
	xor.b32  	%r57944, %r57944, %r47275;
	and.b32  	%r47276, %r46616, %r47252;
	xor.b32  	%r57943, %r57943, %r47276;
	and.b32  	%r47277, %r46621, %r47249;
	xor.b32  	%r57942, %r57942, %r47277;
	and.b32  	%r47278, %r46622, %r47250;
	xor.b32  	%r57941, %r57941, %r47278;
	and.b32  	%r47279, %r46623, %r47251;
	xor.b32  	%r57940, %r57940, %r47279;
	and.b32  	%r47280, %r46624, %r47252;
	xor.b32  	%r57939, %r57939, %r47280;
	and.b32  	%r47281, %r46629, %r47249;
	xor.b32  	%r57938, %r57938, %r47281;
	and.b32  	%r47282, %r46630, %r47250;
	xor.b32  	%r57937, %r57937, %r47282;
	and.b32  	%r47283, %r46631, %r47251;
	xor.b32  	%r57936, %r57936, %r47283;
	and.b32  	%r47284, %r46632, %r47252;
	xor.b32  	%r57935, %r57935, %r47284;
	shfl.sync.idx.b32	%r47285|%p617, %r54790, %r57006, 31, -1;
	shfl.sync.idx.b32	%r47286|%p618, %r54789, %r57006, 31, -1;
	shfl.sync.idx.b32	%r47287|%p619, %r54788, %r57006, 31, -1;
	shfl.sync.idx.b32	%r47288|%p620, %r54787, %r57006, 31, -1;
	and.b32  	%r47289, %r46573, %r47285;
	xor.b32  	%r57934, %r57934, %r47289;
	and.b32  	%r47290, %r46574, %r47286;
	xor.b32  	%r57933, %r57933, %r47290;
	and.b32  	%r47291, %r46575, %r47287;
	xor.b32  	%r57932, %r57932, %r47291;
	and.b32  	%r47292, %r46576, %r47288;
	xor.b32  	%r57931, %r57931, %r47292;
	and.b32  	%r47293, %r46581, %r47285;
	xor.b32  	%r57930, %r57930, %r47293;
	and.b32  	%r47294, %r46582, %r47286;
	xor.b32  	%r57929, %r57929, %r47294;
	and.b32  	%r47295, %r46583, %r47287;
	xor.b32  	%r57928, %r57928, %r47295;
	and.b32  	%r47296, %r46584, %r47288;
	xor.b32  	%r57927, %r57927, %r47296;
	and.b32  	%r47297, %r46589, %r47285;
	xor.b32  	%r57926, %r57926, %r47297;
	and.b32  	%r47298, %r46590, %r47286;
	xor.b32  	%r57925, %r57925, %r47298;
	and.b32  	%r47299, %r46591, %r47287;
	xor.b32  	%r57924, %r57924, %r47299;
	and.b32  	%r47300, %r46592, %r47288;
	xor.b32  	%r57923, %r57923, %r47300;
	and.b32  	%r47301, %r46597, %r47285;
	xor.b32  	%r57922, %r57922, %r47301;
	and.b32  	%r47302, %r46598, %r47286;
	xor.b32  	%r57921, %r57921, %r47302;
	and.b32  	%r47303, %r46599, %r47287;
	xor.b32  	%r57920, %r57920, %r47303;
	and.b32  	%r47304, %r46600, %r47288;
	xor.b32  	%r57919, %r57919, %r47304;
	and.b32  	%r47305, %r46605, %r47285;
	xor.b32  	%r57918, %r57918, %r47305;
	and.b32  	%r47306, %r46606, %r47286;
	xor.b32  	%r57917, %r57917, %r47306;
	and.b32  	%r47307, %r46607, %r47287;
	xor.b32  	%r57916, %r57916, %r47307;
	and.b32  	%r47308, %r46608, %r47288;
	xor.b32  	%r57915, %r57915, %r47308;
	and.b32  	%r47309, %r46613, %r47285;
	xor.b32  	%r57914, %r57914, %r47309;
	and.b32  	%r47310, %r46614, %r47286;
	xor.b32  	%r57913, %r57913, %r47310;
	and.b32  	%r47311, %r46615, %r47287;
	xor.b32  	%r57912, %r57912, %r47311;
	and.b32  	%r47312, %r46616, %r47288;
	xor.b32  	%r57911, %r57911, %r47312;
	and.b32  	%r47313, %r46621, %r47285;
	xor.b32  	%r57910, %r57910, %r47313;
	and.b32  	%r47314, %r46622, %r47286;
	xor.b32  	%r57909, %r57909, %r47314;
	and.b32  	%r47315, %r46623, %r47287;
	xor.b32  	%r57908, %r57908, %r47315;
	and.b32  	%r47316, %r46624, %r47288;
	xor.b32  	%r57907, %r57907, %r47316;
	and.b32  	%r47317, %r46629, %r47285;
	xor.b32  	%r57906, %r57906, %r47317;
	and.b32  	%r47318, %r46630, %r47286;
	xor.b32  	%r57905, %r57905, %r47318;
	and.b32  	%r47319, %r46631, %r47287;
	xor.b32  	%r57904, %r57904, %r47319;
	and.b32  	%r47320, %r46632, %r47288;
	xor.b32  	%r57903, %r57903, %r47320;
	shfl.sync.idx.b32	%r47321|%p621, %r54814, %r57006, 31, -1;
	shfl.sync.idx.b32	%r47322|%p622, %r54813, %r57006, 31, -1;
	shfl.sync.idx.b32	%r47323|%p623, %r54812, %r57006, 31, -1;
	shfl.sync.idx.b32	%r47324|%p624, %r54811, %r57006, 31, -1;
	and.b32  	%r47325, %r46573, %r47321;
	xor.b32  	%r57902, %r57902, %r47325;
	and.b32  	%r47326, %r46574, %r47322;
	xor.b32  	%r57901, %r57901, %r47326;
	and.b32  	%r47327, %r46575, %r47323;
	xor.b32  	%r57900, %r57900, %r47327;
	and.b32  	%r47328, %r46576, %r47324;
	xor.b32  	%r57899, %r57899, %r47328;
	and.b32  	%r47329, %r46581, %r47321;
	xor.b32  	%r57898, %r57898, %r47329;
	and.b32  	%r47330, %r46582, %r47322;
	xor.b32  	%r57897, %r57897, %r47330;
	and.b32  	%r47331, %r46583, %r47323;
	xor.b32  	%r57896, %r57896, %r47331;
	and.b32  	%r47332, %r46584, %r47324;
	xor.b32  	%r57895, %r57895, %r47332;
	and.b32  	%r47333, %r46589, %r47321;
	xor.b32  	%r57894, %r57894, %r47333;
	and.b32  	%r47334, %r46590, %r47322;
	xor.b32  	%r57893, %r57893, %r47334;
	and.b32  	%r47335, %r46591, %r47323;
	xor.b32  	%r57892, %r57892, %r47335;
	and.b32  	%r47336, %r46592, %r47324;
	xor.b32  	%r57891, %r57891, %r47336;
	and.b32  	%r47337, %r46597, %r47321;
	xor.b32  	%r57890, %r57890, %r47337;
	and.b32  	%r47338, %r46598, %r47322;
	xor.b32  	%r57889, %r57889, %r47338;
	and.b32  	%r47339, %r46599, %r47323;
	xor.b32  	%r57888, %r57888, %r47339;
	and.b32  	%r47340, %r46600, %r47324;
	xor.b32  	%r57887, %r57887, %r47340;
	and.b32  	%r47341, %r46605, %r47321;
	xor.b32  	%r57886, %r57886, %r47341;
	and.b32  	%r47342, %r46606, %r47322;
	xor.b32  	%r57885, %r57885, %r47342;
	and.b32  	%r47343, %r46607, %r47323;
	xor.b32  	%r57884, %r57884, %r47343;
	and.b32  	%r47344, %r46608, %r47324;
	xor.b32  	%r57883, %r57883, %r47344;
	and.b32  	%r47345, %r46613, %r47321;
	xor.b32  	%r57882, %r57882, %r47345;
	and.b32  	%r47346, %r46614, %r47322;
	xor.b32  	%r57881, %r57881, %r47346;
	and.b32  	%r47347, %r46615, %r47323;
	xor.b32  	%r57880, %r57880, %r47347;
	and.b32  	%r47348, %r46616, %r47324;
	xor.b32  	%r57879, %r57879, %r47348;
	and.b32  	%r47349, %r46621, %r47321;
	xor.b32  	%r57878, %r57878, %r47349;
	and.b32  	%r47350, %r46622, %r47322;
	xor.b32  	%r57877, %r57877, %r47350;
	and.b32  	%r47351, %r46623, %r47323;
	xor.b32  	%r57876, %r57876, %r47351;
	and.b32  	%r47352, %r46624, %r47324;
	xor.b32  	%r57875, %r57875, %r47352;
	and.b32  	%r47353, %r46629, %r47321;
	xor.b32  	%r57874, %r57874, %r47353;
	and.b32  	%r47354, %r46630, %r47322;
	xor.b32  	%r57873, %r57873, %r47354;
	and.b32  	%r47355, %r46631, %r47323;
	xor.b32  	%r57872, %r57872, %r47355;
	and.b32  	%r47356, %r46632, %r47324;
	xor.b32  	%r57871, %r57871, %r47356;
	shfl.sync.idx.b32	%r47357|%p625, %r54838, %r57006, 31, -1;
	shfl.sync.idx.b32	%r47358|%p626, %r54837, %r57006, 31, -1;
	shfl.sync.idx.b32	%r47359|%p627, %r54836, %r57006, 31, -1;
	shfl.sync.idx.b32	%r47360|%p628, %r54835, %r57006, 31, -1;
	and.b32  	%r47361, %r46573, %r47357;
	xor.b32  	%r57870, %r57870, %r47361;
	and.b32  	%r47362, %r46574, %r47358;
	xor.b32  	%r57869, %r57869, %r47362;
	and.b32  	%r47363, %r46575, %r47359;
	xor.b32  	%r57868, %r57868, %r47363;
	and.b32  	%r47364, %r46576, %r47360;
	xor.b32  	%r57867, %r57867, %r47364;
	and.b32  	%r47365, %r46581, %r47357;
	xor.b32  	%r57866, %r57866, %r47365;
	and.b32  	%r47366, %r46582, %r47358;
	xor.b32  	%r57865, %r57865, %r47366;
	and.b32  	%r47367, %r46583, %r47359;
	xor.b32  	%r57864, %r57864, %r47367;
	and.b32  	%r47368, %r46584, %r47360;
	xor.b32  	%r57863, %r57863, %r47368;
	and.b32  	%r47369, %r46589, %r47357;
	xor.b32  	%r57862, %r57862, %r47369;
	and.b32  	%r47370, %r46590, %r47358;
	xor.b32  	%r57861, %r57861, %r47370;
	and.b32  	%r47371, %r46591, %r47359;
	xor.b32  	%r57860, %r57860, %r47371;
	and.b32  	%r47372, %r46592, %r47360;
	xor.b32  	%r57859, %r57859, %r47372;
	and.b32  	%r47373, %r46597, %r47357;
	xor.b32  	%r57858, %r57858, %r47373;
	and.b32  	%r47374, %r46598, %r47358;
	xor.b32  	%r57857, %r57857, %r47374;
	and.b32  	%r47375, %r46599, %r47359;
	xor.b32  	%r57856, %r57856, %r47375;
	and.b32  	%r47376, %r46600, %r47360;
	xor.b32  	%r57855, %r57855, %r47376;
	and.b32  	%r47377, %r46605, %r47357;
	xor.b32  	%r57854, %r57854, %r47377;
	and.b32  	%r47378, %r46606, %r47358;
	xor.b32  	%r57853, %r57853, %r47378;
	and.b32  	%r47379, %r46607, %r47359;
	xor.b32  	%r57852, %r57852, %r47379;
	and.b32  	%r47380, %r46608, %r47360;
	xor.b32  	%r57851, %r57851, %r47380;
	and.b32  	%r47381, %r46613, %r47357;
	xor.b32  	%r57850, %r57850, %r47381;
	and.b32  	%r47382, %r46614, %r47358;
	xor.b32  	%r57849, %r57849, %r47382;
	and.b32  	%r47383, %r46615, %r47359;
	xor.b32  	%r57848, %r57848, %r47383;
	and.b32  	%r47384, %r46616, %r47360;
	xor.b32  	%r57847, %r57847, %r47384;
	and.b32  	%r47385, %r46621, %r47357;
	xor.b32  	%r57846, %r57846, %r47385;
	and.b32  	%r47386, %r46622, %r47358;
	xor.b32  	%r57845, %r57845, %r47386;
	and.b32  	%r47387, %r46623, %r47359;
	xor.b32  	%r57844, %r57844, %r47387;
	and.b32  	%r47388, %r46624, %r47360;
	xor.b32  	%r57843, %r57843, %r47388;
	and.b32  	%r47389, %r46629, %r47357;
	xor.b32  	%r57842, %r57842, %r47389;
	and.b32  	%r47390, %r46630, %r47358;
	xor.b32  	%r57841, %r57841, %r47390;
	and.b32  	%r47391, %r46631, %r47359;
	xor.b32  	%r57840, %r57840, %r47391;
	and.b32  	%r47392, %r46632, %r47360;
	xor.b32  	%r57839, %r57839, %r47392;
	shfl.sync.idx.b32	%r47393|%p629, %r54862, %r57006, 31, -1;
	shfl.sync.idx.b32	%r47394|%p630, %r54861, %r57006, 31, -1;
	shfl.sync.idx.b32	%r47395|%p631, %r54860, %r57006, 31, -1;
	shfl.sync.idx.b32	%r47396|%p632, %r54859, %r57006, 31, -1;
	and.b32  	%r47397, %r46573, %r47393;
	xor.b32  	%r57838, %r57838, %r47397;
	and.b32  	%r47398, %r46574, %r47394;
	xor.b32  	%r57837, %r57837, %r47398;
	and.b32  	%r47399, %r46575, %r47395;
	xor.b32  	%r57836, %r57836, %r47399;
	and.b32  	%r47400, %r46576, %r47396;
	xor.b32  	%r57835, %r57835, %r47400;
	and.b32  	%r47401, %r46581, %r47393;
	xor.b32  	%r57834, %r57834, %r47401;
	and.b32  	%r47402, %r46582, %r47394;
	xor.b32  	%r57833, %r57833, %r47402;
	and.b32  	%r47403, %r46583, %r47395;
	xor.b32  	%r57832, %r57832, %r47403;
	and.b32  	%r47404, %r46584, %r47396;
	xor.b32  	%r57831, %r57831, %r47404;
	and.b32  	%r47405, %r46589, %r47393;
	xor.b32  	%r57830, %r57830, %r47405;
	and.b32  	%r47406, %r46590, %r47394;
	xor.b32  	%r57829, %r57829, %r47406;
	and.b32  	%r47407, %r46591, %r47395;
	xor.b32  	%r57828, %r57828, %r47407;
	and.b32  	%r47408, %r46592, %r47396;
	xor.b32  	%r57827, %r57827, %r47408;
	and.b32  	%r47409, %r46597, %r47393;
	xor.b32  	%r57826, %r57826, %r47409;
	and.b32  	%r47410, %r46598, %r47394;
	xor.b32  	%r57825, %r57825, %r47410;
	and.b32  	%r47411, %r46599, %r47395;
	xor.b32  	%r57824, %r57824, %r47411;
	and.b32  	%r47412, %r46600, %r47396;
	xor.b32  	%r57823, %r57823, %r47412;
	and.b32  	%r47413, %r46605, %r47393;
	xor.b32  	%r57822, %r57822, %r47413;
	and.b32  	%r47414, %r46606, %r47394;
	xor.b32  	%r57821, %r57821, %r47414;
	and.b32  	%r47415, %r46607, %r47395;
	xor.b32  	%r57820, %r57820, %r47415;
	and.b32  	%r47416, %r46608, %r47396;
	xor.b32  	%r57819, %r57819, %r47416;
	and.b32  	%r47417, %r46613, %r47393;
	xor.b32  	%r57818, %r57818, %r47417;
	and.b32  	%r47418, %r46614, %r47394;
	xor.b32  	%r57817, %r57817, %r47418;
	and.b32  	%r47419, %r46615, %r47395;
	xor.b32  	%r57816, %r57816, %r47419;
	and.b32  	%r47420, %r46616, %r47396;
	xor.b32  	%r57815, %r57815, %r47420;
	and.b32  	%r47421, %r46621, %r47393;
	xor.b32  	%r57814, %r57814, %r47421;
	and.b32  	%r47422, %r46622, %r47394;
	xor.b32  	%r57813, %r57813, %r47422;
	and.b32  	%r47423, %r46623, %r47395;
	xor.b32  	%r57812, %r57812, %r47423;
	and.b32  	%r47424, %r46624, %r47396;
	xor.b32  	%r57811, %r57811, %r47424;
	and.b32  	%r47425, %r46629, %r47393;
	xor.b32  	%r57810, %r57810, %r47425;
	and.b32  	%r47426, %r46630, %r47394;
	xor.b32  	%r57809, %r57809, %r47426;
	and.b32  	%r47427, %r46631, %r47395;
	xor.b32  	%r57808, %r57808, %r47427;
	and.b32  	%r47428, %r46632, %r47396;
	xor.b32  	%r57807, %r57807, %r47428;
	shfl.sync.idx.b32	%r47429|%p633, %r54886, %r57006, 31, -1;
	shfl.sync.idx.b32	%r47430|%p634, %r54885, %r57006, 31, -1;
	shfl.sync.idx.b32	%r47431|%p635, %r54884, %r57006, 31, -1;
	shfl.sync.idx.b32	%r47432|%p636, %r54883, %r57006, 31, -1;
	and.b32  	%r47433, %r46573, %r47429;
	xor.b32  	%r57806, %r57806, %r47433;
	and.b32  	%r47434, %r46574, %r47430;
	xor.b32  	%r57805, %r57805, %r47434;
	and.b32  	%r47435, %r46575, %r47431;
	xor.b32  	%r57804, %r57804, %r47435;
	and.b32  	%r47436, %r46576, %r47432;
	xor.b32  	%r57803, %r57803, %r47436;
	and.b32  	%r47437, %r46581, %r47429;
	xor.b32  	%r57802, %r57802, %r47437;
	and.b32  	%r47438, %r46582, %r47430;
	xor.b32  	%r57801, %r57801, %r47438;
	and.b32  	%r47439, %r46583, %r47431;
	xor.b32  	%r57800, %r57800, %r47439;
	and.b32  	%r47440, %r46584, %r47432;
	xor.b32  	%r57799, %r57799, %r47440;
	and.b32  	%r47441, %r46589, %r47429;
	xor.b32  	%r57798, %r57798, %r47441;
	and.b32  	%r47442, %r46590, %r47430;
	xor.b32  	%r57797, %r57797, %r47442;
	and.b32  	%r47443, %r46591, %r47431;
	xor.b32  	%r57796, %r57796, %r47443;
	and.b32  	%r47444, %r46592, %r47432;
	xor.b32  	%r57795, %r57795, %r47444;
	and.b32  	%r47445, %r46597, %r47429;
	xor.b32  	%r57794, %r57794, %r47445;
	and.b32  	%r47446, %r46598, %r47430;
	xor.b32  	%r57793, %r57793, %r47446;
	and.b32  	%r47447, %r46599, %r47431;
	xor.b32  	%r57792, %r57792, %r47447;
	and.b32  	%r47448, %r46600, %r47432;
	xor.b32  	%r57791, %r57791, %r47448;
	and.b32  	%r47449, %r46605, %r47429;
	xor.b32  	%r57790, %r57790, %r47449;
	and.b32  	%r47450, %r46606, %r47430;
	xor.b32  	%r57789, %r57789, %r47450;
	and.b32  	%r47451, %r46607, %r47431;
	xor.b32  	%r57788, %r57788, %r47451;
	and.b32  	%r47452, %r46608, %r47432;
	xor.b32  	%r57787, %r57787, %r47452;
	and.b32  	%r47453, %r46613, %r47429;
	xor.b32  	%r57786, %r57786, %r47453;
	and.b32  	%r47454, %r46614, %r47430;
	xor.b32  	%r57785, %r57785, %r47454;
	and.b32  	%r47455, %r46615, %r47431;
	xor.b32  	%r57784, %r57784, %r47455;
	and.b32  	%r47456, %r46616, %r47432;
	xor.b32  	%r57783, %r57783, %r47456;
	and.b32  	%r47457, %r46621, %r47429;
	xor.b32  	%r57782, %r57782, %r47457;
	and.b32  	%r47458, %r46622, %r47430;
	xor.b32  	%r57781, %r57781, %r47458;
	and.b32  	%r47459, %r46623, %r47431;
	xor.b32  	%r57780, %r57780, %r47459;
	and.b32  	%r47460, %r46624, %r47432;
	xor.b32  	%r57779, %r57779, %r47460;
	and.b32  	%r47461, %r46629, %r47429;
	xor.b32  	%r57778, %r57778, %r47461;
	and.b32  	%r47462, %r46630, %r47430;
	xor.b32  	%r57777, %r57777, %r47462;
	and.b32  	%r47463, %r46631, %r47431;
	xor.b32  	%r57776, %r57776, %r47463;
	and.b32  	%r47464, %r46632, %r47432;
	xor.b32  	%r57775, %r57775, %r47464;
	shfl.sync.idx.b32	%r47465|%p637, %r54910, %r57006, 31, -1;
	shfl.sync.idx.b32	%r47466|%p638, %r54909, %r57006, 31, -1;
	shfl.sync.idx.b32	%r47467|%p639, %r54908, %r57006, 31, -1;
	shfl.sync.idx.b32	%r47468|%p640, %r54907, %r57006, 31, -1;
	and.b32  	%r47469, %r46573, %r47465;
	xor.b32  	%r57774, %r57774, %r47469;
	and.b32  	%r47470, %r46574, %r47466;
	xor.b32  	%r57773, %r57773, %r47470;
	and.b32  	%r47471, %r46575, %r47467;
	xor.b32  	%r57772, %r57772, %r47471;
	and.b32  	%r47472, %r46576, %r47468;
	xor.b32  	%r57771, %r57771, %r47472;
	and.b32  	%r47473, %r46581, %r47465;
	xor.b32  	%r57770, %r57770, %r47473;
	and.b32  	%r47474, %r46582, %r47466;
	xor.b32  	%r57769, %r57769, %r47474;
	and.b32  	%r47475, %r46583, %r47467;
	xor.b32  	%r57768, %r57768, %r47475;
	and.b32  	%r47476, %r46584, %r47468;
	xor.b32  	%r57767, %r57767, %r47476;
	and.b32  	%r47477, %r46589, %r47465;
	xor.b32  	%r57766, %r57766, %r47477;
	and.b32  	%r47478, %r46590, %r47466;
	xor.b32  	%r57765, %r57765, %r47478;
	and.b32  	%r47479, %r46591, %r47467;
	xor.b32  	%r57764, %r57764, %r47479;
	and.b32  	%r47480, %r46592, %r47468;
	xor.b32  	%r57763, %r57763, %r47480;
	and.b32  	%r47481, %r46597, %r47465;
	xor.b32  	%r57762, %r57762, %r47481;
	and.b32  	%r47482, %r46598, %r47466;
	xor.b32  	%r57761, %r57761, %r47482;
	and.b32  	%r47483, %r46599, %r47467;
	xor.b32  	%r57760, %r57760, %r47483;
	and.b32  	%r47484, %r46600, %r47468;
	xor.b32  	%r57759, %r57759, %r47484;
	and.b32  	%r47485, %r46605, %r47465;
	xor.b32  	%r57758, %r57758, %r47485;
	and.b32  	%r47486, %r46606, %r47466;
	xor.b32  	%r57757, %r57757, %r47486;
	and.b32  	%r47487, %r46607, %r47467;
	xor.b32  	%r57756, %r57756, %r47487;
	and.b32  	%r47488, %r46608, %r47468;
	xor.b32  	%r57755, %r57755, %r47488;
	and.b32  	%r47489, %r46613, %r47465;
	xor.b32  	%r57754, %r57754, %r47489;
	and.b32  	%r47490, %r46614, %r47466;
	xor.b32  	%r57753, %r57753, %r47490;
	and.b32  	%r47491, %r46615, %r47467;
	xor.b32  	%r57752, %r57752, %r47491;
	and.b32  	%r47492, %r46616, %r47468;
	xor.b32  	%r57751, %r57751, %r47492;
	and.b32  	%r47493, %r46621, %r47465;
	xor.b32  	%r57750, %r57750, %r47493;
	and.b32  	%r47494, %r46622, %r47466;
	xor.b32  	%r57749, %r57749, %r47494;
	and.b32  	%r47495, %r46623, %r47467;
	xor.b32  	%r57748, %r57748, %r47495;
	and.b32  	%r47496, %r46624, %r47468;
	xor.b32  	%r57747, %r57747, %r47496;
	and.b32  	%r47497, %r46629, %r47465;
	xor.b32  	%r57746, %r57746, %r47497;
	and.b32  	%r47498, %r46630, %r47466;
	xor.b32  	%r57745, %r57745, %r47498;
	and.b32  	%r47499, %r46631, %r47467;
	xor.b32  	%r57744, %r57744, %r47499;
	and.b32  	%r47500, %r46632, %r47468;
	xor.b32  	%r57743, %r57743, %r47500;
	shfl.sync.idx.b32	%r47501|%p641, %r54934, %r57006, 31, -1;
	shfl.sync.idx.b32	%r47502|%p642, %r54933, %r57006, 31, -1;
	shfl.sync.idx.b32	%r47503|%p643, %r54932, %r57006, 31, -1;
	shfl.sync.idx.b32	%r47504|%p644, %r54931, %r57006, 31, -1;
	and.b32  	%r47505, %r46573, %r47501;
	xor.b32  	%r57742, %r57742, %r47505;
	and.b32  	%r47506, %r46574, %r47502;
	xor.b32  	%r57741, %r57741, %r47506;
	and.b32  	%r47507, %r46575, %r47503;
	xor.b32  	%r57740, %r57740, %r47507;
	and.b32  	%r47508, %r46576, %r47504;
	xor.b32  	%r57739, %r57739, %r47508;
	and.b32  	%r47509, %r46581, %r47501;
	xor.b32  	%r57738, %r57738, %r47509;
	and.b32  	%r47510, %r46582, %r47502;
	xor.b32  	%r57737, %r57737, %r47510;
	and.b32  	%r47511, %r46583, %r47503;
	xor.b32  	%r57736, %r57736, %r47511;
	and.b32  	%r47512, %r46584, %r47504;
	xor.b32  	%r57735, %r57735, %r47512;
	and.b32  	%r47513, %r46589, %r47501;
	xor.b32  	%r57734, %r57734, %r47513;
	and.b32  	%r47514, %r46590, %r47502;
	xor.b32  	%r57733, %r57733, %r47514;
	and.b32  	%r47515, %r46591, %r47503;
	xor.b32  	%r57732, %r57732, %r47515;
	and.b32  	%r47516, %r46592, %r47504;
	xor.b32  	%r57731, %r57731, %r47516;
	and.b32  	%r47517, %r46597, %r47501;
	xor.b32  	%r57730, %r57730, %r47517;
	and.b32  	%r47518, %r46598, %r47502;
	xor.b32  	%r57729, %r57729, %r47518;
	and.b32  	%r47519, %r46599, %r47503;
	xor.b32  	%r57728, %r57728, %r47519;
	and.b32  	%r47520, %r46600, %r47504;
	xor.b32  	%r57727, %r57727, %r47520;
	and.b32  	%r47521, %r46605, %r47501;
	xor.b32  	%r57726, %r57726, %r47521;
	and.b32  	%r47522, %r46606, %r47502;
	xor.b32  	%r57725, %r57725, %r47522;
	and.b32  	%r47523, %r46607, %r47503;
	xor.b32  	%r57724, %r57724, %r47523;
	and.b32  	%r47524, %r46608, %r47504;
	xor.b32  	%r57723, %r57723, %r47524;
	and.b32  	%r47525, %r46613, %r47501;
	xor.b32  	%r57722, %r57722, %r47525;
	and.b32  	%r47526, %r46614, %r47502;
	xor.b32  	%r57721, %r57721, %r47526;
	and.b32  	%r47527, %r46615, %r47503;
	xor.b32  	%r57720, %r57720, %r47527;
	and.b32  	%r47528, %r46616, %r47504;
	xor.b32  	%r57719, %r57719, %r47528;
	and.b32  	%r47529, %r46621, %r47501;
	xor.b32  	%r57718, %r57718, %r47529;
	and.b32  	%r47530, %r46622, %r47502;
	xor.b32  	%r57717, %r57717, %r47530;
	and.b32  	%r47531, %r46623, %r47503;
	xor.b32  	%r57716, %r57716, %r47531;
	and.b32  	%r47532, %r46624, %r47504;
	xor.b32  	%r57715, %r57715, %r47532;
	and.b32  	%r47533, %r46629, %r47501;
	xor.b32  	%r57714, %r57714, %r47533;
	and.b32  	%r47534, %r46630, %r47502;
	xor.b32  	%r57713, %r57713, %r47534;
	and.b32  	%r47535, %r46631, %r47503;
	xor.b32  	%r57712, %r57712, %r47535;
	and.b32  	%r47536, %r46632, %r47504;
	xor.b32  	%r57711, %r57711, %r47536;
	shfl.sync.idx.b32	%r47537|%p645, %r54958, %r57006, 31, -1;
	shfl.sync.idx.b32	%r47538|%p646, %r54957, %r57006, 31, -1;
	shfl.sync.idx.b32	%r47539|%p647, %r54956, %r57006, 31, -1;
	shfl.sync.idx.b32	%r47540|%p648, %r54955, %r57006, 31, -1;
	and.b32  	%r47541, %r46573, %r47537;
	xor.b32  	%r57710, %r57710, %r47541;
	and.b32  	%r47542, %r46574, %r47538;
	xor.b32  	%r57709, %r57709, %r47542;
	and.b32  	%r47543, %r46575, %r47539;
	xor.b32  	%r57708, %r57708, %r47543;
	and.b32  	%r47544, %r46576, %r47540;
	xor.b32  	%r57707, %r57707, %r47544;
	and.b32  	%r47545, %r46581, %r47537;
	xor.b32  	%r57706, %r57706, %r47545;
	and.b32  	%r47546, %r46582, %r47538;
	xor.b32  	%r57705, %r57705, %r47546;
	and.b32  	%r47547, %r46583, %r47539;
	xor.b32  	%r57704, %r57704, %r47547;
	and.b32  	%r47548, %r46584, %r47540;
	xor.b32  	%r57703, %r57703, %r47548;
	and.b32  	%r47549, %r46589, %r47537;
	xor.b32  	%r57702, %r57702, %r47549;
	and.b32  	%r47550, %r46590, %r47538;
	xor.b32  	%r57701, %r57701, %r47550;
	and.b32  	%r47551, %r46591, %r47539;
	xor.b32  	%r57700, %r57700, %r47551;
	and.b32  	%r47552, %r46592, %r47540;
	xor.b32  	%r57699, %r57699, %r47552;
	and.b32  	%r47553, %r46597, %r47537;
	xor.b32  	%r57698, %r57698, %r47553;
	and.b32  	%r47554, %r46598, %r47538;
	xor.b32  	%r57697, %r57697, %r47554;
	and.b32  	%r47555, %r46599, %r47539;
	xor.b32  	%r57696, %r57696, %r47555;
	and.b32  	%r47556, %r46600, %r47540;
	xor.b32  	%r57695, %r57695, %r47556;
	and.b32  	%r47557, %r46605, %r47537;
	xor.b32  	%r57694, %r57694, %r47557;
	and.b32  	%r47558, %r46606, %r47538;
	xor.b32  	%r57693, %r57693, %r47558;
	and.b32  	%r47559, %r46607, %r47539;
	xor.b32  	%r57692, %r57692, %r47559;
	and.b32  	%r47560, %r46608, %r47540;
	xor.b32  	%r57691, %r57691, %r47560;
	and.b32  	%r47561, %r46613, %r47537;
	xor.b32  	%r57690, %r57690, %r47561;
	and.b32  	%r47562, %r46614, %r47538;
	xor.b32  	%r57689, %r57689, %r47562;
	and.b32  	%r47563, %r46615, %r47539;
	xor.b32  	%r57688, %r57688, %r47563;
	and.b32  	%r47564, %r46616, %r47540;
	xor.b32  	%r57687, %r57687, %r47564;
	and.b32  	%r47565, %r46621, %r47537;
	xor.b32  	%r57686, %r57686, %r47565;
	and.b32  	%r47566, %r46622, %r47538;
	xor.b32  	%r57685, %r57685, %r47566;
	and.b32  	%r47567, %r46623, %r47539;
	xor.b32  	%r57684, %r57684, %r47567;
	and.b32  	%r47568, %r46624, %r47540;
	xor.b32  	%r57683, %r57683, %r47568;
	and.b32  	%r47569, %r46629, %r47537;
	xor.b32  	%r57682, %r57682, %r47569;
	and.b32  	%r47570, %r46630, %r47538;
	xor.b32  	%r57681, %r57681, %r47570;
	and.b32  	%r47571, %r46631, %r47539;
	xor.b32  	%r57680, %r57680, %r47571;
	and.b32  	%r47572, %r46632, %r47540;
	xor.b32  	%r57679, %r57679, %r47572;
	shfl.sync.idx.b32	%r47573|%p649, %r54982, %r57006, 31, -1;
	shfl.sync.idx.b32	%r47574|%p650, %r54981, %r57006, 31, -1;
	shfl.sync.idx.b32	%r47575|%p651, %r54980, %r57006, 31, -1;
	shfl.sync.idx.b32	%r47576|%p652, %r54979, %r57006, 31, -1;
	and.b32  	%r47577, %r46573, %r47573;
	xor.b32  	%r57678, %r57678, %r47577;
	and.b32  	%r47578, %r46574, %r47574;
	xor.b32  	%r57677, %r57677, %r47578;
	and.b32  	%r47579, %r46575, %r47575;
	xor.b32  	%r57676, %r57676, %r47579;
	and.b32  	%r47580, %r46576, %r47576;
	xor.b32  	%r57675, %r57675, %r47580;
	and.b32  	%r47581, %r46581, %r47573;
	xor.b32  	%r57674, %r57674, %r47581;
	and.b32  	%r47582, %r46582, %r47574;
	xor.b32  	%r57673, %r57673, %r47582;
	and.b32  	%r47583, %r46583, %r47575;
	xor.b32  	%r57672, %r57672, %r47583;
	and.b32  	%r47584, %r46584, %r47576;
	xor.b32  	%r57671, %r57671, %r47584;
	and.b32  	%r47585, %r46589, %r47573;
	xor.b32  	%r57670, %r57670, %r47585;
	and.b32  	%r47586, %r46590, %r47574;
	xor.b32  	%r57669, %r57669, %r47586;
	and.b32  	%r47587, %r46591, %r47575;
	xor.b32  	%r57668, %r57668, %r47587;
	and.b32  	%r47588, %r46592, %r47576;
	xor.b32  	%r57667, %r57667, %r47588;
	and.b32  	%r47589, %r46597, %r47573;
	xor.b32  	%r57666, %r57666, %r47589;
	and.b32  	%r47590, %r46598, %r47574;
	xor.b32  	%r57665, %r57665, %r47590;
	and.b32  	%r47591, %r46599, %r47575;
	xor.b32  	%r57664, %r57664, %r47591;
	and.b32  	%r47592, %r46600, %r47576;
	xor.b32  	%r57663, %r57663, %r47592;
	and.b32  	%r47593, %r46605, %r47573;
	xor.b32  	%r57662, %r57662, %r47593;
	and.b32  	%r47594, %r46606, %r47574;
	xor.b32  	%r57661, %r57661, %r47594;
	and.b32  	%r47595, %r46607, %r47575;
	xor.b32  	%r57660, %r57660, %r47595;
	and.b32  	%r47596, %r46608, %r47576;
	xor.b32  	%r57659, %r57659, %r47596;
	and.b32  	%r47597, %r46613, %r47573;
	xor.b32  	%r57658, %r57658, %r47597;
	and.b32  	%r47598, %r46614, %r47574;
	xor.b32  	%r57657, %r57657, %r47598;
	and.b32  	%r47599, %r46615, %r47575;
	xor.b32  	%r57656, %r57656, %r47599;
	and.b32  	%r47600, %r46616, %r47576;
	xor.b32  	%r57655, %r57655, %r47600;
	and.b32  	%r47601, %r46621, %r47573;
	xor.b32  	%r57654, %r57654, %r47601;
	and.b32  	%r47602, %r46622, %r47574;
	xor.b32  	%r57653, %r57653, %r47602;
	and.b32  	%r47603, %r46623, %r47575;
	xor.b32  	%r57652, %r57652, %r47603;
	and.b32  	%r47604, %r46624, %r47576;
	xor.b32  	%r57651, %r57651, %r47604;
	and.b32  	%r47605, %r46629, %r47573;
	xor.b32  	%r57650, %r57650, %r47605;
	and.b32  	%r47606, %r46630, %r47574;
	xor.b32  	%r57649, %r57649, %r47606;
	and.b32  	%r47607, %r46631, %r47575;
	xor.b32  	%r57648, %r57648, %r47607;
	and.b32  	%r47608, %r46632, %r47576;
	xor.b32  	%r57647, %r57647, %r47608;
	shfl.sync.idx.b32	%r47609|%p653, %r55006, %r57006, 31, -1;
	shfl.sync.idx.b32	%r47610|%p654, %r55005, %r57006, 31, -1;
	shfl.sync.idx.b32	%r47611|%p655, %r55004, %r57006, 31, -1;
	shfl.sync.idx.b32	%r47612|%p656, %r55003, %r57006, 31, -1;
	and.b32  	%r47613, %r46573, %r47609;
	xor.b32  	%r57646, %r57646, %r47613;
	and.b32  	%r47614, %r46574, %r47610;
	xor.b32  	%r57645, %r57645, %r47614;
	and.b32  	%r47615, %r46575, %r47611;
	xor.b32  	%r57644, %r57644, %r47615;
	and.b32  	%r47616, %r46576, %r47612;
	xor.b32  	%r57643, %r57643, %r47616;
	and.b32  	%r47617, %r46581, %r47609;
	xor.b32  	%r57642, %r57642, %r47617;
	and.b32  	%r47618, %r46582, %r47610;
	xor.b32  	%r57641, %r57641, %r47618;
	and.b32  	%r47619, %r46583, %r47611;
	xor.b32  	%r57640, %r57640, %r47619;
	and.b32  	%r47620, %r46584, %r47612;
	xor.b32  	%r57639, %r57639, %r47620;
	and.b32  	%r47621, %r46589, %r47609;
	xor.b32  	%r57638, %r57638, %r47621;
	and.b32  	%r47622, %r46590, %r47610;
	xor.b32  	%r57637, %r57637, %r47622;
	and.b32  	%r47623, %r46591, %r47611;
	xor.b32  	%r57636, %r57636, %r47623;
	and.b32  	%r47624, %r46592, %r47612;
	xor.b32  	%r57635, %r57635, %r47624;
	and.b32  	%r47625, %r46597, %r47609;
	xor.b32  	%r57634, %r57634, %r47625;
	and.b32  	%r47626, %r46598, %r47610;
	xor.b32  	%r57633, %r57633, %r47626;
	and.b32  	%r47627, %r46599, %r47611;
	xor.b32  	%r57632, %r57632, %r47627;
	and.b32  	%r47628, %r46600, %r47612;
	xor.b32  	%r57631, %r57631, %r47628;
	and.b32  	%r47629, %r46605, %r47609;
	xor.b32  	%r57630, %r57630, %r47629;
	and.b32  	%r47630, %r46606, %r47610;
	xor.b32  	%r57629, %r57629, %r47630;
	and.b32  	%r47631, %r46607, %r47611;
	xor.b32  	%r57628, %r57628, %r47631;
	and.b32  	%r47632, %r46608, %r47612;
	xor.b32  	%r57627, %r57627, %r47632;
	and.b32  	%r47633, %r46613, %r47609;
	xor.b32  	%r57626, %r57626, %r47633;
	and.b32  	%r47634, %r46614, %r47610;
	xor.b32  	%r57625, %r57625, %r47634;
	and.b32  	%r47635, %r46615, %r47611;
	xor.b32  	%r57624, %r57624, %r47635;
	and.b32  	%r47636, %r46616, %r47612;
	xor.b32  	%r57623, %r57623, %r47636;
	and.b32  	%r47637, %r46621, %r47609;
	xor.b32  	%r57622, %r57622, %r47637;
	and.b32  	%r47638, %r46622, %r47610;
	xor.b32  	%r57621, %r57621, %r47638;
	and.b32  	%r47639, %r46623, %r47611;
	xor.b32  	%r57620, %r57620, %r47639;
	and.b32  	%r47640, %r46624, %r47612;
	xor.b32  	%r57619, %r57619, %r47640;
	and.b32  	%r47641, %r46629, %r47609;
	xor.b32  	%r57618, %r57618, %r47641;
	and.b32  	%r47642, %r46630, %r47610;
	xor.b32  	%r57617, %r57617, %r47642;
	and.b32  	%r47643, %r46631, %r47611;
	xor.b32  	%r57616, %r57616, %r47643;
	and.b32  	%r47644, %r46632, %r47612;
	xor.b32  	%r57615, %r57615, %r47644;
	shfl.sync.idx.b32	%r47645|%p657, %r55030, %r57006, 31, -1;
	shfl.sync.idx.b32	%r47646|%p658, %r55029, %r57006, 31, -1;
	shfl.sync.idx.b32	%r47647|%p659, %r55028, %r57006, 31, -1;
	shfl.sync.idx.b32	%r47648|%p660, %r55027, %r57006, 31, -1;
	and.b32  	%r47649, %r46573, %r47645;
	xor.b32  	%r57614, %r57614, %r47649;
	and.b32  	%r47650, %r46574, %r47646;
	xor.b32  	%r57613, %r57613, %r47650;
	and.b32  	%r47651, %r46575, %r47647;
	xor.b32  	%r57612, %r57612, %r47651;
	and.b32  	%r47652, %r46576, %r47648;
	xor.b32  	%r57611, %r57611, %r47652;
	and.b32  	%r47653, %r46581, %r47645;
	xor.b32  	%r57610, %r57610, %r47653;
	and.b32  	%r47654, %r46582, %r47646;
	xor.b32  	%r57609, %r57609, %r47654;
	and.b32  	%r47655, %r46583, %r47647;
	xor.b32  	%r57608, %r57608, %r47655;
	and.b32  	%r47656, %r46584, %r47648;
	xor.b32  	%r57607, %r57607, %r47656;
	and.b32  	%r47657, %r46589, %r47645;
	xor.b32  	%r57606, %r57606, %r47657;
	and.b32  	%r47658, %r46590, %r47646;
	xor.b32  	%r57605, %r57605, %r47658;
	and.b32  	%r47659, %r46591, %r47647;
	xor.b32  	%r57604, %r57604, %r47659;
	and.b32  	%r47660, %r46592, %r47648;
	xor.b32  	%r57603, %r57603, %r47660;
	and.b32  	%r47661, %r46597, %r47645;
	xor.b32  	%r57602, %r57602, %r47661;
	and.b32  	%r47662, %r46598, %r47646;
	xor.b32  	%r57601, %r57601, %r47662;
	and.b32  	%r47663, %r46599, %r47647;
	xor.b32  	%r57600, %r57600, %r47663;
	and.b32  	%r47664, %r46600, %r47648;
	xor.b32  	%r57599, %r57599, %r47664;
	and.b32  	%r47665, %r46605, %r47645;
	xor.b32  	%r57598, %r57598, %r47665;
	and.b32  	%r47666, %r46606, %r47646;
	xor.b32  	%r57597, %r57597, %r47666;
	and.b32  	%r47667, %r46607, %r47647;
	xor.b32  	%r57596, %r57596, %r47667;
	and.b32  	%r47668, %r46608, %r47648;
	xor.b32  	%r57595, %r57595, %r47668;
	and.b32  	%r47669, %r46613, %r47645;
	xor.b32  	%r57594, %r57594, %r47669;
	and.b32  	%r47670, %r46614, %r47646;
	xor.b32  	%r57593, %r57593, %r47670;
	and.b32  	%r47671, %r46615, %r47647;
	xor.b32  	%r57592, %r57592, %r47671;
	and.b32  	%r47672, %r46616, %r47648;
	xor.b32  	%r57591, %r57591, %r47672;
	and.b32  	%r47673, %r46621, %r47645;
	xor.b32  	%r57590, %r57590, %r47673;
	and.b32  	%r47674, %r46622, %r47646;
	xor.b32  	%r57589, %r57589, %r47674;
	and.b32  	%r47675, %r46623, %r47647;
	xor.b32  	%r57588, %r57588, %r47675;
	and.b32  	%r47676, %r46624, %r47648;
	xor.b32  	%r57587, %r57587, %r47676;
	and.b32  	%r47677, %r46629, %r47645;
	xor.b32  	%r57586, %r57586, %r47677;
	and.b32  	%r47678, %r46630, %r47646;
	xor.b32  	%r57585, %r57585, %r47678;
	and.b32  	%r47679, %r46631, %r47647;
	xor.b32  	%r57584, %r57584, %r47679;
	and.b32  	%r47680, %r46632, %r47648;
	xor.b32  	%r57583, %r57583, %r47680;
	shfl.sync.idx.b32	%r47681|%p661, %r55054, %r57006, 31, -1;
	shfl.sync.idx.b32	%r47682|%p662, %r55053, %r57006, 31, -1;
	shfl.sync.idx.b32	%r47683|%p663, %r55052, %r57006, 31, -1;
	shfl.sync.idx.b32	%r47684|%p664, %r55051, %r57006, 31, -1;
	and.b32  	%r47685, %r46573, %r47681;
	xor.b32  	%r57582, %r57582, %r47685;
	and.b32  	%r47686, %r46574, %r47682;
	xor.b32  	%r57581, %r57581, %r47686;
	and.b32  	%r47687, %r46575, %r47683;
	xor.b32  	%r57580, %r57580, %r47687;
	and.b32  	%r47688, %r46576, %r47684;
	xor.b32  	%r57579, %r57579, %r47688;
	and.b32  	%r47689, %r46581, %r47681;
	xor.b32  	%r57578, %r57578, %r47689;
	and.b32  	%r47690, %r46582, %r47682;
	xor.b32  	%r57577, %r57577, %r47690;
	and.b32  	%r47691, %r46583, %r47683;
	xor.b32  	%r57576, %r57576, %r47691;
	and.b32  	%r47692, %r46584, %r47684;
	xor.b32  	%r57575, %r57575, %r47692;
	and.b32  	%r47693, %r46589, %r47681;
	xor.b32  	%r57574, %r57574, %r47693;
	and.b32  	%r47694, %r46590, %r47682;
	xor.b32  	%r57573, %r57573, %r47694;
	and.b32  	%r47695, %r46591, %r47683;
	xor.b32  	%r57572, %r57572, %r47695;
	and.b32  	%r47696, %r46592, %r47684;
	xor.b32  	%r57571, %r57571, %r47696;
	and.b32  	%r47697, %r46597, %r47681;
	xor.b32  	%r57570, %r57570, %r47697;
	and.b32  	%r47698, %r46598, %r47682;
	xor.b32  	%r57569, %r57569, %r47698;
	and.b32  	%r47699, %r46599, %r47683;
	xor.b32  	%r57568, %r57568, %r47699;
	and.b32  	%r47700, %r46600, %r47684;
	xor.b32  	%r57567, %r57567, %r47700;
	and.b32  	%r47701, %r46605, %r47681;
	xor.b32  	%r57566, %r57566, %r47701;
	and.b32  	%r47702, %r46606, %r47682;
	xor.b32  	%r57565, %r57565, %r47702;
	and.b32  	%r47703, %r46607, %r47683;
	xor.b32  	%r57564, %r57564, %r47703;
	and.b32  	%r47704, %r46608, %r47684;
	xor.b32  	%r57563, %r57563, %r47704;
	and.b32  	%r47705, %r46613, %r47681;
	xor.b32  	%r57562, %r57562, %r47705;
	and.b32  	%r47706, %r46614, %r47682;
	xor.b32  	%r57561, %r57561, %r47706;
	and.b32  	%r47707, %r46615, %r47683;
	xor.b32  	%r57560, %r57560, %r47707;
	and.b32  	%r47708, %r46616, %r47684;
	xor.b32  	%r57559, %r57559, %r47708;
	and.b32  	%r47709, %r46621, %r47681;
	xor.b32  	%r57558, %r57558, %r47709;
	and.b32  	%r47710, %r46622, %r47682;
	xor.b32  	%r57557, %r57557, %r47710;
	and.b32  	%r47711, %r46623, %r47683;
	xor.b32  	%r57556, %r57556, %r47711;
	and.b32  	%r47712, %r46624, %r47684;
	xor.b32  	%r57555, %r57555, %r47712;
	and.b32  	%r47713, %r46629, %r47681;
	xor.b32  	%r57554, %r57554, %r47713;
	and.b32  	%r47714, %r46630, %r47682;
	xor.b32  	%r57553, %r57553, %r47714;
	and.b32  	%r47715, %r46631, %r47683;
	xor.b32  	%r57552, %r57552, %r47715;
	and.b32  	%r47716, %r46632, %r47684;
	xor.b32  	%r57551, %r57551, %r47716;
	shfl.sync.idx.b32	%r47717|%p665, %r55078, %r57006, 31, -1;
	shfl.sync.idx.b32	%r47718|%p666, %r55077, %r57006, 31, -1;
	shfl.sync.idx.b32	%r47719|%p667, %r55076, %r57006, 31, -1;
	shfl.sync.idx.b32	%r47720|%p668, %r55075, %r57006, 31, -1;
	and.b32  	%r47721, %r46573, %r47717;
	xor.b32  	%r57550, %r57550, %r47721;
	and.b32  	%r47722, %r46574, %r47718;
	xor.b32  	%r57549, %r57549, %r47722;
	and.b32  	%r47723, %r46575, %r47719;
	xor.b32  	%r57548, %r57548, %r47723;
	and.b32  	%r47724, %r46576, %r47720;
	xor.b32  	%r57547, %r57547, %r47724;
	and.b32  	%r47725, %r46581, %r47717;
	xor.b32  	%r57546, %r57546, %r47725;
	and.b32  	%r47726, %r46582, %r47718;
	xor.b32  	%r57545, %r57545, %r47726;
	and.b32  	%r47727, %r46583, %r47719;
	xor.b32  	%r57544, %r57544, %r47727;
	and.b32  	%r47728, %r46584, %r47720;
	xor.b32  	%r57543, %r57543, %r47728;
	and.b32  	%r47729, %r46589, %r47717;
	and.b32  	%r47730, %r46590, %r47718;
	xor.b32  	%r57542, %r57542, %r47729;
	xor.b32  	%r57541, %r57541, %r47730;
	and.b32  	%r47731, %r46591, %r47719;
	and.b32  	%r47732, %r46592, %r47720;
	xor.b32  	%r57540, %r57540, %r47731;
	xor.b32  	%r57539, %r57539, %r47732;
	and.b32  	%r47733, %r46597, %r47717;
	and.b32  	%r47734, %r46598, %r47718;
	xor.b32  	%r57538, %r57538, %r47733;
	xor.b32  	%r57537, %r57537, %r47734;
	and.b32  	%r47735, %r46599, %r47719;
	and.b32  	%r47736, %r46600, %r47720;
	xor.b32  	%r57536, %r57536, %r47735;
	xor.b32  	%r57535, %r57535, %r47736;
	and.b32  	%r47737, %r46605, %r47717;
	and.b32  	%r47738, %r46606, %r47718;
	xor.b32  	%r57534, %r57534, %r47737;
	xor.b32  	%r57533, %r57533, %r47738;
	and.b32  	%r47739, %r46607, %r47719;
	and.b32  	%r47740, %r46608, %r47720;
	xor.b32  	%r57532, %r57532, %r47739;
	xor.b32  	%r57531, %r57531, %r47740;
	and.b32  	%r47741, %r46613, %r47717;
	and.b32  	%r47742, %r46614, %r47718;
	xor.b32  	%r57530, %r57530, %r47741;
	xor.b32  	%r57529, %r57529, %r47742;
	and.b32  	%r47743, %r46615, %r47719;
	and.b32  	%r47744, %r46616, %r47720;
	xor.b32  	%r57528, %r57528, %r47743;
	xor.b32  	%r57527, %r57527, %r47744;
	and.b32  	%r47745, %r46621, %r47717;
	and.b32  	%r47746, %r46622, %r47718;
	xor.b32  	%r57526, %r57526, %r47745;
	xor.b32  	%r57525, %r57525, %r47746;
	and.b32  	%r47747, %r46623, %r47719;
	and.b32  	%r47748, %r46624, %r47720;
	xor.b32  	%r57524, %r57524, %r47747;
	xor.b32  	%r57523, %r57523, %r47748;
	and.b32  	%r47749, %r46629, %r47717;
	and.b32  	%r47750, %r46630, %r47718;
	xor.b32  	%r57522, %r57522, %r47749;
	xor.b32  	%r57521, %r57521, %r47750;
	and.b32  	%r47751, %r46631, %r47719;
	and.b32  	%r47752, %r46632, %r47720;
	xor.b32  	%r57520, %r57520, %r47751;
	xor.b32  	%r57519, %r57519, %r47752;
	shfl.sync.idx.b32	%r47753|%p669, %r55102, %r57006, 31, -1;
	shfl.sync.idx.b32	%r47754|%p670, %r55101, %r57006, 31, -1;
	and.b32  	%r47755, %r46573, %r47753;
	and.b32  	%r47756, %r46574, %r47754;
	xor.b32  	%r57518, %r57518, %r47755;
	xor.b32  	%r57517, %r57517, %r47756;
	shfl.sync.idx.b32	%r47757|%p671, %r55100, %r57006, 31, -1;
	shfl.sync.idx.b32	%r47758|%p672, %r55099, %r57006, 31, -1;
	and.b32  	%r47759, %r46575, %r47757;
	and.b32  	%r47760, %r46576, %r47758;
	xor.b32  	%r57516, %r57516, %r47759;
	xor.b32  	%r57515, %r57515, %r47760;
	and.b32  	%r47761, %r46581, %r47753;
	and.b32  	%r47762, %r46582, %r47754;
	xor.b32  	%r57514, %r57514, %r47761;
	xor.b32  	%r57513, %r57513, %r47762;
	and.b32  	%r47763, %r46583, %r47757;
	and.b32  	%r47764, %r46584, %r47758;
	xor.b32  	%r57512, %r57512, %r47763;
	xor.b32  	%r57511, %r57511, %r47764;
	and.b32  	%r47765, %r46589, %r47753;
	and.b32  	%r47766, %r46590, %r47754;
	xor.b32  	%r57510, %r57510, %r47765;
	xor.b32  	%r57509, %r57509, %r47766;
	and.b32  	%r47767, %r46591, %r47757;
	and.b32  	%r47768, %r46592, %r47758;
	xor.b32  	%r57508, %r57508, %r47767;
	xor.b32  	%r57507, %r57507, %r47768;
	and.b32  	%r47769, %r46597, %r47753;
	and.b32  	%r47770, %r46598, %r47754;
	xor.b32  	%r57506, %r57506, %r47769;
	xor.b32  	%r57505, %r57505, %r47770;
	and.b32  	%r47771, %r46599, %r47757;
	and.b32  	%r47772, %r46600, %r47758;
	xor.b32  	%r57504, %r57504, %r47771;
	xor.b32  	%r57503, %r57503, %r47772;
	and.b32  	%r47773, %r46605, %r47753;
	and.b32  	%r47774, %r46606, %r47754;
	xor.b32  	%r57502, %r57502, %r47773;
	xor.b32  	%r57501, %r57501, %r47774;
	and.b32  	%r47775, %r46607, %r47757;
	and.b32  	%r47776, %r46608, %r47758;
	xor.b32  	%r57500, %r57500, %r47775;
	xor.b32  	%r57499, %r57499, %r47776;
	and.b32  	%r47777, %r46613, %r47753;
	and.b32  	%r47778, %r46614, %r47754;
	xor.b32  	%r57498, %r57498, %r47777;
	xor.b32  	%r57497, %r57497, %r47778;
	and.b32  	%r47779, %r46615, %r47757;
	and.b32  	%r47780, %r46616, %r47758;
	xor.b32  	%r57496, %r57496, %r47779;
	xor.b32  	%r57495, %r57495, %r47780;
	and.b32  	%r47781, %r46621, %r47753;
	and.b32  	%r47782, %r46622, %r47754;
	xor.b32  	%r57494, %r57494, %r47781;
	xor.b32  	%r57493, %r57493, %r47782;
	and.b32  	%r47783, %r46623, %r47757;
	and.b32  	%r47784, %r46624, %r47758;
	xor.b32  	%r57492, %r57492, %r47783;
	xor.b32  	%r57491, %r57491, %r47784;
	and.b32  	%r47785, %r46629, %r47753;
	and.b32  	%r47786, %r46630, %r47754;
	xor.b32  	%r57490, %r57490, %r47785;
	xor.b32  	%r57489, %r57489, %r47786;
	and.b32  	%r47787, %r46631, %r47757;
	and.b32  	%r47788, %r46632, %r47758;
	xor.b32  	%r57488, %r57488, %r47787;
	xor.b32  	%r57487, %r57487, %r47788;
	shfl.sync.idx.b32	%r47789|%p673, %r55126, %r57006, 31, -1;
	shfl.sync.idx.b32	%r47790|%p674, %r55125, %r57006, 31, -1;
	and.b32  	%r47791, %r46573, %r47789;
	and.b32  	%r47792, %r46574, %r47790;
	xor.b32  	%r57486, %r57486, %r47791;
	xor.b32  	%r57485, %r57485, %r47792;
	shfl.sync.idx.b32	%r47793|%p675, %r55124, %r57006, 31, -1;
	shfl.sync.idx.b32	%r47794|%p676, %r55123, %r57006, 31, -1;
	and.b32  	%r47795, %r46575, %r47793;
	and.b32  	%r47796, %r46576, %r47794;
	xor.b32  	%r57484, %r57484, %r47795;
	xor.b32  	%r57483, %r57483, %r47796;
	and.b32  	%r47797, %r46581, %r47789;
	and.b32  	%r47798, %r46582, %r47790;
	xor.b32  	%r57482, %r57482, %r47797;
	xor.b32  	%r57481, %r57481, %r47798;
	and.b32  	%r47799, %r46583, %r47793;
	and.b32  	%r47800, %r46584, %r47794;
	xor.b32  	%r57480, %r57480, %r47799;
	xor.b32  	%r57479, %r57479, %r47800;
	and.b32  	%r47801, %r46589, %r47789;
	and.b32  	%r47802, %r46590, %r47790;
	xor.b32  	%r57478, %r57478, %r47801;
	xor.b32  	%r57477, %r57477, %r47802;
	and.b32  	%r47803, %r46591, %r47793;
	and.b32  	%r47804, %r46592, %r47794;
	xor.b32  	%r57476, %r57476, %r47803;
	xor.b32  	%r57475, %r57475, %r47804;
	and.b32  	%r47805, %r46597, %r47789;
	and.b32  	%r47806, %r46598, %r47790;
	xor.b32  	%r57474, %r57474, %r47805;
	xor.b32  	%r57473, %r57473, %r47806;
	and.b32  	%r47807, %r46599, %r47793;
	and.b32  	%r47808, %r46600, %r47794;
	xor.b32  	%r57472, %r57472, %r47807;
	xor.b32  	%r57471, %r57471, %r47808;
	and.b32  	%r47809, %r46605, %r47789;
	and.b32  	%r47810, %r46606, %r47790;
	xor.b32  	%r57470, %r57470, %r47809;
	xor.b32  	%r57469, %r57469, %r47810;
	and.b32  	%r47811, %r46607, %r47793;
	and.b32  	%r47812, %r46608, %r47794;
	xor.b32  	%r57468, %r57468, %r47811;
	xor.b32  	%r57467, %r57467, %r47812;
	and.b32  	%r47813, %r46613, %r47789;
	and.b32  	%r47814, %r46614, %r47790;
	xor.b32  	%r57466, %r57466, %r47813;
	xor.b32  	%r57465, %r57465, %r47814;
	and.b32  	%r47815, %r46615, %r47793;
	and.b32  	%r47816, %r46616, %r47794;
	xor.b32  	%r57464, %r57464, %r47815;
	xor.b32  	%r57463, %r57463, %r47816;
	and.b32  	%r47817, %r46621, %r47789;
	and.b32  	%r47818, %r46622, %r47790;
	xor.b32  	%r57462, %r57462, %r47817;
	xor.b32  	%r57461, %r57461, %r47818;
	and.b32  	%r47819, %r46623, %r47793;
	and.b32  	%r47820, %r46624, %r47794;
	xor.b32  	%r57460, %r57460, %r47819;
	xor.b32  	%r57459, %r57459, %r47820;
	and.b32  	%r47821, %r46629, %r47789;
	and.b32  	%r47822, %r46630, %r47790;
	xor.b32  	%r57458, %r57458, %r47821;
	xor.b32  	%r57457, %r57457, %r47822;
	and.b32  	%r47823, %r46631, %r47793;
	and.b32  	%r47824, %r46632, %r47794;
	xor.b32  	%r57456, %r57456, %r47823;
	xor.b32  	%r57455, %r57455, %r47824;
	shfl.sync.idx.b32	%r47825|%p677, %r55150, %r57006, 31, -1;
	shfl.sync.idx.b32	%r47826|%p678, %r55149, %r57006, 31, -1;
	and.b32  	%r47827, %r46573, %r47825;
	and.b32  	%r47828, %r46574, %r47826;
	xor.b32  	%r57454, %r57454, %r47827;
	xor.b32  	%r57453, %r57453, %r47828;
	shfl.sync.idx.b32	%r47829|%p679, %r55148, %r57006, 31, -1;
	shfl.sync.idx.b32	%r47830|%p680, %r55147, %r57006, 31, -1;
	and.b32  	%r47831, %r46575, %r47829;
	and.b32  	%r47832, %r46576, %r47830;
	xor.b32  	%r57452, %r57452, %r47831;
	xor.b32  	%r57451, %r57451, %r47832;
	and.b32  	%r47833, %r46581, %r47825;
	and.b32  	%r47834, %r46582, %r47826;
	xor.b32  	%r57450, %r57450, %r47833;
	xor.b32  	%r57449, %r57449, %r47834;
	and.b32  	%r47835, %r46583, %r47829;
	and.b32  	%r47836, %r46584, %r47830;
	xor.b32  	%r57448, %r57448, %r47835;
	xor.b32  	%r57447, %r57447, %r47836;
	and.b32  	%r47837, %r46589, %r47825;
	and.b32  	%r47838, %r46590, %r47826;
	xor.b32  	%r57446, %r57446, %r47837;
	xor.b32  	%r57445, %r57445, %r47838;
	and.b32  	%r47839, %r46591, %r47829;
	and.b32  	%r47840, %r46592, %r47830;
	xor.b32  	%r57444, %r57444, %r47839;
	xor.b32  	%r57443, %r57443, %r47840;
	and.b32  	%r47841, %r46597, %r47825;
	and.b32  	%r47842, %r46598, %r47826;
	xor.b32  	%r57442, %r57442, %r47841;
	xor.b32  	%r57441, %r57441, %r47842;
	and.b32  	%r47843, %r46599, %r47829;
	and.b32  	%r47844, %r46600, %r47830;
	xor.b32  	%r57440, %r57440, %r47843;
	xor.b32  	%r57439, %r57439, %r47844;
	and.b32  	%r47845, %r46605, %r47825;
	and.b32  	%r47846, %r46606, %r47826;
	xor.b32  	%r57438, %r57438, %r47845;
	xor.b32  	%r57437, %r57437, %r47846;
	and.b32  	%r47847, %r46607, %r47829;
	and.b32  	%r47848, %r46608, %r47830;
	xor.b32  	%r57436, %r57436, %r47847;
	xor.b32  	%r57435, %r57435, %r47848;
	and.b32  	%r47849, %r46613, %r47825;
	and.b32  	%r47850, %r46614, %r47826;
	xor.b32  	%r57434, %r57434, %r47849;
	xor.b32  	%r57433, %r57433, %r47850;
	and.b32  	%r47851, %r46615, %r47829;
	and.b32  	%r47852, %r46616, %r47830;
	xor.b32  	%r57432, %r57432, %r47851;
	xor.b32  	%r57431, %r57431, %r47852;
	and.b32  	%r47853, %r46621, %r47825;
	and.b32  	%r47854, %r46622, %r47826;
	xor.b32  	%r57430, %r57430, %r47853;
	xor.b32  	%r57429, %r57429, %r47854;
	and.b32  	%r47855, %r46623, %r47829;
	and.b32  	%r47856, %r46624, %r47830;
	xor.b32  	%r57428, %r57428, %r47855;
	xor.b32  	%r57427, %r57427, %r47856;
	and.b32  	%r47857, %r46629, %r47825;
	and.b32  	%r47858, %r46630, %r47826;
	xor.b32  	%r57426, %r57426, %r47857;
	xor.b32  	%r57425, %r57425, %r47858;
	and.b32  	%r47859, %r46631, %r47829;
	and.b32  	%r47860, %r46632, %r47830;
	xor.b32  	%r57424, %r57424, %r47859;
	xor.b32  	%r57423, %r57423, %r47860;
	shfl.sync.idx.b32	%r47861|%p681, %r55174, %r57006, 31, -1;
	shfl.sync.idx.b32	%r47862|%p682, %r55173, %r57006, 31, -1;
	and.b32  	%r47863, %r46573, %r47861;
	and.b32  	%r47864, %r46574, %r47862;
	xor.b32  	%r57422, %r57422, %r47863;
	xor.b32  	%r57421, %r57421, %r47864;
	shfl.sync.idx.b32	%r47865|%p683, %r55172, %r57006, 31, -1;
	shfl.sync.idx.b32	%r47866|%p684, %r55171, %r57006, 31, -1;
	and.b32  	%r47867, %r46575, %r47865;
	and.b32  	%r47868, %r46576, %r47866;
	xor.b32  	%r57420, %r57420, %r47867;
	xor.b32  	%r57419, %r57419, %r47868;
	and.b32  	%r47869, %r46581, %r47861;
	and.b32  	%r47870, %r46582, %r47862;
	xor.b32  	%r57418, %r57418, %r47869;
	xor.b32  	%r57417, %r57417, %r47870;
	and.b32  	%r47871, %r46583, %r47865;
	and.b32  	%r47872, %r46584, %r47866;
	xor.b32  	%r57416, %r57416, %r47871;
	xor.b32  	%r57415, %r57415, %r47872;
	and.b32  	%r47873, %r46589, %r47861;
	and.b32  	%r47874, %r46590, %r47862;
	xor.b32  	%r57414, %r57414, %r47873;
	xor.b32  	%r57413, %r57413, %r47874;
	and.b32  	%r47875, %r46591, %r47865;
	and.b32  	%r47876, %r46592, %r47866;
	xor.b32  	%r57412, %r57412, %r47875;
	xor.b32  	%r57411, %r57411, %r47876;
	and.b32  	%r47877, %r46597, %r47861;
	and.b32  	%r47878, %r46598, %r47862;
	xor.b32  	%r57410, %r57410, %r47877;
	xor.b32  	%r57409, %r57409, %r47878;
	and.b32  	%r47879, %r46599, %r47865;
	and.b32  	%r47880, %r46600, %r47866;
	xor.b32  	%r57408, %r57408, %r47879;
	xor.b32  	%r57407, %r57407, %r47880;
	and.b32  	%r47881, %r46605, %r47861;
	and.b32  	%r47882, %r46606, %r47862;
	xor.b32  	%r57406, %r57406, %r47881;
	xor.b32  	%r57405, %r57405, %r47882;
	and.b32  	%r47883, %r46607, %r47865;
	and.b32  	%r47884, %r46608, %r47866;
	xor.b32  	%r57404, %r57404, %r47883;
	xor.b32  	%r57403, %r57403, %r47884;
	and.b32  	%r47885, %r46613, %r47861;
	and.b32  	%r47886, %r46614, %r47862;
	xor.b32  	%r57402, %r57402, %r47885;
	xor.b32  	%r57401, %r57401, %r47886;
	and.b32  	%r47887, %r46615, %r47865;
	and.b32  	%r47888, %r46616, %r47866;
	xor.b32  	%r57400, %r57400, %r47887;
	xor.b32  	%r57399, %r57399, %r47888;
	and.b32  	%r47889, %r46621, %r47861;
	and.b32  	%r47890, %r46622, %r47862;
	xor.b32  	%r57398, %r57398, %r47889;
	xor.b32  	%r57397, %r57397, %r47890;
	and.b32  	%r47891, %r46623, %r47865;
	and.b32  	%r47892, %r46624, %r47866;
	xor.b32  	%r57396, %r57396, %r47891;
	xor.b32  	%r57395, %r57395, %r47892;
	and.b32  	%r47893, %r46629, %r47861;
	and.b32  	%r47894, %r46630, %r47862;
	xor.b32  	%r57394, %r57394, %r47893;
	xor.b32  	%r57393, %r57393, %r47894;
	and.b32  	%r47895, %r46631, %r47865;
	and.b32  	%r47896, %r46632, %r47866;
	xor.b32  	%r57392, %r57392, %r47895;
	xor.b32  	%r57391, %r57391, %r47896;
	shfl.sync.idx.b32	%r47897|%p685, %r55198, %r57006, 31, -1;
	shfl.sync.idx.b32	%r47898|%p686, %r55197, %r57006, 31, -1;
	and.b32  	%r47899, %r46573, %r47897;
	and.b32  	%r47900, %r46574, %r47898;
	xor.b32  	%r57390, %r57390, %r47899;
	xor.b32  	%r57389, %r57389, %r47900;
	shfl.sync.idx.b32	%r47901|%p687, %r55196, %r57006, 31, -1;
	shfl.sync.idx.b32	%r47902|%p688, %r55195, %r57006, 31, -1;
	and.b32  	%r47903, %r46575, %r47901;
	and.b32  	%r47904, %r46576, %r47902;
	xor.b32  	%r57388, %r57388, %r47903;
	xor.b32  	%r57387, %r57387, %r47904;
	and.b32  	%r47905, %r46581, %r47897;
	and.b32  	%r47906, %r46582, %r47898;
	xor.b32  	%r57386, %r57386, %r47905;
	xor.b32  	%r57385, %r57385, %r47906;
	and.b32  	%r47907, %r46583, %r47901;
	and.b32  	%r47908, %r46584, %r47902;
	xor.b32  	%r57384, %r57384, %r47907;
	xor.b32  	%r57383, %r57383, %r47908;
	and.b32  	%r47909, %r46589, %r47897;
	and.b32  	%r47910, %r46590, %r47898;
	xor.b32  	%r57382, %r57382, %r47909;
	xor.b32  	%r57381, %r57381, %r47910;
	and.b32  	%r47911, %r46591, %r47901;
	and.b32  	%r47912, %r46592, %r47902;
	xor.b32  	%r57380, %r57380, %r47911;
	xor.b32  	%r57379, %r57379, %r47912;
	and.b32  	%r47913, %r46597, %r47897;
	and.b32  	%r47914, %r46598, %r47898;
	xor.b32  	%r57378, %r57378, %r47913;
	xor.b32  	%r57377, %r57377, %r47914;
	and.b32  	%r47915, %r46599, %r47901;
	and.b32  	%r47916, %r46600, %r47902;
	xor.b32  	%r57376, %r57376, %r47915;
	xor.b32  	%r57375, %r57375, %r47916;
	and.b32  	%r47917, %r46605, %r47897;
	and.b32  	%r47918, %r46606, %r47898;
	xor.b32  	%r57374, %r57374, %r47917;
	xor.b32  	%r57373, %r57373, %r47918;
	and.b32  	%r47919, %r46607, %r47901;
	and.b32  	%r47920, %r46608, %r47902;
	xor.b32  	%r57372, %r57372, %r47919;
	xor.b32  	%r57371, %r57371, %r47920;
	and.b32  	%r47921, %r46613, %r47897;
	and.b32  	%r47922, %r46614, %r47898;
	xor.b32  	%r57370, %r57370, %r47921;
	xor.b32  	%r57369, %r57369, %r47922;
	and.b32  	%r47923, %r46615, %r47901;
	and.b32  	%r47924, %r46616, %r47902;
	xor.b32  	%r57368, %r57368, %r47923;
	xor.b32  	%r57367, %r57367, %r47924;
	and.b32  	%r47925, %r46621, %r47897;
	and.b32  	%r47926, %r46622, %r47898;
	xor.b32  	%r57366, %r57366, %r47925;
	xor.b32  	%r57365, %r57365, %r47926;
	and.b32  	%r47927, %r46623, %r47901;
	and.b32  	%r47928, %r46624, %r47902;
	xor.b32  	%r57364, %r57364, %r47927;
	xor.b32  	%r57363, %r57363, %r47928;
	and.b32  	%r47929, %r46629, %r47897;
	and.b32  	%r47930, %r46630, %r47898;
	xor.b32  	%r57362, %r57362, %r47929;
	xor.b32  	%r57361, %r57361, %r47930;
	and.b32  	%r47931, %r46631, %r47901;
	and.b32  	%r47932, %r46632, %r47902;
	xor.b32  	%r57360, %r57360, %r47931;
	xor.b32  	%r57359, %r57359, %r47932;
	shfl.sync.idx.b32	%r47933|%p689, %r55222, %r57006, 31, -1;
	shfl.sync.idx.b32	%r47934|%p690, %r55221, %r57006, 31, -1;
	and.b32  	%r47935, %r46573, %r47933;
	and.b32  	%r47936, %r46574, %r47934;
	xor.b32  	%r57358, %r57358, %r47935;
	xor.b32  	%r57357, %r57357, %r47936;
	shfl.sync.idx.b32	%r47937|%p691, %r55220, %r57006, 31, -1;
	shfl.sync.idx.b32	%r47938|%p692, %r55219, %r57006, 31, -1;
	and.b32  	%r47939, %r46575, %r47937;
	and.b32  	%r47940, %r46576, %r47938;
	xor.b32  	%r57356, %r57356, %r47939;
	xor.b32  	%r57355, %r57355, %r47940;
	and.b32  	%r47941, %r46581, %r47933;
	and.b32  	%r47942, %r46582, %r47934;
	xor.b32  	%r57354, %r57354, %r47941;
	xor.b32  	%r57353, %r57353, %r47942;
	and.b32  	%r47943, %r46583, %r47937;
	and.b32  	%r47944, %r46584, %r47938;
	xor.b32  	%r57352, %r57352, %r47943;
	xor.b32  	%r57351, %r57351, %r47944;
	and.b32  	%r47945, %r46589, %r47933;
	and.b32  	%r47946, %r46590, %r47934;
	xor.b32  	%r57350, %r57350, %r47945;
	xor.b32  	%r57349, %r57349, %r47946;
	and.b32  	%r47947, %r46591, %r47937;
	and.b32  	%r47948, %r46592, %r47938;
	xor.b32  	%r57348, %r57348, %r47947;
	xor.b32  	%r57347, %r57347, %r47948;
	and.b32  	%r47949, %r46597, %r47933;
	and.b32  	%r47950, %r46598, %r47934;
	xor.b32  	%r57346, %r57346, %r47949;
	xor.b32  	%r57345, %r57345, %r47950;
	and.b32  	%r47951, %r46599, %r47937;
	and.b32  	%r47952, %r46600, %r47938;
	xor.b32  	%r57344, %r57344, %r47951;
	xor.b32  	%r57343, %r57343, %r47952;
	and.b32  	%r47953, %r46605, %r47933;
	and.b32  	%r47954, %r46606, %r47934;
	xor.b32  	%r57342, %r57342, %r47953;
	xor.b32  	%r57341, %r57341, %r47954;
	and.b32  	%r47955, %r46607, %r47937;
	and.b32  	%r47956, %r46608, %r47938;
	xor.b32  	%r57340, %r57340, %r47955;
	xor.b32  	%r57339, %r57339, %r47956;
	and.b32  	%r47957, %r46613, %r47933;
	and.b32  	%r47958, %r46614, %r47934;
	xor.b32  	%r57338, %r57338, %r47957;
	xor.b32  	%r57337, %r57337, %r47958;
	and.b32  	%r47959, %r46615, %r47937;
	and.b32  	%r47960, %r46616, %r47938;
	xor.b32  	%r57336, %r57336, %r47959;
	xor.b32  	%r57335, %r57335, %r47960;
	and.b32  	%r47961, %r46621, %r47933;
	and.b32  	%r47962, %r46622, %r47934;
	xor.b32  	%r57334, %r57334, %r47961;
	xor.b32  	%r57333, %r57333, %r47962;
	and.b32  	%r47963, %r46623, %r47937;
	and.b32  	%r47964, %r46624, %r47938;
	xor.b32  	%r57332, %r57332, %r47963;
	xor.b32  	%r57331, %r57331, %r47964;
	and.b32  	%r47965, %r46629, %r47933;
	and.b32  	%r47966, %r46630, %r47934;
	xor.b32  	%r57330, %r57330, %r47965;
	xor.b32  	%r57329, %r57329, %r47966;
	and.b32  	%r47967, %r46631, %r47937;
	and.b32  	%r47968, %r46632, %r47938;
	xor.b32  	%r57328, %r57328, %r47967;
	xor.b32  	%r57327, %r57327, %r47968;
	shfl.sync.idx.b32	%r47969|%p693, %r55246, %r57006, 31, -1;
	shfl.sync.idx.b32	%r47970|%p694, %r55245, %r57006, 31, -1;
	and.b32  	%r47971, %r46573, %r47969;
	and.b32  	%r47972, %r46574, %r47970;
	xor.b32  	%r57326, %r57326, %r47971;
	xor.b32  	%r57325, %r57325, %r47972;
	shfl.sync.idx.b32	%r47973|%p695, %r55244, %r57006, 31, -1;
	shfl.sync.idx.b32	%r47974|%p696, %r55243, %r57006, 31, -1;
	and.b32  	%r47975, %r46575, %r47973;
	and.b32  	%r47976, %r46576, %r47974;
	xor.b32  	%r57324, %r57324, %r47975;
	xor.b32  	%r57323, %r57323, %r47976;
	and.b32  	%r47977, %r46581, %r47969;
	and.b32  	%r47978, %r46582, %r47970;
	xor.b32  	%r57322, %r57322, %r47977;
	xor.b32  	%r57321, %r57321, %r47978;
	and.b32  	%r47979, %r46583, %r47973;
	and.b32  	%r47980, %r46584, %r47974;
	xor.b32  	%r57320, %r57320, %r47979;
	xor.b32  	%r57319, %r57319, %r47980;
	and.b32  	%r47981, %r46589, %r47969;
	and.b32  	%r47982, %r46590, %r47970;
	xor.b32  	%r57318, %r57318, %r47981;
	xor.b32  	%r57317, %r57317, %r47982;
	and.b32  	%r47983, %r46591, %r47973;
	and.b32  	%r47984, %r46592, %r47974;
	xor.b32  	%r57316, %r57316, %r47983;
	xor.b32  	%r57315, %r57315, %r47984;
	and.b32  	%r47985, %r46597, %r47969;
	and.b32  	%r47986, %r46598, %r47970;
	xor.b32  	%r57314, %r57314, %r47985;
	xor.b32  	%r57313, %r57313, %r47986;
	and.b32  	%r47987, %r46599, %r47973;
	and.b32  	%r47988, %r46600, %r47974;
	xor.b32  	%r57312, %r57312, %r47987;
	xor.b32  	%r57311, %r57311, %r47988;
	and.b32  	%r47989, %r46605, %r47969;
	and.b32  	%r47990, %r46606, %r47970;
	xor.b32  	%r57310, %r57310, %r47989;
	xor.b32  	%r57309, %r57309, %r47990;
	and.b32  	%r47991, %r46607, %r47973;
	and.b32  	%r47992, %r46608, %r47974;
	xor.b32  	%r57308, %r57308, %r47991;
	xor.b32  	%r57307, %r57307, %r47992;
	and.b32  	%r47993, %r46613, %r47969;
	and.b32  	%r47994, %r46614, %r47970;
	xor.b32  	%r57306, %r57306, %r47993;
	xor.b32  	%r57305, %r57305, %r47994;
	and.b32  	%r47995, %r46615, %r47973;
	and.b32  	%r47996, %r46616, %r47974;
	xor.b32  	%r57304, %r57304, %r47995;
	xor.b32  	%r57303, %r57303, %r47996;
	and.b32  	%r47997, %r46621, %r47969;
	and.b32  	%r47998, %r46622, %r47970;
	xor.b32  	%r57302, %r57302, %r47997;
	xor.b32  	%r57301, %r57301, %r47998;
	and.b32  	%r47999, %r46623, %r47973;
	and.b32  	%r48000, %r46624, %r47974;
	xor.b32  	%r57300, %r57300, %r47999;
	xor.b32  	%r57299, %r57299, %r48000;
	and.b32  	%r48001, %r46629, %r47969;
	and.b32  	%r48002, %r46630, %r47970;
	xor.b32  	%r57298, %r57298, %r48001;
	xor.b32  	%r57297, %r57297, %r48002;
	and.b32  	%r48003, %r46631, %r47973;
	and.b32  	%r48004, %r46632, %r47974;
	xor.b32  	%r57296, %r57296, %r48003;
	xor.b32  	%r57295, %r57295, %r48004;
	shfl.sync.idx.b32	%r48005|%p697, %r55270, %r57006, 31, -1;
	shfl.sync.idx.b32	%r48006|%p698, %r55269, %r57006, 31, -1;
	and.b32  	%r48007, %r46573, %r48005;
	and.b32  	%r48008, %r46574, %r48006;
	xor.b32  	%r57294, %r57294, %r48007;
	xor.b32  	%r57293, %r57293, %r48008;
	shfl.sync.idx.b32	%r48009|%p699, %r55268, %r57006, 31, -1;
	shfl.sync.idx.b32	%r48010|%p700, %r55267, %r57006, 31, -1;
	and.b32  	%r48011, %r46575, %r48009;
	and.b32  	%r48012, %r46576, %r48010;
	xor.b32  	%r57292, %r57292, %r48011;
	xor.b32  	%r57291, %r57291, %r48012;
	and.b32  	%r48013, %r46581, %r48005;
	and.b32  	%r48014, %r46582, %r48006;
	xor.b32  	%r57290, %r57290, %r48013;
	xor.b32  	%r57289, %r57289, %r48014;
	and.b32  	%r48015, %r46583, %r48009;
	and.b32  	%r48016, %r46584, %r48010;
	xor.b32  	%r57288, %r57288, %r48015;
	xor.b32  	%r57287, %r57287, %r48016;
	and.b32  	%r48017, %r46589, %r48005;
	and.b32  	%r48018, %r46590, %r48006;
	xor.b32  	%r57286, %r57286, %r48017;
	xor.b32  	%r57285, %r57285, %r48018;
	and.b32  	%r48019, %r46591, %r48009;
	and.b32  	%r48020, %r46592, %r48010;
	xor.b32  	%r57284, %r57284, %r48019;
	xor.b32  	%r57283, %r57283, %r48020;
	and.b32  	%r48021, %r46597, %r48005;
	and.b32  	%r48022, %r46598, %r48006;
	xor.b32  	%r57282, %r57282, %r48021;
	xor.b32  	%r57281, %r57281, %r48022;
	and.b32  	%r48023, %r46599, %r48009;
	and.b32  	%r48024, %r46600, %r48010;
	xor.b32  	%r57280, %r57280, %r48023;
	xor.b32  	%r57279, %r57279, %r48024;
	and.b32  	%r48025, %r46605, %r48005;
	and.b32  	%r48026, %r46606, %r48006;
	xor.b32  	%r57278, %r57278, %r48025;
	xor.b32  	%r57277, %r57277, %r48026;
	and.b32  	%r48027, %r46607, %r48009;
	and.b32  	%r48028, %r46608, %r48010;
	xor.b32  	%r57276, %r57276, %r48027;
	xor.b32  	%r57275, %r57275, %r48028;
	and.b32  	%r48029, %r46613, %r48005;
	and.b32  	%r48030, %r46614, %r48006;
	xor.b32  	%r57274, %r57274, %r48029;
	xor.b32  	%r57273, %r57273, %r48030;
	and.b32  	%r48031, %r46615, %r48009;
	and.b32  	%r48032, %r46616, %r48010;
	xor.b32  	%r57272, %r57272, %r48031;
	xor.b32  	%r57271, %r57271, %r48032;
	and.b32  	%r48033, %r46621, %r48005;
	and.b32  	%r48034, %r46622, %r48006;
	xor.b32  	%r57270, %r57270, %r48033;
	xor.b32  	%r57269, %r57269, %r48034;
	and.b32  	%r48035, %r46623, %r48009;
	and.b32  	%r48036, %r46624, %r48010;
	xor.b32  	%r57268, %r57268, %r48035;
	xor.b32  	%r57267, %r57267, %r48036;
	and.b32  	%r48037, %r46629, %r48005;
	and.b32  	%r48038, %r46630, %r48006;
	xor.b32  	%r57266, %r57266, %r48037;
	xor.b32  	%r57265, %r57265, %r48038;
	and.b32  	%r48039, %r46631, %r48009;
	and.b32  	%r48040, %r46632, %r48010;
	xor.b32  	%r57264, %r57264, %r48039;
	xor.b32  	%r57263, %r57263, %r48040;
	shfl.sync.idx.b32	%r48041|%p701, %r55294, %r57006, 31, -1;
	shfl.sync.idx.b32	%r48042|%p702, %r55293, %r57006, 31, -1;
	and.b32  	%r48043, %r46573, %r48041;
	and.b32  	%r48044, %r46574, %r48042;
	xor.b32  	%r57262, %r57262, %r48043;
	xor.b32  	%r57261, %r57261, %r48044;
	shfl.sync.idx.b32	%r48045|%p703, %r55292, %r57006, 31, -1;
	shfl.sync.idx.b32	%r48046|%p704, %r55291, %r57006, 31, -1;
	and.b32  	%r48047, %r46575, %r48045;
	and.b32  	%r48048, %r46576, %r48046;
	xor.b32  	%r57260, %r57260, %r48047;
	xor.b32  	%r57259, %r57259, %r48048;
	and.b32  	%r48049, %r46581, %r48041;
	and.b32  	%r48050, %r46582, %r48042;
	xor.b32  	%r57258, %r57258, %r48049;
	xor.b32  	%r57257, %r57257, %r48050;
	and.b32  	%r48051, %r46583, %r48045;
	and.b32  	%r48052, %r46584, %r48046;
	xor.b32  	%r57256, %r57256, %r48051;
	xor.b32  	%r57255, %r57255, %r48052;
	and.b32  	%r48053, %r46589, %r48041;
	and.b32  	%r48054, %r46590, %r48042;
	xor.b32  	%r57254, %r57254, %r48053;
	xor.b32  	%r57253, %r57253, %r48054;
	and.b32  	%r48055, %r46591, %r48045;
	and.b32  	%r48056, %r46592, %r48046;
	xor.b32  	%r57252, %r57252, %r48055;
	xor.b32  	%r57251, %r57251, %r48056;
	and.b32  	%r48057, %r46597, %r48041;
	and.b32  	%r48058, %r46598, %r48042;
	xor.b32  	%r57250, %r57250, %r48057;
	xor.b32  	%r57249, %r57249, %r48058;
	and.b32  	%r48059, %r46599, %r48045;
	and.b32  	%r48060, %r46600, %r48046;
	xor.b32  	%r57248, %r57248, %r48059;
	xor.b32  	%r57247, %r57247, %r48060;
	and.b32  	%r48061, %r46605, %r48041;
	and.b32  	%r48062, %r46606, %r48042;
	xor.b32  	%r57246, %r57246, %r48061;
	xor.b32  	%r57245, %r57245, %r48062;
	and.b32  	%r48063, %r46607, %r48045;
	and.b32  	%r48064, %r46608, %r48046;
	xor.b32  	%r57244, %r57244, %r48063;
	xor.b32  	%r57243, %r57243, %r48064;
	and.b32  	%r48065, %r46613, %r48041;
	and.b32  	%r48066, %r46614, %r48042;
	xor.b32  	%r57242, %r57242, %r48065;
	xor.b32  	%r57241, %r57241, %r48066;
	and.b32  	%r48067, %r46615, %r48045;
	and.b32  	%r48068, %r46616, %r48046;
	xor.b32  	%r57240, %r57240, %r48067;
	xor.b32  	%r57239, %r57239, %r48068;
	and.b32  	%r48069, %r46621, %r48041;
	and.b32  	%r48070, %r46622, %r48042;
	xor.b32  	%r57238, %r57238, %r48069;
	xor.b32  	%r57237, %r57237, %r48070;
	and.b32  	%r48071, %r46623, %r48045;
	and.b32  	%r48072, %r46624, %r48046;
	xor.b32  	%r57236, %r57236, %r48071;
	xor.b32  	%r57235, %r57235, %r48072;
	and.b32  	%r48073, %r46629, %r48041;
	and.b32  	%r48074, %r46630, %r48042;
	xor.b32  	%r57234, %r57234, %r48073;
	xor.b32  	%r57233, %r57233, %r48074;
	and.b32  	%r48075, %r46631, %r48045;
	and.b32  	%r48076, %r46632, %r48046;
	xor.b32  	%r57232, %r57232, %r48075;
	xor.b32  	%r57231, %r57231, %r48076;
	shfl.sync.idx.b32	%r48077|%p705, %r55318, %r57006, 31, -1;
	shfl.sync.idx.b32	%r48078|%p706, %r55317, %r57006, 31, -1;
	and.b32  	%r48079, %r46573, %r48077;
	and.b32  	%r48080, %r46574, %r48078;
	xor.b32  	%r57230, %r57230, %r48079;
	xor.b32  	%r57229, %r57229, %r48080;
	shfl.sync.idx.b32	%r48081|%p707, %r55316, %r57006, 31, -1;
	shfl.sync.idx.b32	%r48082|%p708, %r55315, %r57006, 31, -1;
	and.b32  	%r48083, %r46575, %r48081;
	and.b32  	%r48084, %r46576, %r48082;
	xor.b32  	%r57228, %r57228, %r48083;
	xor.b32  	%r57227, %r57227, %r48084;
	and.b32  	%r48085, %r46581, %r48077;
	and.b32  	%r48086, %r46582, %r48078;
	xor.b32  	%r57226, %r57226, %r48085;
	xor.b32  	%r57225, %r57225, %r48086;
	and.b32  	%r48087, %r46583, %r48081;
	and.b32  	%r48088, %r46584, %r48082;
	xor.b32  	%r57224, %r57224, %r48087;
	xor.b32  	%r57223, %r57223, %r48088;
	and.b32  	%r48089, %r46589, %r48077;
	and.b32  	%r48090, %r46590, %r48078;
	xor.b32  	%r57222, %r57222, %r48089;
	xor.b32  	%r57221, %r57221, %r48090;
	and.b32  	%r48091, %r46591, %r48081;
	and.b32  	%r48092, %r46592, %r48082;
	xor.b32  	%r57220, %r57220, %r48091;
	xor.b32  	%r57219, %r57219, %r48092;
	and.b32  	%r48093, %r46597, %r48077;
	and.b32  	%r48094, %r46598, %r48078;
	xor.b32  	%r57218, %r57218, %r48093;
	xor.b32  	%r57217, %r57217, %r48094;
	and.b32  	%r48095, %r46599, %r48081;
	and.b32  	%r48096, %r46600, %r48082;
	xor.b32  	%r57216, %r57216, %r48095;
	xor.b32  	%r57215, %r57215, %r48096;
	and.b32  	%r48097, %r46605, %r48077;
	and.b32  	%r48098, %r46606, %r48078;
	xor.b32  	%r57214, %r57214, %r48097;
	xor.b32  	%r57213, %r57213, %r48098;
	and.b32  	%r48099, %r46607, %r48081;
	and.b32  	%r48100, %r46608, %r48082;
	xor.b32  	%r57212, %r57212, %r48099;
	xor.b32  	%r57211, %r57211, %r48100;
	and.b32  	%r48101, %r46613, %r48077;
	and.b32  	%r48102, %r46614, %r48078;
	xor.b32  	%r57210, %r57210, %r48101;
	xor.b32  	%r57209, %r57209, %r48102;
	and.b32  	%r48103, %r46615, %r48081;
	and.b32  	%r48104, %r46616, %r48082;
	xor.b32  	%r57208, %r57208, %r48103;
	xor.b32  	%r57207, %r57207, %r48104;
	and.b32  	%r48105, %r46621, %r48077;
	and.b32  	%r48106, %r46622, %r48078;
	xor.b32  	%r57206, %r57206, %r48105;
	xor.b32  	%r57205, %r57205, %r48106;
	and.b32  	%r48107, %r46623, %r48081;
	and.b32  	%r48108, %r46624, %r48082;
	xor.b32  	%r57204, %r57204, %r48107;
	xor.b32  	%r57203, %r57203, %r48108;
	and.b32  	%r48109, %r46629, %r48077;
	and.b32  	%r48110, %r46630, %r48078;
	xor.b32  	%r57202, %r57202, %r48109;
	xor.b32  	%r57201, %r57201, %r48110;
	and.b32  	%r48111, %r46631, %r48081;
	and.b32  	%r48112, %r46632, %r48082;
	xor.b32  	%r57200, %r57200, %r48111;
	xor.b32  	%r57199, %r57199, %r48112;
	shfl.sync.idx.b32	%r48113|%p709, %r55342, %r57006, 31, -1;
	shfl.sync.idx.b32	%r48114|%p710, %r55341, %r57006, 31, -1;
	and.b32  	%r48115, %r46573, %r48113;
	and.b32  	%r48116, %r46574, %r48114;
	xor.b32  	%r57198, %r57198, %r48115;
	xor.b32  	%r57197, %r57197, %r48116;
	shfl.sync.idx.b32	%r48117|%p711, %r55340, %r57006, 31, -1;
	shfl.sync.idx.b32	%r48118|%p712, %r55339, %r57006, 31, -1;
	and.b32  	%r48119, %r46575, %r48117;
	and.b32  	%r48120, %r46576, %r48118;
	xor.b32  	%r57196, %r57196, %r48119;
	xor.b32  	%r57195, %r57195, %r48120;
	and.b32  	%r48121, %r46581, %r48113;
	and.b32  	%r48122, %r46582, %r48114;
	xor.b32  	%r57194, %r57194, %r48121;
	xor.b32  	%r57193, %r57193, %r48122;
	and.b32  	%r48123, %r46583, %r48117;
	and.b32  	%r48124, %r46584, %r48118;
	xor.b32  	%r57192, %r57192, %r48123;
	xor.b32  	%r57191, %r57191, %r48124;
	and.b32  	%r48125, %r46589, %r48113;
	and.b32  	%r48126, %r46590, %r48114;
	xor.b32  	%r57190, %r57190, %r48125;
	xor.b32  	%r57189, %r57189, %r48126;
	and.b32  	%r48127, %r46591, %r48117;
	and.b32  	%r48128, %r46592, %r48118;
	xor.b32  	%r57188, %r57188, %r48127;
	xor.b32  	%r57187, %r57187, %r48128;
	and.b32  	%r48129, %r46597, %r48113;
	and.b32  	%r48130, %r46598, %r48114;
	xor.b32  	%r57186, %r57186, %r48129;
	xor.b32  	%r57185, %r57185, %r48130;
	and.b32  	%r48131, %r46599, %r48117;
	and.b32  	%r48132, %r46600, %r48118;
	xor.b32  	%r57184, %r57184, %r48131;
	xor.b32  	%r57183, %r57183, %r48132;
	and.b32  	%r48133, %r46605, %r48113;
	and.b32  	%r48134, %r46606, %r48114;
	xor.b32  	%r57182, %r57182, %r48133;
	xor.b32  	%r57181, %r57181, %r48134;
	and.b32  	%r48135, %r46607, %r48117;
	and.b32  	%r48136, %r46608, %r48118;
	xor.b32  	%r57180, %r57180, %r48135;
	xor.b32  	%r57179, %r57179, %r48136;
	and.b32  	%r48137, %r46613, %r48113;
	and.b32  	%r48138, %r46614, %r48114;
	xor.b32  	%r57178, %r57178, %r48137;
	xor.b32  	%r57177, %r57177, %r48138;
	and.b32  	%r48139, %r46615, %r48117;
	and.b32  	%r48140, %r46616, %r48118;
	xor.b32  	%r57176, %r57176, %r48139;
	xor.b32  	%r57175, %r57175, %r48140;
	and.b32  	%r48141, %r46621, %r48113;
	and.b32  	%r48142, %r46622, %r48114;
	xor.b32  	%r57174, %r57174, %r48141;
	xor.b32  	%r57173, %r57173, %r48142;
	and.b32  	%r48143, %r46623, %r48117;
	and.b32  	%r48144, %r46624, %r48118;
	xor.b32  	%r57172, %r57172, %r48143;
	xor.b32  	%r57171, %r57171, %r48144;
	and.b32  	%r48145, %r46629, %r48113;
	and.b32  	%r48146, %r46630, %r48114;
	xor.b32  	%r57170, %r57170, %r48145;
	xor.b32  	%r57169, %r57169, %r48146;
	and.b32  	%r48147, %r46631, %r48117;
	and.b32  	%r48148, %r46632, %r48118;
	xor.b32  	%r57168, %r57168, %r48147;
	xor.b32  	%r57167, %r57167, %r48148;
	shfl.sync.idx.b32	%r48149|%p713, %r55366, %r57006, 31, -1;
	shfl.sync.idx.b32	%r48150|%p714, %r55365, %r57006, 31, -1;
	and.b32  	%r48151, %r46573, %r48149;
	and.b32  	%r48152, %r46574, %r48150;
	xor.b32  	%r57166, %r57166, %r48151;
	xor.b32  	%r57165, %r57165, %r48152;
	shfl.sync.idx.b32	%r48153|%p715, %r55364, %r57006, 31, -1;
	shfl.sync.idx.b32	%r48154|%p716, %r55363, %r57006, 31, -1;
	and.b32  	%r48155, %r46575, %r48153;
	and.b32  	%r48156, %r46576, %r48154;
	xor.b32  	%r57164, %r57164, %r48155;
	xor.b32  	%r57163, %r57163, %r48156;
	and.b32  	%r48157, %r46581, %r48149;
	and.b32  	%r48158, %r46582, %r48150;
	xor.b32  	%r57162, %r57162, %r48157;
	xor.b32  	%r57161, %r57161, %r48158;
	and.b32  	%r48159, %r46583, %r48153;
	and.b32  	%r48160, %r46584, %r48154;
	xor.b32  	%r57160, %r57160, %r48159;
	xor.b32  	%r57159, %r57159, %r48160;
	and.b32  	%r48161, %r46589, %r48149;
	and.b32  	%r48162, %r46590, %r48150;
	xor.b32  	%r57158, %r57158, %r48161;
	xor.b32  	%r57157, %r57157, %r48162;
	and.b32  	%r48163, %r46591, %r48153;
	and.b32  	%r48164, %r46592, %r48154;
	xor.b32  	%r57156, %r57156, %r48163;
	xor.b32  	%r57155, %r57155, %r48164;
	and.b32  	%r48165, %r46597, %r48149;
	and.b32  	%r48166, %r46598, %r48150;
	xor.b32  	%r57154, %r57154, %r48165;
	xor.b32  	%r57153, %r57153, %r48166;
	and.b32  	%r48167, %r46599, %r48153;
	and.b32  	%r48168, %r46600, %r48154;
	xor.b32  	%r57152, %r57152, %r48167;
	xor.b32  	%r57151, %r57151, %r48168;
	and.b32  	%r48169, %r46605, %r48149;
	and.b32  	%r48170, %r46606, %r48150;
	xor.b32  	%r57150, %r57150, %r48169;
	xor.b32  	%r57149, %r57149, %r48170;
	and.b32  	%r48171, %r46607, %r48153;
	and.b32  	%r48172, %r46608, %r48154;
	xor.b32  	%r57148, %r57148, %r48171;
	xor.b32  	%r57147, %r57147, %r48172;
	and.b32  	%r48173, %r46613, %r48149;
	and.b32  	%r48174, %r46614, %r48150;
	xor.b32  	%r57146, %r57146, %r48173;
	xor.b32  	%r57145, %r57145, %r48174;
	and.b32  	%r48175, %r46615, %r48153;
	and.b32  	%r48176, %r46616, %r48154;
	xor.b32  	%r57144, %r57144, %r48175;
	xor.b32  	%r57143, %r57143, %r48176;
	and.b32  	%r48177, %r46621, %r48149;
	and.b32  	%r48178, %r46622, %r48150;
	xor.b32  	%r57142, %r57142, %r48177;
	xor.b32  	%r57141, %r57141, %r48178;
	and.b32  	%r48179, %r46623, %r48153;
	and.b32  	%r48180, %r46624, %r48154;
	xor.b32  	%r57140, %r57140, %r48179;
	xor.b32  	%r57139, %r57139, %r48180;
	and.b32  	%r48181, %r46629, %r48149;
	and.b32  	%r48182, %r46630, %r48150;
	xor.b32  	%r57138, %r57138, %r48181;
	xor.b32  	%r57137, %r57137, %r48182;
	and.b32  	%r48183, %r46631, %r48153;
	and.b32  	%r48184, %r46632, %r48154;
	xor.b32  	%r57136, %r57136, %r48183;
	xor.b32  	%r57135, %r57135, %r48184;
	shfl.sync.idx.b32	%r48185|%p717, %r55390, %r57006, 31, -1;
	shfl.sync.idx.b32	%r48186|%p718, %r55389, %r57006, 31, -1;
	and.b32  	%r48187, %r46573, %r48185;
	and.b32  	%r48188, %r46574, %r48186;
	xor.b32  	%r57134, %r57134, %r48187;
	xor.b32  	%r57133, %r57133, %r48188;
	shfl.sync.idx.b32	%r48189|%p719, %r55388, %r57006, 31, -1;
	shfl.sync.idx.b32	%r48190|%p720, %r55387, %r57006, 31, -1;
	and.b32  	%r48191, %r46575, %r48189;
	and.b32  	%r48192, %r46576, %r48190;
	xor.b32  	%r57132, %r57132, %r48191;
	xor.b32  	%r57131, %r57131, %r48192;
	and.b32  	%r48193, %r46581, %r48185;
	and.b32  	%r48194, %r46582, %r48186;
	xor.b32  	%r57130, %r57130, %r48193;
	xor.b32  	%r57129, %r57129, %r48194;
	and.b32  	%r48195, %r46583, %r48189;
	and.b32  	%r48196, %r46584, %r48190;
	xor.b32  	%r57128, %r57128, %r48195;
	xor.b32  	%r57127, %r57127, %r48196;
	and.b32  	%r48197, %r46589, %r48185;
	and.b32  	%r48198, %r46590, %r48186;
	xor.b32  	%r57126, %r57126, %r48197;
	xor.b32  	%r57125, %r57125, %r48198;
	and.b32  	%r48199, %r46591, %r48189;
	and.b32  	%r48200, %r46592, %r48190;
	xor.b32  	%r57124, %r57124, %r48199;
	xor.b32  	%r57123, %r57123, %r48200;
	and.b32  	%r48201, %r46597, %r48185;
	and.b32  	%r48202, %r46598, %r48186;
	xor.b32  	%r57122, %r57122, %r48201;
	xor.b32  	%r57121, %r57121, %r48202;
	and.b32  	%r48203, %r46599, %r48189;
	and.b32  	%r48204, %r46600, %r48190;
	xor.b32  	%r57120, %r57120, %r48203;
	xor.b32  	%r57119, %r57119, %r48204;
	and.b32  	%r48205, %r46605, %r48185;
	and.b32  	%r48206, %r46606, %r48186;
	xor.b32  	%r57118, %r57118, %r48205;
	xor.b32  	%r57117, %r57117, %r48206;
	and.b32  	%r48207, %r46607, %r48189;
	and.b32  	%r48208, %r46608, %r48190;
	xor.b32  	%r57116, %r57116, %r48207;
	xor.b32  	%r57115, %r57115, %r48208;
	and.b32  	%r48209, %r46613, %r48185;
	and.b32  	%r48210, %r46614, %r48186;
	xor.b32  	%r57114, %r57114, %r48209;
	xor.b32  	%r57113, %r57113, %r48210;
	and.b32  	%r48211, %r46615, %r48189;
	and.b32  	%r48212, %r46616, %r48190;
	xor.b32  	%r57112, %r57112, %r48211;
	xor.b32  	%r57111, %r57111, %r48212;
	and.b32  	%r48213, %r46621, %r48185;
	and.b32  	%r48214, %r46622, %r48186;
	xor.b32  	%r57110, %r57110, %r48213;
	xor.b32  	%r57109, %r57109, %r48214;
	and.b32  	%r48215, %r46623, %r48189;
	and.b32  	%r48216, %r46624, %r48190;
	xor.b32  	%r57108, %r57108, %r48215;
	xor.b32  	%r57107, %r57107, %r48216;
	and.b32  	%r48217, %r46629, %r48185;
	and.b32  	%r48218, %r46630, %r48186;
	xor.b32  	%r57106, %r57106, %r48217;
	xor.b32  	%r57105, %r57105, %r48218;
	and.b32  	%r48219, %r46631, %r48189;
	and.b32  	%r48220, %r46632, %r48190;
	xor.b32  	%r57104, %r57104, %r48219;
	xor.b32  	%r57103, %r57103, %r48220;
	shfl.sync.idx.b32	%r48221|%p721, %r55414, %r57006, 31, -1;
	shfl.sync.idx.b32	%r48222|%p722, %r55413, %r57006, 31, -1;
	and.b32  	%r48223, %r46573, %r48221;
	and.b32  	%r48224, %r46574, %r48222;
	xor.b32  	%r57102, %r57102, %r48223;
	xor.b32  	%r57101, %r57101, %r48224;
	shfl.sync.idx.b32	%r48225|%p723, %r55412, %r57006, 31, -1;
	shfl.sync.idx.b32	%r48226|%p724, %r55411, %r57006, 31, -1;
	and.b32  	%r48227, %r46575, %r48225;
	and.b32  	%r48228, %r46576, %r48226;
	xor.b32  	%r57100, %r57100, %r48227;
	xor.b32  	%r57099, %r57099, %r48228;
	and.b32  	%r48229, %r46581, %r48221;
	and.b32  	%r48230, %r46582, %r48222;
	xor.b32  	%r57098, %r57098, %r48229;
	xor.b32  	%r57097, %r57097, %r48230;
	and.b32  	%r48231, %r46583, %r48225;
	and.b32  	%r48232, %r46584, %r48226;
	xor.b32  	%r57096, %r57096, %r48231;
	xor.b32  	%r57095, %r57095, %r48232;
	and.b32  	%r48233, %r46589, %r48221;
	and.b32  	%r48234, %r46590, %r48222;
	xor.b32  	%r57094, %r57094, %r48233;
	xor.b32  	%r57093, %r57093, %r48234;
	and.b32  	%r48235, %r46591, %r48225;
	and.b32  	%r48236, %r46592, %r48226;
	xor.b32  	%r57092, %r57092, %r48235;
	xor.b32  	%r57091, %r57091, %r48236;
	and.b32  	%r48237, %r46597, %r48221;
	and.b32  	%r48238, %r46598, %r48222;
	xor.b32  	%r57090, %r57090, %r48237;
	xor.b32  	%r57089, %r57089, %r48238;
	and.b32  	%r48239, %r46599, %r48225;
	and.b32  	%r48240, %r46600, %r48226;
	xor.b32  	%r57088, %r57088, %r48239;
	xor.b32  	%r57087, %r57087, %r48240;
	and.b32  	%r48241, %r46605, %r48221;
	and.b32  	%r48242, %r46606, %r48222;
	xor.b32  	%r57086, %r57086, %r48241;
	xor.b32  	%r57085, %r57085, %r48242;
	and.b32  	%r48243, %r46607, %r48225;
	and.b32  	%r48244, %r46608, %r48226;
	xor.b32  	%r57084, %r57084, %r48243;
	xor.b32  	%r57083, %r57083, %r48244;
	and.b32  	%r48245, %r46613, %r48221;
	and.b32  	%r48246, %r46614, %r48222;
	xor.b32  	%r57082, %r57082, %r48245;
	xor.b32  	%r57081, %r57081, %r48246;
	and.b32  	%r48247, %r46615, %r48225;
	and.b32  	%r48248, %r46616, %r48226;
	xor.b32  	%r57080, %r57080, %r48247;
	xor.b32  	%r57079, %r57079, %r48248;
	and.b32  	%r48249, %r46621, %r48221;
	and.b32  	%r48250, %r46622, %r48222;
	xor.b32  	%r57078, %r57078, %r48249;
	xor.b32  	%r57077, %r57077, %r48250;
	and.b32  	%r48251, %r46623, %r48225;
	and.b32  	%r48252, %r46624, %r48226;
	xor.b32  	%r57076, %r57076, %r48251;
	xor.b32  	%r57075, %r57075, %r48252;
	and.b32  	%r48253, %r46629, %r48221;
	and.b32  	%r48254, %r46630, %r48222;
	xor.b32  	%r57074, %r57074, %r48253;
	xor.b32  	%r57073, %r57073, %r48254;
	and.b32  	%r48255, %r46631, %r48225;
	and.b32  	%r48256, %r46632, %r48226;
	xor.b32  	%r57072, %r57072, %r48255;
	xor.b32  	%r57071, %r57071, %r48256;
	shfl.sync.idx.b32	%r48257|%p725, %r55438, %r57006, 31, -1;
	shfl.sync.idx.b32	%r48258|%p726, %r55437, %r57006, 31, -1;
	and.b32  	%r48259, %r46573, %r48257;
	and.b32  	%r48260, %r46574, %r48258;
	xor.b32  	%r57070, %r57070, %r48259;
	xor.b32  	%r57069, %r57069, %r48260;
	shfl.sync.idx.b32	%r48261|%p727, %r55436, %r57006, 31, -1;
	shfl.sync.idx.b32	%r48262|%p728, %r55435, %r57006, 31, -1;
	and.b32  	%r48263, %r46575, %r48261;
	and.b32  	%r48264, %r46576, %r48262;
	xor.b32  	%r57068, %r57068, %r48263;
	xor.b32  	%r57067, %r57067, %r48264;
	and.b32  	%r48265, %r46581, %r48257;
	and.b32  	%r48266, %r46582, %r48258;
	xor.b32  	%r57066, %r57066, %r48265;
	xor.b32  	%r57065, %r57065, %r48266;
	and.b32  	%r48267, %r46583, %r48261;
	and.b32  	%r48268, %r46584, %r48262;
	xor.b32  	%r57064, %r57064, %r48267;
	xor.b32  	%r57063, %r57063, %r48268;
	and.b32  	%r48269, %r46589, %r48257;
	and.b32  	%r48270, %r46590, %r48258;
	xor.b32  	%r57062, %r57062, %r48269;
	xor.b32  	%r57061, %r57061, %r48270;
	and.b32  	%r48271, %r46591, %r48261;
	and.b32  	%r48272, %r46592, %r48262;
	xor.b32  	%r57060, %r57060, %r48271;
	xor.b32  	%r57059, %r57059, %r48272;
	and.b32  	%r48273, %r46597, %r48257;
	and.b32  	%r48274, %r46598, %r48258;
	xor.b32  	%r57058, %r57058, %r48273;
	xor.b32  	%r57057, %r57057, %r48274;
	and.b32  	%r48275, %r46599, %r48261;
	and.b32  	%r48276, %r46600, %r48262;
	xor.b32  	%r57056, %r57056, %r48275;
	xor.b32  	%r57055, %r57055, %r48276;
	and.b32  	%r48277, %r46605, %r48257;
	and.b32  	%r48278, %r46606, %r48258;
	xor.b32  	%r57054, %r57054, %r48277;
	xor.b32  	%r57053, %r57053, %r48278;
	and.b32  	%r48279, %r46607, %r48261;
	and.b32  	%r48280, %r46608, %r48262;
	xor.b32  	%r57052, %r57052, %r48279;
	xor.b32  	%r57051, %r57051, %r48280;
	and.b32  	%r48281, %r46613, %r48257;
	and.b32  	%r48282, %r46614, %r48258;
	xor.b32  	%r57050, %r57050, %r48281;
	xor.b32  	%r57049, %r57049, %r48282;
	and.b32  	%r48283, %r46615, %r48261;
	and.b32  	%r48284, %r46616, %r48262;
	xor.b32  	%r57048, %r57048, %r48283;
	xor.b32  	%r57047, %r57047, %r48284;
	and.b32  	%r48285, %r46621, %r48257;
	and.b32  	%r48286, %r46622, %r48258;
	xor.b32  	%r57046, %r57046, %r48285;
	xor.b32  	%r57045, %r57045, %r48286;
	and.b32  	%r48287, %r46623, %r48261;
	and.b32  	%r48288, %r46624, %r48262;
	xor.b32  	%r57044, %r57044, %r48287;
	xor.b32  	%r57043, %r57043, %r48288;
	and.b32  	%r48289, %r46629, %r48257;
	and.b32  	%r48290, %r46630, %r48258;
	xor.b32  	%r57042, %r57042, %r48289;
	xor.b32  	%r57041, %r57041, %r48290;
	and.b32  	%r48291, %r46631, %r48261;
	and.b32  	%r48292, %r46632, %r48262;
	xor.b32  	%r57040, %r57040, %r48291;
	xor.b32  	%r57039, %r57039, %r48292;
	shfl.sync.idx.b32	%r48293|%p729, %r55462, %r57006, 31, -1;
	shfl.sync.idx.b32	%r48294|%p730, %r55461, %r57006, 31, -1;
	and.b32  	%r48295, %r46573, %r48293;
	and.b32  	%r48296, %r46574, %r48294;
	xor.b32  	%r57038, %r57038, %r48295;
	xor.b32  	%r57037, %r57037, %r48296;
	shfl.sync.idx.b32	%r48297|%p731, %r55460, %r57006, 31, -1;
	shfl.sync.idx.b32	%r48298|%p732, %r55459, %r57006, 31, -1;
	and.b32  	%r48299, %r46575, %r48297;
	and.b32  	%r48300, %r46576, %r48298;
	xor.b32  	%r57036, %r57036, %r48299;
	xor.b32  	%r57035, %r57035, %r48300;
	and.b32  	%r48301, %r46581, %r48293;
	and.b32  	%r48302, %r46582, %r48294;
	xor.b32  	%r57034, %r57034, %r48301;
	xor.b32  	%r57033, %r57033, %r48302;
	and.b32  	%r48303, %r46583, %r48297;
	and.b32  	%r48304, %r46584, %r48298;
	xor.b32  	%r57032, %r57032, %r48303;
	xor.b32  	%r57031, %r57031, %r48304;
	and.b32  	%r48305, %r46589, %r48293;
	and.b32  	%r48306, %r46590, %r48294;
	xor.b32  	%r57030, %r57030, %r48305;
	xor.b32  	%r57029, %r57029, %r48306;
	and.b32  	%r48307, %r46591, %r48297;
	and.b32  	%r48308, %r46592, %r48298;
	xor.b32  	%r57028, %r57028, %r48307;
	xor.b32  	%r57027, %r57027, %r48308;
	and.b32  	%r48309, %r46597, %r48293;
	and.b32  	%r48310, %r46598, %r48294;
	xor.b32  	%r57026, %r57026, %r48309;
	xor.b32  	%r57025, %r57025, %r48310;
	and.b32  	%r48311, %r46599, %r48297;
	and.b32  	%r48312, %r46600, %r48298;
	xor.b32  	%r57024, %r57024, %r48311;
	xor.b32  	%r57023, %r57023, %r48312;
	and.b32  	%r48313, %r46605, %r48293;
	and.b32  	%r48314, %r46606, %r48294;
	xor.b32  	%r57022, %r57022, %r48313;
	xor.b32  	%r57021, %r57021, %r48314;
	and.b32  	%r48315, %r46607, %r48297;
	and.b32  	%r48316, %r46608, %r48298;
	xor.b32  	%r57020, %r57020, %r48315;
	xor.b32  	%r57019, %r57019, %r48316;
	and.b32  	%r48317, %r46613, %r48293;
	and.b32  	%r48318, %r46614, %r48294;
	xor.b32  	%r57018, %r57018, %r48317;
	xor.b32  	%r57017, %r57017, %r48318;
	and.b32  	%r48319, %r46615, %r48297;
	and.b32  	%r48320, %r46616, %r48298;
	xor.b32  	%r57016, %r57016, %r48319;
	xor.b32  	%r57015, %r57015, %r48320;
	and.b32  	%r48321, %r46621, %r48293;
	and.b32  	%r48322, %r46622, %r48294;
	xor.b32  	%r57014, %r57014, %r48321;
	xor.b32  	%r57013, %r57013, %r48322;
	and.b32  	%r48323, %r46623, %r48297;
	and.b32  	%r48324, %r46624, %r48298;
	xor.b32  	%r57012, %r57012, %r48323;
	xor.b32  	%r57011, %r57011, %r48324;
	and.b32  	%r48325, %r46629, %r48293;
	and.b32  	%r48326, %r46630, %r48294;
	xor.b32  	%r57010, %r57010, %r48325;
	xor.b32  	%r57009, %r57009, %r48326;
	and.b32  	%r48327, %r46631, %r48297;
	xor.b32  	%r57008, %r57008, %r48327;
	and.b32  	%r48328, %r46632, %r48298;
	xor.b32  	%r57007, %r57007, %r48328;
	add.s32 	%r57006, %r57006, 1;
	setp.ne.s32 	%p733, %r57006, 32;
	@%p733 bra 	$L__BB4_687;
$L__BB4_689:
	add.s32 	%r8802, %r54317, 32;
	setp.lt.u32 	%p734, %r54317, 224;
	mov.u32 	%r54317, %r8802;
	@%p734 bra 	$L__BB4_14;
	or.b32  	%r48329, %r58541, %r58542;
	or.b32  	%r48330, %r48329, %r58540;
	or.b32  	%r48331, %r48330, %r58539;
	setp.eq.s32 	%p735, %r48331, 0;
	@%p735 bra 	$L__BB4_692;
	mov.u32 	%r48332, %tid.x;
	shl.b32 	%r48333, %r48332, 4;
	and.b32  	%r48334, %r48333, 496;
	mov.u32 	%r48335, s_mem;
	add.s32 	%r48336, %r48335, %r48334;
	atom.shared.xor.b32 	%r48337, [%r48336], %r58542;
	atom.shared.xor.b32 	%r48338, [%r48336+4], %r58541;
	atom.shared.xor.b32 	%r48339, [%r48336+8], %r58540;
	atom.shared.xor.b32 	%r48340, [%r48336+12], %r58539;
$L__BB4_692:
	or.b32  	%r48341, %r58537, %r58538;
	or.b32  	%r48342, %r48341, %r58536;
	or.b32  	%r48343, %r48342, %r58535;
	setp.eq.s32 	%p736, %r48343, 0;
	@%p736 bra 	$L__BB4_694;
	mov.u32 	%r48344, %tid.x;
	shl.b32 	%r48345, %r48344, 4;
	and.b32  	%r48346, %r48345, 496;
	mov.u32 	%r48347, s_mem;
	add.s32 	%r48348, %r48347, %r48346;
	atom.shared.xor.b32 	%r48349, [%r48348+512], %r58538;
	atom.shared.xor.b32 	%r48350, [%r48348+516], %r58537;
	atom.shared.xor.b32 	%r48351, [%r48348+520], %r58536;
	atom.shared.xor.b32 	%r48352, [%r48348+524], %r58535;
$L__BB4_694:
	or.b32  	%r48353, %r58533, %r58534;
	or.b32  	%r48354, %r48353, %r58532;
	or.b32  	%r48355, %r48354, %r58531;
	setp.eq.s32 	%p737, %r48355, 0;
	@%p737 bra 	$L__BB4_696;
	mov.u32 	%r48356, %tid.x;
	shl.b32 	%r48357, %r48356, 4;
	and.b32  	%r48358, %r48357, 496;
	mov.u32 	%r48359, s_mem;
	add.s32 	%r48360, %r48359, %r48358;
	atom.shared.xor.b32 	%r48361, [%r48360+1024], %r58534;
	atom.shared.xor.b32 	%r48362, [%r48360+1028], %r58533;
	atom.shared.xor.b32 	%r48363, [%r48360+1032], %r58532;
	atom.shared.xor.b32 	%r48364, [%r48360+1036], %r58531;
$L__BB4_696:
	or.b32  	%r48365, %r58529, %r58530;
	or.b32  	%r48366, %r48365, %r58528;
	or.b32  	%r48367, %r48366, %r58527;
	setp.eq.s32 	%p738, %r48367, 0;
	@%p738 bra 	$L__BB4_698;
	mov.u32 	%r48368, %tid.x;
	shl.b32 	%r48369, %r48368, 4;
	and.b32  	%r48370, %r48369, 496;
	mov.u32 	%r48371, s_mem;
	add.s32 	%r48372, %r48371, %r48370;
	atom.shared.xor.b32 	%r48373, [%r48372+1536], %r58530;
	atom.shared.xor.b32 	%r48374, [%r48372+1540], %r58529;
	atom.shared.xor.b32 	%r48375, [%r48372+1544], %r58528;
	atom.shared.xor.b32 	%r48376, [%r48372+1548], %r58527;
$L__BB4_698:
	or.b32  	%r48377, %r58525, %r58526;
	or.b32  	%r48378, %r48377, %r58524;
	or.b32  	%r48379, %r48378, %r58523;
	setp.eq.s32 	%p739, %r48379, 0;
	@%p739 bra 	$L__BB4_700;
	mov.u32 	%r48380, %tid.x;
	shl.b32 	%r48381, %r48380, 4;
	and.b32  	%r48382, %r48381, 496;
	mov.u32 	%r48383, s_mem;
	add.s32 	%r48384, %r48383, %r48382;
	atom.shared.xor.b32 	%r48385, [%r48384+2048], %r58526;
	atom.shared.xor.b32 	%r48386, [%r48384+2052], %r58525;
	atom.shared.xor.b32 	%r48387, [%r48384+2056], %r58524;
	atom.shared.xor.b32 	%r48388, [%r48384+2060], %r58523;
$L__BB4_700:
	or.b32  	%r48389, %r58521, %r58522;
	or.b32  	%r48390, %r48389, %r58520;
	or.b32  	%r48391, %r48390, %r58519;
	setp.eq.s32 	%p740, %r48391, 0;
	@%p740 bra 	$L__BB4_702;
	mov.u32 	%r48392, %tid.x;
	shl.b32 	%r48393, %r48392, 4;
	and.b32  	%r48394, %r48393, 496;
	mov.u32 	%r48395, s_mem;
	add.s32 	%r48396, %r48395, %r48394;
	atom.shared.xor.b32 	%r48397, [%r48396+2560], %r58522;
	atom.shared.xor.b32 	%r48398, [%r48396+2564], %r58521;
	atom.shared.xor.b32 	%r48399, [%r48396+2568], %r58520;
	atom.shared.xor.b32 	%r48400, [%r48396+2572], %r58519;
$L__BB4_702:
	or.b32  	%r48401, %r58517, %r58518;
	or.b32  	%r48402, %r48401, %r58516;
	or.b32  	%r48403, %r48402, %r58515;
	setp.eq.s32 	%p741, %r48403, 0;
	@%p741 bra 	$L__BB4_704;
	mov.u32 	%r48404, %tid.x;
	shl.b32 	%r48405, %r48404, 4;
	and.b32  	%r48406, %r48405, 496;
	mov.u32 	%r48407, s_mem;
	add.s32 	%r48408, %r48407, %r48406;
	atom.shared.xor.b32 	%r48409, [%r48408+3072], %r58518;
	atom.shared.xor.b32 	%r48410, [%r48408+3076], %r58517;
	atom.shared.xor.b32 	%r48411, [%r48408+3080], %r58516;
	atom.shared.xor.b32 	%r48412, [%r48408+3084], %r58515;
$L__BB4_704:
	or.b32  	%r48413, %r58513, %r58514;
	or.b32  	%r48414, %r48413, %r58512;
	or.b32  	%r48415, %r48414, %r58511;
	setp.eq.s32 	%p742, %r48415, 0;
	@%p742 bra 	$L__BB4_706;
	mov.u32 	%r48416, %tid.x;
	shl.b32 	%r48417, %r48416, 4;
	and.b32  	%r48418, %r48417, 496;
	mov.u32 	%r48419, s_mem;
	add.s32 	%r48420, %r48419, %r48418;
	atom.shared.xor.b32 	%r48421, [%r48420+3584], %r58514;
	atom.shared.xor.b32 	%r48422, [%r48420+3588], %r58513;
	atom.shared.xor.b32 	%r48423, [%r48420+3592], %r58512;
	atom.shared.xor.b32 	%r48424, [%r48420+3596], %r58511;
$L__BB4_706:
	or.b32  	%r48425, %r58509, %r58510;
	or.b32  	%r48426, %r48425, %r58508;
	or.b32  	%r48427, %r48426, %r58507;
	setp.eq.s32 	%p743, %r48427, 0;
	@%p743 bra 	$L__BB4_708;
	mov.u32 	%r48428, %tid.x;
	shl.b32 	%r48429, %r48428, 4;
	and.b32  	%r48430, %r48429, 496;
	mov.u32 	%r48431, s_mem;
	add.s32 	%r48432, %r48431, %r48430;
	atom.shared.xor.b32 	%r48433, [%r48432+4096], %r58510;
	atom.shared.xor.b32 	%r48434, [%r48432+4100], %r58509;
	atom.shared.xor.b32 	%r48435, [%r48432+4104], %r58508;
	atom.shared.xor.b32 	%r48436, [%r48432+4108], %r58507;
$L__BB4_708:
	or.b32  	%r48437, %r58505, %r58506;
	or.b32  	%r48438, %r48437, %r58504;
	or.b32  	%r48439, %r48438, %r58503;
	setp.eq.s32 	%p744, %r48439, 0;
	@%p744 bra 	$L__BB4_710;
	mov.u32 	%r48440, %tid.x;
	shl.b32 	%r48441, %r48440, 4;
	and.b32  	%r48442, %r48441, 496;
	mov.u32 	%r48443, s_mem;
	add.s32 	%r48444, %r48443, %r48442;
	atom.shared.xor.b32 	%r48445, [%r48444+4608], %r58506;
	atom.shared.xor.b32 	%r48446, [%r48444+4612], %r58505;
	atom.shared.xor.b32 	%r48447, [%r48444+4616], %r58504;
	atom.shared.xor.b32 	%r48448, [%r48444+4620], %r58503;
$L__BB4_710:
	or.b32  	%r48449, %r58501, %r58502;
	or.b32  	%r48450, %r48449, %r58500;
	or.b32  	%r48451, %r48450, %r58499;
	setp.eq.s32 	%p745, %r48451, 0;
	@%p745 bra 	$L__BB4_712;
	mov.u32 	%r48452, %tid.x;
	shl.b32 	%r48453, %r48452, 4;
	and.b32  	%r48454, %r48453, 496;
	mov.u32 	%r48455, s_mem;
	add.s32 	%r48456, %r48455, %r48454;
	atom.shared.xor.b32 	%r48457, [%r48456+5120], %r58502;
	atom.shared.xor.b32 	%r48458, [%r48456+5124], %r58501;
	atom.shared.xor.b32 	%r48459, [%r48456+5128], %r58500;
	atom.shared.xor.b32 	%r48460, [%r48456+5132], %r58499;
$L__BB4_712:
	or.b32  	%r48461, %r58497, %r58498;
	or.b32  	%r48462, %r48461, %r58496;
	or.b32  	%r48463, %r48462, %r58495;
	setp.eq.s32 	%p746, %r48463, 0;
	@%p746 bra 	$L__BB4_714;
	mov.u32 	%r48464, %tid.x;
	shl.b32 	%r48465, %r48464, 4;
	and.b32  	%r48466, %r48465, 496;
	mov.u32 	%r48467, s_mem;
	add.s32 	%r48468, %r48467, %r48466;
	atom.shared.xor.b32 	%r48469, [%r48468+5632], %r58498;
	atom.shared.xor.b32 	%r48470, [%r48468+5636], %r58497;
	atom.shared.xor.b32 	%r48471, [%r48468+5640], %r58496;
	atom.shared.xor.b32 	%r48472, [%r48468+5644], %r58495;
$L__BB4_714:
	or.b32  	%r48473, %r58493, %r58494;
	or.b32  	%r48474, %r48473, %r58492;
	or.b32  	%r48475, %r48474, %r58491;
	setp.eq.s32 	%p747, %r48475, 0;
	@%p747 bra 	$L__BB4_716;
	mov.u32 	%r48476, %tid.x;
	shl.b32 	%r48477, %r48476, 4;
	and.b32  	%r48478, %r48477, 496;
	mov.u32 	%r48479, s_mem;
	add.s32 	%r48480, %r48479, %r48478;
	atom.shared.xor.b32 	%r48481, [%r48480+6144], %r58494;
	atom.shared.xor.b32 	%r48482, [%r48480+6148], %r58493;
	atom.shared.xor.b32 	%r48483, [%r48480+6152], %r58492;
	atom.shared.xor.b32 	%r48484, [%r48480+6156], %r58491;
$L__BB4_716:
	or.b32  	%r48485, %r58489, %r58490;
	or.b32  	%r48486, %r48485, %r58488;
	or.b32  	%r48487, %r48486, %r58487;
	setp.eq.s32 	%p748, %r48487, 0;
	@%p748 bra 	$L__BB4_718;
	mov.u32 	%r48488, %tid.x;
	shl.b32 	%r48489, %r48488, 4;
	and.b32  	%r48490, %r48489, 496;
	mov.u32 	%r48491, s_mem;
	add.s32 	%r48492, %r48491, %r48490;
	atom.shared.xor.b32 	%r48493, [%r48492+6656], %r58490;
	atom.shared.xor.b32 	%r48494, [%r48492+6660], %r58489;
	atom.shared.xor.b32 	%r48495, [%r48492+6664], %r58488;
	atom.shared.xor.b32 	%r48496, [%r48492+6668], %r58487;
$L__BB4_718:
	or.b32  	%r48497, %r58485, %r58486;
	or.b32  	%r48498, %r48497, %r58484;
	or.b32  	%r48499, %r48498, %r58483;
	setp.eq.s32 	%p749, %r48499, 0;
	@%p749 bra 	$L__BB4_720;
	mov.u32 	%r48500, %tid.x;
	shl.b32 	%r48501, %r48500, 4;
	and.b32  	%r48502, %r48501, 496;
	mov.u32 	%r48503, s_mem;
	add.s32 	%r48504, %r48503, %r48502;
	atom.shared.xor.b32 	%r48505, [%r48504+7168], %r58486;
	atom.shared.xor.b32 	%r48506, [%r48504+7172], %r58485;
	atom.shared.xor.b32 	%r48507, [%r48504+7176], %r58484;
	atom.shared.xor.b32 	%r48508, [%r48504+7180], %r58483;
$L__BB4_720:
	or.b32  	%r48509, %r58481, %r58482;
	or.b32  	%r48510, %r48509, %r58480;
	or.b32  	%r48511, %r48510, %r58479;
	setp.eq.s32 	%p750, %r48511, 0;
	@%p750 bra 	$L__BB4_722;
	mov.u32 	%r48512, %tid.x;
	shl.b32 	%r48513, %r48512, 4;
	and.b32  	%r48514, %r48513, 496;
	mov.u32 	%r48515, s_mem;
	add.s32 	%r48516, %r48515, %r48514;
	atom.shared.xor.b32 	%r48517, [%r48516+7680], %r58482;
	atom.shared.xor.b32 	%r48518, [%r48516+7684], %r58481;
	atom.shared.xor.b32 	%r48519, [%r48516+7688], %r58480;
	atom.shared.xor.b32 	%r48520, [%r48516+7692], %r58479;
$L__BB4_722:
	or.b32  	%r48521, %r58477, %r58478;
	or.b32  	%r48522, %r48521, %r58476;
	or.b32  	%r48523, %r48522, %r58475;
	setp.eq.s32 	%p751, %r48523, 0;
	@%p751 bra 	$L__BB4_724;
	mov.u32 	%r48524, %tid.x;
	shl.b32 	%r48525, %r48524, 4;
	and.b32  	%r48526, %r48525, 496;
	mov.u32 	%r48527, s_mem;
	add.s32 	%r48528, %r48527, %r48526;
	atom.shared.xor.b32 	%r48529, [%r48528+8192], %r58478;
	atom.shared.xor.b32 	%r48530, [%r48528+8196], %r58477;
	atom.shared.xor.b32 	%r48531, [%r48528+8200], %r58476;
	atom.shared.xor.b32 	%r48532, [%r48528+8204], %r58475;
$L__BB4_724:
	or.b32  	%r48533, %r58473, %r58474;
	or.b32  	%r48534, %r48533, %r58472;
	or.b32  	%r48535, %r48534, %r58471;
	setp.eq.s32 	%p752, %r48535, 0;
	@%p752 bra 	$L__BB4_726;
	mov.u32 	%r48536, %tid.x;
	shl.b32 	%r48537, %r48536, 4;
	and.b32  	%r48538, %r48537, 496;
	mov.u32 	%r48539, s_mem;
	add.s32 	%r48540, %r48539, %r48538;
	atom.shared.xor.b32 	%r48541, [%r48540+8704], %r58474;
	atom.shared.xor.b32 	%r48542, [%r48540+8708], %r58473;
	atom.shared.xor.b32 	%r48543, [%r48540+8712], %r58472;
	atom.shared.xor.b32 	%r48544, [%r48540+8716], %r58471;
$L__BB4_726:
	or.b32  	%r48545, %r58469, %r58470;
	or.b32  	%r48546, %r48545, %r58468;
	or.b32  	%r48547, %r48546, %r58467;
	setp.eq.s32 	%p753, %r48547, 0;
	@%p753 bra 	$L__BB4_728;
	mov.u32 	%r48548, %tid.x;
	shl.b32 	%r48549, %r48548, 4;
	and.b32  	%r48550, %r48549, 496;
	mov.u32 	%r48551, s_mem;
	add.s32 	%r48552, %r48551, %r48550;
	atom.shared.xor.b32 	%r48553, [%r48552+9216], %r58470;
	atom.shared.xor.b32 	%r48554, [%r48552+9220], %r58469;
	atom.shared.xor.b32 	%r48555, [%r48552+9224], %r58468;
	atom.shared.xor.b32 	%r48556, [%r48552+9228], %r58467;
$L__BB4_728:
	or.b32  	%r48557, %r58465, %r58466;
	or.b32  	%r48558, %r48557, %r58464;
	or.b32  	%r48559, %r48558, %r58463;
	setp.eq.s32 	%p754, %r48559, 0;
	@%p754 bra 	$L__BB4_730;
	mov.u32 	%r48560, %tid.x;
	shl.b32 	%r48561, %r48560, 4;
	and.b32  	%r48562, %r48561, 496;
	mov.u32 	%r48563, s_mem;
	add.s32 	%r48564, %r48563, %r48562;
	atom.shared.xor.b32 	%r48565, [%r48564+9728], %r58466;
	atom.shared.xor.b32 	%r48566, [%r48564+9732], %r58465;
	atom.shared.xor.b32 	%r48567, [%r48564+9736], %r58464;
	atom.shared.xor.b32 	%r48568, [%r48564+9740], %r58463;
$L__BB4_730:
	or.b32  	%r48569, %r58461, %r58462;
	or.b32  	%r48570, %r48569, %r58460;
	or.b32  	%r48571, %r48570, %r58459;
	setp.eq.s32 	%p755, %r48571, 0;
	@%p755 bra 	$L__BB4_732;
	mov.u32 	%r48572, %tid.x;
	shl.b32 	%r48573, %r48572, 4;
	and.b32  	%r48574, %r48573, 496;
	mov.u32 	%r48575, s_mem;
	add.s32 	%r48576, %r48575, %r48574;
	atom.shared.xor.b32 	%r48577, [%r48576+10240], %r58462;
	atom.shared.xor.b32 	%r48578, [%r48576+10244], %r58461;
	atom.shared.xor.b32 	%r48579, [%r48576+10248], %r58460;
	atom.shared.xor.b32 	%r48580, [%r48576+10252], %r58459;
$L__BB4_732:
	or.b32  	%r48581, %r58457, %r58458;
	or.b32  	%r48582, %r48581, %r58456;
	or.b32  	%r48583, %r48582, %r58455;
	setp.eq.s32 	%p756, %r48583, 0;
	@%p756 bra 	$L__BB4_734;
	mov.u32 	%r48584, %tid.x;
	shl.b32 	%r48585, %r48584, 4;
	and.b32  	%r48586, %r48585, 496;
	mov.u32 	%r48587, s_mem;
	add.s32 	%r48588, %r48587, %r48586;
	atom.shared.xor.b32 	%r48589, [%r48588+10752], %r58458;
	atom.shared.xor.b32 	%r48590, [%r48588+10756], %r58457;
	atom.shared.xor.b32 	%r48591, [%r48588+10760], %r58456;
	atom.shared.xor.b32 	%r48592, [%r48588+10764], %r58455;
$L__BB4_734:
	or.b32  	%r48593, %r58453, %r58454;
	or.b32  	%r48594, %r48593, %r58452;
	or.b32  	%r48595, %r48594, %r58451;
	setp.eq.s32 	%p757, %r48595, 0;
	@%p757 bra 	$L__BB4_736;
	mov.u32 	%r48596, %tid.x;
	shl.b32 	%r48597, %r48596, 4;
	and.b32  	%r48598, %r48597, 496;
	mov.u32 	%r48599, s_mem;
	add.s32 	%r48600, %r48599, %r48598;
	atom.shared.xor.b32 	%r48601, [%r48600+11264], %r58454;
	atom.shared.xor.b32 	%r48602, [%r48600+11268], %r58453;
	atom.shared.xor.b32 	%r48603, [%r48600+11272], %r58452;
	atom.shared.xor.b32 	%r48604, [%r48600+11276], %r58451;
$L__BB4_736:
	or.b32  	%r48605, %r58449, %r58450;
	or.b32  	%r48606, %r48605, %r58448;
	or.b32  	%r48607, %r48606, %r58447;
	setp.eq.s32 	%p758, %r48607, 0;
	@%p758 bra 	$L__BB4_738;
	mov.u32 	%r48608, %tid.x;
	shl.b32 	%r48609, %r48608, 4;
	and.b32  	%r48610, %r48609, 496;
	mov.u32 	%r48611, s_mem;
	add.s32 	%r48612, %r48611, %r48610;
	atom.shared.xor.b32 	%r48613, [%r48612+11776], %r58450;
	atom.shared.xor.b32 	%r48614, [%r48612+11780], %r58449;
	atom.shared.xor.b32 	%r48615, [%r48612+11784], %r58448;
	atom.shared.xor.b32 	%r48616, [%r48612+11788], %r58447;
$L__BB4_738:
	or.b32  	%r48617, %r58445, %r58446;
	or.b32  	%r48618, %r48617, %r58444;
	or.b32  	%r48619, %r48618, %r58443;
	setp.eq.s32 	%p759, %r48619, 0;
	@%p759 bra 	$L__BB4_740;
	mov.u32 	%r48620, %tid.x;
	shl.b32 	%r48621, %r48620, 4;
	and.b32  	%r48622, %r48621, 496;
	mov.u32 	%r48623, s_mem;
	add.s32 	%r48624, %r48623, %r48622;
	atom.shared.xor.b32 	%r48625, [%r48624+12288], %r58446;
	atom.shared.xor.b32 	%r48626, [%r48624+12292], %r58445;
	atom.shared.xor.b32 	%r48627, [%r48624+12296], %r58444;
	atom.shared.xor.b32 	%r48628, [%r48624+12300], %r58443;
$L__BB4_740:
	or.b32  	%r48629, %r58441, %r58442;
	or.b32  	%r48630, %r48629, %r58440;
	or.b32  	%r48631, %r48630, %r58439;
	setp.eq.s32 	%p760, %r48631, 0;
	@%p760 bra 	$L__BB4_742;
	mov.u32 	%r48632, %tid.x;
	shl.b32 	%r48633, %r48632, 4;
	and.b32  	%r48634, %r48633, 496;
	mov.u32 	%r48635, s_mem;
	add.s32 	%r48636, %r48635, %r48634;
	atom.shared.xor.b32 	%r48637, [%r48636+12800], %r58442;
	atom.shared.xor.b32 	%r48638, [%r48636+12804], %r58441;
	atom.shared.xor.b32 	%r48639, [%r48636+12808], %r58440;
	atom.shared.xor.b32 	%r48640, [%r48636+12812], %r58439;
$L__BB4_742:
	or.b32  	%r48641, %r58437, %r58438;
	or.b32  	%r48642, %r48641, %r58436;
	or.b32  	%r48643, %r48642, %r58435;
	setp.eq.s32 	%p761, %r48643, 0;
	@%p761 bra 	$L__BB4_744;
	mov.u32 	%r48644, %tid.x;
	shl.b32 	%r48645, %r48644, 4;
	and.b32  	%r48646, %r48645, 496;
	mov.u32 	%r48647, s_mem;
	add.s32 	%r48648, %r48647, %r48646;
	atom.shared.xor.b32 	%r48649, [%r48648+13312], %r58438;
	atom.shared.xor.b32 	%r48650, [%r48648+13316], %r58437;
	atom.shared.xor.b32 	%r48651, [%r48648+13320], %r58436;
	atom.shared.xor.b32 	%r48652, [%r48648+13324], %r58435;
$L__BB4_744:
	or.b32  	%r48653, %r58433, %r58434;
	or.b32  	%r48654, %r48653, %r58432;
	or.b32  	%r48655, %r48654, %r58431;
	setp.eq.s32 	%p762, %r48655, 0;
	@%p762 bra 	$L__BB4_746;
	mov.u32 	%r48656, %tid.x;
	shl.b32 	%r48657, %r48656, 4;
	and.b32  	%r48658, %r48657, 496;
	mov.u32 	%r48659, s_mem;
	add.s32 	%r48660, %r48659, %r48658;
	atom.shared.xor.b32 	%r48661, [%r48660+13824], %r58434;
	atom.shared.xor.b32 	%r48662, [%r48660+13828], %r58433;
	atom.shared.xor.b32 	%r48663, [%r48660+13832], %r58432;
	atom.shared.xor.b32 	%r48664, [%r48660+13836], %r58431;
$L__BB4_746:
	or.b32  	%r48665, %r58429, %r58430;
	or.b32  	%r48666, %r48665, %r58428;
	or.b32  	%r48667, %r48666, %r58427;
	setp.eq.s32 	%p763, %r48667, 0;
	@%p763 bra 	$L__BB4_748;
	mov.u32 	%r48668, %tid.x;
	shl.b32 	%r48669, %r48668, 4;
	and.b32  	%r48670, %r48669, 496;
	mov.u32 	%r48671, s_mem;
	add.s32 	%r48672, %r48671, %r48670;
	atom.shared.xor.b32 	%r48673, [%r48672+14336], %r58430;
	atom.shared.xor.b32 	%r48674, [%r48672+14340], %r58429;
	atom.shared.xor.b32 	%r48675, [%r48672+14344], %r58428;
	atom.shared.xor.b32 	%r48676, [%r48672+14348], %r58427;
$L__BB4_748:
	or.b32  	%r48677, %r58425, %r58426;
	or.b32  	%r48678, %r48677, %r58424;
	or.b32  	%r48679, %r48678, %r58423;
	setp.eq.s32 	%p764, %r48679, 0;
	@%p764 bra 	$L__BB4_750;
	mov.u32 	%r48680, %tid.x;
	shl.b32 	%r48681, %r48680, 4;
	and.b32  	%r48682, %r48681, 496;
	mov.u32 	%r48683, s_mem;
	add.s32 	%r48684, %r48683, %r48682;
	atom.shared.xor.b32 	%r48685, [%r48684+14848], %r58426;
	atom.shared.xor.b32 	%r48686, [%r48684+14852], %r58425;
	atom.shared.xor.b32 	%r48687, [%r48684+14856], %r58424;
	atom.shared.xor.b32 	%r48688, [%r48684+14860], %r58423;
$L__BB4_750:
	or.b32  	%r48689, %r58421, %r58422;
	or.b32  	%r48690, %r48689, %r58420;
	or.b32  	%r48691, %r48690, %r58419;
	setp.eq.s32 	%p765, %r48691, 0;
	@%p765 bra 	$L__BB4_752;
	mov.u32 	%r48692, %tid.x;
	shl.b32 	%r48693, %r48692, 4;
	and.b32  	%r48694, %r48693, 496;
	mov.u32 	%r48695, s_mem;
	add.s32 	%r48696, %r48695, %r48694;
	atom.shared.xor.b32 	%r48697, [%r48696+15360], %r58422;
	atom.shared.xor.b32 	%r48698, [%r48696+15364], %r58421;
	atom.shared.xor.b32 	%r48699, [%r48696+15368], %r58420;
	atom.shared.xor.b32 	%r48700, [%r48696+15372], %r58419;
$L__BB4_752:
	or.b32  	%r48701, %r58417, %r58418;
	or.b32  	%r48702, %r48701, %r58416;
	or.b32  	%r48703, %r48702, %r58415;
	setp.eq.s32 	%p766, %r48703, 0;
	@%p766 bra 	$L__BB4_754;
	mov.u32 	%r48704, %tid.x;
	shl.b32 	%r48705, %r48704, 4;
	and.b32  	%r48706, %r48705, 496;
	mov.u32 	%r48707, s_mem;
	add.s32 	%r48708, %r48707, %r48706;
	atom.shared.xor.b32 	%r48709, [%r48708+15872], %r58418;
	atom.shared.xor.b32 	%r48710, [%r48708+15876], %r58417;
	atom.shared.xor.b32 	%r48711, [%r48708+15880], %r58416;
	atom.shared.xor.b32 	%r48712, [%r48708+15884], %r58415;
$L__BB4_754:
	or.b32  	%r48713, %r58413, %r58414;
	or.b32  	%r48714, %r48713, %r58412;
	or.b32  	%r48715, %r48714, %r58411;
	setp.eq.s32 	%p767, %r48715, 0;
	@%p767 bra 	$L__BB4_756;
	mov.u32 	%r48716, %tid.x;
	shl.b32 	%r48717, %r48716, 4;
	and.b32  	%r48718, %r48717, 496;
	mov.u32 	%r48719, s_mem;
	add.s32 	%r48720, %r48719, %r48718;
	atom.shared.xor.b32 	%r48721, [%r48720+16384], %r58414;
	atom.shared.xor.b32 	%r48722, [%r48720+16388], %r58413;
	atom.shared.xor.b32 	%r48723, [%r48720+16392], %r58412;
	atom.shared.xor.b32 	%r48724, [%r48720+16396], %r58411;
$L__BB4_756:
	or.b32  	%r48725, %r58409, %r58410;
	or.b32  	%r48726, %r48725, %r58408;
	or.b32  	%r48727, %r48726, %r58407;
	setp.eq.s32 	%p768, %r48727, 0;
	@%p768 bra 	$L__BB4_758;
	mov.u32 	%r48728, %tid.x;
	shl.b32 	%r48729, %r48728, 4;
	and.b32  	%r48730, %r48729, 496;
	mov.u32 	%r48731, s_mem;
	add.s32 	%r48732, %r48731, %r48730;
	atom.shared.xor.b32 	%r48733, [%r48732+16896], %r58410;
	atom.shared.xor.b32 	%r48734, [%r48732+16900], %r58409;
	atom.shared.xor.b32 	%r48735, [%r48732+16904], %r58408;
	atom.shared.xor.b32 	%r48736, [%r48732+16908], %r58407;
$L__BB4_758:
	or.b32  	%r48737, %r58405, %r58406;
	or.b32  	%r48738, %r48737, %r58404;
	or.b32  	%r48739, %r48738, %r58403;
	setp.eq.s32 	%p769, %r48739, 0;
	@%p769 bra 	$L__BB4_760;
	mov.u32 	%r48740, %tid.x;
	shl.b32 	%r48741, %r48740, 4;
	and.b32  	%r48742, %r48741, 496;
	mov.u32 	%r48743, s_mem;
	add.s32 	%r48744, %r48743, %r48742;
	atom.shared.xor.b32 	%r48745, [%r48744+17408], %r58406;
	atom.shared.xor.b32 	%r48746, [%r48744+17412], %r58405;
	atom.shared.xor.b32 	%r48747, [%r48744+17416], %r58404;
	atom.shared.xor.b32 	%r48748, [%r48744+17420], %r58403;
$L__BB4_760:
	or.b32  	%r48749, %r58401, %r58402;
	or.b32  	%r48750, %r48749, %r58400;
	or.b32  	%r48751, %r48750, %r58399;
	setp.eq.s32 	%p770, %r48751, 0;
	@%p770 bra 	$L__BB4_762;
	mov.u32 	%r48752, %tid.x;
	shl.b32 	%r48753, %r48752, 4;
	and.b32  	%r48754, %r48753, 496;
	mov.u32 	%r48755, s_mem;
	add.s32 	%r48756, %r48755, %r48754;
	atom.shared.xor.b32 	%r48757, [%r48756+17920], %r58402;
	atom.shared.xor.b32 	%r48758, [%r48756+17924], %r58401;
	atom.shared.xor.b32 	%r48759, [%r48756+17928], %r58400;
	atom.shared.xor.b32 	%r48760, [%r48756+17932], %r58399;
$L__BB4_762:
	or.b32  	%r48761, %r58397, %r58398;
	or.b32  	%r48762, %r48761, %r58396;
	or.b32  	%r48763, %r48762, %r58395;
	setp.eq.s32 	%p771, %r48763, 0;
	@%p771 bra 	$L__BB4_764;
	mov.u32 	%r48764, %tid.x;
	shl.b32 	%r48765, %r48764, 4;
	and.b32  	%r48766, %r48765, 496;
	mov.u32 	%r48767, s_mem;
	add.s32 	%r48768, %r48767, %r48766;
	atom.shared.xor.b32 	%r48769, [%r48768+18432], %r58398;
	atom.shared.xor.b32 	%r48770, [%r48768+18436], %r58397;
	atom.shared.xor.b32 	%r48771, [%r48768+18440], %r58396;
	atom.shared.xor.b32 	%r48772, [%r48768+18444], %r58395;
$L__BB4_764:
	or.b32  	%r48773, %r58393, %r58394;
	or.b32  	%r48774, %r48773, %r58392;
	or.b32  	%r48775, %r48774, %r58391;
	setp.eq.s32 	%p772, %r48775, 0;
	@%p772 bra 	$L__BB4_766;
	mov.u32 	%r48776, %tid.x;
	shl.b32 	%r48777, %r48776, 4;
	and.b32  	%r48778, %r48777, 496;
	mov.u32 	%r48779, s_mem;
	add.s32 	%r48780, %r48779, %r48778;
	atom.shared.xor.b32 	%r48781, [%r48780+18944], %r58394;
	atom.shared.xor.b32 	%r48782, [%r48780+18948], %r58393;
	atom.shared.xor.b32 	%r48783, [%r48780+18952], %r58392;
	atom.shared.xor.b32 	%r48784, [%r48780+18956], %r58391;
$L__BB4_766:
	or.b32  	%r48785, %r58389, %r58390;
	or.b32  	%r48786, %r48785, %r58388;
	or.b32  	%r48787, %r48786, %r58387;
	setp.eq.s32 	%p773, %r48787, 0;
	@%p773 bra 	$L__BB4_768;
	mov.u32 	%r48788, %tid.x;
	shl.b32 	%r48789, %r48788, 4;
	and.b32  	%r48790, %r48789, 496;
	mov.u32 	%r48791, s_mem;
	add.s32 	%r48792, %r48791, %r48790;
	atom.shared.xor.b32 	%r48793, [%r48792+19456], %r58390;
	atom.shared.xor.b32 	%r48794, [%r48792+19460], %r58389;
	atom.shared.xor.b32 	%r48795, [%r48792+19464], %r58388;
	atom.shared.xor.b32 	%r48796, [%r48792+19468], %r58387;
$L__BB4_768:
	or.b32  	%r48797, %r58385, %r58386;
	or.b32  	%r48798, %r48797, %r58384;
	or.b32  	%r48799, %r48798, %r58383;
	setp.eq.s32 	%p774, %r48799, 0;
	@%p774 bra 	$L__BB4_770;
	mov.u32 	%r48800, %tid.x;
	shl.b32 	%r48801, %r48800, 4;
	and.b32  	%r48802, %r48801, 496;
	mov.u32 	%r48803, s_mem;
	add.s32 	%r48804, %r48803, %r48802;
	atom.shared.xor.b32 	%r48805, [%r48804+19968], %r58386;
	atom.shared.xor.b32 	%r48806, [%r48804+19972], %r58385;
	atom.shared.xor.b32 	%r48807, [%r48804+19976], %r58384;
	atom.shared.xor.b32 	%r48808, [%r48804+19980], %r58383;
$L__BB4_770:
	or.b32  	%r48809, %r58381, %r58382;
	or.b32  	%r48810, %r48809, %r58380;
	or.b32  	%r48811, %r48810, %r58379;
	setp.eq.s32 	%p775, %r48811, 0;
	@%p775 bra 	$L__BB4_772;
	mov.u32 	%r48812, %tid.x;
	shl.b32 	%r48813, %r48812, 4;
	and.b32  	%r48814, %r48813, 496;
	mov.u32 	%r48815, s_mem;
	add.s32 	%r48816, %r48815, %r48814;
	atom.shared.xor.b32 	%r48817, [%r48816+20480], %r58382;
	atom.shared.xor.b32 	%r48818, [%r48816+20484], %r58381;
	atom.shared.xor.b32 	%r48819, [%r48816+20488], %r58380;
	atom.shared.xor.b32 	%r48820, [%r48816+20492], %r58379;
$L__BB4_772:
	or.b32  	%r48821, %r58377, %r58378;
	or.b32  	%r48822, %r48821, %r58376;
	or.b32  	%r48823, %r48822, %r58375;
	setp.eq.s32 	%p776, %r48823, 0;
	@%p776 bra 	$L__BB4_774;
	mov.u32 	%r48824, %tid.x;
	shl.b32 	%r48825, %r48824, 4;
	and.b32  	%r48826, %r48825, 496;
	mov.u32 	%r48827, s_mem;
	add.s32 	%r48828, %r48827, %r48826;
	atom.shared.xor.b32 	%r48829, [%r48828+20992], %r58378;
	atom.shared.xor.b32 	%r48830, [%r48828+20996], %r58377;
	atom.shared.xor.b32 	%r48831, [%r48828+21000], %r58376;
	atom.shared.xor.b32 	%r48832, [%r48828+21004], %r58375;
$L__BB4_774:
	or.b32  	%r48833, %r58373, %r58374;
	or.b32  	%r48834, %r48833, %r58372;
	or.b32  	%r48835, %r48834, %r58371;
	setp.eq.s32 	%p777, %r48835, 0;
	@%p777 bra 	$L__BB4_776;
	mov.u32 	%r48836, %tid.x;
	shl.b32 	%r48837, %r48836, 4;
	and.b32  	%r48838, %r48837, 496;
	mov.u32 	%r48839, s_mem;
	add.s32 	%r48840, %r48839, %r48838;
	atom.shared.xor.b32 	%r48841, [%r48840+21504], %r58374;
	atom.shared.xor.b32 	%r48842, [%r48840+21508], %r58373;
	atom.shared.xor.b32 	%r48843, [%r48840+21512], %r58372;
	atom.shared.xor.b32 	%r48844, [%r48840+21516], %r58371;
$L__BB4_776:
	or.b32  	%r48845, %r58369, %r58370;
	or.b32  	%r48846, %r48845, %r58368;
	or.b32  	%r48847, %r48846, %r58367;
	setp.eq.s32 	%p778, %r48847, 0;
	@%p778 bra 	$L__BB4_778;
	mov.u32 	%r48848, %tid.x;
	shl.b32 	%r48849, %r48848, 4;
	and.b32  	%r48850, %r48849, 496;
	mov.u32 	%r48851, s_mem;
	add.s32 	%r48852, %r48851, %r48850;
	atom.shared.xor.b32 	%r48853, [%r48852+22016], %r58370;
	atom.shared.xor.b32 	%r48854, [%r48852+22020], %r58369;
	atom.shared.xor.b32 	%r48855, [%r48852+22024], %r58368;
	atom.shared.xor.b32 	%r48856, [%r48852+22028], %r58367;
$L__BB4_778:
	or.b32  	%r48857, %r58365, %r58366;
	or.b32  	%r48858, %r48857, %r58364;
	or.b32  	%r48859, %r48858, %r58363;
	setp.eq.s32 	%p779, %r48859, 0;
	@%p779 bra 	$L__BB4_780;
	mov.u32 	%r48860, %tid.x;
	shl.b32 	%r48861, %r48860, 4;
	and.b32  	%r48862, %r48861, 496;
	mov.u32 	%r48863, s_mem;
	add.s32 	%r48864, %r48863, %r48862;
	atom.shared.xor.b32 	%r48865, [%r48864+22528], %r58366;
	atom.shared.xor.b32 	%r48866, [%r48864+22532], %r58365;
	atom.shared.xor.b32 	%r48867, [%r48864+22536], %r58364;
	atom.shared.xor.b32 	%r48868, [%r48864+22540], %r58363;
$L__BB4_780:
	or.b32  	%r48869, %r58361, %r58362;
	or.b32  	%r48870, %r48869, %r58360;
	or.b32  	%r48871, %r48870, %r58359;
	setp.eq.s32 	%p780, %r48871, 0;
	@%p780 bra 	$L__BB4_782;
	mov.u32 	%r48872, %tid.x;
	shl.b32 	%r48873, %r48872, 4;
	and.b32  	%r48874, %r48873, 496;
	mov.u32 	%r48875, s_mem;
	add.s32 	%r48876, %r48875, %r48874;
	atom.shared.xor.b32 	%r48877, [%r48876+23040], %r58362;
	atom.shared.xor.b32 	%r48878, [%r48876+23044], %r58361;
	atom.shared.xor.b32 	%r48879, [%r48876+23048], %r58360;
	atom.shared.xor.b32 	%r48880, [%r48876+23052], %r58359;
$L__BB4_782:
	or.b32  	%r48881, %r58357, %r58358;
	or.b32  	%r48882, %r48881, %r58356;
	or.b32  	%r48883, %r48882, %r58355;
	setp.eq.s32 	%p781, %r48883, 0;
	@%p781 bra 	$L__BB4_784;
	mov.u32 	%r48884, %tid.x;
	shl.b32 	%r48885, %r48884, 4;
	and.b32  	%r48886, %r48885, 496;
	mov.u32 	%r48887, s_mem;
	add.s32 	%r48888, %r48887, %r48886;
	atom.shared.xor.b32 	%r48889, [%r48888+23552], %r58358;
	atom.shared.xor.b32 	%r48890, [%r48888+23556], %r58357;
	atom.shared.xor.b32 	%r48891, [%r48888+23560], %r58356;
	atom.shared.xor.b32 	%r48892, [%r48888+23564], %r58355;
$L__BB4_784:
	or.b32  	%r48893, %r58353, %r58354;
	or.b32  	%r48894, %r48893, %r58352;
	or.b32  	%r48895, %r48894, %r58351;
	setp.eq.s32 	%p782, %r48895, 0;
	@%p782 bra 	$L__BB4_786;
	mov.u32 	%r48896, %tid.x;
	shl.b32 	%r48897, %r48896, 4;
	and.b32  	%r48898, %r48897, 496;
	mov.u32 	%r48899, s_mem;
	add.s32 	%r48900, %r48899, %r48898;
	atom.shared.xor.b32 	%r48901, [%r48900+24064], %r58354;
	atom.shared.xor.b32 	%r48902, [%r48900+24068], %r58353;
	atom.shared.xor.b32 	%r48903, [%r48900+24072], %r58352;
	atom.shared.xor.b32 	%r48904, [%r48900+24076], %r58351;
$L__BB4_786:
	or.b32  	%r48905, %r58349, %r58350;
	or.b32  	%r48906, %r48905, %r58348;
	or.b32  	%r48907, %r48906, %r58347;
	setp.eq.s32 	%p783, %r48907, 0;
	@%p783 bra 	$L__BB4_788;
	mov.u32 	%r48908, %tid.x;
	shl.b32 	%r48909, %r48908, 4;
	and.b32  	%r48910, %r48909, 496;
	mov.u32 	%r48911, s_mem;
	add.s32 	%r48912, %r48911, %r48910;
	atom.shared.xor.b32 	%r48913, [%r48912+24576], %r58350;
	atom.shared.xor.b32 	%r48914, [%r48912+24580], %r58349;
	atom.shared.xor.b32 	%r48915, [%r48912+24584], %r58348;
	atom.shared.xor.b32 	%r48916, [%r48912+24588], %r58347;
$L__BB4_788:
	or.b32  	%r48917, %r58345, %r58346;
	or.b32  	%r48918, %r48917, %r58344;
	or.b32  	%r48919, %r48918, %r58343;
	setp.eq.s32 	%p784, %r48919, 0;
	@%p784 bra 	$L__BB4_790;
	mov.u32 	%r48920, %tid.x;
	shl.b32 	%r48921, %r48920, 4;
	and.b32  	%r48922, %r48921, 496;
	mov.u32 	%r48923, s_mem;
	add.s32 	%r48924, %r48923, %r48922;
	atom.shared.xor.b32 	%r48925, [%r48924+25088], %r58346;
	atom.shared.xor.b32 	%r48926, [%r48924+25092], %r58345;
	atom.shared.xor.b32 	%r48927, [%r48924+25096], %r58344;
	atom.shared.xor.b32 	%r48928, [%r48924+25100], %r58343;
$L__BB4_790:
	or.b32  	%r48929, %r58341, %r58342;
	or.b32  	%r48930, %r48929, %r58340;
	or.b32  	%r48931, %r48930, %r58339;
	setp.eq.s32 	%p785, %r48931, 0;
	@%p785 bra 	$L__BB4_792;
	mov.u32 	%r48932, %tid.x;
	shl.b32 	%r48933, %r48932, 4;
	and.b32  	%r48934, %r48933, 496;
	mov.u32 	%r48935, s_mem;
	add.s32 	%r48936, %r48935, %r48934;
	atom.shared.xor.b32 	%r48937, [%r48936+25600], %r58342;
	atom.shared.xor.b32 	%r48938, [%r48936+25604], %r58341;
	atom.shared.xor.b32 	%r48939, [%r48936+25608], %r58340;
	atom.shared.xor.b32 	%r48940, [%r48936+25612], %r58339;
$L__BB4_792:
	or.b32  	%r48941, %r58337, %r58338;
	or.b32  	%r48942, %r48941, %r58336;
	or.b32  	%r48943, %r48942, %r58335;
	setp.eq.s32 	%p786, %r48943, 0;
	@%p786 bra 	$L__BB4_794;
	mov.u32 	%r48944, %tid.x;
	shl.b32 	%r48945, %r48944, 4;
	and.b32  	%r48946, %r48945, 496;
	mov.u32 	%r48947, s_mem;
	add.s32 	%r48948, %r48947, %r48946;
	atom.shared.xor.b32 	%r48949, [%r48948+26112], %r58338;
	atom.shared.xor.b32 	%r48950, [%r48948+26116], %r58337;
	atom.shared.xor.b32 	%r48951, [%r48948+26120], %r58336;
	atom.shared.xor.b32 	%r48952, [%r48948+26124], %r58335;
$L__BB4_794:
	or.b32  	%r48953, %r58333, %r58334;
	or.b32  	%r48954, %r48953, %r58332;
	or.b32  	%r48955, %r48954, %r58331;
	setp.eq.s32 	%p787, %r48955, 0;
	@%p787 bra 	$L__BB4_796;
	mov.u32 	%r48956, %tid.x;
	shl.b32 	%r48957, %r48956, 4;
	and.b32  	%r48958, %r48957, 496;
	mov.u32 	%r48959, s_mem;
	add.s32 	%r48960, %r48959, %r48958;
	atom.shared.xor.b32 	%r48961, [%r48960+26624], %r58334;
	atom.shared.xor.b32 	%r48962, [%r48960+26628], %r58333;
	atom.shared.xor.b32 	%r48963, [%r48960+26632], %r58332;
	atom.shared.xor.b32 	%r48964, [%r48960+26636], %r58331;
$L__BB4_796:
	or.b32  	%r48965, %r58329, %r58330;
	or.b32  	%r48966, %r48965, %r58328;
	or.b32  	%r48967, %r48966, %r58327;
	setp.eq.s32 	%p788, %r48967, 0;
	@%p788 bra 	$L__BB4_798;
	mov.u32 	%r48968, %tid.x;
	shl.b32 	%r48969, %r48968, 4;
	and.b32  	%r48970, %r48969, 496;
	mov.u32 	%r48971, s_mem;
	add.s32 	%r48972, %r48971, %r48970;
	atom.shared.xor.b32 	%r48973, [%r48972+27136], %r58330;
	atom.shared.xor.b32 	%r48974, [%r48972+27140], %r58329;
	atom.shared.xor.b32 	%r48975, [%r48972+27144], %r58328;
	atom.shared.xor.b32 	%r48976, [%r48972+27148], %r58327;
$L__BB4_798:
	or.b32  	%r48977, %r58325, %r58326;
	or.b32  	%r48978, %r48977, %r58324;
	or.b32  	%r48979, %r48978, %r58323;
	setp.eq.s32 	%p789, %r48979, 0;
	@%p789 bra 	$L__BB4_800;
	mov.u32 	%r48980, %tid.x;
	shl.b32 	%r48981, %r48980, 4;
	and.b32  	%r48982, %r48981, 496;
	mov.u32 	%r48983, s_mem;
	add.s32 	%r48984, %r48983, %r48982;
	atom.shared.xor.b32 	%r48985, [%r48984+27648], %r58326;
	atom.shared.xor.b32 	%r48986, [%r48984+27652], %r58325;
	atom.shared.xor.b32 	%r48987, [%r48984+27656], %r58324;
	atom.shared.xor.b32 	%r48988, [%r48984+27660], %r58323;
$L__BB4_800:
	or.b32  	%r48989, %r58321, %r58322;
	or.b32  	%r48990, %r48989, %r58320;
	or.b32  	%r48991, %r48990, %r58319;
	setp.eq.s32 	%p790, %r48991, 0;
	@%p790 bra 	$L__BB4_802;
	mov.u32 	%r48992, %tid.x;
	shl.b32 	%r48993, %r48992, 4;
	and.b32  	%r48994, %r48993, 496;
	mov.u32 	%r48995, s_mem;
	add.s32 	%r48996, %r48995, %r48994;
	atom.shared.xor.b32 	%r48997, [%r48996+28160], %r58322;
	atom.shared.xor.b32 	%r48998, [%r48996+28164], %r58321;
	atom.shared.xor.b32 	%r48999, [%r48996+28168], %r58320;
	atom.shared.xor.b32 	%r49000, [%r48996+28172], %r58319;
$L__BB4_802:
	or.b32  	%r49001, %r58317, %r58318;
	or.b32  	%r49002, %r49001, %r58316;
	or.b32  	%r49003, %r49002, %r58315;
	setp.eq.s32 	%p791, %r49003, 0;
	@%p791 bra 	$L__BB4_804;
	mov.u32 	%r49004, %tid.x;
	shl.b32 	%r49005, %r49004, 4;
	and.b32  	%r49006, %r49005, 496;
	mov.u32 	%r49007, s_mem;
	add.s32 	%r49008, %r49007, %r49006;
	atom.shared.xor.b32 	%r49009, [%r49008+28672], %r58318;
	atom.shared.xor.b32 	%r49010, [%r49008+28676], %r58317;
	atom.shared.xor.b32 	%r49011, [%r49008+28680], %r58316;
	atom.shared.xor.b32 	%r49012, [%r49008+28684], %r58315;
$L__BB4_804:
	or.b32  	%r49013, %r58313, %r58314;
	or.b32  	%r49014, %r49013, %r58312;
	or.b32  	%r49015, %r49014, %r58311;
	setp.eq.s32 	%p792, %r49015, 0;
	@%p792 bra 	$L__BB4_806;
	mov.u32 	%r49016, %tid.x;
	shl.b32 	%r49017, %r49016, 4;
	and.b32  	%r49018, %r49017, 496;
	mov.u32 	%r49019, s_mem;
	add.s32 	%r49020, %r49019, %r49018;
	atom.shared.xor.b32 	%r49021, [%r49020+29184], %r58314;
	atom.shared.xor.b32 	%r49022, [%r49020+29188], %r58313;
	atom.shared.xor.b32 	%r49023, [%r49020+29192], %r58312;
	atom.shared.xor.b32 	%r49024, [%r49020+29196], %r58311;
$L__BB4_806:
	or.b32  	%r49025, %r58309, %r58310;
	or.b32  	%r49026, %r49025, %r58308;
	or.b32  	%r49027, %r49026, %r58307;
	setp.eq.s32 	%p793, %r49027, 0;
	@%p793 bra 	$L__BB4_808;
	mov.u32 	%r49028, %tid.x;
	shl.b32 	%r49029, %r49028, 4;
	and.b32  	%r49030, %r49029, 496;
	mov.u32 	%r49031, s_mem;
	add.s32 	%r49032, %r49031, %r49030;
	atom.shared.xor.b32 	%r49033, [%r49032+29696], %r58310;
	atom.shared.xor.b32 	%r49034, [%r49032+29700], %r58309;
	atom.shared.xor.b32 	%r49035, [%r49032+29704], %r58308;
	atom.shared.xor.b32 	%r49036, [%r49032+29708], %r58307;
$L__BB4_808:
	or.b32  	%r49037, %r58305, %r58306;
	or.b32  	%r49038, %r49037, %r58304;
	or.b32  	%r49039, %r49038, %r58303;
	setp.eq.s32 	%p794, %r49039, 0;
	@%p794 bra 	$L__BB4_810;
	mov.u32 	%r49040, %tid.x;
	shl.b32 	%r49041, %r49040, 4;
	and.b32  	%r49042, %r49041, 496;
	mov.u32 	%r49043, s_mem;
	add.s32 	%r49044, %r49043, %r49042;
	atom.shared.xor.b32 	%r49045, [%r49044+30208], %r58306;
	atom.shared.xor.b32 	%r49046, [%r49044+30212], %r58305;
	atom.shared.xor.b32 	%r49047, [%r49044+30216], %r58304;
	atom.shared.xor.b32 	%r49048, [%r49044+30220], %r58303;
$L__BB4_810:
	or.b32  	%r49049, %r58301, %r58302;
	or.b32  	%r49050, %r49049, %r58300;
	or.b32  	%r49051, %r49050, %r58299;
	setp.eq.s32 	%p795, %r49051, 0;
	@%p795 bra 	$L__BB4_812;
	mov.u32 	%r49052, %tid.x;
	shl.b32 	%r49053, %r49052, 4;
	and.b32  	%r49054, %r49053, 496;
	mov.u32 	%r49055, s_mem;
	add.s32 	%r49056, %r49055, %r49054;
	atom.shared.xor.b32 	%r49057, [%r49056+30720], %r58302;
	atom.shared.xor.b32 	%r49058, [%r49056+30724], %r58301;
	atom.shared.xor.b32 	%r49059, [%r49056+30728], %r58300;
	atom.shared.xor.b32 	%r49060, [%r49056+30732], %r58299;
$L__BB4_812:
	or.b32  	%r49061, %r58297, %r58298;
	or.b32  	%r49062, %r49061, %r58296;
	or.b32  	%r49063, %r49062, %r58295;
	setp.eq.s32 	%p796, %r49063, 0;
	@%p796 bra 	$L__BB4_814;
	mov.u32 	%r49064, %tid.x;
	shl.b32 	%r49065, %r49064, 4;
	and.b32  	%r49066, %r49065, 496;
	mov.u32 	%r49067, s_mem;
	add.s32 	%r49068, %r49067, %r49066;
	atom.shared.xor.b32 	%r49069, [%r49068+31232], %r58298;
	atom.shared.xor.b32 	%r49070, [%r49068+31236], %r58297;
	atom.shared.xor.b32 	%r49071, [%r49068+31240], %r58296;
	atom.shared.xor.b32 	%r49072, [%r49068+31244], %r58295;
$L__BB4_814:
	or.b32  	%r49073, %r58293, %r58294;
	or.b32  	%r49074, %r49073, %r58292;
	or.b32  	%r49075, %r49074, %r58291;
	setp.eq.s32 	%p797, %r49075, 0;
	@%p797 bra 	$L__BB4_816;
	mov.u32 	%r49076, %tid.x;
	shl.b32 	%r49077, %r49076, 4;
	and.b32  	%r49078, %r49077, 496;
	mov.u32 	%r49079, s_mem;
	add.s32 	%r49080, %r49079, %r49078;
	atom.shared.xor.b32 	%r49081, [%r49080+31744], %r58294;
	atom.shared.xor.b32 	%r49082, [%r49080+31748], %r58293;
	atom.shared.xor.b32 	%r49083, [%r49080+31752], %r58292;
	atom.shared.xor.b32 	%r49084, [%r49080+31756], %r58291;
$L__BB4_816:
	or.b32  	%r49085, %r58289, %r58290;
	or.b32  	%r49086, %r49085, %r58288;
	or.b32  	%r49087, %r49086, %r58287;
	setp.eq.s32 	%p798, %r49087, 0;
	@%p798 bra 	$L__BB4_818;
	mov.u32 	%r49088, %tid.x;
	shl.b32 	%r49089, %r49088, 4;
	and.b32  	%r49090, %r49089, 496;
	mov.u32 	%r49091, s_mem;
	add.s32 	%r49092, %r49091, %r49090;
	atom.shared.xor.b32 	%r49093, [%r49092+32256], %r58290;
	atom.shared.xor.b32 	%r49094, [%r49092+32260], %r58289;
	atom.shared.xor.b32 	%r49095, [%r49092+32264], %r58288;
	atom.shared.xor.b32 	%r49096, [%r49092+32268], %r58287;
$L__BB4_818:
	or.b32  	%r49097, %r58285, %r58286;
	or.b32  	%r49098, %r49097, %r58284;
	or.b32  	%r49099, %r49098, %r58283;
	setp.eq.s32 	%p799, %r49099, 0;
	@%p799 bra 	$L__BB4_820;
	mov.u32 	%r49100, %tid.x;
	shl.b32 	%r49101, %r49100, 4;
	and.b32  	%r49102, %r49101, 496;
	mov.u32 	%r49103, s_mem;
	add.s32 	%r49104, %r49103, %r49102;
	atom.shared.xor.b32 	%r49105, [%r49104+32768], %r58286;
	atom.shared.xor.b32 	%r49106, [%r49104+32772], %r58285;
	atom.shared.xor.b32 	%r49107, [%r49104+32776], %r58284;
	atom.shared.xor.b32 	%r49108, [%r49104+32780], %r58283;
$L__BB4_820:
	or.b32  	%r49109, %r58281, %r58282;
	or.b32  	%r49110, %r49109, %r58280;
	or.b32  	%r49111, %r49110, %r58279;
	setp.eq.s32 	%p800, %r49111, 0;
	@%p800 bra 	$L__BB4_822;
	mov.u32 	%r49112, %tid.x;
	shl.b32 	%r49113, %r49112, 4;
	and.b32  	%r49114, %r49113, 496;
	mov.u32 	%r49115, s_mem;
	add.s32 	%r49116, %r49115, %r49114;
	atom.shared.xor.b32 	%r49117, [%r49116+33280], %r58282;
	atom.shared.xor.b32 	%r49118, [%r49116+33284], %r58281;
	atom.shared.xor.b32 	%r49119, [%r49116+33288], %r58280;
	atom.shared.xor.b32 	%r49120, [%r49116+33292], %r58279;
$L__BB4_822:
	or.b32  	%r49121, %r58277, %r58278;
	or.b32  	%r49122, %r49121, %r58276;
	or.b32  	%r49123, %r49122, %r58275;
	setp.eq.s32 	%p801, %r49123, 0;
	@%p801 bra 	$L__BB4_824;
	mov.u32 	%r49124, %tid.x;
	shl.b32 	%r49125, %r49124, 4;
	and.b32  	%r49126, %r49125, 496;
	mov.u32 	%r49127, s_mem;
	add.s32 	%r49128, %r49127, %r49126;
	atom.shared.xor.b32 	%r49129, [%r49128+33792], %r58278;
	atom.shared.xor.b32 	%r49130, [%r49128+33796], %r58277;
	atom.shared.xor.b32 	%r49131, [%r49128+33800], %r58276;
	atom.shared.xor.b32 	%r49132, [%r49128+33804], %r58275;
$L__BB4_824:
	or.b32  	%r49133, %r58273, %r58274;
	or.b32  	%r49134, %r49133, %r58272;
	or.b32  	%r49135, %r49134, %r58271;
	setp.eq.s32 	%p802, %r49135, 0;
	@%p802 bra 	$L__BB4_826;
	mov.u32 	%r49136, %tid.x;
	shl.b32 	%r49137, %r49136, 4;
	and.b32  	%r49138, %r49137, 496;
	mov.u32 	%r49139, s_mem;
	add.s32 	%r49140, %r49139, %r49138;
	atom.shared.xor.b32 	%r49141, [%r49140+34304], %r58274;
	atom.shared.xor.b32 	%r49142, [%r49140+34308], %r58273;
	atom.shared.xor.b32 	%r49143, [%r49140+34312], %r58272;
	atom.shared.xor.b32 	%r49144, [%r49140+34316], %r58271;
$L__BB4_826:
	or.b32  	%r49145, %r58269, %r58270;
	or.b32  	%r49146, %r49145, %r58268;
	or.b32  	%r49147, %r49146, %r58267;
	setp.eq.s32 	%p803, %r49147, 0;
	@%p803 bra 	$L__BB4_828;
	mov.u32 	%r49148, %tid.x;
	shl.b32 	%r49149, %r49148, 4;
	and.b32  	%r49150, %r49149, 496;
	mov.u32 	%r49151, s_mem;
	add.s32 	%r49152, %r49151, %r49150;
	atom.shared.xor.b32 	%r49153, [%r49152+34816], %r58270;
	atom.shared.xor.b32 	%r49154, [%r49152+34820], %r58269;
	atom.shared.xor.b32 	%r49155, [%r49152+34824], %r58268;
	atom.shared.xor.b32 	%r49156, [%r49152+34828], %r58267;
$L__BB4_828:
	or.b32  	%r49157, %r58265, %r58266;
	or.b32  	%r49158, %r49157, %r58264;
	or.b32  	%r49159, %r49158, %r58263;
	setp.eq.s32 	%p804, %r49159, 0;
	@%p804 bra 	$L__BB4_830;
	mov.u32 	%r49160, %tid.x;
	shl.b32 	%r49161, %r49160, 4;
	and.b32  	%r49162, %r49161, 496;
	mov.u32 	%r49163, s_mem;
	add.s32 	%r49164, %r49163, %r49162;
	atom.shared.xor.b32 	%r49165, [%r49164+35328], %r58266;
	atom.shared.xor.b32 	%r49166, [%r49164+35332], %r58265;
	atom.shared.xor.b32 	%r49167, [%r49164+35336], %r58264;
	atom.shared.xor.b32 	%r49168, [%r49164+35340], %r58263;
$L__BB4_830:
	or.b32  	%r49169, %r58261, %r58262;
	or.b32  	%r49170, %r49169, %r58260;
	or.b32  	%r49171, %r49170, %r58259;
	setp.eq.s32 	%p805, %r49171, 0;
	@%p805 bra 	$L__BB4_832;
	mov.u32 	%r49172, %tid.x;
	shl.b32 	%r49173, %r49172, 4;
	and.b32  	%r49174, %r49173, 496;
	mov.u32 	%r49175, s_mem;
	add.s32 	%r49176, %r49175, %r49174;
	atom.shared.xor.b32 	%r49177, [%r49176+35840], %r58262;
	atom.shared.xor.b32 	%r49178, [%r49176+35844], %r58261;
	atom.shared.xor.b32 	%r49179, [%r49176+35848], %r58260;
	atom.shared.xor.b32 	%r49180, [%r49176+35852], %r58259;
$L__BB4_832:
	or.b32  	%r49181, %r58257, %r58258;
	or.b32  	%r49182, %r49181, %r58256;
	or.b32  	%r49183, %r49182, %r58255;
	setp.eq.s32 	%p806, %r49183, 0;
	@%p806 bra 	$L__BB4_834;
	mov.u32 	%r49184, %tid.x;
	shl.b32 	%r49185, %r49184, 4;
	and.b32  	%r49186, %r49185, 496;
	mov.u32 	%r49187, s_mem;
	add.s32 	%r49188, %r49187, %r49186;
	atom.shared.xor.b32 	%r49189, [%r49188+36352], %r58258;
	atom.shared.xor.b32 	%r49190, [%r49188+36356], %r58257;
	atom.shared.xor.b32 	%r49191, [%r49188+36360], %r58256;
	atom.shared.xor.b32 	%r49192, [%r49188+36364], %r58255;
$L__BB4_834:
	or.b32  	%r49193, %r58253, %r58254;
	or.b32  	%r49194, %r49193, %r58252;
	or.b32  	%r49195, %r49194, %r58251;
	setp.eq.s32 	%p807, %r49195, 0;
	@%p807 bra 	$L__BB4_836;
	mov.u32 	%r49196, %tid.x;
	shl.b32 	%r49197, %r49196, 4;
	and.b32  	%r49198, %r49197, 496;
	mov.u32 	%r49199, s_mem;
	add.s32 	%r49200, %r49199, %r49198;
	atom.shared.xor.b32 	%r49201, [%r49200+36864], %r58254;
	atom.shared.xor.b32 	%r49202, [%r49200+36868], %r58253;
	atom.shared.xor.b32 	%r49203, [%r49200+36872], %r58252;
	atom.shared.xor.b32 	%r49204, [%r49200+36876], %r58251;
$L__BB4_836:
	or.b32  	%r49205, %r58249, %r58250;
	or.b32  	%r49206, %r49205, %r58248;
	or.b32  	%r49207, %r49206, %r58247;
	setp.eq.s32 	%p808, %r49207, 0;
	@%p808 bra 	$L__BB4_838;
	mov.u32 	%r49208, %tid.x;
	shl.b32 	%r49209, %r49208, 4;
	and.b32  	%r49210, %r49209, 496;
	mov.u32 	%r49211, s_mem;
	add.s32 	%r49212, %r49211, %r49210;
	atom.shared.xor.b32 	%r49213, [%r49212+37376], %r58250;
	atom.shared.xor.b32 	%r49214, [%r49212+37380], %r58249;
	atom.shared.xor.b32 	%r49215, [%r49212+37384], %r58248;
	atom.shared.xor.b32 	%r49216, [%r49212+37388], %r58247;
$L__BB4_838:
	or.b32  	%r49217, %r58245, %r58246;
	or.b32  	%r49218, %r49217, %r58244;
	or.b32  	%r49219, %r49218, %r58243;
	setp.eq.s32 	%p809, %r49219, 0;
	@%p809 bra 	$L__BB4_840;
	mov.u32 	%r49220, %tid.x;
	shl.b32 	%r49221, %r49220, 4;
	and.b32  	%r49222, %r49221, 496;
	mov.u32 	%r49223, s_mem;
	add.s32 	%r49224, %r49223, %r49222;
	atom.shared.xor.b32 	%r49225, [%r49224+37888], %r58246;
	atom.shared.xor.b32 	%r49226, [%r49224+37892], %r58245;
	atom.shared.xor.b32 	%r49227, [%r49224+37896], %r58244;
	atom.shared.xor.b32 	%r49228, [%r49224+37900], %r58243;
$L__BB4_840:
	or.b32  	%r49229, %r58241, %r58242;
	or.b32  	%r49230, %r49229, %r58240;
	or.b32  	%r49231, %r49230, %r58239;
	setp.eq.s32 	%p810, %r49231, 0;
	@%p810 bra 	$L__BB4_842;
	mov.u32 	%r49232, %tid.x;
	shl.b32 	%r49233, %r49232, 4;
	and.b32  	%r49234, %r49233, 496;
	mov.u32 	%r49235, s_mem;
	add.s32 	%r49236, %r49235, %r49234;
	atom.shared.xor.b32 	%r49237, [%r49236+38400], %r58242;
	atom.shared.xor.b32 	%r49238, [%r49236+38404], %r58241;
	atom.shared.xor.b32 	%r49239, [%r49236+38408], %r58240;
	atom.shared.xor.b32 	%r49240, [%r49236+38412], %r58239;
$L__BB4_842:
	or.b32  	%r49241, %r58237, %r58238;
	or.b32  	%r49242, %r49241, %r58236;
	or.b32  	%r49243, %r49242, %r58235;
	setp.eq.s32 	%p811, %r49243, 0;
	@%p811 bra 	$L__BB4_844;
	mov.u32 	%r49244, %tid.x;
	shl.b32 	%r49245, %r49244, 4;
	and.b32  	%r49246, %r49245, 496;
	mov.u32 	%r49247, s_mem;
	add.s32 	%r49248, %r49247, %r49246;
	atom.shared.xor.b32 	%r49249, [%r49248+38912], %r58238;
	atom.shared.xor.b32 	%r49250, [%r49248+38916], %r58237;
	atom.shared.xor.b32 	%r49251, [%r49248+38920], %r58236;
	atom.shared.xor.b32 	%r49252, [%r49248+38924], %r58235;
$L__BB4_844:
	or.b32  	%r49253, %r58233, %r58234;
	or.b32  	%r49254, %r49253, %r58232;
	or.b32  	%r49255, %r49254, %r58231;
	setp.eq.s32 	%p812, %r49255, 0;
	@%p812 bra 	$L__BB4_846;
	mov.u32 	%r49256, %tid.x;
	shl.b32 	%r49257, %r49256, 4;
	and.b32  	%r49258, %r49257, 496;
	mov.u32 	%r49259, s_mem;
	add.s32 	%r49260, %r49259, %r49258;
	atom.shared.xor.b32 	%r49261, [%r49260+39424], %r58234;
	atom.shared.xor.b32 	%r49262, [%r49260+39428], %r58233;
	atom.shared.xor.b32 	%r49263, [%r49260+39432], %r58232;
	atom.shared.xor.b32 	%r49264, [%r49260+39436], %r58231;
$L__BB4_846:
	or.b32  	%r49265, %r58229, %r58230;
	or.b32  	%r49266, %r49265, %r58228;
	or.b32  	%r49267, %r49266, %r58227;
	setp.eq.s32 	%p813, %r49267, 0;
	@%p813 bra 	$L__BB4_848;
	mov.u32 	%r49268, %tid.x;
	shl.b32 	%r49269, %r49268, 4;
	and.b32  	%r49270, %r49269, 496;
	mov.u32 	%r49271, s_mem;
	add.s32 	%r49272, %r49271, %r49270;
	atom.shared.xor.b32 	%r49273, [%r49272+39936], %r58230;
	atom.shared.xor.b32 	%r49274, [%r49272+39940], %r58229;
	atom.shared.xor.b32 	%r49275, [%r49272+39944], %r58228;
	atom.shared.xor.b32 	%r49276, [%r49272+39948], %r58227;
$L__BB4_848:
	or.b32  	%r49277, %r58225, %r58226;
	or.b32  	%r49278, %r49277, %r58224;
	or.b32  	%r49279, %r49278, %r58223;
	setp.eq.s32 	%p814, %r49279, 0;
	@%p814 bra 	$L__BB4_850;
	mov.u32 	%r49280, %tid.x;
	shl.b32 	%r49281, %r49280, 4;
	and.b32  	%r49282, %r49281, 496;
	mov.u32 	%r49283, s_mem;
	add.s32 	%r49284, %r49283, %r49282;
	atom.shared.xor.b32 	%r49285, [%r49284+40448], %r58226;
	atom.shared.xor.b32 	%r49286, [%r49284+40452], %r58225;
	atom.shared.xor.b32 	%r49287, [%r49284+40456], %r58224;
	atom.shared.xor.b32 	%r49288, [%r49284+40460], %r58223;
$L__BB4_850:
	or.b32  	%r49289, %r58221, %r58222;
	or.b32  	%r49290, %r49289, %r58220;
	or.b32  	%r49291, %r49290, %r58219;
	setp.eq.s32 	%p815, %r49291, 0;
	@%p815 bra 	$L__BB4_852;
	mov.u32 	%r49292, %tid.x;
	shl.b32 	%r49293, %r49292, 4;
	and.b32  	%r49294, %r49293, 496;
	mov.u32 	%r49295, s_mem;
	add.s32 	%r49296, %r49295, %r49294;
	atom.shared.xor.b32 	%r49297, [%r49296+40960], %r58222;
	atom.shared.xor.b32 	%r49298, [%r49296+40964], %r58221;
	atom.shared.xor.b32 	%r49299, [%r49296+40968], %r58220;
	atom.shared.xor.b32 	%r49300, [%r49296+40972], %r58219;
$L__BB4_852:
	or.b32  	%r49301, %r58217, %r58218;
	or.b32  	%r49302, %r49301, %r58216;
	or.b32  	%r49303, %r49302, %r58215;
	setp.eq.s32 	%p816, %r49303, 0;
	@%p816 bra 	$L__BB4_854;
	mov.u32 	%r49304, %tid.x;
	shl.b32 	%r49305, %r49304, 4;
	and.b32  	%r49306, %r49305, 496;
	mov.u32 	%r49307, s_mem;
	add.s32 	%r49308, %r49307, %r49306;
	atom.shared.xor.b32 	%r49309, [%r49308+41472], %r58218;
	atom.shared.xor.b32 	%r49310, [%r49308+41476], %r58217;
	atom.shared.xor.b32 	%r49311, [%r49308+41480], %r58216;
	atom.shared.xor.b32 	%r49312, [%r49308+41484], %r58215;
$L__BB4_854:
	or.b32  	%r49313, %r58213, %r58214;
	or.b32  	%r49314, %r49313, %r58212;
	or.b32  	%r49315, %r49314, %r58211;
	setp.eq.s32 	%p817, %r49315, 0;
	@%p817 bra 	$L__BB4_856;
	mov.u32 	%r49316, %tid.x;
	shl.b32 	%r49317, %r49316, 4;
	and.b32  	%r49318, %r49317, 496;
	mov.u32 	%r49319, s_mem;
	add.s32 	%r49320, %r49319, %r49318;
	atom.shared.xor.b32 	%r49321, [%r49320+41984], %r58214;
	atom.shared.xor.b32 	%r49322, [%r49320+41988], %r58213;
	atom.shared.xor.b32 	%r49323, [%r49320+41992], %r58212;
	atom.shared.xor.b32 	%r49324, [%r49320+41996], %r58211;
$L__BB4_856:
	or.b32  	%r49325, %r58209, %r58210;
	or.b32  	%r49326, %r49325, %r58208;
	or.b32  	%r49327, %r49326, %r58207;
	setp.eq.s32 	%p818, %r49327, 0;
	@%p818 bra 	$L__BB4_858;
	mov.u32 	%r49328, %tid.x;
	shl.b32 	%r49329, %r49328, 4;
	and.b32  	%r49330, %r49329, 496;
	mov.u32 	%r49331, s_mem;
	add.s32 	%r49332, %r49331, %r49330;
	atom.shared.xor.b32 	%r49333, [%r49332+42496], %r58210;
	atom.shared.xor.b32 	%r49334, [%r49332+42500], %r58209;
	atom.shared.xor.b32 	%r49335, [%r49332+42504], %r58208;
	atom.shared.xor.b32 	%r49336, [%r49332+42508], %r58207;
$L__BB4_858:
	or.b32  	%r49337, %r58205, %r58206;
	or.b32  	%r49338, %r49337, %r58204;
	or.b32  	%r49339, %r49338, %r58203;
	setp.eq.s32 	%p819, %r49339, 0;
	@%p819 bra 	$L__BB4_860;
	mov.u32 	%r49340, %tid.x;
	shl.b32 	%r49341, %r49340, 4;
	and.b32  	%r49342, %r49341, 496;
	mov.u32 	%r49343, s_mem;
	add.s32 	%r49344, %r49343, %r49342;
	atom.shared.xor.b32 	%r49345, [%r49344+43008], %r58206;
	atom.shared.xor.b32 	%r49346, [%r49344+43012], %r58205;
	atom.shared.xor.b32 	%r49347, [%r49344+43016], %r58204;
	atom.shared.xor.b32 	%r49348, [%r49344+43020], %r58203;
$L__BB4_860:
	or.b32  	%r49349, %r58201, %r58202;
	or.b32  	%r49350, %r49349, %r58200;
	or.b32  	%r49351, %r49350, %r58199;
	setp.eq.s32 	%p820, %r49351, 0;
	@%p820 bra 	$L__BB4_862;
	mov.u32 	%r49352, %tid.x;
	shl.b32 	%r49353, %r49352, 4;
	and.b32  	%r49354, %r49353, 496;
	mov.u32 	%r49355, s_mem;
	add.s32 	%r49356, %r49355, %r49354;
	atom.shared.xor.b32 	%r49357, [%r49356+43520], %r58202;
	atom.shared.xor.b32 	%r49358, [%r49356+43524], %r58201;
	atom.shared.xor.b32 	%r49359, [%r49356+43528], %r58200;
	atom.shared.xor.b32 	%r49360, [%r49356+43532], %r58199;
$L__BB4_862:
	or.b32  	%r49361, %r58197, %r58198;
	or.b32  	%r49362, %r49361, %r58196;
	or.b32  	%r49363, %r49362, %r58195;
	setp.eq.s32 	%p821, %r49363, 0;
	@%p821 bra 	$L__BB4_864;
	mov.u32 	%r49364, %tid.x;
	shl.b32 	%r49365, %r49364, 4;
	and.b32  	%r49366, %r49365, 496;
	mov.u32 	%r49367, s_mem;
	add.s32 	%r49368, %r49367, %r49366;
	atom.shared.xor.b32 	%r49369, [%r49368+44032], %r58198;
	atom.shared.xor.b32 	%r49370, [%r49368+44036], %r58197;
	atom.shared.xor.b32 	%r49371, [%r49368+44040], %r58196;
	atom.shared.xor.b32 	%r49372, [%r49368+44044], %r58195;
$L__BB4_864:
	or.b32  	%r49373, %r58193, %r58194;
	or.b32  	%r49374, %r49373, %r58192;
	or.b32  	%r49375, %r49374, %r58191;
	setp.eq.s32 	%p822, %r49375, 0;
	@%p822 bra 	$L__BB4_866;
	mov.u32 	%r49376, %tid.x;
	shl.b32 	%r49377, %r49376, 4;
	and.b32  	%r49378, %r49377, 496;
	mov.u32 	%r49379, s_mem;
	add.s32 	%r49380, %r49379, %r49378;
	atom.shared.xor.b32 	%r49381, [%r49380+44544], %r58194;
	atom.shared.xor.b32 	%r49382, [%r49380+44548], %r58193;
	atom.shared.xor.b32 	%r49383, [%r49380+44552], %r58192;
	atom.shared.xor.b32 	%r49384, [%r49380+44556], %r58191;
$L__BB4_866:
	or.b32  	%r49385, %r58189, %r58190;
	or.b32  	%r49386, %r49385, %r58188;
	or.b32  	%r49387, %r49386, %r58187;
	setp.eq.s32 	%p823, %r49387, 0;
	@%p823 bra 	$L__BB4_868;
	mov.u32 	%r49388, %tid.x;
	shl.b32 	%r49389, %r49388, 4;
	and.b32  	%r49390, %r49389, 496;
	mov.u32 	%r49391, s_mem;
	add.s32 	%r49392, %r49391, %r49390;
	atom.shared.xor.b32 	%r49393, [%r49392+45056], %r58190;
	atom.shared.xor.b32 	%r49394, [%r49392+45060], %r58189;
	atom.shared.xor.b32 	%r49395, [%r49392+45064], %r58188;
	atom.shared.xor.b32 	%r49396, [%r49392+45068], %r58187;
$L__BB4_868:
	or.b32  	%r49397, %r58185, %r58186;
	or.b32  	%r49398, %r49397, %r58184;
	or.b32  	%r49399, %r49398, %r58183;
	setp.eq.s32 	%p824, %r49399, 0;
	@%p824 bra 	$L__BB4_870;
	mov.u32 	%r49400, %tid.x;
	shl.b32 	%r49401, %r49400, 4;
	and.b32  	%r49402, %r49401, 496;
	mov.u32 	%r49403, s_mem;
	add.s32 	%r49404, %r49403, %r49402;
	atom.shared.xor.b32 	%r49405, [%r49404+45568], %r58186;
	atom.shared.xor.b32 	%r49406, [%r49404+45572], %r58185;
	atom.shared.xor.b32 	%r49407, [%r49404+45576], %r58184;
	atom.shared.xor.b32 	%r49408, [%r49404+45580], %r58183;
$L__BB4_870:
	or.b32  	%r49409, %r58181, %r58182;
	or.b32  	%r49410, %r49409, %r58180;
	or.b32  	%r49411, %r49410, %r58179;
	setp.eq.s32 	%p825, %r49411, 0;
	@%p825 bra 	$L__BB4_872;
	mov.u32 	%r49412, %tid.x;
	shl.b32 	%r49413, %r49412, 4;
	and.b32  	%r49414, %r49413, 496;
	mov.u32 	%r49415, s_mem;
	add.s32 	%r49416, %r49415, %r49414;
	atom.shared.xor.b32 	%r49417, [%r49416+46080], %r58182;
	atom.shared.xor.b32 	%r49418, [%r49416+46084], %r58181;
	atom.shared.xor.b32 	%r49419, [%r49416+46088], %r58180;
	atom.shared.xor.b32 	%r49420, [%r49416+46092], %r58179;
$L__BB4_872:
	or.b32  	%r49421, %r58177, %r58178;
	or.b32  	%r49422, %r49421, %r58176;
	or.b32  	%r49423, %r49422, %r58175;
	setp.eq.s32 	%p826, %r49423, 0;
	@%p826 bra 	$L__BB4_874;
	mov.u32 	%r49424, %tid.x;
	shl.b32 	%r49425, %r49424, 4;
	and.b32  	%r49426, %r49425, 496;
	mov.u32 	%r49427, s_mem;
	add.s32 	%r49428, %r49427, %r49426;
	atom.shared.xor.b32 	%r49429, [%r49428+46592], %r58178;
	atom.shared.xor.b32 	%r49430, [%r49428+46596], %r58177;
	atom.shared.xor.b32 	%r49431, [%r49428+46600], %r58176;
	atom.shared.xor.b32 	%r49432, [%r49428+46604], %r58175;
$L__BB4_874:
	or.b32  	%r49433, %r58173, %r58174;
	or.b32  	%r49434, %r49433, %r58172;
	or.b32  	%r49435, %r49434, %r58171;
	setp.eq.s32 	%p827, %r49435, 0;
	@%p827 bra 	$L__BB4_876;
	mov.u32 	%r49436, %tid.x;
	shl.b32 	%r49437, %r49436, 4;
	and.b32  	%r49438, %r49437, 496;
	mov.u32 	%r49439, s_mem;
	add.s32 	%r49440, %r49439, %r49438;
	atom.shared.xor.b32 	%r49441, [%r49440+47104], %r58174;
	atom.shared.xor.b32 	%r49442, [%r49440+47108], %r58173;
	atom.shared.xor.b32 	%r49443, [%r49440+47112], %r58172;
	atom.shared.xor.b32 	%r49444, [%r49440+47116], %r58171;
$L__BB4_876:
	or.b32  	%r49445, %r58169, %r58170;
	or.b32  	%r49446, %r49445, %r58168;
	or.b32  	%r49447, %r49446, %r58167;
	setp.eq.s32 	%p828, %r49447, 0;
	@%p828 bra 	$L__BB4_878;
	mov.u32 	%r49448, %tid.x;
	shl.b32 	%r49449, %r49448, 4;
	and.b32  	%r49450, %r49449, 496;
	mov.u32 	%r49451, s_mem;
	add.s32 	%r49452, %r49451, %r49450;
	atom.shared.xor.b32 	%r49453, [%r49452+47616], %r58170;
	atom.shared.xor.b32 	%r49454, [%r49452+47620], %r58169;
	atom.shared.xor.b32 	%r49455, [%r49452+47624], %r58168;
	atom.shared.xor.b32 	%r49456, [%r49452+47628], %r58167;
$L__BB4_878:
	or.b32  	%r49457, %r58165, %r58166;
	or.b32  	%r49458, %r49457, %r58164;
	or.b32  	%r49459, %r49458, %r58163;
	setp.eq.s32 	%p829, %r49459, 0;
	@%p829 bra 	$L__BB4_880;
	mov.u32 	%r49460, %tid.x;
	shl.b32 	%r49461, %r49460, 4;
	and.b32  	%r49462, %r49461, 496;
	mov.u32 	%r49463, s_mem;
	add.s32 	%r49464, %r49463, %r49462;
	atom.shared.xor.b32 	%r49465, [%r49464+48128], %r58166;
	atom.shared.xor.b32 	%r49466, [%r49464+48132], %r58165;
	atom.shared.xor.b32 	%r49467, [%r49464+48136], %r58164;
	atom.shared.xor.b32 	%r49468, [%r49464+48140], %r58163;
$L__BB4_880:
	or.b32  	%r49469, %r58161, %r58162;
	or.b32  	%r49470, %r49469, %r58160;
	or.b32  	%r49471, %r49470, %r58159;
	setp.eq.s32 	%p830, %r49471, 0;
	@%p830 bra 	$L__BB4_882;
	mov.u32 	%r49472, %tid.x;
	shl.b32 	%r49473, %r49472, 4;
	and.b32  	%r49474, %r49473, 496;
	mov.u32 	%r49475, s_mem;
	add.s32 	%r49476, %r49475, %r49474;
	atom.shared.xor.b32 	%r49477, [%r49476+48640], %r58162;
	atom.shared.xor.b32 	%r49478, [%r49476+48644], %r58161;
	atom.shared.xor.b32 	%r49479, [%r49476+48648], %r58160;
	atom.shared.xor.b32 	%r49480, [%r49476+48652], %r58159;
$L__BB4_882:
	or.b32  	%r49481, %r58157, %r58158;
	or.b32  	%r49482, %r49481, %r58156;
	or.b32  	%r49483, %r49482, %r58155;
	setp.eq.s32 	%p831, %r49483, 0;
	@%p831 bra 	$L__BB4_884;
	mov.u32 	%r49484, %tid.x;
	shl.b32 	%r49485, %r49484, 4;
	and.b32  	%r49486, %r49485, 496;
	mov.u32 	%r49487, s_mem;
	add.s32 	%r49488, %r49487, %r49486;
	atom.shared.xor.b32 	%r49489, [%r49488+49152], %r58158;
	atom.shared.xor.b32 	%r49490, [%r49488+49156], %r58157;
	atom.shared.xor.b32 	%r49491, [%r49488+49160], %r58156;
	atom.shared.xor.b32 	%r49492, [%r49488+49164], %r58155;
$L__BB4_884:
	or.b32  	%r49493, %r58153, %r58154;
	or.b32  	%r49494, %r49493, %r58152;
	or.b32  	%r49495, %r49494, %r58151;
	setp.eq.s32 	%p832, %r49495, 0;
	@%p832 bra 	$L__BB4_886;
	mov.u32 	%r49496, %tid.x;
	shl.b32 	%r49497, %r49496, 4;
	and.b32  	%r49498, %r49497, 496;
	mov.u32 	%r49499, s_mem;
	add.s32 	%r49500, %r49499, %r49498;
	atom.shared.xor.b32 	%r49501, [%r49500+49664], %r58154;
	atom.shared.xor.b32 	%r49502, [%r49500+49668], %r58153;
	atom.shared.xor.b32 	%r49503, [%r49500+49672], %r58152;
	atom.shared.xor.b32 	%r49504, [%r49500+49676], %r58151;
$L__BB4_886:
	or.b32  	%r49505, %r58149, %r58150;
	or.b32  	%r49506, %r49505, %r58148;
	or.b32  	%r49507, %r49506, %r58147;
	setp.eq.s32 	%p833, %r49507, 0;
	@%p833 bra 	$L__BB4_888;
	mov.u32 	%r49508, %tid.x;
	shl.b32 	%r49509, %r49508, 4;
	and.b32  	%r49510, %r49509, 496;
	mov.u32 	%r49511, s_mem;
	add.s32 	%r49512, %r49511, %r49510;
	atom.shared.xor.b32 	%r49513, [%r49512+50176], %r58150;
	atom.shared.xor.b32 	%r49514, [%r49512+50180], %r58149;
	atom.shared.xor.b32 	%r49515, [%r49512+50184], %r58148;
	atom.shared.xor.b32 	%r49516, [%r49512+50188], %r58147;
$L__BB4_888:
	or.b32  	%r49517, %r58145, %r58146;
	or.b32  	%r49518, %r49517, %r58144;
	or.b32  	%r49519, %r49518, %r58143;
	setp.eq.s32 	%p834, %r49519, 0;
	@%p834 bra 	$L__BB4_890;
	mov.u32 	%r49520, %tid.x;
	shl.b32 	%r49521, %r49520, 4;
	and.b32  	%r49522, %r49521, 496;
	mov.u32 	%r49523, s_mem;
	add.s32 	%r49524, %r49523, %r49522;
	atom.shared.xor.b32 	%r49525, [%r49524+50688], %r58146;
	atom.shared.xor.b32 	%r49526, [%r49524+50692], %r58145;
	atom.shared.xor.b32 	%r49527, [%r49524+50696], %r58144;
	atom.shared.xor.b32 	%r49528, [%r49524+50700], %r58143;
$L__BB4_890:
	or.b32  	%r49529, %r58141, %r58142;
	or.b32  	%r49530, %r49529, %r58140;
	or.b32  	%r49531, %r49530, %r58139;
	setp.eq.s32 	%p835, %r49531, 0;
	@%p835 bra 	$L__BB4_892;
	mov.u32 	%r49532, %tid.x;
	shl.b32 	%r49533, %r49532, 4;
	and.b32  	%r49534, %r49533, 496;
	mov.u32 	%r49535, s_mem;
	add.s32 	%r49536, %r49535, %r49534;
	atom.shared.xor.b32 	%r49537, [%r49536+51200], %r58142;
	atom.shared.xor.b32 	%r49538, [%r49536+51204], %r58141;
	atom.shared.xor.b32 	%r49539, [%r49536+51208], %r58140;
	atom.shared.xor.b32 	%r49540, [%r49536+51212], %r58139;
$L__BB4_892:
	or.b32  	%r49541, %r58137, %r58138;
	or.b32  	%r49542, %r49541, %r58136;
	or.b32  	%r49543, %r49542, %r58135;
	setp.eq.s32 	%p836, %r49543, 0;
	@%p836 bra 	$L__BB4_894;
	mov.u32 	%r49544, %tid.x;
	shl.b32 	%r49545, %r49544, 4;
	and.b32  	%r49546, %r49545, 496;
	mov.u32 	%r49547, s_mem;
	add.s32 	%r49548, %r49547, %r49546;
	atom.shared.xor.b32 	%r49549, [%r49548+51712], %r58138;
	atom.shared.xor.b32 	%r49550, [%r49548+51716], %r58137;
	atom.shared.xor.b32 	%r49551, [%r49548+51720], %r58136;
	atom.shared.xor.b32 	%r49552, [%r49548+51724], %r58135;
$L__BB4_894:
	or.b32  	%r49553, %r58133, %r58134;
	or.b32  	%r49554, %r49553, %r58132;
	or.b32  	%r49555, %r49554, %r58131;
	setp.eq.s32 	%p837, %r49555, 0;
	@%p837 bra 	$L__BB4_896;
	mov.u32 	%r49556, %tid.x;
	shl.b32 	%r49557, %r49556, 4;
	and.b32  	%r49558, %r49557, 496;
	mov.u32 	%r49559, s_mem;
	add.s32 	%r49560, %r49559, %r49558;
	atom.shared.xor.b32 	%r49561, [%r49560+52224], %r58134;
	atom.shared.xor.b32 	%r49562, [%r49560+52228], %r58133;
	atom.shared.xor.b32 	%r49563, [%r49560+52232], %r58132;
	atom.shared.xor.b32 	%r49564, [%r49560+52236], %r58131;
$L__BB4_896:
	or.b32  	%r49565, %r58129, %r58130;
	or.b32  	%r49566, %r49565, %r58128;
	or.b32  	%r49567, %r49566, %r58127;
	setp.eq.s32 	%p838, %r49567, 0;
	@%p838 bra 	$L__BB4_898;
	mov.u32 	%r49568, %tid.x;
	shl.b32 	%r49569, %r49568, 4;
	and.b32  	%r49570, %r49569, 496;
	mov.u32 	%r49571, s_mem;
	add.s32 	%r49572, %r49571, %r49570;
	atom.shared.xor.b32 	%r49573, [%r49572+52736], %r58130;
	atom.shared.xor.b32 	%r49574, [%r49572+52740], %r58129;
	atom.shared.xor.b32 	%r49575, [%r49572+52744], %r58128;
	atom.shared.xor.b32 	%r49576, [%r49572+52748], %r58127;
$L__BB4_898:
	or.b32  	%r49577, %r58125, %r58126;
	or.b32  	%r49578, %r49577, %r58124;
	or.b32  	%r49579, %r49578, %r58123;
	setp.eq.s32 	%p839, %r49579, 0;
	@%p839 bra 	$L__BB4_900;
	mov.u32 	%r49580, %tid.x;
	shl.b32 	%r49581, %r49580, 4;
	and.b32  	%r49582, %r49581, 496;
	mov.u32 	%r49583, s_mem;
	add.s32 	%r49584, %r49583, %r49582;
	atom.shared.xor.b32 	%r49585, [%r49584+53248], %r58126;
	atom.shared.xor.b32 	%r49586, [%r49584+53252], %r58125;
	atom.shared.xor.b32 	%r49587, [%r49584+53256], %r58124;
	atom.shared.xor.b32 	%r49588, [%r49584+53260], %r58123;
$L__BB4_900:
	or.b32  	%r49589, %r58121, %r58122;
	or.b32  	%r49590, %r49589, %r58120;
	or.b32  	%r49591, %r49590, %r58119;
	setp.eq.s32 	%p840, %r49591, 0;
	@%p840 bra 	$L__BB4_902;
	mov.u32 	%r49592, %tid.x;
	shl.b32 	%r49593, %r49592, 4;
	and.b32  	%r49594, %r49593, 496;
	mov.u32 	%r49595, s_mem;
	add.s32 	%r49596, %r49595, %r49594;
	atom.shared.xor.b32 	%r49597, [%r49596+53760], %r58122;
	atom.shared.xor.b32 	%r49598, [%r49596+53764], %r58121;
	atom.shared.xor.b32 	%r49599, [%r49596+53768], %r58120;
	atom.shared.xor.b32 	%r49600, [%r49596+53772], %r58119;
$L__BB4_902:
	or.b32  	%r49601, %r58117, %r58118;
	or.b32  	%r49602, %r49601, %r58116;
	or.b32  	%r49603, %r49602, %r58115;
	setp.eq.s32 	%p841, %r49603, 0;
	@%p841 bra 	$L__BB4_904;
	mov.u32 	%r49604, %tid.x;
	shl.b32 	%r49605, %r49604, 4;
	and.b32  	%r49606, %r49605, 496;
	mov.u32 	%r49607, s_mem;
	add.s32 	%r49608, %r49607, %r49606;
	atom.shared.xor.b32 	%r49609, [%r49608+54272], %r58118;
	atom.shared.xor.b32 	%r49610, [%r49608+54276], %r58117;
	atom.shared.xor.b32 	%r49611, [%r49608+54280], %r58116;
	atom.shared.xor.b32 	%r49612, [%r49608+54284], %r58115;
$L__BB4_904:
	or.b32  	%r49613, %r58113, %r58114;
	or.b32  	%r49614, %r49613, %r58112;
	or.b32  	%r49615, %r49614, %r58111;
	setp.eq.s32 	%p842, %r49615, 0;
	@%p842 bra 	$L__BB4_906;
	mov.u32 	%r49616, %tid.x;
	shl.b32 	%r49617, %r49616, 4;
	and.b32  	%r49618, %r49617, 496;
	mov.u32 	%r49619, s_mem;
	add.s32 	%r49620, %r49619, %r49618;
	atom.shared.xor.b32 	%r49621, [%r49620+54784], %r58114;
	atom.shared.xor.b32 	%r49622, [%r49620+54788], %r58113;
	atom.shared.xor.b32 	%r49623, [%r49620+54792], %r58112;
	atom.shared.xor.b32 	%r49624, [%r49620+54796], %r58111;
$L__BB4_906:
	or.b32  	%r49625, %r58109, %r58110;
	or.b32  	%r49626, %r49625, %r58108;
	or.b32  	%r49627, %r49626, %r58107;
	setp.eq.s32 	%p843, %r49627, 0;
	@%p843 bra 	$L__BB4_908;
	mov.u32 	%r49628, %tid.x;
	shl.b32 	%r49629, %r49628, 4;
	and.b32  	%r49630, %r49629, 496;
	mov.u32 	%r49631, s_mem;
	add.s32 	%r49632, %r49631, %r49630;
	atom.shared.xor.b32 	%r49633, [%r49632+55296], %r58110;
	atom.shared.xor.b32 	%r49634, [%r49632+55300], %r58109;
	atom.shared.xor.b32 	%r49635, [%r49632+55304], %r58108;
	atom.shared.xor.b32 	%r49636, [%r49632+55308], %r58107;
$L__BB4_908:
	or.b32  	%r49637, %r58105, %r58106;
	or.b32  	%r49638, %r49637, %r58104;
	or.b32  	%r49639, %r49638, %r58103;
	setp.eq.s32 	%p844, %r49639, 0;
	@%p844 bra 	$L__BB4_910;
	mov.u32 	%r49640, %tid.x;
	shl.b32 	%r49641, %r49640, 4;
	and.b32  	%r49642, %r49641, 496;
	mov.u32 	%r49643, s_mem;
	add.s32 	%r49644, %r49643, %r49642;
	atom.shared.xor.b32 	%r49645, [%r49644+55808], %r58106;
	atom.shared.xor.b32 	%r49646, [%r49644+55812], %r58105;
	atom.shared.xor.b32 	%r49647, [%r49644+55816], %r58104;
	atom.shared.xor.b32 	%r49648, [%r49644+55820], %r58103;
$L__BB4_910:
	or.b32  	%r49649, %r58101, %r58102;
	or.b32  	%r49650, %r49649, %r58100;
	or.b32  	%r49651, %r49650, %r58099;
	setp.eq.s32 	%p845, %r49651, 0;
	@%p845 bra 	$L__BB4_912;
	mov.u32 	%r49652, %tid.x;
	shl.b32 	%r49653, %r49652, 4;
	and.b32  	%r49654, %r49653, 496;
	mov.u32 	%r49655, s_mem;
	add.s32 	%r49656, %r49655, %r49654;
	atom.shared.xor.b32 	%r49657, [%r49656+56320], %r58102;
	atom.shared.xor.b32 	%r49658, [%r49656+56324], %r58101;
	atom.shared.xor.b32 	%r49659, [%r49656+56328], %r58100;
	atom.shared.xor.b32 	%r49660, [%r49656+56332], %r58099;
$L__BB4_912:
	or.b32  	%r49661, %r58097, %r58098;
	or.b32  	%r49662, %r49661, %r58096;
	or.b32  	%r49663, %r49662, %r58095;
	setp.eq.s32 	%p846, %r49663, 0;
	@%p846 bra 	$L__BB4_914;
	mov.u32 	%r49664, %tid.x;
	shl.b32 	%r49665, %r49664, 4;
	and.b32  	%r49666, %r49665, 496;
	mov.u32 	%r49667, s_mem;
	add.s32 	%r49668, %r49667, %r49666;
	atom.shared.xor.b32 	%r49669, [%r49668+56832], %r58098;
	atom.shared.xor.b32 	%r49670, [%r49668+56836], %r58097;
	atom.shared.xor.b32 	%r49671, [%r49668+56840], %r58096;
	atom.shared.xor.b32 	%r49672, [%r49668+56844], %r58095;
$L__BB4_914:
	or.b32  	%r49673, %r58093, %r58094;
	or.b32  	%r49674, %r49673, %r58092;
	or.b32  	%r49675, %r49674, %r58091;
	setp.eq.s32 	%p847, %r49675, 0;
	@%p847 bra 	$L__BB4_916;
	mov.u32 	%r49676, %tid.x;
	shl.b32 	%r49677, %r49676, 4;
	and.b32  	%r49678, %r49677, 496;
	mov.u32 	%r49679, s_mem;
	add.s32 	%r49680, %r49679, %r49678;
	atom.shared.xor.b32 	%r49681, [%r49680+57344], %r58094;
	atom.shared.xor.b32 	%r49682, [%r49680+57348], %r58093;
	atom.shared.xor.b32 	%r49683, [%r49680+57352], %r58092;
	atom.shared.xor.b32 	%r49684, [%r49680+57356], %r58091;
$L__BB4_916:
	or.b32  	%r49685, %r58089, %r58090;
	or.b32  	%r49686, %r49685, %r58088;
	or.b32  	%r49687, %r49686, %r58087;
	setp.eq.s32 	%p848, %r49687, 0;
	@%p848 bra 	$L__BB4_918;
	mov.u32 	%r49688, %tid.x;
	shl.b32 	%r49689, %r49688, 4;
	and.b32  	%r49690, %r49689, 496;
	mov.u32 	%r49691, s_mem;
	add.s32 	%r49692, %r49691, %r49690;
	atom.shared.xor.b32 	%r49693, [%r49692+57856], %r58090;
	atom.shared.xor.b32 	%r49694, [%r49692+57860], %r58089;
	atom.shared.xor.b32 	%r49695, [%r49692+57864], %r58088;
	atom.shared.xor.b32 	%r49696, [%r49692+57868], %r58087;
$L__BB4_918:
	or.b32  	%r49697, %r58085, %r58086;
	or.b32  	%r49698, %r49697, %r58084;
	or.b32  	%r49699, %r49698, %r58083;
	setp.eq.s32 	%p849, %r49699, 0;
	@%p849 bra 	$L__BB4_920;
	mov.u32 	%r49700, %tid.x;
	shl.b32 	%r49701, %r49700, 4;
	and.b32  	%r49702, %r49701, 496;
	mov.u32 	%r49703, s_mem;
	add.s32 	%r49704, %r49703, %r49702;
	atom.shared.xor.b32 	%r49705, [%r49704+58368], %r58086;
	atom.shared.xor.b32 	%r49706, [%r49704+58372], %r58085;
	atom.shared.xor.b32 	%r49707, [%r49704+58376], %r58084;
	atom.shared.xor.b32 	%r49708, [%r49704+58380], %r58083;
$L__BB4_920:
	or.b32  	%r49709, %r58081, %r58082;
	or.b32  	%r49710, %r49709, %r58080;
	or.b32  	%r49711, %r49710, %r58079;
	setp.eq.s32 	%p850, %r49711, 0;
	@%p850 bra 	$L__BB4_922;
	mov.u32 	%r49712, %tid.x;
	shl.b32 	%r49713, %r49712, 4;
	and.b32  	%r49714, %r49713, 496;
	mov.u32 	%r49715, s_mem;
	add.s32 	%r49716, %r49715, %r49714;
	atom.shared.xor.b32 	%r49717, [%r49716+58880], %r58082;
	atom.shared.xor.b32 	%r49718, [%r49716+58884], %r58081;
	atom.shared.xor.b32 	%r49719, [%r49716+58888], %r58080;
	atom.shared.xor.b32 	%r49720, [%r49716+58892], %r58079;
$L__BB4_922:
	or.b32  	%r49721, %r58077, %r58078;
	or.b32  	%r49722, %r49721, %r58076;
	or.b32  	%r49723, %r49722, %r58075;
	setp.eq.s32 	%p851, %r49723, 0;
	@%p851 bra 	$L__BB4_924;
	mov.u32 	%r49724, %tid.x;
	shl.b32 	%r49725, %r49724, 4;
	and.b32  	%r49726, %r49725, 496;
	mov.u32 	%r49727, s_mem;
	add.s32 	%r49728, %r49727, %r49726;
	atom.shared.xor.b32 	%r49729, [%r49728+59392], %r58078;
	atom.shared.xor.b32 	%r49730, [%r49728+59396], %r58077;
	atom.shared.xor.b32 	%r49731, [%r49728+59400], %r58076;
	atom.shared.xor.b32 	%r49732, [%r49728+59404], %r58075;
$L__BB4_924:
	or.b32  	%r49733, %r58073, %r58074;
	or.b32  	%r49734, %r49733, %r58072;
	or.b32  	%r49735, %r49734, %r58071;
	setp.eq.s32 	%p852, %r49735, 0;
	@%p852 bra 	$L__BB4_926;
	mov.u32 	%r49736, %tid.x;
	shl.b32 	%r49737, %r49736, 4;
	and.b32  	%r49738, %r49737, 496;
	mov.u32 	%r49739, s_mem;
	add.s32 	%r49740, %r49739, %r49738;
	atom.shared.xor.b32 	%r49741, [%r49740+59904], %r58074;
	atom.shared.xor.b32 	%r49742, [%r49740+59908], %r58073;
	atom.shared.xor.b32 	%r49743, [%r49740+59912], %r58072;
	atom.shared.xor.b32 	%r49744, [%r49740+59916], %r58071;
$L__BB4_926:
	or.b32  	%r49745, %r58069, %r58070;
	or.b32  	%r49746, %r49745, %r58068;
	or.b32  	%r49747, %r49746, %r58067;
	setp.eq.s32 	%p853, %r49747, 0;
	@%p853 bra 	$L__BB4_928;
	mov.u32 	%r49748, %tid.x;
	shl.b32 	%r49749, %r49748, 4;
	and.b32  	%r49750, %r49749, 496;
	mov.u32 	%r49751, s_mem;
	add.s32 	%r49752, %r49751, %r49750;
	atom.shared.xor.b32 	%r49753, [%r49752+60416], %r58070;
	atom.shared.xor.b32 	%r49754, [%r49752+60420], %r58069;
	atom.shared.xor.b32 	%r49755, [%r49752+60424], %r58068;
	atom.shared.xor.b32 	%r49756, [%r49752+60428], %r58067;
$L__BB4_928:
	or.b32  	%r49757, %r58065, %r58066;
	or.b32  	%r49758, %r49757, %r58064;
	or.b32  	%r49759, %r49758, %r58063;
	setp.eq.s32 	%p854, %r49759, 0;
	@%p854 bra 	$L__BB4_930;
	mov.u32 	%r49760, %tid.x;
	shl.b32 	%r49761, %r49760, 4;
	and.b32  	%r49762, %r49761, 496;
	mov.u32 	%r49763, s_mem;
	add.s32 	%r49764, %r49763, %r49762;
	atom.shared.xor.b32 	%r49765, [%r49764+60928], %r58066;
	atom.shared.xor.b32 	%r49766, [%r49764+60932], %r58065;
	atom.shared.xor.b32 	%r49767, [%r49764+60936], %r58064;
	atom.shared.xor.b32 	%r49768, [%r49764+60940], %r58063;
$L__BB4_930:
	or.b32  	%r49769, %r58061, %r58062;
	or.b32  	%r49770, %r49769, %r58060;
	or.b32  	%r49771, %r49770, %r58059;
	setp.eq.s32 	%p855, %r49771, 0;
	@%p855 bra 	$L__BB4_932;
	mov.u32 	%r49772, %tid.x;
	shl.b32 	%r49773, %r49772, 4;
	and.b32  	%r49774, %r49773, 496;
	mov.u32 	%r49775, s_mem;
	add.s32 	%r49776, %r49775, %r49774;
	atom.shared.xor.b32 	%r49777, [%r49776+61440], %r58062;
	atom.shared.xor.b32 	%r49778, [%r49776+61444], %r58061;
	atom.shared.xor.b32 	%r49779, [%r49776+61448], %r58060;
	atom.shared.xor.b32 	%r49780, [%r49776+61452], %r58059;
$L__BB4_932:
	or.b32  	%r49781, %r58057, %r58058;
	or.b32  	%r49782, %r49781, %r58056;
	or.b32  	%r49783, %r49782, %r58055;
	setp.eq.s32 	%p856, %r49783, 0;
	@%p856 bra 	$L__BB4_934;
	mov.u32 	%r49784, %tid.x;
	shl.b32 	%r49785, %r49784, 4;
	and.b32  	%r49786, %r49785, 496;
	mov.u32 	%r49787, s_mem;
	add.s32 	%r49788, %r49787, %r49786;
	atom.shared.xor.b32 	%r49789, [%r49788+61952], %r58058;
	atom.shared.xor.b32 	%r49790, [%r49788+61956], %r58057;
	atom.shared.xor.b32 	%r49791, [%r49788+61960], %r58056;
	atom.shared.xor.b32 	%r49792, [%r49788+61964], %r58055;
$L__BB4_934:
	or.b32  	%r49793, %r58053, %r58054;
	or.b32  	%r49794, %r49793, %r58052;
	or.b32  	%r49795, %r49794, %r58051;
	setp.eq.s32 	%p857, %r49795, 0;
	@%p857 bra 	$L__BB4_936;
	mov.u32 	%r49796, %tid.x;
	shl.b32 	%r49797, %r49796, 4;
	and.b32  	%r49798, %r49797, 496;
	mov.u32 	%r49799, s_mem;
	add.s32 	%r49800, %r49799, %r49798;
	atom.shared.xor.b32 	%r49801, [%r49800+62464], %r58054;
	atom.shared.xor.b32 	%r49802, [%r49800+62468], %r58053;
	atom.shared.xor.b32 	%r49803, [%r49800+62472], %r58052;
	atom.shared.xor.b32 	%r49804, [%r49800+62476], %r58051;
$L__BB4_936:
	or.b32  	%r49805, %r58049, %r58050;
	or.b32  	%r49806, %r49805, %r58048;
	or.b32  	%r49807, %r49806, %r58047;
	setp.eq.s32 	%p858, %r49807, 0;
	@%p858 bra 	$L__BB4_938;
	mov.u32 	%r49808, %tid.x;
	shl.b32 	%r49809, %r49808, 4;
	and.b32  	%r49810, %r49809, 496;
	mov.u32 	%r49811, s_mem;
	add.s32 	%r49812, %r49811, %r49810;
	atom.shared.xor.b32 	%r49813, [%r49812+62976], %r58050;
	atom.shared.xor.b32 	%r49814, [%r49812+62980], %r58049;
	atom.shared.xor.b32 	%r49815, [%r49812+62984], %r58048;
	atom.shared.xor.b32 	%r49816, [%r49812+62988], %r58047;
$L__BB4_938:
	or.b32  	%r49817, %r58045, %r58046;
	or.b32  	%r49818, %r49817, %r58044;
	or.b32  	%r49819, %r49818, %r58043;
	setp.eq.s32 	%p859, %r49819, 0;
	@%p859 bra 	$L__BB4_940;
	mov.u32 	%r49820, %tid.x;
	shl.b32 	%r49821, %r49820, 4;
	and.b32  	%r49822, %r49821, 496;
	mov.u32 	%r49823, s_mem;
	add.s32 	%r49824, %r49823, %r49822;
	atom.shared.xor.b32 	%r49825, [%r49824+63488], %r58046;
	atom.shared.xor.b32 	%r49826, [%r49824+63492], %r58045;
	atom.shared.xor.b32 	%r49827, [%r49824+63496], %r58044;
	atom.shared.xor.b32 	%r49828, [%r49824+63500], %r58043;
$L__BB4_940:
	or.b32  	%r49829, %r58041, %r58042;
	or.b32  	%r49830, %r49829, %r58040;
	or.b32  	%r49831, %r49830, %r58039;
	setp.eq.s32 	%p860, %r49831, 0;
	@%p860 bra 	$L__BB4_942;
	mov.u32 	%r49832, %tid.x;
	shl.b32 	%r49833, %r49832, 4;
	and.b32  	%r49834, %r49833, 496;
	mov.u32 	%r49835, s_mem;
	add.s32 	%r49836, %r49835, %r49834;
	atom.shared.xor.b32 	%r49837, [%r49836+64000], %r58042;
	atom.shared.xor.b32 	%r49838, [%r49836+64004], %r58041;
	atom.shared.xor.b32 	%r49839, [%r49836+64008], %r58040;
	atom.shared.xor.b32 	%r49840, [%r49836+64012], %r58039;
$L__BB4_942:
	or.b32  	%r49841, %r58037, %r58038;
	or.b32  	%r49842, %r49841, %r58036;
	or.b32  	%r49843, %r49842, %r58035;
	setp.eq.s32 	%p861, %r49843, 0;
	@%p861 bra 	$L__BB4_944;
	mov.u32 	%r49844, %tid.x;
	shl.b32 	%r49845, %r49844, 4;
	and.b32  	%r49846, %r49845, 496;
	mov.u32 	%r49847, s_mem;
	add.s32 	%r49848, %r49847, %r49846;
	atom.shared.xor.b32 	%r49849, [%r49848+64512], %r58038;
	atom.shared.xor.b32 	%r49850, [%r49848+64516], %r58037;
	atom.shared.xor.b32 	%r49851, [%r49848+64520], %r58036;
	atom.shared.xor.b32 	%r49852, [%r49848+64524], %r58035;
$L__BB4_944:
	or.b32  	%r49853, %r58033, %r58034;
	or.b32  	%r49854, %r49853, %r58032;
	or.b32  	%r49855, %r49854, %r58031;
	setp.eq.s32 	%p862, %r49855, 0;
	@%p862 bra 	$L__BB4_946;
	mov.u32 	%r49856, %tid.x;
	shl.b32 	%r49857, %r49856, 4;
	and.b32  	%r49858, %r49857, 496;
	mov.u32 	%r49859, s_mem;
	add.s32 	%r49860, %r49859, %r49858;
	atom.shared.xor.b32 	%r49861, [%r49860+65024], %r58034;
	atom.shared.xor.b32 	%r49862, [%r49860+65028], %r58033;
	atom.shared.xor.b32 	%r49863, [%r49860+65032], %r58032;
	atom.shared.xor.b32 	%r49864, [%r49860+65036], %r58031;
$L__BB4_946:
	or.b32  	%r49865, %r58029, %r58030;
	or.b32  	%r49866, %r49865, %r58028;
	or.b32  	%r49867, %r49866, %r58027;
	setp.eq.s32 	%p863, %r49867, 0;
	@%p863 bra 	$L__BB4_948;
	mov.u32 	%r49868, %tid.x;
	shl.b32 	%r49869, %r49868, 4;
	and.b32  	%r49870, %r49869, 496;
	mov.u32 	%r49871, s_mem;
	add.s32 	%r49872, %r49871, %r49870;
	atom.shared.xor.b32 	%r49873, [%r49872+65536], %r58030;
	atom.shared.xor.b32 	%r49874, [%r49872+65540], %r58029;
	atom.shared.xor.b32 	%r49875, [%r49872+65544], %r58028;
	atom.shared.xor.b32 	%r49876, [%r49872+65548], %r58027;
$L__BB4_948:
	or.b32  	%r49877, %r58025, %r58026;
	or.b32  	%r49878, %r49877, %r58024;
	or.b32  	%r49879, %r49878, %r58023;
	setp.eq.s32 	%p864, %r49879, 0;
	@%p864 bra 	$L__BB4_950;
	mov.u32 	%r49880, %tid.x;
	shl.b32 	%r49881, %r49880, 4;
	and.b32  	%r49882, %r49881, 496;
	mov.u32 	%r49883, s_mem;
	add.s32 	%r49884, %r49883, %r49882;
	atom.shared.xor.b32 	%r49885, [%r49884+66048], %r58026;
	atom.shared.xor.b32 	%r49886, [%r49884+66052], %r58025;
	atom.shared.xor.b32 	%r49887, [%r49884+66056], %r58024;
	atom.shared.xor.b32 	%r49888, [%r49884+66060], %r58023;
$L__BB4_950:
	or.b32  	%r49889, %r58021, %r58022;
	or.b32  	%r49890, %r49889, %r58020;
	or.b32  	%r49891, %r49890, %r58019;
	setp.eq.s32 	%p865, %r49891, 0;
	@%p865 bra 	$L__BB4_952;
	mov.u32 	%r49892, %tid.x;
	shl.b32 	%r49893, %r49892, 4;
	and.b32  	%r49894, %r49893, 496;
	mov.u32 	%r49895, s_mem;
	add.s32 	%r49896, %r49895, %r49894;
	atom.shared.xor.b32 	%r49897, [%r49896+66560], %r58022;
	atom.shared.xor.b32 	%r49898, [%r49896+66564], %r58021;
	atom.shared.xor.b32 	%r49899, [%r49896+66568], %r58020;
	atom.shared.xor.b32 	%r49900, [%r49896+66572], %r58019;
$L__BB4_952:
	or.b32  	%r49901, %r58017, %r58018;
	or.b32  	%r49902, %r49901, %r58016;
	or.b32  	%r49903, %r49902, %r58015;
	setp.eq.s32 	%p866, %r49903, 0;
	@%p866 bra 	$L__BB4_954;
	mov.u32 	%r49904, %tid.x;
	shl.b32 	%r49905, %r49904, 4;
	and.b32  	%r49906, %r49905, 496;
	mov.u32 	%r49907, s_mem;
	add.s32 	%r49908, %r49907, %r49906;
	atom.shared.xor.b32 	%r49909, [%r49908+67072], %r58018;
	atom.shared.xor.b32 	%r49910, [%r49908+67076], %r58017;
	atom.shared.xor.b32 	%r49911, [%r49908+67080], %r58016;
	atom.shared.xor.b32 	%r49912, [%r49908+67084], %r58015;
$L__BB4_954:
	or.b32  	%r49913, %r58013, %r58014;
	or.b32  	%r49914, %r49913, %r58012;
	or.b32  	%r49915, %r49914, %r58011;
	setp.eq.s32 	%p867, %r49915, 0;
	@%p867 bra 	$L__BB4_956;
	mov.u32 	%r49916, %tid.x;
	shl.b32 	%r49917, %r49916, 4;
	and.b32  	%r49918, %r49917, 496;
	mov.u32 	%r49919, s_mem;
	add.s32 	%r49920, %r49919, %r49918;
	atom.shared.xor.b32 	%r49921, [%r49920+67584], %r58014;
	atom.shared.xor.b32 	%r49922, [%r49920+67588], %r58013;
	atom.shared.xor.b32 	%r49923, [%r49920+67592], %r58012;
	atom.shared.xor.b32 	%r49924, [%r49920+67596], %r58011;
$L__BB4_956:
	or.b32  	%r49925, %r58009, %r58010;
	or.b32  	%r49926, %r49925, %r58008;
	or.b32  	%r49927, %r49926, %r58007;
	setp.eq.s32 	%p868, %r49927, 0;
	@%p868 bra 	$L__BB4_958;
	mov.u32 	%r49928, %tid.x;
	shl.b32 	%r49929, %r49928, 4;
	and.b32  	%r49930, %r49929, 496;
	mov.u32 	%r49931, s_mem;
	add.s32 	%r49932, %r49931, %r49930;
	atom.shared.xor.b32 	%r49933, [%r49932+68096], %r58010;
	atom.shared.xor.b32 	%r49934, [%r49932+68100], %r58009;
	atom.shared.xor.b32 	%r49935, [%r49932+68104], %r58008;
	atom.shared.xor.b32 	%r49936, [%r49932+68108], %r58007;
$L__BB4_958:
	or.b32  	%r49937, %r58005, %r58006;
	or.b32  	%r49938, %r49937, %r58004;
	or.b32  	%r49939, %r49938, %r58003;
	setp.eq.s32 	%p869, %r49939, 0;
	@%p869 bra 	$L__BB4_960;
	mov.u32 	%r49940, %tid.x;
	shl.b32 	%r49941, %r49940, 4;
	and.b32  	%r49942, %r49941, 496;
	mov.u32 	%r49943, s_mem;
	add.s32 	%r49944, %r49943, %r49942;
	atom.shared.xor.b32 	%r49945, [%r49944+68608], %r58006;
	atom.shared.xor.b32 	%r49946, [%r49944+68612], %r58005;
	atom.shared.xor.b32 	%r49947, [%r49944+68616], %r58004;
	atom.shared.xor.b32 	%r49948, [%r49944+68620], %r58003;
$L__BB4_960:
	or.b32  	%r49949, %r58001, %r58002;
	or.b32  	%r49950, %r49949, %r58000;
	or.b32  	%r49951, %r49950, %r57999;
	setp.eq.s32 	%p870, %r49951, 0;
	@%p870 bra 	$L__BB4_962;
	mov.u32 	%r49952, %tid.x;
	shl.b32 	%r49953, %r49952, 4;
	and.b32  	%r49954, %r49953, 496;
	mov.u32 	%r49955, s_mem;
	add.s32 	%r49956, %r49955, %r49954;
	atom.shared.xor.b32 	%r49957, [%r49956+69120], %r58002;
	atom.shared.xor.b32 	%r49958, [%r49956+69124], %r58001;
	atom.shared.xor.b32 	%r49959, [%r49956+69128], %r58000;
	atom.shared.xor.b32 	%r49960, [%r49956+69132], %r57999;
$L__BB4_962:
	or.b32  	%r49961, %r57997, %r57998;
	or.b32  	%r49962, %r49961, %r57996;
	or.b32  	%r49963, %r49962, %r57995;
	setp.eq.s32 	%p871, %r49963, 0;
	@%p871 bra 	$L__BB4_964;
	mov.u32 	%r49964, %tid.x;
	shl.b32 	%r49965, %r49964, 4;
	and.b32  	%r49966, %r49965, 496;
	mov.u32 	%r49967, s_mem;
	add.s32 	%r49968, %r49967, %r49966;
	atom.shared.xor.b32 	%r49969, [%r49968+69632], %r57998;
	atom.shared.xor.b32 	%r49970, [%r49968+69636], %r57997;
	atom.shared.xor.b32 	%r49971, [%r49968+69640], %r57996;
	atom.shared.xor.b32 	%r49972, [%r49968+69644], %r57995;
$L__BB4_964:
	or.b32  	%r49973, %r57993, %r57994;
	or.b32  	%r49974, %r49973, %r57992;
	or.b32  	%r49975, %r49974, %r57991;
	setp.eq.s32 	%p872, %r49975, 0;
	@%p872 bra 	$L__BB4_966;
	mov.u32 	%r49976, %tid.x;
	shl.b32 	%r49977, %r49976, 4;
	and.b32  	%r49978, %r49977, 496;
	mov.u32 	%r49979, s_mem;
	add.s32 	%r49980, %r49979, %r49978;
	atom.shared.xor.b32 	%r49981, [%r49980+70144], %r57994;
	atom.shared.xor.b32 	%r49982, [%r49980+70148], %r57993;
	atom.shared.xor.b32 	%r49983, [%r49980+70152], %r57992;
	atom.shared.xor.b32 	%r49984, [%r49980+70156], %r57991;
$L__BB4_966:
	or.b32  	%r49985, %r57989, %r57990;
	or.b32  	%r49986, %r49985, %r57988;
	or.b32  	%r49987, %r49986, %r57987;
	setp.eq.s32 	%p873, %r49987, 0;
	@%p873 bra 	$L__BB4_968;
	mov.u32 	%r49988, %tid.x;
	shl.b32 	%r49989, %r49988, 4;
	and.b32  	%r49990, %r49989, 496;
	mov.u32 	%r49991, s_mem;
	add.s32 	%r49992, %r49991, %r49990;
	atom.shared.xor.b32 	%r49993, [%r49992+70656], %r57990;
	atom.shared.xor.b32 	%r49994, [%r49992+70660], %r57989;
	atom.shared.xor.b32 	%r49995, [%r49992+70664], %r57988;
	atom.shared.xor.b32 	%r49996, [%r49992+70668], %r57987;
$L__BB4_968:
	or.b32  	%r49997, %r57985, %r57986;
	or.b32  	%r49998, %r49997, %r57984;
	or.b32  	%r49999, %r49998, %r57983;
	setp.eq.s32 	%p874, %r49999, 0;
	@%p874 bra 	$L__BB4_970;
	mov.u32 	%r50000, %tid.x;
	shl.b32 	%r50001, %r50000, 4;
	and.b32  	%r50002, %r50001, 496;
	mov.u32 	%r50003, s_mem;
	add.s32 	%r50004, %r50003, %r50002;
	atom.shared.xor.b32 	%r50005, [%r50004+71168], %r57986;
	atom.shared.xor.b32 	%r50006, [%r50004+71172], %r57985;
	atom.shared.xor.b32 	%r50007, [%r50004+71176], %r57984;
	atom.shared.xor.b32 	%r50008, [%r50004+71180], %r57983;
$L__BB4_970:
	or.b32  	%r50009, %r57981, %r57982;
	or.b32  	%r50010, %r50009, %r57980;
	or.b32  	%r50011, %r50010, %r57979;
	setp.eq.s32 	%p875, %r50011, 0;
	@%p875 bra 	$L__BB4_972;
	mov.u32 	%r50012, %tid.x;
	shl.b32 	%r50013, %r50012, 4;
	and.b32  	%r50014, %r50013, 496;
	mov.u32 	%r50015, s_mem;
	add.s32 	%r50016, %r50015, %r50014;
	atom.shared.xor.b32 	%r50017, [%r50016+71680], %r57982;
	atom.shared.xor.b32 	%r50018, [%r50016+71684], %r57981;
	atom.shared.xor.b32 	%r50019, [%r50016+71688], %r57980;
	atom.shared.xor.b32 	%r50020, [%r50016+71692], %r57979;
$L__BB4_972:
	or.b32  	%r50021, %r57977, %r57978;
	or.b32  	%r50022, %r50021, %r57976;
	or.b32  	%r50023, %r50022, %r57975;
	setp.eq.s32 	%p876, %r50023, 0;
	@%p876 bra 	$L__BB4_974;
	mov.u32 	%r50024, %tid.x;
	shl.b32 	%r50025, %r50024, 4;
	and.b32  	%r50026, %r50025, 496;
	mov.u32 	%r50027, s_mem;
	add.s32 	%r50028, %r50027, %r50026;
	atom.shared.xor.b32 	%r50029, [%r50028+72192], %r57978;
	atom.shared.xor.b32 	%r50030, [%r50028+72196], %r57977;
	atom.shared.xor.b32 	%r50031, [%r50028+72200], %r57976;
	atom.shared.xor.b32 	%r50032, [%r50028+72204], %r57975;
$L__BB4_974:
	or.b32  	%r50033, %r57973, %r57974;
	or.b32  	%r50034, %r50033, %r57972;
	or.b32  	%r50035, %r50034, %r57971;
	setp.eq.s32 	%p877, %r50035, 0;
	@%p877 bra 	$L__BB4_976;
	mov.u32 	%r50036, %tid.x;
	shl.b32 	%r50037, %r50036, 4;
	and.b32  	%r50038, %r50037, 496;
	mov.u32 	%r50039, s_mem;
	add.s32 	%r50040, %r50039, %r50038;
	atom.shared.xor.b32 	%r50041, [%r50040+72704], %r57974;
	atom.shared.xor.b32 	%r50042, [%r50040+72708], %r57973;
	atom.shared.xor.b32 	%r50043, [%r50040+72712], %r57972;
	atom.shared.xor.b32 	%r50044, [%r50040+72716], %r57971;
$L__BB4_976:
	or.b32  	%r50045, %r57969, %r57970;
	or.b32  	%r50046, %r50045, %r57968;
	or.b32  	%r50047, %r50046, %r57967;
	setp.eq.s32 	%p878, %r50047, 0;
	@%p878 bra 	$L__BB4_978;
	mov.u32 	%r50048, %tid.x;
	shl.b32 	%r50049, %r50048, 4;
	and.b32  	%r50050, %r50049, 496;
	mov.u32 	%r50051, s_mem;
	add.s32 	%r50052, %r50051, %r50050;
	atom.shared.xor.b32 	%r50053, [%r50052+73216], %r57970;
	atom.shared.xor.b32 	%r50054, [%r50052+73220], %r57969;
	atom.shared.xor.b32 	%r50055, [%r50052+73224], %r57968;
	atom.shared.xor.b32 	%r50056, [%r50052+73228], %r57967;
$L__BB4_978:
	or.b32  	%r50057, %r57965, %r57966;
	or.b32  	%r50058, %r50057, %r57964;
	or.b32  	%r50059, %r50058, %r57963;
	setp.eq.s32 	%p879, %r50059, 0;
	@%p879 bra 	$L__BB4_980;
	mov.u32 	%r50060, %tid.x;
	shl.b32 	%r50061, %r50060, 4;
	and.b32  	%r50062, %r50061, 496;
	mov.u32 	%r50063, s_mem;
	add.s32 	%r50064, %r50063, %r50062;
	atom.shared.xor.b32 	%r50065, [%r50064+73728], %r57966;
	atom.shared.xor.b32 	%r50066, [%r50064+73732], %r57965;
	atom.shared.xor.b32 	%r50067, [%r50064+73736], %r57964;
	atom.shared.xor.b32 	%r50068, [%r50064+73740], %r57963;
$L__BB4_980:
	or.b32  	%r50069, %r57961, %r57962;
	or.b32  	%r50070, %r50069, %r57960;
	or.b32  	%r50071, %r50070, %r57959;
	setp.eq.s32 	%p880, %r50071, 0;
	@%p880 bra 	$L__BB4_982;
	mov.u32 	%r50072, %tid.x;
	shl.b32 	%r50073, %r50072, 4;
	and.b32  	%r50074, %r50073, 496;
	mov.u32 	%r50075, s_mem;
	add.s32 	%r50076, %r50075, %r50074;
	atom.shared.xor.b32 	%r50077, [%r50076+74240], %r57962;
	atom.shared.xor.b32 	%r50078, [%r50076+74244], %r57961;
	atom.shared.xor.b32 	%r50079, [%r50076+74248], %r57960;
	atom.shared.xor.b32 	%r50080, [%r50076+74252], %r57959;
$L__BB4_982:
	or.b32  	%r50081, %r57957, %r57958;
	or.b32  	%r50082, %r50081, %r57956;
	or.b32  	%r50083, %r50082, %r57955;
	setp.eq.s32 	%p881, %r50083, 0;
	@%p881 bra 	$L__BB4_984;
	mov.u32 	%r50084, %tid.x;
	shl.b32 	%r50085, %r50084, 4;
	and.b32  	%r50086, %r50085, 496;
	mov.u32 	%r50087, s_mem;
	add.s32 	%r50088, %r50087, %r50086;
	atom.shared.xor.b32 	%r50089, [%r50088+74752], %r57958;
	atom.shared.xor.b32 	%r50090, [%r50088+74756], %r57957;
	atom.shared.xor.b32 	%r50091, [%r50088+74760], %r57956;
	atom.shared.xor.b32 	%r50092, [%r50088+74764], %r57955;
$L__BB4_984:
	or.b32  	%r50093, %r57953, %r57954;
	or.b32  	%r50094, %r50093, %r57952;
	or.b32  	%r50095, %r50094, %r57951;
	setp.eq.s32 	%p882, %r50095, 0;
	@%p882 bra 	$L__BB4_986;
	mov.u32 	%r50096, %tid.x;
	shl.b32 	%r50097, %r50096, 4;
	and.b32  	%r50098, %r50097, 496;
	mov.u32 	%r50099, s_mem;
	add.s32 	%r50100, %r50099, %r50098;
	atom.shared.xor.b32 	%r50101, [%r50100+75264], %r57954;
	atom.shared.xor.b32 	%r50102, [%r50100+75268], %r57953;
	atom.shared.xor.b32 	%r50103, [%r50100+75272], %r57952;
	atom.shared.xor.b32 	%r50104, [%r50100+75276], %r57951;
$L__BB4_986:
	or.b32  	%r50105, %r57949, %r57950;
	or.b32  	%r50106, %r50105, %r57948;
	or.b32  	%r50107, %r50106, %r57947;
	setp.eq.s32 	%p883, %r50107, 0;
	@%p883 bra 	$L__BB4_988;
	mov.u32 	%r50108, %tid.x;
	shl.b32 	%r50109, %r50108, 4;
	and.b32  	%r50110, %r50109, 496;
	mov.u32 	%r50111, s_mem;
	add.s32 	%r50112, %r50111, %r50110;
	atom.shared.xor.b32 	%r50113, [%r50112+75776], %r57950;
	atom.shared.xor.b32 	%r50114, [%r50112+75780], %r57949;
	atom.shared.xor.b32 	%r50115, [%r50112+75784], %r57948;
	atom.shared.xor.b32 	%r50116, [%r50112+75788], %r57947;
$L__BB4_988:
	or.b32  	%r50117, %r57945, %r57946;
	or.b32  	%r50118, %r50117, %r57944;
	or.b32  	%r50119, %r50118, %r57943;
	setp.eq.s32 	%p884, %r50119, 0;
	@%p884 bra 	$L__BB4_990;
	mov.u32 	%r50120, %tid.x;
	shl.b32 	%r50121, %r50120, 4;
	and.b32  	%r50122, %r50121, 496;
	mov.u32 	%r50123, s_mem;
	add.s32 	%r50124, %r50123, %r50122;
	atom.shared.xor.b32 	%r50125, [%r50124+76288], %r57946;
	atom.shared.xor.b32 	%r50126, [%r50124+76292], %r57945;
	atom.shared.xor.b32 	%r50127, [%r50124+76296], %r57944;
	atom.shared.xor.b32 	%r50128, [%r50124+76300], %r57943;
$L__BB4_990:
	or.b32  	%r50129, %r57941, %r57942;
	or.b32  	%r50130, %r50129, %r57940;
	or.b32  	%r50131, %r50130, %r57939;
	setp.eq.s32 	%p885, %r50131, 0;
	@%p885 bra 	$L__BB4_992;
	mov.u32 	%r50132, %tid.x;
	shl.b32 	%r50133, %r50132, 4;
	and.b32  	%r50134, %r50133, 496;
	mov.u32 	%r50135, s_mem;
	add.s32 	%r50136, %r50135, %r50134;
	atom.shared.xor.b32 	%r50137, [%r50136+76800], %r57942;
	atom.shared.xor.b32 	%r50138, [%r50136+76804], %r57941;
	atom.shared.xor.b32 	%r50139, [%r50136+76808], %r57940;
	atom.shared.xor.b32 	%r50140, [%r50136+76812], %r57939;
$L__BB4_992:
	or.b32  	%r50141, %r57937, %r57938;
	or.b32  	%r50142, %r50141, %r57936;
	or.b32  	%r50143, %r50142, %r57935;
	setp.eq.s32 	%p886, %r50143, 0;
	@%p886 bra 	$L__BB4_994;
	mov.u32 	%r50144, %tid.x;
	shl.b32 	%r50145, %r50144, 4;
	and.b32  	%r50146, %r50145, 496;
	mov.u32 	%r50147, s_mem;
	add.s32 	%r50148, %r50147, %r50146;
	atom.shared.xor.b32 	%r50149, [%r50148+77312], %r57938;
	atom.shared.xor.b32 	%r50150, [%r50148+77316], %r57937;
	atom.shared.xor.b32 	%r50151, [%r50148+77320], %r57936;
	atom.shared.xor.b32 	%r50152, [%r50148+77324], %r57935;
$L__BB4_994:
	or.b32  	%r50153, %r57933, %r57934;
	or.b32  	%r50154, %r50153, %r57932;
	or.b32  	%r50155, %r50154, %r57931;
	setp.eq.s32 	%p887, %r50155, 0;
	@%p887 bra 	$L__BB4_996;
	mov.u32 	%r50156, %tid.x;
	shl.b32 	%r50157, %r50156, 4;
	and.b32  	%r50158, %r50157, 496;
	mov.u32 	%r50159, s_mem;
	add.s32 	%r50160, %r50159, %r50158;
	atom.shared.xor.b32 	%r50161, [%r50160+77824], %r57934;
	atom.shared.xor.b32 	%r50162, [%r50160+77828], %r57933;
	atom.shared.xor.b32 	%r50163, [%r50160+77832], %r57932;
	atom.shared.xor.b32 	%r50164, [%r50160+77836], %r57931;
$L__BB4_996:
	or.b32  	%r50165, %r57929, %r57930;
	or.b32  	%r50166, %r50165, %r57928;
	or.b32  	%r50167, %r50166, %r57927;
	setp.eq.s32 	%p888, %r50167, 0;
	@%p888 bra 	$L__BB4_998;
	mov.u32 	%r50168, %tid.x;
	shl.b32 	%r50169, %r50168, 4;
	and.b32  	%r50170, %r50169, 496;
	mov.u32 	%r50171, s_mem;
	add.s32 	%r50172, %r50171, %r50170;
	atom.shared.xor.b32 	%r50173, [%r50172+78336], %r57930;
	atom.shared.xor.b32 	%r50174, [%r50172+78340], %r57929;
	atom.shared.xor.b32 	%r50175, [%r50172+78344], %r57928;
	atom.shared.xor.b32 	%r50176, [%r50172+78348], %r57927;
$L__BB4_998:
	or.b32  	%r50177, %r57925, %r57926;
	or.b32  	%r50178, %r50177, %r57924;
	or.b32  	%r50179, %r50178, %r57923;
	setp.eq.s32 	%p889, %r50179, 0;
	@%p889 bra 	$L__BB4_1000;
	mov.u32 	%r50180, %tid.x;
	shl.b32 	%r50181, %r50180, 4;
	and.b32  	%r50182, %r50181, 496;
	mov.u32 	%r50183, s_mem;
	add.s32 	%r50184, %r50183, %r50182;
	atom.shared.xor.b32 	%r50185, [%r50184+78848], %r57926;
	atom.shared.xor.b32 	%r50186, [%r50184+78852], %r57925;
	atom.shared.xor.b32 	%r50187, [%r50184+78856], %r57924;
	atom.shared.xor.b32 	%r50188, [%r50184+78860], %r57923;
$L__BB4_1000:
	or.b32  	%r50189, %r57921, %r57922;
	or.b32  	%r50190, %r50189, %r57920;
	or.b32  	%r50191, %r50190, %r57919;
	setp.eq.s32 	%p890, %r50191, 0;
	@%p890 bra 	$L__BB4_1002;
	mov.u32 	%r50192, %tid.x;
	shl.b32 	%r50193, %r50192, 4;
	and.b32  	%r50194, %r50193, 496;
	mov.u32 	%r50195, s_mem;
	add.s32 	%r50196, %r50195, %r50194;
	atom.shared.xor.b32 	%r50197, [%r50196+79360], %r57922;
	atom.shared.xor.b32 	%r50198, [%r50196+79364], %r57921;
	atom.shared.xor.b32 	%r50199, [%r50196+79368], %r57920;
	atom.shared.xor.b32 	%r50200, [%r50196+79372], %r57919;
$L__BB4_1002:
	or.b32  	%r50201, %r57917, %r57918;
	or.b32  	%r50202, %r50201, %r57916;
	or.b32  	%r50203, %r50202, %r57915;
	setp.eq.s32 	%p891, %r50203, 0;
	@%p891 bra 	$L__BB4_1004;
	mov.u32 	%r50204, %tid.x;
	shl.b32 	%r50205, %r50204, 4;
	and.b32  	%r50206, %r50205, 496;
	mov.u32 	%r50207, s_mem;
	add.s32 	%r50208, %r50207, %r50206;
	atom.shared.xor.b32 	%r50209, [%r50208+79872], %r57918;
	atom.shared.xor.b32 	%r50210, [%r50208+79876], %r57917;
	atom.shared.xor.b32 	%r50211, [%r50208+79880], %r57916;
	atom.shared.xor.b32 	%r50212, [%r50208+79884], %r57915;
$L__BB4_1004:
	or.b32  	%r50213, %r57913, %r57914;
	or.b32  	%r50214, %r50213, %r57912;
	or.b32  	%r50215, %r50214, %r57911;
	setp.eq.s32 	%p892, %r50215, 0;
	@%p892 bra 	$L__BB4_1006;
	mov.u32 	%r50216, %tid.x;
	shl.b32 	%r50217, %r50216, 4;
	and.b32  	%r50218, %r50217, 496;
	mov.u32 	%r50219, s_mem;
	add.s32 	%r50220, %r50219, %r50218;
	atom.shared.xor.b32 	%r50221, [%r50220+80384], %r57914;
	atom.shared.xor.b32 	%r50222, [%r50220+80388], %r57913;
	atom.shared.xor.b32 	%r50223, [%r50220+80392], %r57912;
	atom.shared.xor.b32 	%r50224, [%r50220+80396], %r57911;
$L__BB4_1006:
	or.b32  	%r50225, %r57909, %r57910;
	or.b32  	%r50226, %r50225, %r57908;
	or.b32  	%r50227, %r50226, %r57907;
	setp.eq.s32 	%p893, %r50227, 0;
	@%p893 bra 	$L__BB4_1008;
	mov.u32 	%r50228, %tid.x;
	shl.b32 	%r50229, %r50228, 4;
	and.b32  	%r50230, %r50229, 496;
	mov.u32 	%r50231, s_mem;
	add.s32 	%r50232, %r50231, %r50230;
	atom.shared.xor.b32 	%r50233, [%r50232+80896], %r57910;
	atom.shared.xor.b32 	%r50234, [%r50232+80900], %r57909;
	atom.shared.xor.b32 	%r50235, [%r50232+80904], %r57908;
	atom.shared.xor.b32 	%r50236, [%r50232+80908], %r57907;
$L__BB4_1008:
	or.b32  	%r50237, %r57905, %r57906;
	or.b32  	%r50238, %r50237, %r57904;
	or.b32  	%r50239, %r50238, %r57903;
	setp.eq.s32 	%p894, %r50239, 0;
	@%p894 bra 	$L__BB4_1010;
	mov.u32 	%r50240, %tid.x;
	shl.b32 	%r50241, %r50240, 4;
	and.b32  	%r50242, %r50241, 496;
	mov.u32 	%r50243, s_mem;
	add.s32 	%r50244, %r50243, %r50242;
	atom.shared.xor.b32 	%r50245, [%r50244+81408], %r57906;
	atom.shared.xor.b32 	%r50246, [%r50244+81412], %r57905;
	atom.shared.xor.b32 	%r50247, [%r50244+81416], %r57904;
	atom.shared.xor.b32 	%r50248, [%r50244+81420], %r57903;
$L__BB4_1010:
	or.b32  	%r50249, %r57901, %r57902;
	or.b32  	%r50250, %r50249, %r57900;
	or.b32  	%r50251, %r50250, %r57899;
	setp.eq.s32 	%p895, %r50251, 0;
	@%p895 bra 	$L__BB4_1012;
	mov.u32 	%r50252, %tid.x;
	shl.b32 	%r50253, %r50252, 4;
	and.b32  	%r50254, %r50253, 496;
	mov.u32 	%r50255, s_mem;
	add.s32 	%r50256, %r50255, %r50254;
	atom.shared.xor.b32 	%r50257, [%r50256+81920], %r57902;
	atom.shared.xor.b32 	%r50258, [%r50256+81924], %r57901;
	atom.shared.xor.b32 	%r50259, [%r50256+81928], %r57900;
	atom.shared.xor.b32 	%r50260, [%r50256+81932], %r57899;
$L__BB4_1012:
	or.b32  	%r50261, %r57897, %r57898;
	or.b32  	%r50262, %r50261, %r57896;
	or.b32  	%r50263, %r50262, %r57895;
	setp.eq.s32 	%p896, %r50263, 0;
	@%p896 bra 	$L__BB4_1014;
	mov.u32 	%r50264, %tid.x;
	shl.b32 	%r50265, %r50264, 4;
	and.b32  	%r50266, %r50265, 496;
	mov.u32 	%r50267, s_mem;
	add.s32 	%r50268, %r50267, %r50266;
	atom.shared.xor.b32 	%r50269, [%r50268+82432], %r57898;
	atom.shared.xor.b32 	%r50270, [%r50268+82436], %r57897;
	atom.shared.xor.b32 	%r50271, [%r50268+82440], %r57896;
	atom.shared.xor.b32 	%r50272, [%r50268+82444], %r57895;
$L__BB4_1014:
	or.b32  	%r50273, %r57893, %r57894;
	or.b32  	%r50274, %r50273, %r57892;
	or.b32  	%r50275, %r50274, %r57891;
	setp.eq.s32 	%p897, %r50275, 0;
	@%p897 bra 	$L__BB4_1016;
	mov.u32 	%r50276, %tid.x;
	shl.b32 	%r50277, %r50276, 4;
	and.b32  	%r50278, %r50277, 496;
	mov.u32 	%r50279, s_mem;
	add.s32 	%r50280, %r50279, %r50278;
	atom.shared.xor.b32 	%r50281, [%r50280+82944], %r57894;
	atom.shared.xor.b32 	%r50282, [%r50280+82948], %r57893;
	atom.shared.xor.b32 	%r50283, [%r50280+82952], %r57892;
	atom.shared.xor.b32 	%r50284, [%r50280+82956], %r57891;
$L__BB4_1016:
	or.b32  	%r50285, %r57889, %r57890;
	or.b32  	%r50286, %r50285, %r57888;
	or.b32  	%r50287, %r50286, %r57887;
	setp.eq.s32 	%p898, %r50287, 0;
	@%p898 bra 	$L__BB4_1018;
	mov.u32 	%r50288, %tid.x;
	shl.b32 	%r50289, %r50288, 4;
	and.b32  	%r50290, %r50289, 496;
	mov.u32 	%r50291, s_mem;
	add.s32 	%r50292, %r50291, %r50290;
	atom.shared.xor.b32 	%r50293, [%r50292+83456], %r57890;
	atom.shared.xor.b32 	%r50294, [%r50292+83460], %r57889;
	atom.shared.xor.b32 	%r50295, [%r50292+83464], %r57888;
	atom.shared.xor.b32 	%r50296, [%r50292+83468], %r57887;
$L__BB4_1018:
	or.b32  	%r50297, %r57885, %r57886;
	or.b32  	%r50298, %r50297, %r57884;
	or.b32  	%r50299, %r50298, %r57883;
	setp.eq.s32 	%p899, %r50299, 0;
	@%p899 bra 	$L__BB4_1020;
	mov.u32 	%r50300, %tid.x;
	shl.b32 	%r50301, %r50300, 4;
	and.b32  	%r50302, %r50301, 496;
	mov.u32 	%r50303, s_mem;
	add.s32 	%r50304, %r50303, %r50302;
	atom.shared.xor.b32 	%r50305, [%r50304+83968], %r57886;
	atom.shared.xor.b32 	%r50306, [%r50304+83972], %r57885;
	atom.shared.xor.b32 	%r50307, [%r50304+83976], %r57884;
	atom.shared.xor.b32 	%r50308, [%r50304+83980], %r57883;
$L__BB4_1020:
	or.b32  	%r50309, %r57881, %r57882;
	or.b32  	%r50310, %r50309, %r57880;
	or.b32  	%r50311, %r50310, %r57879;
	setp.eq.s32 	%p900, %r50311, 0;
	@%p900 bra 	$L__BB4_1022;
	mov.u32 	%r50312, %tid.x;
	shl.b32 	%r50313, %r50312, 4;
	and.b32  	%r50314, %r50313, 496;
	mov.u32 	%r50315, s_mem;
	add.s32 	%r50316, %r50315, %r50314;
	atom.shared.xor.b32 	%r50317, [%r50316+84480], %r57882;
	atom.shared.xor.b32 	%r50318, [%r50316+84484], %r57881;
	atom.shared.xor.b32 	%r50319, [%r50316+84488], %r57880;
	atom.shared.xor.b32 	%r50320, [%r50316+84492], %r57879;
$L__BB4_1022:
	or.b32  	%r50321, %r57877, %r57878;
	or.b32  	%r50322, %r50321, %r57876;
	or.b32  	%r50323, %r50322, %r57875;
	setp.eq.s32 	%p901, %r50323, 0;
	@%p901 bra 	$L__BB4_1024;
	mov.u32 	%r50324, %tid.x;
	shl.b32 	%r50325, %r50324, 4;
	and.b32  	%r50326, %r50325, 496;
	mov.u32 	%r50327, s_mem;
	add.s32 	%r50328, %r50327, %r50326;
	atom.shared.xor.b32 	%r50329, [%r50328+84992], %r57878;
	atom.shared.xor.b32 	%r50330, [%r50328+84996], %r57877;
	atom.shared.xor.b32 	%r50331, [%r50328+85000], %r57876;
	atom.shared.xor.b32 	%r50332, [%r50328+85004], %r57875;
$L__BB4_1024:
	or.b32  	%r50333, %r57873, %r57874;
	or.b32  	%r50334, %r50333, %r57872;
	or.b32  	%r50335, %r50334, %r57871;
	setp.eq.s32 	%p902, %r50335, 0;
	@%p902 bra 	$L__BB4_1026;
	mov.u32 	%r50336, %tid.x;
	shl.b32 	%r50337, %r50336, 4;
	and.b32  	%r50338, %r50337, 496;
	mov.u32 	%r50339, s_mem;
	add.s32 	%r50340, %r50339, %r50338;
	atom.shared.xor.b32 	%r50341, [%r50340+85504], %r57874;
	atom.shared.xor.b32 	%r50342, [%r50340+85508], %r57873;
	atom.shared.xor.b32 	%r50343, [%r50340+85512], %r57872;
	atom.shared.xor.b32 	%r50344, [%r50340+85516], %r57871;
$L__BB4_1026:
	or.b32  	%r50345, %r57869, %r57870;
	or.b32  	%r50346, %r50345, %r57868;
	or.b32  	%r50347, %r50346, %r57867;
	setp.eq.s32 	%p903, %r50347, 0;
	@%p903 bra 	$L__BB4_1028;
	mov.u32 	%r50348, %tid.x;
	shl.b32 	%r50349, %r50348, 4;
	and.b32  	%r50350, %r50349, 496;
	mov.u32 	%r50351, s_mem;
	add.s32 	%r50352, %r50351, %r50350;
	atom.shared.xor.b32 	%r50353, [%r50352+86016], %r57870;
	atom.shared.xor.b32 	%r50354, [%r50352+86020], %r57869;
	atom.shared.xor.b32 	%r50355, [%r50352+86024], %r57868;
	atom.shared.xor.b32 	%r50356, [%r50352+86028], %r57867;
$L__BB4_1028:
	or.b32  	%r50357, %r57865, %r57866;
	or.b32  	%r50358, %r50357, %r57864;
	or.b32  	%r50359, %r50358, %r57863;
	setp.eq.s32 	%p904, %r50359, 0;
	@%p904 bra 	$L__BB4_1030;
	mov.u32 	%r50360, %tid.x;
	shl.b32 	%r50361, %r50360, 4;
	and.b32  	%r50362, %r50361, 496;
	mov.u32 	%r50363, s_mem;
	add.s32 	%r50364, %r50363, %r50362;
	atom.shared.xor.b32 	%r50365, [%r50364+86528], %r57866;
	atom.shared.xor.b32 	%r50366, [%r50364+86532], %r57865;
	atom.shared.xor.b32 	%r50367, [%r50364+86536], %r57864;
	atom.shared.xor.b32 	%r50368, [%r50364+86540], %r57863;
$L__BB4_1030:
	or.b32  	%r50369, %r57861, %r57862;
	or.b32  	%r50370, %r50369, %r57860;
	or.b32  	%r50371, %r50370, %r57859;
	setp.eq.s32 	%p905, %r50371, 0;
	@%p905 bra 	$L__BB4_1032;
	mov.u32 	%r50372, %tid.x;
	shl.b32 	%r50373, %r50372, 4;
	and.b32  	%r50374, %r50373, 496;
	mov.u32 	%r50375, s_mem;
	add.s32 	%r50376, %r50375, %r50374;
	atom.shared.xor.b32 	%r50377, [%r50376+87040], %r57862;
	atom.shared.xor.b32 	%r50378, [%r50376+87044], %r57861;
	atom.shared.xor.b32 	%r50379, [%r50376+87048], %r57860;
	atom.shared.xor.b32 	%r50380, [%r50376+87052], %r57859;
$L__BB4_1032:
	or.b32  	%r50381, %r57857, %r57858;
	or.b32  	%r50382, %r50381, %r57856;
	or.b32  	%r50383, %r50382, %r57855;
	setp.eq.s32 	%p906, %r50383, 0;
	@%p906 bra 	$L__BB4_1034;
	mov.u32 	%r50384, %tid.x;
	shl.b32 	%r50385, %r50384, 4;
	and.b32  	%r50386, %r50385, 496;
	mov.u32 	%r50387, s_mem;
	add.s32 	%r50388, %r50387, %r50386;
	atom.shared.xor.b32 	%r50389, [%r50388+87552], %r57858;
	atom.shared.xor.b32 	%r50390, [%r50388+87556], %r57857;
	atom.shared.xor.b32 	%r50391, [%r50388+87560], %r57856;
	atom.shared.xor.b32 	%r50392, [%r50388+87564], %r57855;
$L__BB4_1034:
	or.b32  	%r50393, %r57853, %r57854;
	or.b32  	%r50394, %r50393, %r57852;
	or.b32  	%r50395, %r50394, %r57851;
	setp.eq.s32 	%p907, %r50395, 0;
	@%p907 bra 	$L__BB4_1036;
	mov.u32 	%r50396, %tid.x;
	shl.b32 	%r50397, %r50396, 4;
	and.b32  	%r50398, %r50397, 496;
	mov.u32 	%r50399, s_mem;
	add.s32 	%r50400, %r50399, %r50398;
	atom.shared.xor.b32 	%r50401, [%r50400+88064], %r57854;
	atom.shared.xor.b32 	%r50402, [%r50400+88068], %r57853;
	atom.shared.xor.b32 	%r50403, [%r50400+88072], %r57852;
	atom.shared.xor.b32 	%r50404, [%r50400+88076], %r57851;
$L__BB4_1036:
	or.b32  	%r50405, %r57849, %r57850;
	or.b32  	%r50406, %r50405, %r57848;
	or.b32  	%r50407, %r50406, %r57847;
	setp.eq.s32 	%p908, %r50407, 0;
	@%p908 bra 	$L__BB4_1038;
	mov.u32 	%r50408, %tid.x;
	shl.b32 	%r50409, %r50408, 4;
	and.b32  	%r50410, %r50409, 496;
	mov.u32 	%r50411, s_mem;
	add.s32 	%r50412, %r50411, %r50410;
	atom.shared.xor.b32 	%r50413, [%r50412+88576], %r57850;
	atom.shared.xor.b32 	%r50414, [%r50412+88580], %r57849;
	atom.shared.xor.b32 	%r50415, [%r50412+88584], %r57848;
	atom.shared.xor.b32 	%r50416, [%r50412+88588], %r57847;
$L__BB4_1038:
	or.b32  	%r50417, %r57845, %r57846;
	or.b32  	%r50418, %r50417, %r57844;
	or.b32  	%r50419, %r50418, %r57843;
	setp.eq.s32 	%p909, %r50419, 0;
	@%p909 bra 	$L__BB4_1040;
	mov.u32 	%r50420, %tid.x;
	shl.b32 	%r50421, %r50420, 4;
	and.b32  	%r50422, %r50421, 496;
	mov.u32 	%r50423, s_mem;
	add.s32 	%r50424, %r50423, %r50422;
	atom.shared.xor.b32 	%r50425, [%r50424+89088], %r57846;
	atom.shared.xor.b32 	%r50426, [%r50424+89092], %r57845;
	atom.shared.xor.b32 	%r50427, [%r50424+89096], %r57844;
	atom.shared.xor.b32 	%r50428, [%r50424+89100], %r57843;
$L__BB4_1040:
	or.b32  	%r50429, %r57841, %r57842;
	or.b32  	%r50430, %r50429, %r57840;
	or.b32  	%r50431, %r50430, %r57839;
	setp.eq.s32 	%p910, %r50431, 0;
	@%p910 bra 	$L__BB4_1042;
	mov.u32 	%r50432, %tid.x;
	shl.b32 	%r50433, %r50432, 4;
	and.b32  	%r50434, %r50433, 496;
	mov.u32 	%r50435, s_mem;
	add.s32 	%r50436, %r50435, %r50434;
	atom.shared.xor.b32 	%r50437, [%r50436+89600], %r57842;
	atom.shared.xor.b32 	%r50438, [%r50436+89604], %r57841;
	atom.shared.xor.b32 	%r50439, [%r50436+89608], %r57840;
	atom.shared.xor.b32 	%r50440, [%r50436+89612], %r57839;
$L__BB4_1042:
	or.b32  	%r50441, %r57837, %r57838;
	or.b32  	%r50442, %r50441, %r57836;
	or.b32  	%r50443, %r50442, %r57835;
	setp.eq.s32 	%p911, %r50443, 0;
	@%p911 bra 	$L__BB4_1044;
	mov.u32 	%r50444, %tid.x;
	shl.b32 	%r50445, %r50444, 4;
	and.b32  	%r50446, %r50445, 496;
	mov.u32 	%r50447, s_mem;
	add.s32 	%r50448, %r50447, %r50446;
	atom.shared.xor.b32 	%r50449, [%r50448+90112], %r57838;
	atom.shared.xor.b32 	%r50450, [%r50448+90116], %r57837;
	atom.shared.xor.b32 	%r50451, [%r50448+90120], %r57836;
	atom.shared.xor.b32 	%r50452, [%r50448+90124], %r57835;
$L__BB4_1044:
	or.b32  	%r50453, %r57833, %r57834;
	or.b32  	%r50454, %r50453, %r57832;
	or.b32  	%r50455, %r50454, %r57831;
	setp.eq.s32 	%p912, %r50455, 0;
	@%p912 bra 	$L__BB4_1046;
	mov.u32 	%r50456, %tid.x;
	shl.b32 	%r50457, %r50456, 4;
	and.b32  	%r50458, %r50457, 496;
	mov.u32 	%r50459, s_mem;
	add.s32 	%r50460, %r50459, %r50458;
	atom.shared.xor.b32 	%r50461, [%r50460+90624], %r57834;
	atom.shared.xor.b32 	%r50462, [%r50460+90628], %r57833;
	atom.shared.xor.b32 	%r50463, [%r50460+90632], %r57832;
	atom.shared.xor.b32 	%r50464, [%r50460+90636], %r57831;
$L__BB4_1046:
	or.b32  	%r50465, %r57829, %r57830;
	or.b32  	%r50466, %r50465, %r57828;
	or.b32  	%r50467, %r50466, %r57827;
	setp.eq.s32 	%p913, %r50467, 0;
	@%p913 bra 	$L__BB4_1048;
	mov.u32 	%r50468, %tid.x;
	shl.b32 	%r50469, %r50468, 4;
	and.b32  	%r50470, %r50469, 496;
	mov.u32 	%r50471, s_mem;
	add.s32 	%r50472, %r50471, %r50470;
	atom.shared.xor.b32 	%r50473, [%r50472+91136], %r57830;
	atom.shared.xor.b32 	%r50474, [%r50472+91140], %r57829;
	atom.shared.xor.b32 	%r50475, [%r50472+91144], %r57828;
	atom.shared.xor.b32 	%r50476, [%r50472+91148], %r57827;
$L__BB4_1048:
	or.b32  	%r50477, %r57825, %r57826;
	or.b32  	%r50478, %r50477, %r57824;
	or.b32  	%r50479, %r50478, %r57823;
	setp.eq.s32 	%p914, %r50479, 0;
	@%p914 bra 	$L__BB4_1050;
	mov.u32 	%r50480, %tid.x;
	shl.b32 	%r50481, %r50480, 4;
	and.b32  	%r50482, %r50481, 496;
	mov.u32 	%r50483, s_mem;
	add.s32 	%r50484, %r50483, %r50482;
	atom.shared.xor.b32 	%r50485, [%r50484+91648], %r57826;
	atom.shared.xor.b32 	%r50486, [%r50484+91652], %r57825;
	atom.shared.xor.b32 	%r50487, [%r50484+91656], %r57824;
	atom.shared.xor.b32 	%r50488, [%r50484+91660], %r57823;
$L__BB4_1050:
	or.b32  	%r50489, %r57821, %r57822;
	or.b32  	%r50490, %r50489, %r57820;
	or.b32  	%r50491, %r50490, %r57819;
	setp.eq.s32 	%p915, %r50491, 0;
	@%p915 bra 	$L__BB4_1052;
	mov.u32 	%r50492, %tid.x;
	shl.b32 	%r50493, %r50492, 4;
	and.b32  	%r50494, %r50493, 496;
	mov.u32 	%r50495, s_mem;
	add.s32 	%r50496, %r50495, %r50494;
	atom.shared.xor.b32 	%r50497, [%r50496+92160], %r57822;
	atom.shared.xor.b32 	%r50498, [%r50496+92164], %r57821;
	atom.shared.xor.b32 	%r50499, [%r50496+92168], %r57820;
	atom.shared.xor.b32 	%r50500, [%r50496+92172], %r57819;
$L__BB4_1052:
	or.b32  	%r50501, %r57817, %r57818;
	or.b32  	%r50502, %r50501, %r57816;
	or.b32  	%r50503, %r50502, %r57815;
	setp.eq.s32 	%p916, %r50503, 0;
	@%p916 bra 	$L__BB4_1054;
	mov.u32 	%r50504, %tid.x;
	shl.b32 	%r50505, %r50504, 4;
	and.b32  	%r50506, %r50505, 496;
	mov.u32 	%r50507, s_mem;
	add.s32 	%r50508, %r50507, %r50506;
	atom.shared.xor.b32 	%r50509, [%r50508+92672], %r57818;
	atom.shared.xor.b32 	%r50510, [%r50508+92676], %r57817;
	atom.shared.xor.b32 	%r50511, [%r50508+92680], %r57816;
	atom.shared.xor.b32 	%r50512, [%r50508+92684], %r57815;
$L__BB4_1054:
	or.b32  	%r50513, %r57813, %r57814;
	or.b32  	%r50514, %r50513, %r57812;
	or.b32  	%r50515, %r50514, %r57811;
	setp.eq.s32 	%p917, %r50515, 0;
	@%p917 bra 	$L__BB4_1056;
	mov.u32 	%r50516, %tid.x;
	shl.b32 	%r50517, %r50516, 4;
	and.b32  	%r50518, %r50517, 496;
	mov.u32 	%r50519, s_mem;
	add.s32 	%r50520, %r50519, %r50518;
	atom.shared.xor.b32 	%r50521, [%r50520+93184], %r57814;
	atom.shared.xor.b32 	%r50522, [%r50520+93188], %r57813;
	atom.shared.xor.b32 	%r50523, [%r50520+93192], %r57812;
	atom.shared.xor.b32 	%r50524, [%r50520+93196], %r57811;
$L__BB4_1056:
	or.b32  	%r50525, %r57809, %r57810;
	or.b32  	%r50526, %r50525, %r57808;
	or.b32  	%r50527, %r50526, %r57807;
	setp.eq.s32 	%p918, %r50527, 0;
	@%p918 bra 	$L__BB4_1058;
	mov.u32 	%r50528, %tid.x;
	shl.b32 	%r50529, %r50528, 4;
	and.b32  	%r50530, %r50529, 496;
	mov.u32 	%r50531, s_mem;
	add.s32 	%r50532, %r50531, %r50530;
	atom.shared.xor.b32 	%r50533, [%r50532+93696], %r57810;
	atom.shared.xor.b32 	%r50534, [%r50532+93700], %r57809;
	atom.shared.xor.b32 	%r50535, [%r50532+93704], %r57808;
	atom.shared.xor.b32 	%r50536, [%r50532+93708], %r57807;
$L__BB4_1058:
	or.b32  	%r50537, %r57805, %r57806;
	or.b32  	%r50538, %r50537, %r57804;
	or.b32  	%r50539, %r50538, %r57803;
	setp.eq.s32 	%p919, %r50539, 0;
	@%p919 bra 	$L__BB4_1060;
	mov.u32 	%r50540, %tid.x;
	shl.b32 	%r50541, %r50540, 4;
	and.b32  	%r50542, %r50541, 496;
	mov.u32 	%r50543, s_mem;
	add.s32 	%r50544, %r50543, %r50542;
	atom.shared.xor.b32 	%r50545, [%r50544+94208], %r57806;
	atom.shared.xor.b32 	%r50546, [%r50544+94212], %r57805;
	atom.shared.xor.b32 	%r50547, [%r50544+94216], %r57804;
	atom.shared.xor.b32 	%r50548, [%r50544+94220], %r57803;
$L__BB4_1060:
	or.b32  	%r50549, %r57801, %r57802;
	or.b32  	%r50550, %r50549, %r57800;
	or.b32  	%r50551, %r50550, %r57799;
	setp.eq.s32 	%p920, %r50551, 0;
	@%p920 bra 	$L__BB4_1062;
	mov.u32 	%r50552, %tid.x;
	shl.b32 	%r50553, %r50552, 4;
	and.b32  	%r50554, %r50553, 496;
	mov.u32 	%r50555, s_mem;
	add.s32 	%r50556, %r50555, %r50554;
	atom.shared.xor.b32 	%r50557, [%r50556+94720], %r57802;
	atom.shared.xor.b32 	%r50558, [%r50556+94724], %r57801;
	atom.shared.xor.b32 	%r50559, [%r50556+94728], %r57800;
	atom.shared.xor.b32 	%r50560, [%r50556+94732], %r57799;
$L__BB4_1062:
	or.b32  	%r50561, %r57797, %r57798;
	or.b32  	%r50562, %r50561, %r57796;
	or.b32  	%r50563, %r50562, %r57795;
	setp.eq.s32 	%p921, %r50563, 0;
	@%p921 bra 	$L__BB4_1064;
	mov.u32 	%r50564, %tid.x;
	shl.b32 	%r50565, %r50564, 4;
	and.b32  	%r50566, %r50565, 496;
	mov.u32 	%r50567, s_mem;
	add.s32 	%r50568, %r50567, %r50566;
	atom.shared.xor.b32 	%r50569, [%r50568+95232], %r57798;
	atom.shared.xor.b32 	%r50570, [%r50568+95236], %r57797;
	atom.shared.xor.b32 	%r50571, [%r50568+95240], %r57796;
	atom.shared.xor.b32 	%r50572, [%r50568+95244], %r57795;
$L__BB4_1064:
	or.b32  	%r50573, %r57793, %r57794;
	or.b32  	%r50574, %r50573, %r57792;
	or.b32  	%r50575, %r50574, %r57791;
	setp.eq.s32 	%p922, %r50575, 0;
	@%p922 bra 	$L__BB4_1066;
	mov.u32 	%r50576, %tid.x;
	shl.b32 	%r50577, %r50576, 4;
	and.b32  	%r50578, %r50577, 496;
	mov.u32 	%r50579, s_mem;
	add.s32 	%r50580, %r50579, %r50578;
	atom.shared.xor.b32 	%r50581, [%r50580+95744], %r57794;
	atom.shared.xor.b32 	%r50582, [%r50580+95748], %r57793;
	atom.shared.xor.b32 	%r50583, [%r50580+95752], %r57792;
	atom.shared.xor.b32 	%r50584, [%r50580+95756], %r57791;
$L__BB4_1066:
	or.b32  	%r50585, %r57789, %r57790;
	or.b32  	%r50586, %r50585, %r57788;
	or.b32  	%r50587, %r50586, %r57787;
	setp.eq.s32 	%p923, %r50587, 0;
	@%p923 bra 	$L__BB4_1068;
	mov.u32 	%r50588, %tid.x;
	shl.b32 	%r50589, %r50588, 4;
	and.b32  	%r50590, %r50589, 496;
	mov.u32 	%r50591, s_mem;
	add.s32 	%r50592, %r50591, %r50590;
	atom.shared.xor.b32 	%r50593, [%r50592+96256], %r57790;
	atom.shared.xor.b32 	%r50594, [%r50592+96260], %r57789;
	atom.shared.xor.b32 	%r50595, [%r50592+96264], %r57788;
	atom.shared.xor.b32 	%r50596, [%r50592+96268], %r57787;
$L__BB4_1068:
	or.b32  	%r50597, %r57785, %r57786;
	or.b32  	%r50598, %r50597, %r57784;
	or.b32  	%r50599, %r50598, %r57783;
	setp.eq.s32 	%p924, %r50599, 0;
	@%p924 bra 	$L__BB4_1070;
	mov.u32 	%r50600, %tid.x;
	shl.b32 	%r50601, %r50600, 4;
	and.b32  	%r50602, %r50601, 496;
	mov.u32 	%r50603, s_mem;
	add.s32 	%r50604, %r50603, %r50602;
	atom.shared.xor.b32 	%r50605, [%r50604+96768], %r57786;
	atom.shared.xor.b32 	%r50606, [%r50604+96772], %r57785;
	atom.shared.xor.b32 	%r50607, [%r50604+96776], %r57784;
	atom.shared.xor.b32 	%r50608, [%r50604+96780], %r57783;
$L__BB4_1070:
	or.b32  	%r50609, %r57781, %r57782;
	or.b32  	%r50610, %r50609, %r57780;
	or.b32  	%r50611, %r50610, %r57779;
	setp.eq.s32 	%p925, %r50611, 0;
	@%p925 bra 	$L__BB4_1072;
	mov.u32 	%r50612, %tid.x;
	shl.b32 	%r50613, %r50612, 4;
	and.b32  	%r50614, %r50613, 496;
	mov.u32 	%r50615, s_mem;
	add.s32 	%r50616, %r50615, %r50614;
	atom.shared.xor.b32 	%r50617, [%r50616+97280], %r57782;
	atom.shared.xor.b32 	%r50618, [%r50616+97284], %r57781;
	atom.shared.xor.b32 	%r50619, [%r50616+97288], %r57780;
	atom.shared.xor.b32 	%r50620, [%r50616+97292], %r57779;
$L__BB4_1072:
	or.b32  	%r50621, %r57777, %r57778;
	or.b32  	%r50622, %r50621, %r57776;
	or.b32  	%r50623, %r50622, %r57775;
	setp.eq.s32 	%p926, %r50623, 0;
	@%p926 bra 	$L__BB4_1074;
	mov.u32 	%r50624, %tid.x;
	shl.b32 	%r50625, %r50624, 4;
	and.b32  	%r50626, %r50625, 496;
	mov.u32 	%r50627, s_mem;
	add.s32 	%r50628, %r50627, %r50626;
	atom.shared.xor.b32 	%r50629, [%r50628+97792], %r57778;
	atom.shared.xor.b32 	%r50630, [%r50628+97796], %r57777;
	atom.shared.xor.b32 	%r50631, [%r50628+97800], %r57776;
	atom.shared.xor.b32 	%r50632, [%r50628+97804], %r57775;
$L__BB4_1074:
	or.b32  	%r50633, %r57773, %r57774;
	or.b32  	%r50634, %r50633, %r57772;
	or.b32  	%r50635, %r50634, %r57771;
	setp.eq.s32 	%p927, %r50635, 0;
	@%p927 bra 	$L__BB4_1076;
	mov.u32 	%r50636, %tid.x;
	shl.b32 	%r50637, %r50636, 4;
	and.b32  	%r50638, %r50637, 496;
	mov.u32 	%r50639, s_mem;
	add.s32 	%r50640, %r50639, %r50638;
	atom.shared.xor.b32 	%r50641, [%r50640+98304], %r57774;
	atom.shared.xor.b32 	%r50642, [%r50640+98308], %r57773;
	atom.shared.xor.b32 	%r50643, [%r50640+98312], %r57772;
	atom.shared.xor.b32 	%r50644, [%r50640+98316], %r57771;
$L__BB4_1076:
	or.b32  	%r50645, %r57769, %r57770;
	or.b32  	%r50646, %r50645, %r57768;
	or.b32  	%r50647, %r50646, %r57767;
	setp.eq.s32 	%p928, %r50647, 0;
	@%p928 bra 	$L__BB4_1078;
	mov.u32 	%r50648, %tid.x;
	shl.b32 	%r50649, %r50648, 4;
	and.b32  	%r50650, %r50649, 496;
	mov.u32 	%r50651, s_mem;
	add.s32 	%r50652, %r50651, %r50650;
	atom.shared.xor.b32 	%r50653, [%r50652+98816], %r57770;
	atom.shared.xor.b32 	%r50654, [%r50652+98820], %r57769;
	atom.shared.xor.b32 	%r50655, [%r50652+98824], %r57768;
	atom.shared.xor.b32 	%r50656, [%r50652+98828], %r57767;
$L__BB4_1078:
	or.b32  	%r50657, %r57765, %r57766;
	or.b32  	%r50658, %r50657, %r57764;
	or.b32  	%r50659, %r50658, %r57763;
	setp.eq.s32 	%p929, %r50659, 0;
	@%p929 bra 	$L__BB4_1080;
	mov.u32 	%r50660, %tid.x;
	shl.b32 	%r50661, %r50660, 4;
	and.b32  	%r50662, %r50661, 496;
	mov.u32 	%r50663, s_mem;
	add.s32 	%r50664, %r50663, %r50662;
	atom.shared.xor.b32 	%r50665, [%r50664+99328], %r57766;
	atom.shared.xor.b32 	%r50666, [%r50664+99332], %r57765;
	atom.shared.xor.b32 	%r50667, [%r50664+99336], %r57764;
	atom.shared.xor.b32 	%r50668, [%r50664+99340], %r57763;
$L__BB4_1080:
	or.b32  	%r50669, %r57761, %r57762;
	or.b32  	%r50670, %r50669, %r57760;
	or.b32  	%r50671, %r50670, %r57759;
	setp.eq.s32 	%p930, %r50671, 0;
	@%p930 bra 	$L__BB4_1082;
	mov.u32 	%r50672, %tid.x;
	shl.b32 	%r50673, %r50672, 4;
	and.b32  	%r50674, %r50673, 496;
	mov.u32 	%r50675, s_mem;
	add.s32 	%r50676, %r50675, %r50674;
	atom.shared.xor.b32 	%r50677, [%r50676+99840], %r57762;
	atom.shared.xor.b32 	%r50678, [%r50676+99844], %r57761;
	atom.shared.xor.b32 	%r50679, [%r50676+99848], %r57760;
	atom.shared.xor.b32 	%r50680, [%r50676+99852], %r57759;
$L__BB4_1082:
	or.b32  	%r50681, %r57757, %r57758;
	or.b32  	%r50682, %r50681, %r57756;
	or.b32  	%r50683, %r50682, %r57755;
	setp.eq.s32 	%p931, %r50683, 0;
	@%p931 bra 	$L__BB4_1084;
	mov.u32 	%r50684, %tid.x;
	shl.b32 	%r50685, %r50684, 4;
	and.b32  	%r50686, %r50685, 496;
	mov.u32 	%r50687, s_mem;
	add.s32 	%r50688, %r50687, %r50686;
	atom.shared.xor.b32 	%r50689, [%r50688+100352], %r57758;
	atom.shared.xor.b32 	%r50690, [%r50688+100356], %r57757;
	atom.shared.xor.b32 	%r50691, [%r50688+100360], %r57756;
	atom.shared.xor.b32 	%r50692, [%r50688+100364], %r57755;
$L__BB4_1084:
	or.b32  	%r50693, %r57753, %r57754;
	or.b32  	%r50694, %r50693, %r57752;
	or.b32  	%r50695, %r50694, %r57751;
	setp.eq.s32 	%p932, %r50695, 0;
	@%p932 bra 	$L__BB4_1086;
	mov.u32 	%r50696, %tid.x;
	shl.b32 	%r50697, %r50696, 4;
	and.b32  	%r50698, %r50697, 496;
	mov.u32 	%r50699, s_mem;
	add.s32 	%r50700, %r50699, %r50698;
	atom.shared.xor.b32 	%r50701, [%r50700+100864], %r57754;
	atom.shared.xor.b32 	%r50702, [%r50700+100868], %r57753;
	atom.shared.xor.b32 	%r50703, [%r50700+100872], %r57752;
	atom.shared.xor.b32 	%r50704, [%r50700+100876], %r57751;
$L__BB4_1086:
	or.b32  	%r50705, %r57749, %r57750;
	or.b32  	%r50706, %r50705, %r57748;
	or.b32  	%r50707, %r50706, %r57747;
	setp.eq.s32 	%p933, %r50707, 0;
	@%p933 bra 	$L__BB4_1088;
	mov.u32 	%r50708, %tid.x;
	shl.b32 	%r50709, %r50708, 4;
	and.b32  	%r50710, %r50709, 496;
	mov.u32 	%r50711, s_mem;
	add.s32 	%r50712, %r50711, %r50710;
	atom.shared.xor.b32 	%r50713, [%r50712+101376], %r57750;
	atom.shared.xor.b32 	%r50714, [%r50712+101380], %r57749;
	atom.shared.xor.b32 	%r50715, [%r50712+101384], %r57748;
	atom.shared.xor.b32 	%r50716, [%r50712+101388], %r57747;
$L__BB4_1088:
	or.b32  	%r50717, %r57745, %r57746;
	or.b32  	%r50718, %r50717, %r57744;
	or.b32  	%r50719, %r50718, %r57743;
	setp.eq.s32 	%p934, %r50719, 0;
	@%p934 bra 	$L__BB4_1090;
	mov.u32 	%r50720, %tid.x;
	shl.b32 	%r50721, %r50720, 4;
	and.b32  	%r50722, %r50721, 496;
	mov.u32 	%r50723, s_mem;
	add.s32 	%r50724, %r50723, %r50722;
	atom.shared.xor.b32 	%r50725, [%r50724+101888], %r57746;
	atom.shared.xor.b32 	%r50726, [%r50724+101892], %r57745;
	atom.shared.xor.b32 	%r50727, [%r50724+101896], %r57744;
	atom.shared.xor.b32 	%r50728, [%r50724+101900], %r57743;
$L__BB4_1090:
	or.b32  	%r50729, %r57741, %r57742;
	or.b32  	%r50730, %r50729, %r57740;
	or.b32  	%r50731, %r50730, %r57739;
	setp.eq.s32 	%p935, %r50731, 0;
	@%p935 bra 	$L__BB4_1092;
	mov.u32 	%r50732, %tid.x;
	shl.b32 	%r50733, %r50732, 4;
	and.b32  	%r50734, %r50733, 496;
	mov.u32 	%r50735, s_mem;
	add.s32 	%r50736, %r50735, %r50734;
	atom.shared.xor.b32 	%r50737, [%r50736+102400], %r57742;
	atom.shared.xor.b32 	%r50738, [%r50736+102404], %r57741;
	atom.shared.xor.b32 	%r50739, [%r50736+102408], %r57740;
	atom.shared.xor.b32 	%r50740, [%r50736+102412], %r57739;
$L__BB4_1092:
	or.b32  	%r50741, %r57737, %r57738;
	or.b32  	%r50742, %r50741, %r57736;
	or.b32  	%r50743, %r50742, %r57735;
	setp.eq.s32 	%p936, %r50743, 0;
	@%p936 bra 	$L__BB4_1094;
	mov.u32 	%r50744, %tid.x;
	shl.b32 	%r50745, %r50744, 4;
	and.b32  	%r50746, %r50745, 496;
	mov.u32 	%r50747, s_mem;
	add.s32 	%r50748, %r50747, %r50746;
	atom.shared.xor.b32 	%r50749, [%r50748+102912], %r57738;
	atom.shared.xor.b32 	%r50750, [%r50748+102916], %r57737;
	atom.shared.xor.b32 	%r50751, [%r50748+102920], %r57736;
	atom.shared.xor.b32 	%r50752, [%r50748+102924], %r57735;
$L__BB4_1094:
	or.b32  	%r50753, %r57733, %r57734;
	or.b32  	%r50754, %r50753, %r57732;
	or.b32  	%r50755, %r50754, %r57731;
	setp.eq.s32 	%p937, %r50755, 0;
	@%p937 bra 	$L__BB4_1096;
	mov.u32 	%r50756, %tid.x;
	shl.b32 	%r50757, %r50756, 4;
	and.b32  	%r50758, %r50757, 496;
	mov.u32 	%r50759, s_mem;
	add.s32 	%r50760, %r50759, %r50758;
	atom.shared.xor.b32 	%r50761, [%r50760+103424], %r57734;
	atom.shared.xor.b32 	%r50762, [%r50760+103428], %r57733;
	atom.shared.xor.b32 	%r50763, [%r50760+103432], %r57732;
	atom.shared.xor.b32 	%r50764, [%r50760+103436], %r57731;
$L__BB4_1096:
	or.b32  	%r50765, %r57729, %r57730;
	or.b32  	%r50766, %r50765, %r57728;
	or.b32  	%r50767, %r50766, %r57727;
	setp.eq.s32 	%p938, %r50767, 0;
	@%p938 bra 	$L__BB4_1098;
	mov.u32 	%r50768, %tid.x;
	shl.b32 	%r50769, %r50768, 4;
	and.b32  	%r50770, %r50769, 496;
	mov.u32 	%r50771, s_mem;
	add.s32 	%r50772, %r50771, %r50770;
	atom.shared.xor.b32 	%r50773, [%r50772+103936], %r57730;
	atom.shared.xor.b32 	%r50774, [%r50772+103940], %r57729;
	atom.shared.xor.b32 	%r50775, [%r50772+103944], %r57728;
	atom.shared.xor.b32 	%r50776, [%r50772+103948], %r57727;
$L__BB4_1098:
	or.b32  	%r50777, %r57725, %r57726;
	or.b32  	%r50778, %r50777, %r57724;
	or.b32  	%r50779, %r50778, %r57723;
	setp.eq.s32 	%p939, %r50779, 0;
	@%p939 bra 	$L__BB4_1100;
	mov.u32 	%r50780, %tid.x;
	shl.b32 	%r50781, %r50780, 4;
	and.b32  	%r50782, %r50781, 496;
	mov.u32 	%r50783, s_mem;
	add.s32 	%r50784, %r50783, %r50782;
	atom.shared.xor.b32 	%r50785, [%r50784+104448], %r57726;
	atom.shared.xor.b32 	%r50786, [%r50784+104452], %r57725;
	atom.shared.xor.b32 	%r50787, [%r50784+104456], %r57724;
	atom.shared.xor.b32 	%r50788, [%r50784+104460], %r57723;
$L__BB4_1100:
	or.b32  	%r50789, %r57721, %r57722;
	or.b32  	%r50790, %r50789, %r57720;
	or.b32  	%r50791, %r50790, %r57719;
	setp.eq.s32 	%p940, %r50791, 0;
	@%p940 bra 	$L__BB4_1102;
	mov.u32 	%r50792, %tid.x;
	shl.b32 	%r50793, %r50792, 4;
	and.b32  	%r50794, %r50793, 496;
	mov.u32 	%r50795, s_mem;
	add.s32 	%r50796, %r50795, %r50794;
	atom.shared.xor.b32 	%r50797, [%r50796+104960], %r57722;
	atom.shared.xor.b32 	%r50798, [%r50796+104964], %r57721;
	atom.shared.xor.b32 	%r50799, [%r50796+104968], %r57720;
	atom.shared.xor.b32 	%r50800, [%r50796+104972], %r57719;
$L__BB4_1102:
	or.b32  	%r50801, %r57717, %r57718;
	or.b32  	%r50802, %r50801, %r57716;
	or.b32  	%r50803, %r50802, %r57715;
	setp.eq.s32 	%p941, %r50803, 0;
	@%p941 bra 	$L__BB4_1104;
	mov.u32 	%r50804, %tid.x;
	shl.b32 	%r50805, %r50804, 4;
	and.b32  	%r50806, %r50805, 496;
	mov.u32 	%r50807, s_mem;
	add.s32 	%r50808, %r50807, %r50806;
	atom.shared.xor.b32 	%r50809, [%r50808+105472], %r57718;
	atom.shared.xor.b32 	%r50810, [%r50808+105476], %r57717;
	atom.shared.xor.b32 	%r50811, [%r50808+105480], %r57716;
	atom.shared.xor.b32 	%r50812, [%r50808+105484], %r57715;
$L__BB4_1104:
	or.b32  	%r50813, %r57713, %r57714;
	or.b32  	%r50814, %r50813, %r57712;
	or.b32  	%r50815, %r50814, %r57711;
	setp.eq.s32 	%p942, %r50815, 0;
	@%p942 bra 	$L__BB4_1106;
	mov.u32 	%r50816, %tid.x;
	shl.b32 	%r50817, %r50816, 4;
	and.b32  	%r50818, %r50817, 496;
	mov.u32 	%r50819, s_mem;
	add.s32 	%r50820, %r50819, %r50818;
	atom.shared.xor.b32 	%r50821, [%r50820+105984], %r57714;
	atom.shared.xor.b32 	%r50822, [%r50820+105988], %r57713;
	atom.shared.xor.b32 	%r50823, [%r50820+105992], %r57712;
	atom.shared.xor.b32 	%r50824, [%r50820+105996], %r57711;
$L__BB4_1106:
	or.b32  	%r50825, %r57709, %r57710;
	or.b32  	%r50826, %r50825, %r57708;
	or.b32  	%r50827, %r50826, %r57707;
	setp.eq.s32 	%p943, %r50827, 0;
	@%p943 bra 	$L__BB4_1108;
	mov.u32 	%r50828, %tid.x;
	shl.b32 	%r50829, %r50828, 4;
	and.b32  	%r50830, %r50829, 496;
	mov.u32 	%r50831, s_mem;
	add.s32 	%r50832, %r50831, %r50830;
	atom.shared.xor.b32 	%r50833, [%r50832+106496], %r57710;
	atom.shared.xor.b32 	%r50834, [%r50832+106500], %r57709;
	atom.shared.xor.b32 	%r50835, [%r50832+106504], %r57708;
	atom.shared.xor.b32 	%r50836, [%r50832+106508], %r57707;
$L__BB4_1108:
	or.b32  	%r50837, %r57705, %r57706;
	or.b32  	%r50838, %r50837, %r57704;
	or.b32  	%r50839, %r50838, %r57703;
	setp.eq.s32 	%p944, %r50839, 0;
	@%p944 bra 	$L__BB4_1110;
	mov.u32 	%r50840, %tid.x;
	shl.b32 	%r50841, %r50840, 4;
	and.b32  	%r50842, %r50841, 496;
	mov.u32 	%r50843, s_mem;
	add.s32 	%r50844, %r50843, %r50842;
	atom.shared.xor.b32 	%r50845, [%r50844+107008], %r57706;
	atom.shared.xor.b32 	%r50846, [%r50844+107012], %r57705;
	atom.shared.xor.b32 	%r50847, [%r50844+107016], %r57704;
	atom.shared.xor.b32 	%r50848, [%r50844+107020], %r57703;
$L__BB4_1110:
	or.b32  	%r50849, %r57701, %r57702;
	or.b32  	%r50850, %r50849, %r57700;
	or.b32  	%r50851, %r50850, %r57699;
	setp.eq.s32 	%p945, %r50851, 0;
	@%p945 bra 	$L__BB4_1112;
	mov.u32 	%r50852, %tid.x;
	shl.b32 	%r50853, %r50852, 4;
	and.b32  	%r50854, %r50853, 496;
	mov.u32 	%r50855, s_mem;
	add.s32 	%r50856, %r50855, %r50854;
	atom.shared.xor.b32 	%r50857, [%r50856+107520], %r57702;
	atom.shared.xor.b32 	%r50858, [%r50856+107524], %r57701;
	atom.shared.xor.b32 	%r50859, [%r50856+107528], %r57700;
	atom.shared.xor.b32 	%r50860, [%r50856+107532], %r57699;
$L__BB4_1112:
	or.b32  	%r50861, %r57697, %r57698;
	or.b32  	%r50862, %r50861, %r57696;
	or.b32  	%r50863, %r50862, %r57695;
	setp.eq.s32 	%p946, %r50863, 0;
	@%p946 bra 	$L__BB4_1114;
	mov.u32 	%r50864, %tid.x;
	shl.b32 	%r50865, %r50864, 4;
	and.b32  	%r50866, %r50865, 496;
	mov.u32 	%r50867, s_mem;
	add.s32 	%r50868, %r50867, %r50866;
	atom.shared.xor.b32 	%r50869, [%r50868+108032], %r57698;
	atom.shared.xor.b32 	%r50870, [%r50868+108036], %r57697;
	atom.shared.xor.b32 	%r50871, [%r50868+108040], %r57696;
	atom.shared.xor.b32 	%r50872, [%r50868+108044], %r57695;
$L__BB4_1114:
	or.b32  	%r50873, %r57693, %r57694;
	or.b32  	%r50874, %r50873, %r57692;
	or.b32  	%r50875, %r50874, %r57691;
	setp.eq.s32 	%p947, %r50875, 0;
	@%p947 bra 	$L__BB4_1116;
	mov.u32 	%r50876, %tid.x;
	shl.b32 	%r50877, %r50876, 4;
	and.b32  	%r50878, %r50877, 496;
	mov.u32 	%r50879, s_mem;
	add.s32 	%r50880, %r50879, %r50878;
	atom.shared.xor.b32 	%r50881, [%r50880+108544], %r57694;
	atom.shared.xor.b32 	%r50882, [%r50880+108548], %r57693;
	atom.shared.xor.b32 	%r50883, [%r50880+108552], %r57692;
	atom.shared.xor.b32 	%r50884, [%r50880+108556], %r57691;
$L__BB4_1116:
	or.b32  	%r50885, %r57689, %r57690;
	or.b32  	%r50886, %r50885, %r57688;
	or.b32  	%r50887, %r50886, %r57687;
	setp.eq.s32 	%p948, %r50887, 0;
	@%p948 bra 	$L__BB4_1118;
	mov.u32 	%r50888, %tid.x;
	shl.b32 	%r50889, %r50888, 4;
	and.b32  	%r50890, %r50889, 496;
	mov.u32 	%r50891, s_mem;
	add.s32 	%r50892, %r50891, %r50890;
	atom.shared.xor.b32 	%r50893, [%r50892+109056], %r57690;
	atom.shared.xor.b32 	%r50894, [%r50892+109060], %r57689;
	atom.shared.xor.b32 	%r50895, [%r50892+109064], %r57688;
	atom.shared.xor.b32 	%r50896, [%r50892+109068], %r57687;
$L__BB4_1118:
	or.b32  	%r50897, %r57685, %r57686;
	or.b32  	%r50898, %r50897, %r57684;
	or.b32  	%r50899, %r50898, %r57683;
	setp.eq.s32 	%p949, %r50899, 0;
	@%p949 bra 	$L__BB4_1120;
	mov.u32 	%r50900, %tid.x;
	shl.b32 	%r50901, %r50900, 4;
	and.b32  	%r50902, %r50901, 496;
	mov.u32 	%r50903, s_mem;
	add.s32 	%r50904, %r50903, %r50902;
	atom.shared.xor.b32 	%r50905, [%r50904+109568], %r57686;
	atom.shared.xor.b32 	%r50906, [%r50904+109572], %r57685;
	atom.shared.xor.b32 	%r50907, [%r50904+109576], %r57684;
	atom.shared.xor.b32 	%r50908, [%r50904+109580], %r57683;
$L__BB4_1120:
	or.b32  	%r50909, %r57681, %r57682;
	or.b32  	%r50910, %r50909, %r57680;
	or.b32  	%r50911, %r50910, %r57679;
	setp.eq.s32 	%p950, %r50911, 0;
	@%p950 bra 	$L__BB4_1122;
	mov.u32 	%r50912, %tid.x;
	shl.b32 	%r50913, %r50912, 4;
	and.b32  	%r50914, %r50913, 496;
	mov.u32 	%r50915, s_mem;
	add.s32 	%r50916, %r50915, %r50914;
	atom.shared.xor.b32 	%r50917, [%r50916+110080], %r57682;
	atom.shared.xor.b32 	%r50918, [%r50916+110084], %r57681;
	atom.shared.xor.b32 	%r50919, [%r50916+110088], %r57680;
	atom.shared.xor.b32 	%r50920, [%r50916+110092], %r57679;
$L__BB4_1122:
	or.b32  	%r50921, %r57677, %r57678;
	or.b32  	%r50922, %r50921, %r57676;
	or.b32  	%r50923, %r50922, %r57675;
	setp.eq.s32 	%p951, %r50923, 0;
	@%p951 bra 	$L__BB4_1124;
	mov.u32 	%r50924, %tid.x;
	shl.b32 	%r50925, %r50924, 4;
	and.b32  	%r50926, %r50925, 496;
	mov.u32 	%r50927, s_mem;
	add.s32 	%r50928, %r50927, %r50926;
	atom.shared.xor.b32 	%r50929, [%r50928+110592], %r57678;
	atom.shared.xor.b32 	%r50930, [%r50928+110596], %r57677;
	atom.shared.xor.b32 	%r50931, [%r50928+110600], %r57676;
	atom.shared.xor.b32 	%r50932, [%r50928+110604], %r57675;
$L__BB4_1124:
	or.b32  	%r50933, %r57673, %r57674;
	or.b32  	%r50934, %r50933, %r57672;
	or.b32  	%r50935, %r50934, %r57671;
	setp.eq.s32 	%p952, %r50935, 0;
	@%p952 bra 	$L__BB4_1126;
	mov.u32 	%r50936, %tid.x;
	shl.b32 	%r50937, %r50936, 4;
	and.b32  	%r50938, %r50937, 496;
	mov.u32 	%r50939, s_mem;
	add.s32 	%r50940, %r50939, %r50938;
	atom.shared.xor.b32 	%r50941, [%r50940+111104], %r57674;
	atom.shared.xor.b32 	%r50942, [%r50940+111108], %r57673;
	atom.shared.xor.b32 	%r50943, [%r50940+111112], %r57672;
	atom.shared.xor.b32 	%r50944, [%r50940+111116], %r57671;
$L__BB4_1126:
	or.b32  	%r50945, %r57669, %r57670;
	or.b32  	%r50946, %r50945, %r57668;
	or.b32  	%r50947, %r50946, %r57667;
	setp.eq.s32 	%p953, %r50947, 0;
	@%p953 bra 	$L__BB4_1128;
	mov.u32 	%r50948, %tid.x;
	shl.b32 	%r50949, %r50948, 4;
	and.b32  	%r50950, %r50949, 496;
	mov.u32 	%r50951, s_mem;
	add.s32 	%r50952, %r50951, %r50950;
	atom.shared.xor.b32 	%r50953, [%r50952+111616], %r57670;
	atom.shared.xor.b32 	%r50954, [%r50952+111620], %r57669;
	atom.shared.xor.b32 	%r50955, [%r50952+111624], %r57668;
	atom.shared.xor.b32 	%r50956, [%r50952+111628], %r57667;
$L__BB4_1128:
	or.b32  	%r50957, %r57665, %r57666;
	or.b32  	%r50958, %r50957, %r57664;
	or.b32  	%r50959, %r50958, %r57663;
	setp.eq.s32 	%p954, %r50959, 0;
	@%p954 bra 	$L__BB4_1130;
	mov.u32 	%r50960, %tid.x;
	shl.b32 	%r50961, %r50960, 4;
	and.b32  	%r50962, %r50961, 496;
	mov.u32 	%r50963, s_mem;
	add.s32 	%r50964, %r50963, %r50962;
	atom.shared.xor.b32 	%r50965, [%r50964+112128], %r57666;
	atom.shared.xor.b32 	%r50966, [%r50964+112132], %r57665;
	atom.shared.xor.b32 	%r50967, [%r50964+112136], %r57664;
	atom.shared.xor.b32 	%r50968, [%r50964+112140], %r57663;
$L__BB4_1130:
	or.b32  	%r50969, %r57661, %r57662;
	or.b32  	%r50970, %r50969, %r57660;
	or.b32  	%r50971, %r50970, %r57659;
	setp.eq.s32 	%p955, %r50971, 0;
	@%p955 bra 	$L__BB4_1132;
	mov.u32 	%r50972, %tid.x;
	shl.b32 	%r50973, %r50972, 4;
	and.b32  	%r50974, %r50973, 496;
	mov.u32 	%r50975, s_mem;
	add.s32 	%r50976, %r50975, %r50974;
	atom.shared.xor.b32 	%r50977, [%r50976+112640], %r57662;
	atom.shared.xor.b32 	%r50978, [%r50976+112644], %r57661;
	atom.shared.xor.b32 	%r50979, [%r50976+112648], %r57660;
	atom.shared.xor.b32 	%r50980, [%r50976+112652], %r57659;
$L__BB4_1132:
	or.b32  	%r50981, %r57657, %r57658;
	or.b32  	%r50982, %r50981, %r57656;
	or.b32  	%r50983, %r50982, %r57655;
	setp.eq.s32 	%p956, %r50983, 0;
	@%p956 bra 	$L__BB4_1134;
	mov.u32 	%r50984, %tid.x;
	shl.b32 	%r50985, %r50984, 4;
	and.b32  	%r50986, %r50985, 496;
	mov.u32 	%r50987, s_mem;
	add.s32 	%r50988, %r50987, %r50986;
	atom.shared.xor.b32 	%r50989, [%r50988+113152], %r57658;
	atom.shared.xor.b32 	%r50990, [%r50988+113156], %r57657;
	atom.shared.xor.b32 	%r50991, [%r50988+113160], %r57656;
	atom.shared.xor.b32 	%r50992, [%r50988+113164], %r57655;
$L__BB4_1134:
	or.b32  	%r50993, %r57653, %r57654;
	or.b32  	%r50994, %r50993, %r57652;
	or.b32  	%r50995, %r50994, %r57651;
	setp.eq.s32 	%p957, %r50995, 0;
	@%p957 bra 	$L__BB4_1136;
	mov.u32 	%r50996, %tid.x;
	shl.b32 	%r50997, %r50996, 4;
	and.b32  	%r50998, %r50997, 496;
	mov.u32 	%r50999, s_mem;
	add.s32 	%r51000, %r50999, %r50998;
	atom.shared.xor.b32 	%r51001, [%r51000+113664], %r57654;
	atom.shared.xor.b32 	%r51002, [%r51000+113668], %r57653;
	atom.shared.xor.b32 	%r51003, [%r51000+113672], %r57652;
	atom.shared.xor.b32 	%r51004, [%r51000+113676], %r57651;
$L__BB4_1136:
	or.b32  	%r51005, %r57649, %r57650;
	or.b32  	%r51006, %r51005, %r57648;
	or.b32  	%r51007, %r51006, %r57647;
	setp.eq.s32 	%p958, %r51007, 0;
	@%p958 bra 	$L__BB4_1138;
	mov.u32 	%r51008, %tid.x;
	shl.b32 	%r51009, %r51008, 4;
	and.b32  	%r51010, %r51009, 496;
	mov.u32 	%r51011, s_mem;
	add.s32 	%r51012, %r51011, %r51010;
	atom.shared.xor.b32 	%r51013, [%r51012+114176], %r57650;
	atom.shared.xor.b32 	%r51014, [%r51012+114180], %r57649;
	atom.shared.xor.b32 	%r51015, [%r51012+114184], %r57648;
	atom.shared.xor.b32 	%r51016, [%r51012+114188], %r57647;
$L__BB4_1138:
	or.b32  	%r51017, %r57645, %r57646;
	or.b32  	%r51018, %r51017, %r57644;
	or.b32  	%r51019, %r51018, %r57643;
	setp.eq.s32 	%p959, %r51019, 0;
	@%p959 bra 	$L__BB4_1140;
	mov.u32 	%r51020, %tid.x;
	shl.b32 	%r51021, %r51020, 4;
	and.b32  	%r51022, %r51021, 496;
	mov.u32 	%r51023, s_mem;
	add.s32 	%r51024, %r51023, %r51022;
	atom.shared.xor.b32 	%r51025, [%r51024+114688], %r57646;
	atom.shared.xor.b32 	%r51026, [%r51024+114692], %r57645;
	atom.shared.xor.b32 	%r51027, [%r51024+114696], %r57644;
	atom.shared.xor.b32 	%r51028, [%r51024+114700], %r57643;
$L__BB4_1140:
	or.b32  	%r51029, %r57641, %r57642;
	or.b32  	%r51030, %r51029, %r57640;
	or.b32  	%r51031, %r51030, %r57639;
	setp.eq.s32 	%p960, %r51031, 0;
	@%p960 bra 	$L__BB4_1142;
	mov.u32 	%r51032, %tid.x;
	shl.b32 	%r51033, %r51032, 4;
	and.b32  	%r51034, %r51033, 496;
	mov.u32 	%r51035, s_mem;
	add.s32 	%r51036, %r51035, %r51034;
	atom.shared.xor.b32 	%r51037, [%r51036+115200], %r57642;
	atom.shared.xor.b32 	%r51038, [%r51036+115204], %r57641;
	atom.shared.xor.b32 	%r51039, [%r51036+115208], %r57640;
	atom.shared.xor.b32 	%r51040, [%r51036+115212], %r57639;
$L__BB4_1142:
	or.b32  	%r51041, %r57637, %r57638;
	or.b32  	%r51042, %r51041, %r57636;
	or.b32  	%r51043, %r51042, %r57635;
	setp.eq.s32 	%p961, %r51043, 0;
	@%p961 bra 	$L__BB4_1144;
	mov.u32 	%r51044, %tid.x;
	shl.b32 	%r51045, %r51044, 4;
	and.b32  	%r51046, %r51045, 496;
	mov.u32 	%r51047, s_mem;
	add.s32 	%r51048, %r51047, %r51046;
	atom.shared.xor.b32 	%r51049, [%r51048+115712], %r57638;
	atom.shared.xor.b32 	%r51050, [%r51048+115716], %r57637;
	atom.shared.xor.b32 	%r51051, [%r51048+115720], %r57636;
	atom.shared.xor.b32 	%r51052, [%r51048+115724], %r57635;
$L__BB4_1144:
	or.b32  	%r51053, %r57633, %r57634;
	or.b32  	%r51054, %r51053, %r57632;
	or.b32  	%r51055, %r51054, %r57631;
	setp.eq.s32 	%p962, %r51055, 0;
	@%p962 bra 	$L__BB4_1146;
	mov.u32 	%r51056, %tid.x;
	shl.b32 	%r51057, %r51056, 4;
	and.b32  	%r51058, %r51057, 496;
	mov.u32 	%r51059, s_mem;
	add.s32 	%r51060, %r51059, %r51058;
	atom.shared.xor.b32 	%r51061, [%r51060+116224], %r57634;
	atom.shared.xor.b32 	%r51062, [%r51060+116228], %r57633;
	atom.shared.xor.b32 	%r51063, [%r51060+116232], %r57632;
	atom.shared.xor.b32 	%r51064, [%r51060+116236], %r57631;
$L__BB4_1146:
	or.b32  	%r51065, %r57629, %r57630;
	or.b32  	%r51066, %r51065, %r57628;
	or.b32  	%r51067, %r51066, %r57627;
	setp.eq.s32 	%p963, %r51067, 0;
	@%p963 bra 	$L__BB4_1148;
	mov.u32 	%r51068, %tid.x;
	shl.b32 	%r51069, %r51068, 4;
	and.b32  	%r51070, %r51069, 496;
	mov.u32 	%r51071, s_mem;
	add.s32 	%r51072, %r51071, %r51070;
	atom.shared.xor.b32 	%r51073, [%r51072+116736], %r57630;
	atom.shared.xor.b32 	%r51074, [%r51072+116740], %r57629;
	atom.shared.xor.b32 	%r51075, [%r51072+116744], %r57628;
	atom.shared.xor.b32 	%r51076, [%r51072+116748], %r57627;
$L__BB4_1148:
	or.b32  	%r51077, %r57625, %r57626;
	or.b32  	%r51078, %r51077, %r57624;
	or.b32  	%r51079, %r51078, %r57623;
	setp.eq.s32 	%p964, %r51079, 0;
	@%p964 bra 	$L__BB4_1150;
	mov.u32 	%r51080, %tid.x;
	shl.b32 	%r51081, %r51080, 4;
	and.b32  	%r51082, %r51081, 496;
	mov.u32 	%r51083, s_mem;
	add.s32 	%r51084, %r51083, %r51082;
	atom.shared.xor.b32 	%r51085, [%r51084+117248], %r57626;
	atom.shared.xor.b32 	%r51086, [%r51084+117252], %r57625;
	atom.shared.xor.b32 	%r51087, [%r51084+117256], %r57624;
	atom.shared.xor.b32 	%r51088, [%r51084+117260], %r57623;
$L__BB4_1150:
	or.b32  	%r51089, %r57621, %r57622;
	or.b32  	%r51090, %r51089, %r57620;
	or.b32  	%r51091, %r51090, %r57619;
	setp.eq.s32 	%p965, %r51091, 0;
	@%p965 bra 	$L__BB4_1152;
	mov.u32 	%r51092, %tid.x;
	shl.b32 	%r51093, %r51092, 4;
	and.b32  	%r51094, %r51093, 496;
	mov.u32 	%r51095, s_mem;
	add.s32 	%r51096, %r51095, %r51094;
	atom.shared.xor.b32 	%r51097, [%r51096+117760], %r57622;
	atom.shared.xor.b32 	%r51098, [%r51096+117764], %r57621;
	atom.shared.xor.b32 	%r51099, [%r51096+117768], %r57620;
	atom.shared.xor.b32 	%r51100, [%r51096+117772], %r57619;
$L__BB4_1152:
	or.b32  	%r51101, %r57617, %r57618;
	or.b32  	%r51102, %r51101, %r57616;
	or.b32  	%r51103, %r51102, %r57615;
	setp.eq.s32 	%p966, %r51103, 0;
	@%p966 bra 	$L__BB4_1154;
	mov.u32 	%r51104, %tid.x;
	shl.b32 	%r51105, %r51104, 4;
	and.b32  	%r51106, %r51105, 496;
	mov.u32 	%r51107, s_mem;
	add.s32 	%r51108, %r51107, %r51106;
	atom.shared.xor.b32 	%r51109, [%r51108+118272], %r57618;
	atom.shared.xor.b32 	%r51110, [%r51108+118276], %r57617;
	atom.shared.xor.b32 	%r51111, [%r51108+118280], %r57616;
	atom.shared.xor.b32 	%r51112, [%r51108+118284], %r57615;
$L__BB4_1154:
	or.b32  	%r51113, %r57613, %r57614;
	or.b32  	%r51114, %r51113, %r57612;
	or.b32  	%r51115, %r51114, %r57611;
	setp.eq.s32 	%p967, %r51115, 0;
	@%p967 bra 	$L__BB4_1156;
	mov.u32 	%r51116, %tid.x;
	shl.b32 	%r51117, %r51116, 4;
	and.b32  	%r51118, %r51117, 496;
	mov.u32 	%r51119, s_mem;
	add.s32 	%r51120, %r51119, %r51118;
	atom.shared.xor.b32 	%r51121, [%r51120+118784], %r57614;
	atom.shared.xor.b32 	%r51122, [%r51120+118788], %r57613;
	atom.shared.xor.b32 	%r51123, [%r51120+118792], %r57612;
	atom.shared.xor.b32 	%r51124, [%r51120+118796], %r57611;
$L__BB4_1156:
	or.b32  	%r51125, %r57609, %r57610;
	or.b32  	%r51126, %r51125, %r57608;
	or.b32  	%r51127, %r51126, %r57607;
	setp.eq.s32 	%p968, %r51127, 0;
	@%p968 bra 	$L__BB4_1158;
	mov.u32 	%r51128, %tid.x;
	shl.b32 	%r51129, %r51128, 4;
	and.b32  	%r51130, %r51129, 496;
	mov.u32 	%r51131, s_mem;
	add.s32 	%r51132, %r51131, %r51130;
	atom.shared.xor.b32 	%r51133, [%r51132+119296], %r57610;
	atom.shared.xor.b32 	%r51134, [%r51132+119300], %r57609;
	atom.shared.xor.b32 	%r51135, [%r51132+119304], %r57608;
	atom.shared.xor.b32 	%r51136, [%r51132+119308], %r57607;
$L__BB4_1158:
	or.b32  	%r51137, %r57605, %r57606;
	or.b32  	%r51138, %r51137, %r57604;
	or.b32  	%r51139, %r51138, %r57603;
	setp.eq.s32 	%p969, %r51139, 0;
	@%p969 bra 	$L__BB4_1160;
	mov.u32 	%r51140, %tid.x;
	shl.b32 	%r51141, %r51140, 4;
	and.b32  	%r51142, %r51141, 496;
	mov.u32 	%r51143, s_mem;
	add.s32 	%r51144, %r51143, %r51142;
	atom.shared.xor.b32 	%r51145, [%r51144+119808], %r57606;
	atom.shared.xor.b32 	%r51146, [%r51144+119812], %r57605;
	atom.shared.xor.b32 	%r51147, [%r51144+119816], %r57604;
	atom.shared.xor.b32 	%r51148, [%r51144+119820], %r57603;
$L__BB4_1160:
	or.b32  	%r51149, %r57601, %r57602;
	or.b32  	%r51150, %r51149, %r57600;
	or.b32  	%r51151, %r51150, %r57599;
	setp.eq.s32 	%p970, %r51151, 0;
	@%p970 bra 	$L__BB4_1162;
	mov.u32 	%r51152, %tid.x;
	shl.b32 	%r51153, %r51152, 4;
	and.b32  	%r51154, %r51153, 496;
	mov.u32 	%r51155, s_mem;
	add.s32 	%r51156, %r51155, %r51154;
	atom.shared.xor.b32 	%r51157, [%r51156+120320], %r57602;
	atom.shared.xor.b32 	%r51158, [%r51156+120324], %r57601;
	atom.shared.xor.b32 	%r51159, [%r51156+120328], %r57600;
	atom.shared.xor.b32 	%r51160, [%r51156+120332], %r57599;
$L__BB4_1162:
	or.b32  	%r51161, %r57597, %r57598;
	or.b32  	%r51162, %r51161, %r57596;
	or.b32  	%r51163, %r51162, %r57595;
	setp.eq.s32 	%p971, %r51163, 0;
	@%p971 bra 	$L__BB4_1164;
	mov.u32 	%r51164, %tid.x;
	shl.b32 	%r51165, %r51164, 4;
	and.b32  	%r51166, %r51165, 496;
	mov.u32 	%r51167, s_mem;
	add.s32 	%r51168, %r51167, %r51166;
	atom.shared.xor.b32 	%r51169, [%r51168+120832], %r57598;
	atom.shared.xor.b32 	%r51170, [%r51168+120836], %r57597;
	atom.shared.xor.b32 	%r51171, [%r51168+120840], %r57596;
	atom.shared.xor.b32 	%r51172, [%r51168+120844], %r57595;
$L__BB4_1164:
	or.b32  	%r51173, %r57593, %r57594;
	or.b32  	%r51174, %r51173, %r57592;
	or.b32  	%r51175, %r51174, %r57591;
	setp.eq.s32 	%p972, %r51175, 0;
	@%p972 bra 	$L__BB4_1166;
	mov.u32 	%r51176, %tid.x;
	shl.b32 	%r51177, %r51176, 4;
	and.b32  	%r51178, %r51177, 496;
	mov.u32 	%r51179, s_mem;
	add.s32 	%r51180, %r51179, %r51178;
	atom.shared.xor.b32 	%r51181, [%r51180+121344], %r57594;
	atom.shared.xor.b32 	%r51182, [%r51180+121348], %r57593;
	atom.shared.xor.b32 	%r51183, [%r51180+121352], %r57592;
	atom.shared.xor.b32 	%r51184, [%r51180+121356], %r57591;
$L__BB4_1166:
	or.b32  	%r51185, %r57589, %r57590;
	or.b32  	%r51186, %r51185, %r57588;
	or.b32  	%r51187, %r51186, %r57587;
	setp.eq.s32 	%p973, %r51187, 0;
	@%p973 bra 	$L__BB4_1168;
	mov.u32 	%r51188, %tid.x;
	shl.b32 	%r51189, %r51188, 4;
	and.b32  	%r51190, %r51189, 496;
	mov.u32 	%r51191, s_mem;
	add.s32 	%r51192, %r51191, %r51190;
	atom.shared.xor.b32 	%r51193, [%r51192+121856], %r57590;
	atom.shared.xor.b32 	%r51194, [%r51192+121860], %r57589;
	atom.shared.xor.b32 	%r51195, [%r51192+121864], %r57588;
	atom.shared.xor.b32 	%r51196, [%r51192+121868], %r57587;
$L__BB4_1168:
	or.b32  	%r51197, %r57585, %r57586;
	or.b32  	%r51198, %r51197, %r57584;
	or.b32  	%r51199, %r51198, %r57583;
	setp.eq.s32 	%p974, %r51199, 0;
	@%p974 bra 	$L__BB4_1170;
	mov.u32 	%r51200, %tid.x;
	shl.b32 	%r51201, %r51200, 4;
	and.b32  	%r51202, %r51201, 496;
	mov.u32 	%r51203, s_mem;
	add.s32 	%r51204, %r51203, %r51202;
	atom.shared.xor.b32 	%r51205, [%r51204+122368], %r57586;
	atom.shared.xor.b32 	%r51206, [%r51204+122372], %r57585;
	atom.shared.xor.b32 	%r51207, [%r51204+122376], %r57584;
	atom.shared.xor.b32 	%r51208, [%r51204+122380], %r57583;
$L__BB4_1170:
	or.b32  	%r51209, %r57581, %r57582;
	or.b32  	%r51210, %r51209, %r57580;
	or.b32  	%r51211, %r51210, %r57579;
	setp.eq.s32 	%p975, %r51211, 0;
	@%p975 bra 	$L__BB4_1172;
	mov.u32 	%r51212, %tid.x;
	shl.b32 	%r51213, %r51212, 4;
	and.b32  	%r51214, %r51213, 496;
	mov.u32 	%r51215, s_mem;
	add.s32 	%r51216, %r51215, %r51214;
	atom.shared.xor.b32 	%r51217, [%r51216+122880], %r57582;
	atom.shared.xor.b32 	%r51218, [%r51216+122884], %r57581;
	atom.shared.xor.b32 	%r51219, [%r51216+122888], %r57580;
	atom.shared.xor.b32 	%r51220, [%r51216+122892], %r57579;
$L__BB4_1172:
	or.b32  	%r51221, %r57577, %r57578;
	or.b32  	%r51222, %r51221, %r57576;
	or.b32  	%r51223, %r51222, %r57575;
	setp.eq.s32 	%p976, %r51223, 0;
	@%p976 bra 	$L__BB4_1174;
	mov.u32 	%r51224, %tid.x;
	shl.b32 	%r51225, %r51224, 4;
	and.b32  	%r51226, %r51225, 496;
	mov.u32 	%r51227, s_mem;
	add.s32 	%r51228, %r51227, %r51226;
	atom.shared.xor.b32 	%r51229, [%r51228+123392], %r57578;
	atom.shared.xor.b32 	%r51230, [%r51228+123396], %r57577;
	atom.shared.xor.b32 	%r51231, [%r51228+123400], %r57576;
	atom.shared.xor.b32 	%r51232, [%r51228+123404], %r57575;
$L__BB4_1174:
	or.b32  	%r51233, %r57573, %r57574;
	or.b32  	%r51234, %r51233, %r57572;
	or.b32  	%r51235, %r51234, %r57571;
	setp.eq.s32 	%p977, %r51235, 0;
	@%p977 bra 	$L__BB4_1176;
	mov.u32 	%r51236, %tid.x;
	shl.b32 	%r51237, %r51236, 4;
	and.b32  	%r51238, %r51237, 496;
	mov.u32 	%r51239, s_mem;
	add.s32 	%r51240, %r51239, %r51238;
	atom.shared.xor.b32 	%r51241, [%r51240+123904], %r57574;
	atom.shared.xor.b32 	%r51242, [%r51240+123908], %r57573;
	atom.shared.xor.b32 	%r51243, [%r51240+123912], %r57572;
	atom.shared.xor.b32 	%r51244, [%r51240+123916], %r57571;
$L__BB4_1176:
	or.b32  	%r51245, %r57569, %r57570;
	or.b32  	%r51246, %r51245, %r57568;
	or.b32  	%r51247, %r51246, %r57567;
	setp.eq.s32 	%p978, %r51247, 0;
	@%p978 bra 	$L__BB4_1178;
	mov.u32 	%r51248, %tid.x;
	shl.b32 	%r51249, %r51248, 4;
	and.b32  	%r51250, %r51249, 496;
	mov.u32 	%r51251, s_mem;
	add.s32 	%r51252, %r51251, %r51250;
	atom.shared.xor.b32 	%r51253, [%r51252+124416], %r57570;
	atom.shared.xor.b32 	%r51254, [%r51252+124420], %r57569;
	atom.shared.xor.b32 	%r51255, [%r51252+124424], %r57568;
	atom.shared.xor.b32 	%r51256, [%r51252+124428], %r57567;
$L__BB4_1178:
	or.b32  	%r51257, %r57565, %r57566;
	or.b32  	%r51258, %r51257, %r57564;
	or.b32  	%r51259, %r51258, %r57563;
	setp.eq.s32 	%p979, %r51259, 0;
	@%p979 bra 	$L__BB4_1180;
	mov.u32 	%r51260, %tid.x;
	shl.b32 	%r51261, %r51260, 4;
	and.b32  	%r51262, %r51261, 496;
	mov.u32 	%r51263, s_mem;
	add.s32 	%r51264, %r51263, %r51262;
	atom.shared.xor.b32 	%r51265, [%r51264+124928], %r57566;
	atom.shared.xor.b32 	%r51266, [%r51264+124932], %r57565;
	atom.shared.xor.b32 	%r51267, [%r51264+124936], %r57564;
	atom.shared.xor.b32 	%r51268, [%r51264+124940], %r57563;
$L__BB4_1180:
	or.b32  	%r51269, %r57561, %r57562;
	or.b32  	%r51270, %r51269, %r57560;
	or.b32  	%r51271, %r51270, %r57559;
	setp.eq.s32 	%p980, %r51271, 0;
	@%p980 bra 	$L__BB4_1182;
	mov.u32 	%r51272, %tid.x;
	shl.b32 	%r51273, %r51272, 4;
	and.b32  	%r51274, %r51273, 496;
	mov.u32 	%r51275, s_mem;
	add.s32 	%r51276, %r51275, %r51274;
	atom.shared.xor.b32 	%r51277, [%r51276+125440], %r57562;
	atom.shared.xor.b32 	%r51278, [%r51276+125444], %r57561;
	atom.shared.xor.b32 	%r51279, [%r51276+125448], %r57560;
	atom.shared.xor.b32 	%r51280, [%r51276+125452], %r57559;
$L__BB4_1182:
	or.b32  	%r51281, %r57557, %r57558;
	or.b32  	%r51282, %r51281, %r57556;
	or.b32  	%r51283, %r51282, %r57555;
	setp.eq.s32 	%p981, %r51283, 0;
	@%p981 bra 	$L__BB4_1184;
	mov.u32 	%r51284, %tid.x;
	shl.b32 	%r51285, %r51284, 4;
	and.b32  	%r51286, %r51285, 496;
	mov.u32 	%r51287, s_mem;
	add.s32 	%r51288, %r51287, %r51286;
	atom.shared.xor.b32 	%r51289, [%r51288+125952], %r57558;
	atom.shared.xor.b32 	%r51290, [%r51288+125956], %r57557;
	atom.shared.xor.b32 	%r51291, [%r51288+125960], %r57556;
	atom.shared.xor.b32 	%r51292, [%r51288+125964], %r57555;
$L__BB4_1184:
	or.b32  	%r51293, %r57553, %r57554;
	or.b32  	%r51294, %r51293, %r57552;
	or.b32  	%r51295, %r51294, %r57551;
	setp.eq.s32 	%p982, %r51295, 0;
	@%p982 bra 	$L__BB4_1186;
	mov.u32 	%r51296, %tid.x;
	shl.b32 	%r51297, %r51296, 4;
	and.b32  	%r51298, %r51297, 496;
	mov.u32 	%r51299, s_mem;
	add.s32 	%r51300, %r51299, %r51298;
	atom.shared.xor.b32 	%r51301, [%r51300+126464], %r57554;
	atom.shared.xor.b32 	%r51302, [%r51300+126468], %r57553;
	atom.shared.xor.b32 	%r51303, [%r51300+126472], %r57552;
	atom.shared.xor.b32 	%r51304, [%r51300+126476], %r57551;
$L__BB4_1186:
	or.b32  	%r51305, %r57549, %r57550;
	or.b32  	%r51306, %r51305, %r57548;
	or.b32  	%r51307, %r51306, %r57547;
	setp.eq.s32 	%p983, %r51307, 0;
	@%p983 bra 	$L__BB4_1188;
	mov.u32 	%r51308, %tid.x;
	shl.b32 	%r51309, %r51308, 4;
	and.b32  	%r51310, %r51309, 496;
	mov.u32 	%r51311, s_mem;
	add.s32 	%r51312, %r51311, %r51310;
	atom.shared.xor.b32 	%r51313, [%r51312+126976], %r57550;
	atom.shared.xor.b32 	%r51314, [%r51312+126980], %r57549;
	atom.shared.xor.b32 	%r51315, [%r51312+126984], %r57548;
	atom.shared.xor.b32 	%r51316, [%r51312+126988], %r57547;
$L__BB4_1188:
	or.b32  	%r51317, %r57545, %r57546;
	or.b32  	%r51318, %r51317, %r57544;
	or.b32  	%r51319, %r51318, %r57543;
	setp.eq.s32 	%p984, %r51319, 0;
	@%p984 bra 	$L__BB4_1190;
	mov.u32 	%r51320, %tid.x;
	shl.b32 	%r51321, %r51320, 4;
	and.b32  	%r51322, %r51321, 496;
	mov.u32 	%r51323, s_mem;
	add.s32 	%r51324, %r51323, %r51322;
	atom.shared.xor.b32 	%r51325, [%r51324+127488], %r57546;
	atom.shared.xor.b32 	%r51326, [%r51324+127492], %r57545;
	atom.shared.xor.b32 	%r51327, [%r51324+127496], %r57544;
	atom.shared.xor.b32 	%r51328, [%r51324+127500], %r57543;
$L__BB4_1190:
	or.b32  	%r51329, %r57541, %r57542;
	or.b32  	%r51330, %r51329, %r57540;
	or.b32  	%r51331, %r51330, %r57539;
	setp.eq.s32 	%p985, %r51331, 0;
	@%p985 bra 	$L__BB4_1192;
	mov.u32 	%r51332, %tid.x;
	shl.b32 	%r51333, %r51332, 4;
	and.b32  	%r51334, %r51333, 496;
	mov.u32 	%r51335, s_mem;
	add.s32 	%r51336, %r51335, %r51334;
	atom.shared.xor.b32 	%r51337, [%r51336+128000], %r57542;
	atom.shared.xor.b32 	%r51338, [%r51336+128004], %r57541;
	atom.shared.xor.b32 	%r51339, [%r51336+128008], %r57540;
	atom.shared.xor.b32 	%r51340, [%r51336+128012], %r57539;
$L__BB4_1192:
	or.b32  	%r51341, %r57537, %r57538;
	or.b32  	%r51342, %r51341, %r57536;
	or.b32  	%r51343, %r51342, %r57535;
	setp.eq.s32 	%p986, %r51343, 0;
	@%p986 bra 	$L__BB4_1194;
	mov.u32 	%r51344, %tid.x;
	shl.b32 	%r51345, %r51344, 4;
	and.b32  	%r51346, %r51345, 496;
	mov.u32 	%r51347, s_mem;
	add.s32 	%r51348, %r51347, %r51346;
	atom.shared.xor.b32 	%r51349, [%r51348+128512], %r57538;
	atom.shared.xor.b32 	%r51350, [%r51348+128516], %r57537;
	atom.shared.xor.b32 	%r51351, [%r51348+128520], %r57536;
	atom.shared.xor.b32 	%r51352, [%r51348+128524], %r57535;
$L__BB4_1194:
	or.b32  	%r51353, %r57533, %r57534;
	or.b32  	%r51354, %r51353, %r57532;
	or.b32  	%r51355, %r51354, %r57531;
	setp.eq.s32 	%p987, %r51355, 0;
	@%p987 bra 	$L__BB4_1196;
	mov.u32 	%r51356, %tid.x;
	shl.b32 	%r51357, %r51356, 4;
	and.b32  	%r51358, %r51357, 496;
	mov.u32 	%r51359, s_mem;
	add.s32 	%r51360, %r51359, %r51358;
	atom.shared.xor.b32 	%r51361, [%r51360+129024], %r57534;
	atom.shared.xor.b32 	%r51362, [%r51360+129028], %r57533;
	atom.shared.xor.b32 	%r51363, [%r51360+129032], %r57532;
	atom.shared.xor.b32 	%r51364, [%r51360+129036], %r57531;
$L__BB4_1196:
	or.b32  	%r51365, %r57529, %r57530;
	or.b32  	%r51366, %r51365, %r57528;
	or.b32  	%r51367, %r51366, %r57527;
	setp.eq.s32 	%p988, %r51367, 0;
	@%p988 bra 	$L__BB4_1198;
	mov.u32 	%r51368, %tid.x;
	shl.b32 	%r51369, %r51368, 4;
	and.b32  	%r51370, %r51369, 496;
	mov.u32 	%r51371, s_mem;
	add.s32 	%r51372, %r51371, %r51370;
	atom.shared.xor.b32 	%r51373, [%r51372+129536], %r57530;
	atom.shared.xor.b32 	%r51374, [%r51372+129540], %r57529;
	atom.shared.xor.b32 	%r51375, [%r51372+129544], %r57528;
	atom.shared.xor.b32 	%r51376, [%r51372+129548], %r57527;
$L__BB4_1198:
	or.b32  	%r51377, %r57525, %r57526;
	or.b32  	%r51378, %r51377, %r57524;
	or.b32  	%r51379, %r51378, %r57523;
	setp.eq.s32 	%p989, %r51379, 0;
	@%p989 bra 	$L__BB4_1200;
	mov.u32 	%r51380, %tid.x;
	shl.b32 	%r51381, %r51380, 4;
	and.b32  	%r51382, %r51381, 496;
	mov.u32 	%r51383, s_mem;
	add.s32 	%r51384, %r51383, %r51382;
	atom.shared.xor.b32 	%r51385, [%r51384+130048], %r57526;
	atom.shared.xor.b32 	%r51386, [%r51384+130052], %r57525;
	atom.shared.xor.b32 	%r51387, [%r51384+130056], %r57524;
	atom.shared.xor.b32 	%r51388, [%r51384+130060], %r57523;
$L__BB4_1200:
	or.b32  	%r51389, %r57521, %r57522;
	or.b32  	%r51390, %r51389, %r57520;
	or.b32  	%r51391, %r51390, %r57519;
	setp.eq.s32 	%p990, %r51391, 0;
	@%p990 bra 	$L__BB4_1202;
	mov.u32 	%r51392, %tid.x;
	shl.b32 	%r51393, %r51392, 4;
	and.b32  	%r51394, %r51393, 496;
	mov.u32 	%r51395, s_mem;
	add.s32 	%r51396, %r51395, %r51394;
	atom.shared.xor.b32 	%r51397, [%r51396+130560], %r57522;
	atom.shared.xor.b32 	%r51398, [%r51396+130564], %r57521;
	atom.shared.xor.b32 	%r51399, [%r51396+130568], %r57520;
	atom.shared.xor.b32 	%r51400, [%r51396+130572], %r57519;
$L__BB4_1202:
	or.b32  	%r51401, %r57517, %r57518;
	or.b32  	%r51402, %r51401, %r57516;
	or.b32  	%r51403, %r51402, %r57515;
	setp.eq.s32 	%p991, %r51403, 0;
	@%p991 bra 	$L__BB4_1204;
	mov.u32 	%r51404, %tid.x;
	shl.b32 	%r51405, %r51404, 4;
	and.b32  	%r51406, %r51405, 496;
	mov.u32 	%r51407, s_mem;
	add.s32 	%r51408, %r51407, %r51406;
	atom.shared.xor.b32 	%r51409, [%r51408+131072], %r57518;
	atom.shared.xor.b32 	%r51410, [%r51408+131076], %r57517;
	atom.shared.xor.b32 	%r51411, [%r51408+131080], %r57516;
	atom.shared.xor.b32 	%r51412, [%r51408+131084], %r57515;
$L__BB4_1204:
	or.b32  	%r51413, %r57513, %r57514;
	or.b32  	%r51414, %r51413, %r57512;
	or.b32  	%r51415, %r51414, %r57511;
	setp.eq.s32 	%p992, %r51415, 0;
	@%p992 bra 	$L__BB4_1206;
	mov.u32 	%r51416, %tid.x;
	shl.b32 	%r51417, %r51416, 4;
	and.b32  	%r51418, %r51417, 496;
	mov.u32 	%r51419, s_mem;
	add.s32 	%r51420, %r51419, %r51418;
	atom.shared.xor.b32 	%r51421, [%r51420+131584], %r57514;
	atom.shared.xor.b32 	%r51422, [%r51420+131588], %r57513;
	atom.shared.xor.b32 	%r51423, [%r51420+131592], %r57512;
	atom.shared.xor.b32 	%r51424, [%r51420+131596], %r57511;
$L__BB4_1206:
	or.b32  	%r51425, %r57509, %r57510;
	or.b32  	%r51426, %r51425, %r57508;
	or.b32  	%r51427, %r51426, %r57507;
	setp.eq.s32 	%p993, %r51427, 0;
	@%p993 bra 	$L__BB4_1208;
	mov.u32 	%r51428, %tid.x;
	shl.b32 	%r51429, %r51428, 4;
	and.b32  	%r51430, %r51429, 496;
	mov.u32 	%r51431, s_mem;
	add.s32 	%r51432, %r51431, %r51430;
	atom.shared.xor.b32 	%r51433, [%r51432+132096], %r57510;
	atom.shared.xor.b32 	%r51434, [%r51432+132100], %r57509;
	atom.shared.xor.b32 	%r51435, [%r51432+132104], %r57508;
	atom.shared.xor.b32 	%r51436, [%r51432+132108], %r57507;
$L__BB4_1208:
	or.b32  	%r51437, %r57505, %r57506;
	or.b32  	%r51438, %r51437, %r57504;
	or.b32  	%r51439, %r51438, %r57503;
	setp.eq.s32 	%p994, %r51439, 0;
	@%p994 bra 	$L__BB4_1210;
	mov.u32 	%r51440, %tid.x;
	shl.b32 	%r51441, %r51440, 4;
	and.b32  	%r51442, %r51441, 496;
	mov.u32 	%r51443, s_mem;
	add.s32 	%r51444, %r51443, %r51442;
	atom.shared.xor.b32 	%r51445, [%r51444+132608], %r57506;
	atom.shared.xor.b32 	%r51446, [%r51444+132612], %r57505;
	atom.shared.xor.b32 	%r51447, [%r51444+132616], %r57504;
	atom.shared.xor.b32 	%r51448, [%r51444+132620], %r57503;
$L__BB4_1210:
	or.b32  	%r51449, %r57501, %r57502;
	or.b32  	%r51450, %r51449, %r57500;
	or.b32  	%r51451, %r51450, %r57499;
	setp.eq.s32 	%p995, %r51451, 0;
	@%p995 bra 	$L__BB4_1212;
	mov.u32 	%r51452, %tid.x;
	shl.b32 	%r51453, %r51452, 4;
	and.b32  	%r51454, %r51453, 496;
	mov.u32 	%r51455, s_mem;
	add.s32 	%r51456, %r51455, %r51454;
	atom.shared.xor.b32 	%r51457, [%r51456+133120], %r57502;
	atom.shared.xor.b32 	%r51458, [%r51456+133124], %r57501;
	atom.shared.xor.b32 	%r51459, [%r51456+133128], %r57500;
	atom.shared.xor.b32 	%r51460, [%r51456+133132], %r57499;
$L__BB4_1212:
	or.b32  	%r51461, %r57497, %r57498;
	or.b32  	%r51462, %r51461, %r57496;
	or.b32  	%r51463, %r51462, %r57495;
	setp.eq.s32 	%p996, %r51463, 0;
	@%p996 bra 	$L__BB4_1214;
	mov.u32 	%r51464, %tid.x;
	shl.b32 	%r51465, %r51464, 4;
	and.b32  	%r51466, %r51465, 496;
	mov.u32 	%r51467, s_mem;
	add.s32 	%r51468, %r51467, %r51466;
	atom.shared.xor.b32 	%r51469, [%r51468+133632], %r57498;
	atom.shared.xor.b32 	%r51470, [%r51468+133636], %r57497;
	atom.shared.xor.b32 	%r51471, [%r51468+133640], %r57496;
	atom.shared.xor.b32 	%r51472, [%r51468+133644], %r57495;
$L__BB4_1214:
	or.b32  	%r51473, %r57493, %r57494;
	or.b32  	%r51474, %r51473, %r57492;
	or.b32  	%r51475, %r51474, %r57491;
	setp.eq.s32 	%p997, %r51475, 0;
	@%p997 bra 	$L__BB4_1216;
	mov.u32 	%r51476, %tid.x;
	shl.b32 	%r51477, %r51476, 4;
	and.b32  	%r51478, %r51477, 496;
	mov.u32 	%r51479, s_mem;
	add.s32 	%r51480, %r51479, %r51478;
	atom.shared.xor.b32 	%r51481, [%r51480+134144], %r57494;
	atom.shared.xor.b32 	%r51482, [%r51480+134148], %r57493;
	atom.shared.xor.b32 	%r51483, [%r51480+134152], %r57492;
	atom.shared.xor.b32 	%r51484, [%r51480+134156], %r57491;
$L__BB4_1216:
	or.b32  	%r51485, %r57489, %r57490;
	or.b32  	%r51486, %r51485, %r57488;
	or.b32  	%r51487, %r51486, %r57487;
	setp.eq.s32 	%p998, %r51487, 0;
	@%p998 bra 	$L__BB4_1218;
	mov.u32 	%r51488, %tid.x;
	shl.b32 	%r51489, %r51488, 4;
	and.b32  	%r51490, %r51489, 496;
	mov.u32 	%r51491, s_mem;
	add.s32 	%r51492, %r51491, %r51490;
	atom.shared.xor.b32 	%r51493, [%r51492+134656], %r57490;
	atom.shared.xor.b32 	%r51494, [%r51492+134660], %r57489;
	atom.shared.xor.b32 	%r51495, [%r51492+134664], %r57488;
	atom.shared.xor.b32 	%r51496, [%r51492+134668], %r57487;
$L__BB4_1218:
	or.b32  	%r51497, %r57485, %r57486;
	or.b32  	%r51498, %r51497, %r57484;
	or.b32  	%r51499, %r51498, %r57483;
	setp.eq.s32 	%p999, %r51499, 0;
	@%p999 bra 	$L__BB4_1220;
	mov.u32 	%r51500, %tid.x;
	shl.b32 	%r51501, %r51500, 4;
	and.b32  	%r51502, %r51501, 496;
	mov.u32 	%r51503, s_mem;
	add.s32 	%r51504, %r51503, %r51502;
	atom.shared.xor.b32 	%r51505, [%r51504+135168], %r57486;
	atom.shared.xor.b32 	%r51506, [%r51504+135172], %r57485;
	atom.shared.xor.b32 	%r51507, [%r51504+135176], %r57484;
	atom.shared.xor.b32 	%r51508, [%r51504+135180], %r57483;
$L__BB4_1220:
	or.b32  	%r51509, %r57481, %r57482;
	or.b32  	%r51510, %r51509, %r57480;
	or.b32  	%r51511, %r51510, %r57479;
	setp.eq.s32 	%p1000, %r51511, 0;
	@%p1000 bra 	$L__BB4_1222;
	mov.u32 	%r51512, %tid.x;
	shl.b32 	%r51513, %r51512, 4;
	and.b32  	%r51514, %r51513, 496;
	mov.u32 	%r51515, s_mem;
	add.s32 	%r51516, %r51515, %r51514;
	atom.shared.xor.b32 	%r51517, [%r51516+135680], %r57482;
	atom.shared.xor.b32 	%r51518, [%r51516+135684], %r57481;
	atom.shared.xor.b32 	%r51519, [%r51516+135688], %r57480;
	atom.shared.xor.b32 	%r51520, [%r51516+135692], %r57479;
$L__BB4_1222:
	or.b32  	%r51521, %r57477, %r57478;
	or.b32  	%r51522, %r51521, %r57476;
	or.b32  	%r51523, %r51522, %r57475;
	setp.eq.s32 	%p1001, %r51523, 0;
	@%p1001 bra 	$L__BB4_1224;
	mov.u32 	%r51524, %tid.x;
	shl.b32 	%r51525, %r51524, 4;
	and.b32  	%r51526, %r51525, 496;
	mov.u32 	%r51527, s_mem;
	add.s32 	%r51528, %r51527, %r51526;
	atom.shared.xor.b32 	%r51529, [%r51528+136192], %r57478;
	atom.shared.xor.b32 	%r51530, [%r51528+136196], %r57477;
	atom.shared.xor.b32 	%r51531, [%r51528+136200], %r57476;
	atom.shared.xor.b32 	%r51532, [%r51528+136204], %r57475;
$L__BB4_1224:
	or.b32  	%r51533, %r57473, %r57474;
	or.b32  	%r51534, %r51533, %r57472;
	or.b32  	%r51535, %r51534, %r57471;
	setp.eq.s32 	%p1002, %r51535, 0;
	@%p1002 bra 	$L__BB4_1226;
	mov.u32 	%r51536, %tid.x;
	shl.b32 	%r51537, %r51536, 4;
	and.b32  	%r51538, %r51537, 496;
	mov.u32 	%r51539, s_mem;
	add.s32 	%r51540, %r51539, %r51538;
	atom.shared.xor.b32 	%r51541, [%r51540+136704], %r57474;
	atom.shared.xor.b32 	%r51542, [%r51540+136708], %r57473;
	atom.shared.xor.b32 	%r51543, [%r51540+136712], %r57472;
	atom.shared.xor.b32 	%r51544, [%r51540+136716], %r57471;
$L__BB4_1226:
	or.b32  	%r51545, %r57469, %r57470;
	or.b32  	%r51546, %r51545, %r57468;
	or.b32  	%r51547, %r51546, %r57467;
	setp.eq.s32 	%p1003, %r51547, 0;
	@%p1003 bra 	$L__BB4_1228;
	mov.u32 	%r51548, %tid.x;
	shl.b32 	%r51549, %r51548, 4;
	and.b32  	%r51550, %r51549, 496;
	mov.u32 	%r51551, s_mem;
	add.s32 	%r51552, %r51551, %r51550;
	atom.shared.xor.b32 	%r51553, [%r51552+137216], %r57470;
	atom.shared.xor.b32 	%r51554, [%r51552+137220], %r57469;
	atom.shared.xor.b32 	%r51555, [%r51552+137224], %r57468;
	atom.shared.xor.b32 	%r51556, [%r51552+137228], %r57467;
$L__BB4_1228:
	or.b32  	%r51557, %r57465, %r57466;
	or.b32  	%r51558, %r51557, %r57464;
	or.b32  	%r51559, %r51558, %r57463;
	setp.eq.s32 	%p1004, %r51559, 0;
	@%p1004 bra 	$L__BB4_1230;
	mov.u32 	%r51560, %tid.x;
	shl.b32 	%r51561, %r51560, 4;
	and.b32  	%r51562, %r51561, 496;
	mov.u32 	%r51563, s_mem;
	add.s32 	%r51564, %r51563, %r51562;
	atom.shared.xor.b32 	%r51565, [%r51564+137728], %r57466;
	atom.shared.xor.b32 	%r51566, [%r51564+137732], %r57465;
	atom.shared.xor.b32 	%r51567, [%r51564+137736], %r57464;
	atom.shared.xor.b32 	%r51568, [%r51564+137740], %r57463;
$L__BB4_1230:
	or.b32  	%r51569, %r57461, %r57462;
	or.b32  	%r51570, %r51569, %r57460;
	or.b32  	%r51571, %r51570, %r57459;
	setp.eq.s32 	%p1005, %r51571, 0;
	@%p1005 bra 	$L__BB4_1232;
	mov.u32 	%r51572, %tid.x;
	shl.b32 	%r51573, %r51572, 4;
	and.b32  	%r51574, %r51573, 496;
	mov.u32 	%r51575, s_mem;
	add.s32 	%r51576, %r51575, %r51574;
	atom.shared.xor.b32 	%r51577, [%r51576+138240], %r57462;
	atom.shared.xor.b32 	%r51578, [%r51576+138244], %r57461;
	atom.shared.xor.b32 	%r51579, [%r51576+138248], %r57460;
	atom.shared.xor.b32 	%r51580, [%r51576+138252], %r57459;
$L__BB4_1232:
	or.b32  	%r51581, %r57457, %r57458;
	or.b32  	%r51582, %r51581, %r57456;
	or.b32  	%r51583, %r51582, %r57455;
	setp.eq.s32 	%p1006, %r51583, 0;
	@%p1006 bra 	$L__BB4_1234;
	mov.u32 	%r51584, %tid.x;
	shl.b32 	%r51585, %r51584, 4;
	and.b32  	%r51586, %r51585, 496;
	mov.u32 	%r51587, s_mem;
	add.s32 	%r51588, %r51587, %r51586;
	atom.shared.xor.b32 	%r51589, [%r51588+138752], %r57458;
	atom.shared.xor.b32 	%r51590, [%r51588+138756], %r57457;
	atom.shared.xor.b32 	%r51591, [%r51588+138760], %r57456;
	atom.shared.xor.b32 	%r51592, [%r51588+138764], %r57455;
$L__BB4_1234:
	or.b32  	%r51593, %r57453, %r57454;
	or.b32  	%r51594, %r51593, %r57452;
	or.b32  	%r51595, %r51594, %r57451;
	setp.eq.s32 	%p1007, %r51595, 0;
	@%p1007 bra 	$L__BB4_1236;
	mov.u32 	%r51596, %tid.x;
	shl.b32 	%r51597, %r51596, 4;
	and.b32  	%r51598, %r51597, 496;
	mov.u32 	%r51599, s_mem;
	add.s32 	%r51600, %r51599, %r51598;
	atom.shared.xor.b32 	%r51601, [%r51600+139264], %r57454;
	atom.shared.xor.b32 	%r51602, [%r51600+139268], %r57453;
	atom.shared.xor.b32 	%r51603, [%r51600+139272], %r57452;
	atom.shared.xor.b32 	%r51604, [%r51600+139276], %r57451;
$L__BB4_1236:
	or.b32  	%r51605, %r57449, %r57450;
	or.b32  	%r51606, %r51605, %r57448;
	or.b32  	%r51607, %r51606, %r57447;
	setp.eq.s32 	%p1008, %r51607, 0;
	@%p1008 bra 	$L__BB4_1238;
	mov.u32 	%r51608, %tid.x;
	shl.b32 	%r51609, %r51608, 4;
	and.b32  	%r51610, %r51609, 496;
	mov.u32 	%r51611, s_mem;
	add.s32 	%r51612, %r51611, %r51610;
	atom.shared.xor.b32 	%r51613, [%r51612+139776], %r57450;
	atom.shared.xor.b32 	%r51614, [%r51612+139780], %r57449;
	atom.shared.xor.b32 	%r51615, [%r51612+139784], %r57448;
	atom.shared.xor.b32 	%r51616, [%r51612+139788], %r57447;
$L__BB4_1238:
	or.b32  	%r51617, %r57445, %r57446;
	or.b32  	%r51618, %r51617, %r57444;
	or.b32  	%r51619, %r51618, %r57443;
	setp.eq.s32 	%p1009, %r51619, 0;
	@%p1009 bra 	$L__BB4_1240;
	mov.u32 	%r51620, %tid.x;
	shl.b32 	%r51621, %r51620, 4;
	and.b32  	%r51622, %r51621, 496;
	mov.u32 	%r51623, s_mem;
	add.s32 	%r51624, %r51623, %r51622;
	atom.shared.xor.b32 	%r51625, [%r51624+140288], %r57446;
	atom.shared.xor.b32 	%r51626, [%r51624+140292], %r57445;
	atom.shared.xor.b32 	%r51627, [%r51624+140296], %r57444;
	atom.shared.xor.b32 	%r51628, [%r51624+140300], %r57443;
$L__BB4_1240:
	or.b32  	%r51629, %r57441, %r57442;
	or.b32  	%r51630, %r51629, %r57440;
	or.b32  	%r51631, %r51630, %r57439;
	setp.eq.s32 	%p1010, %r51631, 0;
	@%p1010 bra 	$L__BB4_1242;
	mov.u32 	%r51632, %tid.x;
	shl.b32 	%r51633, %r51632, 4;
	and.b32  	%r51634, %r51633, 496;
	mov.u32 	%r51635, s_mem;
	add.s32 	%r51636, %r51635, %r51634;
	atom.shared.xor.b32 	%r51637, [%r51636+140800], %r57442;
	atom.shared.xor.b32 	%r51638, [%r51636+140804], %r57441;
	atom.shared.xor.b32 	%r51639, [%r51636+140808], %r57440;
	atom.shared.xor.b32 	%r51640, [%r51636+140812], %r57439;
$L__BB4_1242:
	or.b32  	%r51641, %r57437, %r57438;
	or.b32  	%r51642, %r51641, %r57436;
	or.b32  	%r51643, %r51642, %r57435;
	setp.eq.s32 	%p1011, %r51643, 0;
	@%p1011 bra 	$L__BB4_1244;
	mov.u32 	%r51644, %tid.x;
	shl.b32 	%r51645, %r51644, 4;
	and.b32  	%r51646, %r51645, 496;
	mov.u32 	%r51647, s_mem;
	add.s32 	%r51648, %r51647, %r51646;
	atom.shared.xor.b32 	%r51649, [%r51648+141312], %r57438;
	atom.shared.xor.b32 	%r51650, [%r51648+141316], %r57437;
	atom.shared.xor.b32 	%r51651, [%r51648+141320], %r57436;
	atom.shared.xor.b32 	%r51652, [%r51648+141324], %r57435;
$L__BB4_1244:
	or.b32  	%r51653, %r57433, %r57434;
	or.b32  	%r51654, %r51653, %r57432;
	or.b32  	%r51655, %r51654, %r57431;
	setp.eq.s32 	%p1012, %r51655, 0;
	@%p1012 bra 	$L__BB4_1246;
	mov.u32 	%r51656, %tid.x;
	shl.b32 	%r51657, %r51656, 4;
	and.b32  	%r51658, %r51657, 496;
	mov.u32 	%r51659, s_mem;
	add.s32 	%r51660, %r51659, %r51658;
	atom.shared.xor.b32 	%r51661, [%r51660+141824], %r57434;
	atom.shared.xor.b32 	%r51662, [%r51660+141828], %r57433;
	atom.shared.xor.b32 	%r51663, [%r51660+141832], %r57432;
	atom.shared.xor.b32 	%r51664, [%r51660+141836], %r57431;
$L__BB4_1246:
	or.b32  	%r51665, %r57429, %r57430;
	or.b32  	%r51666, %r51665, %r57428;
	or.b32  	%r51667, %r51666, %r57427;
	setp.eq.s32 	%p1013, %r51667, 0;
	@%p1013 bra 	$L__BB4_1248;
	mov.u32 	%r51668, %tid.x;
	shl.b32 	%r51669, %r51668, 4;
	and.b32  	%r51670, %r51669, 496;
	mov.u32 	%r51671, s_mem;
	add.s32 	%r51672, %r51671, %r51670;
	atom.shared.xor.b32 	%r51673, [%r51672+142336], %r57430;
	atom.shared.xor.b32 	%r51674, [%r51672+142340], %r57429;
	atom.shared.xor.b32 	%r51675, [%r51672+142344], %r57428;
	atom.shared.xor.b32 	%r51676, [%r51672+142348], %r57427;
$L__BB4_1248:
	or.b32  	%r51677, %r57425, %r57426;
	or.b32  	%r51678, %r51677, %r57424;
	or.b32  	%r51679, %r51678, %r57423;
	setp.eq.s32 	%p1014, %r51679, 0;
	@%p1014 bra 	$L__BB4_1250;
	mov.u32 	%r51680, %tid.x;
	shl.b32 	%r51681, %r51680, 4;
	and.b32  	%r51682, %r51681, 496;
	mov.u32 	%r51683, s_mem;
	add.s32 	%r51684, %r51683, %r51682;
	atom.shared.xor.b32 	%r51685, [%r51684+142848], %r57426;
	atom.shared.xor.b32 	%r51686, [%r51684+142852], %r57425;
	atom.shared.xor.b32 	%r51687, [%r51684+142856], %r57424;
	atom.shared.xor.b32 	%r51688, [%r51684+142860], %r57423;
$L__BB4_1250:
	or.b32  	%r51689, %r57421, %r57422;
	or.b32  	%r51690, %r51689, %r57420;
	or.b32  	%r51691, %r51690, %r57419;
	setp.eq.s32 	%p1015, %r51691, 0;
	@%p1015 bra 	$L__BB4_1252;
	mov.u32 	%r51692, %tid.x;
	shl.b32 	%r51693, %r51692, 4;
	and.b32  	%r51694, %r51693, 496;
	mov.u32 	%r51695, s_mem;
	add.s32 	%r51696, %r51695, %r51694;
	atom.shared.xor.b32 	%r51697, [%r51696+143360], %r57422;
	atom.shared.xor.b32 	%r51698, [%r51696+143364], %r57421;
	atom.shared.xor.b32 	%r51699, [%r51696+143368], %r57420;
	atom.shared.xor.b32 	%r51700, [%r51696+143372], %r57419;
$L__BB4_1252:
	or.b32  	%r51701, %r57417, %r57418;
	or.b32  	%r51702, %r51701, %r57416;
	or.b32  	%r51703, %r51702, %r57415;
	setp.eq.s32 	%p1016, %r51703, 0;
	@%p1016 bra 	$L__BB4_1254;
	mov.u32 	%r51704, %tid.x;
	shl.b32 	%r51705, %r51704, 4;
	and.b32  	%r51706, %r51705, 496;
	mov.u32 	%r51707, s_mem;
	add.s32 	%r51708, %r51707, %r51706;
	atom.shared.xor.b32 	%r51709, [%r51708+143872], %r57418;
	atom.shared.xor.b32 	%r51710, [%r51708+143876], %r57417;
	atom.shared.xor.b32 	%r51711, [%r51708+143880], %r57416;
	atom.shared.xor.b32 	%r51712, [%r51708+143884], %r57415;
$L__BB4_1254:
	or.b32  	%r51713, %r57413, %r57414;
	or.b32  	%r51714, %r51713, %r57412;
	or.b32  	%r51715, %r51714, %r57411;
	setp.eq.s32 	%p1017, %r51715, 0;
	@%p1017 bra 	$L__BB4_1256;
	mov.u32 	%r51716, %tid.x;
	shl.b32 	%r51717, %r51716, 4;
	and.b32  	%r51718, %r51717, 496;
	mov.u32 	%r51719, s_mem;
	add.s32 	%r51720, %r51719, %r51718;
	atom.shared.xor.b32 	%r51721, [%r51720+144384], %r57414;
	atom.shared.xor.b32 	%r51722, [%r51720+144388], %r57413;
	atom.shared.xor.b32 	%r51723, [%r51720+144392], %r57412;
	atom.shared.xor.b32 	%r51724, [%r51720+144396], %r57411;
$L__BB4_1256:
	or.b32  	%r51725, %r57409, %r57410;
	or.b32  	%r51726, %r51725, %r57408;
	or.b32  	%r51727, %r51726, %r57407;
	setp.eq.s32 	%p1018, %r51727, 0;
	@%p1018 bra 	$L__BB4_1258;
	mov.u32 	%r51728, %tid.x;
	shl.b32 	%r51729, %r51728, 4;
	and.b32  	%r51730, %r51729, 496;
	mov.u32 	%r51731, s_mem;
	add.s32 	%r51732, %r51731, %r51730;
	atom.shared.xor.b32 	%r51733, [%r51732+144896], %r57410;
	atom.shared.xor.b32 	%r51734, [%r51732+144900], %r57409;
	atom.shared.xor.b32 	%r51735, [%r51732+144904], %r57408;
	atom.shared.xor.b32 	%r51736, [%r51732+144908], %r57407;
$L__BB4_1258:
	or.b32  	%r51737, %r57405, %r57406;
	or.b32  	%r51738, %r51737, %r57404;
	or.b32  	%r51739, %r51738, %r57403;
	setp.eq.s32 	%p1019, %r51739, 0;
	@%p1019 bra 	$L__BB4_1260;
	mov.u32 	%r51740, %tid.x;
	shl.b32 	%r51741, %r51740, 4;
	and.b32  	%r51742, %r51741, 496;
	mov.u32 	%r51743, s_mem;
	add.s32 	%r51744, %r51743, %r51742;
	atom.shared.xor.b32 	%r51745, [%r51744+145408], %r57406;
	atom.shared.xor.b32 	%r51746, [%r51744+145412], %r57405;
	atom.shared.xor.b32 	%r51747, [%r51744+145416], %r57404;
	atom.shared.xor.b32 	%r51748, [%r51744+145420], %r57403;
$L__BB4_1260:
	or.b32  	%r51749, %r57401, %r57402;
	or.b32  	%r51750, %r51749, %r57400;
	or.b32  	%r51751, %r51750, %r57399;
	setp.eq.s32 	%p1020, %r51751, 0;
	@%p1020 bra 	$L__BB4_1262;
	mov.u32 	%r51752, %tid.x;
	shl.b32 	%r51753, %r51752, 4;
	and.b32  	%r51754, %r51753, 496;
	mov.u32 	%r51755, s_mem;
	add.s32 	%r51756, %r51755, %r51754;
	atom.shared.xor.b32 	%r51757, [%r51756+145920], %r57402;
	atom.shared.xor.b32 	%r51758, [%r51756+145924], %r57401;
	atom.shared.xor.b32 	%r51759, [%r51756+145928], %r57400;
	atom.shared.xor.b32 	%r51760, [%r51756+145932], %r57399;
$L__BB4_1262:
	or.b32  	%r51761, %r57397, %r57398;
	or.b32  	%r51762, %r51761, %r57396;
	or.b32  	%r51763, %r51762, %r57395;
	setp.eq.s32 	%p1021, %r51763, 0;
	@%p1021 bra 	$L__BB4_1264;
	mov.u32 	%r51764, %tid.x;
	shl.b32 	%r51765, %r51764, 4;
	and.b32  	%r51766, %r51765, 496;
	mov.u32 	%r51767, s_mem;
	add.s32 	%r51768, %r51767, %r51766;
	atom.shared.xor.b32 	%r51769, [%r51768+146432], %r57398;
	atom.shared.xor.b32 	%r51770, [%r51768+146436], %r57397;
	atom.shared.xor.b32 	%r51771, [%r51768+146440], %r57396;
	atom.shared.xor.b32 	%r51772, [%r51768+146444], %r57395;
$L__BB4_1264:
	or.b32  	%r51773, %r57393, %r57394;
	or.b32  	%r51774, %r51773, %r57392;
	or.b32  	%r51775, %r51774, %r57391;
	setp.eq.s32 	%p1022, %r51775, 0;
	@%p1022 bra 	$L__BB4_1266;
	mov.u32 	%r51776, %tid.x;
	shl.b32 	%r51777, %r51776, 4;
	and.b32  	%r51778, %r51777, 496;
	mov.u32 	%r51779, s_mem;
	add.s32 	%r51780, %r51779, %r51778;
	atom.shared.xor.b32 	%r51781, [%r51780+146944], %r57394;
	atom.shared.xor.b32 	%r51782, [%r51780+146948], %r57393;
	atom.shared.xor.b32 	%r51783, [%r51780+146952], %r57392;
	atom.shared.xor.b32 	%r51784, [%r51780+146956], %r57391;
$L__BB4_1266:
	or.b32  	%r51785, %r57389, %r57390;
	or.b32  	%r51786, %r51785, %r57388;
	or.b32  	%r51787, %r51786, %r57387;
	setp.eq.s32 	%p1023, %r51787, 0;
	@%p1023 bra 	$L__BB4_1268;
	mov.u32 	%r51788, %tid.x;
	shl.b32 	%r51789, %r51788, 4;
	and.b32  	%r51790, %r51789, 496;
	mov.u32 	%r51791, s_mem;
	add.s32 	%r51792, %r51791, %r51790;
	atom.shared.xor.b32 	%r51793, [%r51792+147456], %r57390;
	atom.shared.xor.b32 	%r51794, [%r51792+147460], %r57389;
	atom.shared.xor.b32 	%r51795, [%r51792+147464], %r57388;
	atom.shared.xor.b32 	%r51796, [%r51792+147468], %r57387;
$L__BB4_1268:
	or.b32  	%r51797, %r57385, %r57386;
	or.b32  	%r51798, %r51797, %r57384;
	or.b32  	%r51799, %r51798, %r57383;
	setp.eq.s32 	%p1024, %r51799, 0;
	@%p1024 bra 	$L__BB4_1270;
	mov.u32 	%r51800, %tid.x;
	shl.b32 	%r51801, %r51800, 4;
	and.b32  	%r51802, %r51801, 496;
	mov.u32 	%r51803, s_mem;
	add.s32 	%r51804, %r51803, %r51802;
	atom.shared.xor.b32 	%r51805, [%r51804+147968], %r57386;
	atom.shared.xor.b32 	%r51806, [%r51804+147972], %r57385;
	atom.shared.xor.b32 	%r51807, [%r51804+147976], %r57384;
	atom.shared.xor.b32 	%r51808, [%r51804+147980], %r57383;
$L__BB4_1270:
	or.b32  	%r51809, %r57381, %r57382;
	or.b32  	%r51810, %r51809, %r57380;
	or.b32  	%r51811, %r51810, %r57379;
	setp.eq.s32 	%p1025, %r51811, 0;
	@%p1025 bra 	$L__BB4_1272;
	mov.u32 	%r51812, %tid.x;
	shl.b32 	%r51813, %r51812, 4;
	and.b32  	%r51814, %r51813, 496;
	mov.u32 	%r51815, s_mem;
	add.s32 	%r51816, %r51815, %r51814;
	atom.shared.xor.b32 	%r51817, [%r51816+148480], %r57382;
	atom.shared.xor.b32 	%r51818, [%r51816+148484], %r57381;
	atom.shared.xor.b32 	%r51819, [%r51816+148488], %r57380;
	atom.shared.xor.b32 	%r51820, [%r51816+148492], %r57379;
$L__BB4_1272:
	or.b32  	%r51821, %r57377, %r57378;
	or.b32  	%r51822, %r51821, %r57376;
	or.b32  	%r51823, %r51822, %r57375;
	setp.eq.s32 	%p1026, %r51823, 0;
	@%p1026 bra 	$L__BB4_1274;
	mov.u32 	%r51824, %tid.x;
	shl.b32 	%r51825, %r51824, 4;
	and.b32  	%r51826, %r51825, 496;
	mov.u32 	%r51827, s_mem;
	add.s32 	%r51828, %r51827, %r51826;
	atom.shared.xor.b32 	%r51829, [%r51828+148992], %r57378;
	atom.shared.xor.b32 	%r51830, [%r51828+148996], %r57377;
	atom.shared.xor.b32 	%r51831, [%r51828+149000], %r57376;
	atom.shared.xor.b32 	%r51832, [%r51828+149004], %r57375;
$L__BB4_1274:
	or.b32  	%r51833, %r57373, %r57374;
	or.b32  	%r51834, %r51833, %r57372;
	or.b32  	%r51835, %r51834, %r57371;
	setp.eq.s32 	%p1027, %r51835, 0;
	@%p1027 bra 	$L__BB4_1276;
	mov.u32 	%r51836, %tid.x;
	shl.b32 	%r51837, %r51836, 4;
	and.b32  	%r51838, %r51837, 496;
	mov.u32 	%r51839, s_mem;
	add.s32 	%r51840, %r51839, %r51838;
	atom.shared.xor.b32 	%r51841, [%r51840+149504], %r57374;
	atom.shared.xor.b32 	%r51842, [%r51840+149508], %r57373;
	atom.shared.xor.b32 	%r51843, [%r51840+149512], %r57372;
	atom.shared.xor.b32 	%r51844, [%r51840+149516], %r57371;
$L__BB4_1276:
	or.b32  	%r51845, %r57369, %r57370;
	or.b32  	%r51846, %r51845, %r57368;
	or.b32  	%r51847, %r51846, %r57367;
	setp.eq.s32 	%p1028, %r51847, 0;
	@%p1028 bra 	$L__BB4_1278;
	mov.u32 	%r51848, %tid.x;
	shl.b32 	%r51849, %r51848, 4;
	and.b32  	%r51850, %r51849, 496;
	mov.u32 	%r51851, s_mem;
	add.s32 	%r51852, %r51851, %r51850;
	atom.shared.xor.b32 	%r51853, [%r51852+150016], %r57370;
	atom.shared.xor.b32 	%r51854, [%r51852+150020], %r57369;
	atom.shared.xor.b32 	%r51855, [%r51852+150024], %r57368;
	atom.shared.xor.b32 	%r51856, [%r51852+150028], %r57367;
$L__BB4_1278:
	or.b32  	%r51857, %r57365, %r57366;
	or.b32  	%r51858, %r51857, %r57364;
	or.b32  	%r51859, %r51858, %r57363;
	setp.eq.s32 	%p1029, %r51859, 0;
	@%p1029 bra 	$L__BB4_1280;
	mov.u32 	%r51860, %tid.x;
	shl.b32 	%r51861, %r51860, 4;
	and.b32  	%r51862, %r51861, 496;
	mov.u32 	%r51863, s_mem;
	add.s32 	%r51864, %r51863, %r51862;
	atom.shared.xor.b32 	%r51865, [%r51864+150528], %r57366;
	atom.shared.xor.b32 	%r51866, [%r51864+150532], %r57365;
	atom.shared.xor.b32 	%r51867, [%r51864+150536], %r57364;
	atom.shared.xor.b32 	%r51868, [%r51864+150540], %r57363;
$L__BB4_1280:
	or.b32  	%r51869, %r57361, %r57362;
	or.b32  	%r51870, %r51869, %r57360;
	or.b32  	%r51871, %r51870, %r57359;
	setp.eq.s32 	%p1030, %r51871, 0;
	@%p1030 bra 	$L__BB4_1282;
	mov.u32 	%r51872, %tid.x;
	shl.b32 	%r51873, %r51872, 4;
	and.b32  	%r51874, %r51873, 496;
	mov.u32 	%r51875, s_mem;
	add.s32 	%r51876, %r51875, %r51874;
	atom.shared.xor.b32 	%r51877, [%r51876+151040], %r57362;
	atom.shared.xor.b32 	%r51878, [%r51876+151044], %r57361;
	atom.shared.xor.b32 	%r51879, [%r51876+151048], %r57360;
	atom.shared.xor.b32 	%r51880, [%r51876+151052], %r57359;
$L__BB4_1282:
	or.b32  	%r51881, %r57357, %r57358;
	or.b32  	%r51882, %r51881, %r57356;
	or.b32  	%r51883, %r51882, %r57355;
	setp.eq.s32 	%p1031, %r51883, 0;
	@%p1031 bra 	$L__BB4_1284;
	mov.u32 	%r51884, %tid.x;
	shl.b32 	%r51885, %r51884, 4;
	and.b32  	%r51886, %r51885, 496;
	mov.u32 	%r51887, s_mem;
	add.s32 	%r51888, %r51887, %r51886;
	atom.shared.xor.b32 	%r51889, [%r51888+151552], %r57358;
	atom.shared.xor.b32 	%r51890, [%r51888+151556], %r57357;
	atom.shared.xor.b32 	%r51891, [%r51888+151560], %r57356;
	atom.shared.xor.b32 	%r51892, [%r51888+151564], %r57355;
$L__BB4_1284:
	or.b32  	%r51893, %r57353, %r57354;
	or.b32  	%r51894, %r51893, %r57352;
	or.b32  	%r51895, %r51894, %r57351;
	setp.eq.s32 	%p1032, %r51895, 0;
	@%p1032 bra 	$L__BB4_1286;
	mov.u32 	%r51896, %tid.x;
	shl.b32 	%r51897, %r51896, 4;
	and.b32  	%r51898, %r51897, 496;
	mov.u32 	%r51899, s_mem;
	add.s32 	%r51900, %r51899, %r51898;
	atom.shared.xor.b32 	%r51901, [%r51900+152064], %r57354;
	atom.shared.xor.b32 	%r51902, [%r51900+152068], %r57353;
	atom.shared.xor.b32 	%r51903, [%r51900+152072], %r57352;
	atom.shared.xor.b32 	%r51904, [%r51900+152076], %r57351;
$L__BB4_1286:
	or.b32  	%r51905, %r57349, %r57350;
	or.b32  	%r51906, %r51905, %r57348;
	or.b32  	%r51907, %r51906, %r57347;
	setp.eq.s32 	%p1033, %r51907, 0;
	@%p1033 bra 	$L__BB4_1288;
	mov.u32 	%r51908, %tid.x;
	shl.b32 	%r51909, %r51908, 4;
	and.b32  	%r51910, %r51909, 496;
	mov.u32 	%r51911, s_mem;
	add.s32 	%r51912, %r51911, %r51910;
	atom.shared.xor.b32 	%r51913, [%r51912+152576], %r57350;
	atom.shared.xor.b32 	%r51914, [%r51912+152580], %r57349;
	atom.shared.xor.b32 	%r51915, [%r51912+152584], %r57348;
	atom.shared.xor.b32 	%r51916, [%r51912+152588], %r57347;
$L__BB4_1288:
	or.b32  	%r51917, %r57345, %r57346;
	or.b32  	%r51918, %r51917, %r57344;
	or.b32  	%r51919, %r51918, %r57343;
	setp.eq.s32 	%p1034, %r51919, 0;
	@%p1034 bra 	$L__BB4_1290;
	mov.u32 	%r51920, %tid.x;
	shl.b32 	%r51921, %r51920, 4;
	and.b32  	%r51922, %r51921, 496;
	mov.u32 	%r51923, s_mem;
	add.s32 	%r51924, %r51923, %r51922;
	atom.shared.xor.b32 	%r51925, [%r51924+153088], %r57346;
	atom.shared.xor.b32 	%r51926, [%r51924+153092], %r57345;
	atom.shared.xor.b32 	%r51927, [%r51924+153096], %r57344;
	atom.shared.xor.b32 	%r51928, [%r51924+153100], %r57343;
$L__BB4_1290:
	or.b32  	%r51929, %r57341, %r57342;
	or.b32  	%r51930, %r51929, %r57340;
	or.b32  	%r51931, %r51930, %r57339;
	setp.eq.s32 	%p1035, %r51931, 0;
	@%p1035 bra 	$L__BB4_1292;
	mov.u32 	%r51932, %tid.x;
	shl.b32 	%r51933, %r51932, 4;
	and.b32  	%r51934, %r51933, 496;
	mov.u32 	%r51935, s_mem;
	add.s32 	%r51936, %r51935, %r51934;
	atom.shared.xor.b32 	%r51937, [%r51936+153600], %r57342;
	atom.shared.xor.b32 	%r51938, [%r51936+153604], %r57341;
	atom.shared.xor.b32 	%r51939, [%r51936+153608], %r57340;
	atom.shared.xor.b32 	%r51940, [%r51936+153612], %r57339;
$L__BB4_1292:
	or.b32  	%r51941, %r57337, %r57338;
	or.b32  	%r51942, %r51941, %r57336;
	or.b32  	%r51943, %r51942, %r57335;
	setp.eq.s32 	%p1036, %r51943, 0;
	@%p1036 bra 	$L__BB4_1294;
	mov.u32 	%r51944, %tid.x;
	shl.b32 	%r51945, %r51944, 4;
	and.b32  	%r51946, %r51945, 496;
	mov.u32 	%r51947, s_mem;
	add.s32 	%r51948, %r51947, %r51946;
	atom.shared.xor.b32 	%r51949, [%r51948+154112], %r57338;
	atom.shared.xor.b32 	%r51950, [%r51948+154116], %r57337;
	atom.shared.xor.b32 	%r51951, [%r51948+154120], %r57336;
	atom.shared.xor.b32 	%r51952, [%r51948+154124], %r57335;
$L__BB4_1294:
	or.b32  	%r51953, %r57333, %r57334;
	or.b32  	%r51954, %r51953, %r57332;
	or.b32  	%r51955, %r51954, %r57331;
	setp.eq.s32 	%p1037, %r51955, 0;
	@%p1037 bra 	$L__BB4_1296;
	mov.u32 	%r51956, %tid.x;
	shl.b32 	%r51957, %r51956, 4;
	and.b32  	%r51958, %r51957, 496;
	mov.u32 	%r51959, s_mem;
	add.s32 	%r51960, %r51959, %r51958;
	atom.shared.xor.b32 	%r51961, [%r51960+154624], %r57334;
	atom.shared.xor.b32 	%r51962, [%r51960+154628], %r57333;
	atom.shared.xor.b32 	%r51963, [%r51960+154632], %r57332;
	atom.shared.xor.b32 	%r51964, [%r51960+154636], %r57331;
$L__BB4_1296:
	or.b32  	%r51965, %r57329, %r57330;
	or.b32  	%r51966, %r51965, %r57328;
	or.b32  	%r51967, %r51966, %r57327;
	setp.eq.s32 	%p1038, %r51967, 0;
	@%p1038 bra 	$L__BB4_1298;
	mov.u32 	%r51968, %tid.x;
	shl.b32 	%r51969, %r51968, 4;
	and.b32  	%r51970, %r51969, 496;
	mov.u32 	%r51971, s_mem;
	add.s32 	%r51972, %r51971, %r51970;
	atom.shared.xor.b32 	%r51973, [%r51972+155136], %r57330;
	atom.shared.xor.b32 	%r51974, [%r51972+155140], %r57329;
	atom.shared.xor.b32 	%r51975, [%r51972+155144], %r57328;
	atom.shared.xor.b32 	%r51976, [%r51972+155148], %r57327;
$L__BB4_1298:
	or.b32  	%r51977, %r57325, %r57326;
	or.b32  	%r51978, %r51977, %r57324;
	or.b32  	%r51979, %r51978, %r57323;
	setp.eq.s32 	%p1039, %r51979, 0;
	@%p1039 bra 	$L__BB4_1300;
	mov.u32 	%r51980, %tid.x;
	shl.b32 	%r51981, %r51980, 4;
	and.b32  	%r51982, %r51981, 496;
	mov.u32 	%r51983, s_mem;
	add.s32 	%r51984, %r51983, %r51982;
	atom.shared.xor.b32 	%r51985, [%r51984+155648], %r57326;
	atom.shared.xor.b32 	%r51986, [%r51984+155652], %r57325;
	atom.shared.xor.b32 	%r51987, [%r51984+155656], %r57324;
	atom.shared.xor.b32 	%r51988, [%r51984+155660], %r57323;
$L__BB4_1300:
	or.b32  	%r51989, %r57321, %r57322;
	or.b32  	%r51990, %r51989, %r57320;
	or.b32  	%r51991, %r51990, %r57319;
	setp.eq.s32 	%p1040, %r51991, 0;
	@%p1040 bra 	$L__BB4_1302;
	mov.u32 	%r51992, %tid.x;
	shl.b32 	%r51993, %r51992, 4;
	and.b32  	%r51994, %r51993, 496;
	mov.u32 	%r51995, s_mem;
	add.s32 	%r51996, %r51995, %r51994;
	atom.shared.xor.b32 	%r51997, [%r51996+156160], %r57322;
	atom.shared.xor.b32 	%r51998, [%r51996+156164], %r57321;
	atom.shared.xor.b32 	%r51999, [%r51996+156168], %r57320;
	atom.shared.xor.b32 	%r52000, [%r51996+156172], %r57319;
$L__BB4_1302:
	or.b32  	%r52001, %r57317, %r57318;
	or.b32  	%r52002, %r52001, %r57316;
	or.b32  	%r52003, %r52002, %r57315;
	setp.eq.s32 	%p1041, %r52003, 0;
	@%p1041 bra 	$L__BB4_1304;
	mov.u32 	%r52004, %tid.x;
	shl.b32 	%r52005, %r52004, 4;
	and.b32  	%r52006, %r52005, 496;
	mov.u32 	%r52007, s_mem;
	add.s32 	%r52008, %r52007, %r52006;
	atom.shared.xor.b32 	%r52009, [%r52008+156672], %r57318;
	atom.shared.xor.b32 	%r52010, [%r52008+156676], %r57317;
	atom.shared.xor.b32 	%r52011, [%r52008+156680], %r57316;
	atom.shared.xor.b32 	%r52012, [%r52008+156684], %r57315;
$L__BB4_1304:
	or.b32  	%r52013, %r57313, %r57314;
	or.b32  	%r52014, %r52013, %r57312;
	or.b32  	%r52015, %r52014, %r57311;
	setp.eq.s32 	%p1042, %r52015, 0;
	@%p1042 bra 	$L__BB4_1306;
	mov.u32 	%r52016, %tid.x;
	shl.b32 	%r52017, %r52016, 4;
	and.b32  	%r52018, %r52017, 496;
	mov.u32 	%r52019, s_mem;
	add.s32 	%r52020, %r52019, %r52018;
	atom.shared.xor.b32 	%r52021, [%r52020+157184], %r57314;
	atom.shared.xor.b32 	%r52022, [%r52020+157188], %r57313;
	atom.shared.xor.b32 	%r52023, [%r52020+157192], %r57312;
	atom.shared.xor.b32 	%r52024, [%r52020+157196], %r57311;
$L__BB4_1306:
	or.b32  	%r52025, %r57309, %r57310;
	or.b32  	%r52026, %r52025, %r57308;
	or.b32  	%r52027, %r52026, %r57307;
	setp.eq.s32 	%p1043, %r52027, 0;
	@%p1043 bra 	$L__BB4_1308;
	mov.u32 	%r52028, %tid.x;
	shl.b32 	%r52029, %r52028, 4;
	and.b32  	%r52030, %r52029, 496;
	mov.u32 	%r52031, s_mem;
	add.s32 	%r52032, %r52031, %r52030;
	atom.shared.xor.b32 	%r52033, [%r52032+157696], %r57310;
	atom.shared.xor.b32 	%r52034, [%r52032+157700], %r57309;
	atom.shared.xor.b32 	%r52035, [%r52032+157704], %r57308;
	atom.shared.xor.b32 	%r52036, [%r52032+157708], %r57307;
$L__BB4_1308:
	or.b32  	%r52037, %r57305, %r57306;
	or.b32  	%r52038, %r52037, %r57304;
	or.b32  	%r52039, %r52038, %r57303;
	setp.eq.s32 	%p1044, %r52039, 0;
	@%p1044 bra 	$L__BB4_1310;
	mov.u32 	%r52040, %tid.x;
	shl.b32 	%r52041, %r52040, 4;
	and.b32  	%r52042, %r52041, 496;
	mov.u32 	%r52043, s_mem;
	add.s32 	%r52044, %r52043, %r52042;
	atom.shared.xor.b32 	%r52045, [%r52044+158208], %r57306;
	atom.shared.xor.b32 	%r52046, [%r52044+158212], %r57305;
	atom.shared.xor.b32 	%r52047, [%r52044+158216], %r57304;
	atom.shared.xor.b32 	%r52048, [%r52044+158220], %r57303;
$L__BB4_1310:
	or.b32  	%r52049, %r57301, %r57302;
	or.b32  	%r52050, %r52049, %r57300;
	or.b32  	%r52051, %r52050, %r57299;
	setp.eq.s32 	%p1045, %r52051, 0;
	@%p1045 bra 	$L__BB4_1312;
	mov.u32 	%r52052, %tid.x;
	shl.b32 	%r52053, %r52052, 4;
	and.b32  	%r52054, %r52053, 496;
	mov.u32 	%r52055, s_mem;
	add.s32 	%r52056, %r52055, %r52054;
	atom.shared.xor.b32 	%r52057, [%r52056+158720], %r57302;
	atom.shared.xor.b32 	%r52058, [%r52056+158724], %r57301;
	atom.shared.xor.b32 	%r52059, [%r52056+158728], %r57300;
	atom.shared.xor.b32 	%r52060, [%r52056+158732], %r57299;
$L__BB4_1312:
	or.b32  	%r52061, %r57297, %r57298;
	or.b32  	%r52062, %r52061, %r57296;
	or.b32  	%r52063, %r52062, %r57295;
	setp.eq.s32 	%p1046, %r52063, 0;
	@%p1046 bra 	$L__BB4_1314;
	mov.u32 	%r52064, %tid.x;
	shl.b32 	%r52065, %r52064, 4;
	and.b32  	%r52066, %r52065, 496;
	mov.u32 	%r52067, s_mem;
	add.s32 	%r52068, %r52067, %r52066;
	atom.shared.xor.b32 	%r52069, [%r52068+159232], %r57298;
	atom.shared.xor.b32 	%r52070, [%r52068+159236], %r57297;
	atom.shared.xor.b32 	%r52071, [%r52068+159240], %r57296;
	atom.shared.xor.b32 	%r52072, [%r52068+159244], %r57295;
$L__BB4_1314:
	or.b32  	%r52073, %r57293, %r57294;
	or.b32  	%r52074, %r52073, %r57292;
	or.b32  	%r52075, %r52074, %r57291;
	setp.eq.s32 	%p1047, %r52075, 0;
	@%p1047 bra 	$L__BB4_1316;
	mov.u32 	%r52076, %tid.x;
	shl.b32 	%r52077, %r52076, 4;
	and.b32  	%r52078, %r52077, 496;
	mov.u32 	%r52079, s_mem;
	add.s32 	%r52080, %r52079, %r52078;
	atom.shared.xor.b32 	%r52081, [%r52080+159744], %r57294;
	atom.shared.xor.b32 	%r52082, [%r52080+159748], %r57293;
	atom.shared.xor.b32 	%r52083, [%r52080+159752], %r57292;
	atom.shared.xor.b32 	%r52084, [%r52080+159756], %r57291;
$L__BB4_1316:
	or.b32  	%r52085, %r57289, %r57290;
	or.b32  	%r52086, %r52085, %r57288;
	or.b32  	%r52087, %r52086, %r57287;
	setp.eq.s32 	%p1048, %r52087, 0;
	@%p1048 bra 	$L__BB4_1318;
	mov.u32 	%r52088, %tid.x;
	shl.b32 	%r52089, %r52088, 4;
	and.b32  	%r52090, %r52089, 496;
	mov.u32 	%r52091, s_mem;
	add.s32 	%r52092, %r52091, %r52090;
	atom.shared.xor.b32 	%r52093, [%r52092+160256], %r57290;
	atom.shared.xor.b32 	%r52094, [%r52092+160260], %r57289;
	atom.shared.xor.b32 	%r52095, [%r52092+160264], %r57288;
	atom.shared.xor.b32 	%r52096, [%r52092+160268], %r57287;
$L__BB4_1318:
	or.b32  	%r52097, %r57285, %r57286;
	or.b32  	%r52098, %r52097, %r57284;
	or.b32  	%r52099, %r52098, %r57283;
	setp.eq.s32 	%p1049, %r52099, 0;
	@%p1049 bra 	$L__BB4_1320;
	mov.u32 	%r52100, %tid.x;
	shl.b32 	%r52101, %r52100, 4;
	and.b32  	%r52102, %r52101, 496;
	mov.u32 	%r52103, s_mem;
	add.s32 	%r52104, %r52103, %r52102;
	atom.shared.xor.b32 	%r52105, [%r52104+160768], %r57286;
	atom.shared.xor.b32 	%r52106, [%r52104+160772], %r57285;
	atom.shared.xor.b32 	%r52107, [%r52104+160776], %r57284;
	atom.shared.xor.b32 	%r52108, [%r52104+160780], %r57283;
$L__BB4_1320:
	or.b32  	%r52109, %r57281, %r57282;
	or.b32  	%r52110, %r52109, %r57280;
	or.b32  	%r52111, %r52110, %r57279;
	setp.eq.s32 	%p1050, %r52111, 0;
	@%p1050 bra 	$L__BB4_1322;
	mov.u32 	%r52112, %tid.x;
	shl.b32 	%r52113, %r52112, 4;
	and.b32  	%r52114, %r52113, 496;
	mov.u32 	%r52115, s_mem;
	add.s32 	%r52116, %r52115, %r52114;
	atom.shared.xor.b32 	%r52117, [%r52116+161280], %r57282;
	atom.shared.xor.b32 	%r52118, [%r52116+161284], %r57281;
	atom.shared.xor.b32 	%r52119, [%r52116+161288], %r57280;
	atom.shared.xor.b32 	%r52120, [%r52116+161292], %r57279;
$L__BB4_1322:
	or.b32  	%r52121, %r57277, %r57278;
	or.b32  	%r52122, %r52121, %r57276;
	or.b32  	%r52123, %r52122, %r57275;
	setp.eq.s32 	%p1051, %r52123, 0;
	@%p1051 bra 	$L__BB4_1324;
	mov.u32 	%r52124, %tid.x;
	shl.b32 	%r52125, %r52124, 4;
	and.b32  	%r52126, %r52125, 496;
	mov.u32 	%r52127, s_mem;
	add.s32 	%r52128, %r52127, %r52126;
	atom.shared.xor.b32 	%r52129, [%r52128+161792], %r57278;
	atom.shared.xor.b32 	%r52130, [%r52128+161796], %r57277;
	atom.shared.xor.b32 	%r52131, [%r52128+161800], %r57276;
	atom.shared.xor.b32 	%r52132, [%r52128+161804], %r57275;
$L__BB4_1324:
	or.b32  	%r52133, %r57273, %r57274;
	or.b32  	%r52134, %r52133, %r57272;
	or.b32  	%r52135, %r52134, %r57271;
	setp.eq.s32 	%p1052, %r52135, 0;
	@%p1052 bra 	$L__BB4_1326;
	mov.u32 	%r52136, %tid.x;
	shl.b32 	%r52137, %r52136, 4;
	and.b32  	%r52138, %r52137, 496;
	mov.u32 	%r52139, s_mem;
	add.s32 	%r52140, %r52139, %r52138;
	atom.shared.xor.b32 	%r52141, [%r52140+162304], %r57274;
	atom.shared.xor.b32 	%r52142, [%r52140+162308], %r57273;
	atom.shared.xor.b32 	%r52143, [%r52140+162312], %r57272;
	atom.shared.xor.b32 	%r52144, [%r52140+162316], %r57271;
$L__BB4_1326:
	or.b32  	%r52145, %r57269, %r57270;
	or.b32  	%r52146, %r52145, %r57268;
	or.b32  	%r52147, %r52146, %r57267;
	setp.eq.s32 	%p1053, %r52147, 0;
	@%p1053 bra 	$L__BB4_1328;
	mov.u32 	%r52148, %tid.x;
	shl.b32 	%r52149, %r52148, 4;
	and.b32  	%r52150, %r52149, 496;
	mov.u32 	%r52151, s_mem;
	add.s32 	%r52152, %r52151, %r52150;
	atom.shared.xor.b32 	%r52153, [%r52152+162816], %r57270;
	atom.shared.xor.b32 	%r52154, [%r52152+162820], %r57269;
	atom.shared.xor.b32 	%r52155, [%r52152+162824], %r57268;
	atom.shared.xor.b32 	%r52156, [%r52152+162828], %r57267;
$L__BB4_1328:
	or.b32  	%r52157, %r57265, %r57266;
	or.b32  	%r52158, %r52157, %r57264;
	or.b32  	%r52159, %r52158, %r57263;
	setp.eq.s32 	%p1054, %r52159, 0;
	@%p1054 bra 	$L__BB4_1330;
	mov.u32 	%r52160, %tid.x;
	shl.b32 	%r52161, %r52160, 4;
	and.b32  	%r52162, %r52161, 496;
	mov.u32 	%r52163, s_mem;
	add.s32 	%r52164, %r52163, %r52162;
	atom.shared.xor.b32 	%r52165, [%r52164+163328], %r57266;
	atom.shared.xor.b32 	%r52166, [%r52164+163332], %r57265;
	atom.shared.xor.b32 	%r52167, [%r52164+163336], %r57264;
	atom.shared.xor.b32 	%r52168, [%r52164+163340], %r57263;
$L__BB4_1330:
	or.b32  	%r52169, %r57261, %r57262;
	or.b32  	%r52170, %r52169, %r57260;
	or.b32  	%r52171, %r52170, %r57259;
	setp.eq.s32 	%p1055, %r52171, 0;
	@%p1055 bra 	$L__BB4_1332;
	mov.u32 	%r52172, %tid.x;
	shl.b32 	%r52173, %r52172, 4;
	and.b32  	%r52174, %r52173, 496;
	mov.u32 	%r52175, s_mem;
	add.s32 	%r52176, %r52175, %r52174;
	atom.shared.xor.b32 	%r52177, [%r52176+163840], %r57262;
	atom.shared.xor.b32 	%r52178, [%r52176+163844], %r57261;
	atom.shared.xor.b32 	%r52179, [%r52176+163848], %r57260;
	atom.shared.xor.b32 	%r52180, [%r52176+163852], %r57259;
$L__BB4_1332:
	or.b32  	%r52181, %r57257, %r57258;
	or.b32  	%r52182, %r52181, %r57256;
	or.b32  	%r52183, %r52182, %r57255;
	setp.eq.s32 	%p1056, %r52183, 0;
	@%p1056 bra 	$L__BB4_1334;
	mov.u32 	%r52184, %tid.x;
	shl.b32 	%r52185, %r52184, 4;
	and.b32  	%r52186, %r52185, 496;
	mov.u32 	%r52187, s_mem;
	add.s32 	%r52188, %r52187, %r52186;
	atom.shared.xor.b32 	%r52189, [%r52188+164352], %r57258;
	atom.shared.xor.b32 	%r52190, [%r52188+164356], %r57257;
	atom.shared.xor.b32 	%r52191, [%r52188+164360], %r57256;
	atom.shared.xor.b32 	%r52192, [%r52188+164364], %r57255;
$L__BB4_1334:
	or.b32  	%r52193, %r57253, %r57254;
	or.b32  	%r52194, %r52193, %r57252;
	or.b32  	%r52195, %r52194, %r57251;
	setp.eq.s32 	%p1057, %r52195, 0;
	@%p1057 bra 	$L__BB4_1336;
	mov.u32 	%r52196, %tid.x;
	shl.b32 	%r52197, %r52196, 4;
	and.b32  	%r52198, %r52197, 496;
	mov.u32 	%r52199, s_mem;
	add.s32 	%r52200, %r52199, %r52198;
	atom.shared.xor.b32 	%r52201, [%r52200+164864], %r57254;
	atom.shared.xor.b32 	%r52202, [%r52200+164868], %r57253;
	atom.shared.xor.b32 	%r52203, [%r52200+164872], %r57252;
	atom.shared.xor.b32 	%r52204, [%r52200+164876], %r57251;
$L__BB4_1336:
	or.b32  	%r52205, %r57249, %r57250;
	or.b32  	%r52206, %r52205, %r57248;
	or.b32  	%r52207, %r52206, %r57247;
	setp.eq.s32 	%p1058, %r52207, 0;
	@%p1058 bra 	$L__BB4_1338;
	mov.u32 	%r52208, %tid.x;
	shl.b32 	%r52209, %r52208, 4;
	and.b32  	%r52210, %r52209, 496;
	mov.u32 	%r52211, s_mem;
	add.s32 	%r52212, %r52211, %r52210;
	atom.shared.xor.b32 	%r52213, [%r52212+165376], %r57250;
	atom.shared.xor.b32 	%r52214, [%r52212+165380], %r57249;
	atom.shared.xor.b32 	%r52215, [%r52212+165384], %r57248;
	atom.shared.xor.b32 	%r52216, [%r52212+165388], %r57247;
$L__BB4_1338:
	or.b32  	%r52217, %r57245, %r57246;
	or.b32  	%r52218, %r52217, %r57244;
	or.b32  	%r52219, %r52218, %r57243;
	setp.eq.s32 	%p1059, %r52219, 0;
	@%p1059 bra 	$L__BB4_1340;
	mov.u32 	%r52220, %tid.x;
	shl.b32 	%r52221, %r52220, 4;
	and.b32  	%r52222, %r52221, 496;
	mov.u32 	%r52223, s_mem;
	add.s32 	%r52224, %r52223, %r52222;
	atom.shared.xor.b32 	%r52225, [%r52224+165888], %r57246;
	atom.shared.xor.b32 	%r52226, [%r52224+165892], %r57245;
	atom.shared.xor.b32 	%r52227, [%r52224+165896], %r57244;
	atom.shared.xor.b32 	%r52228, [%r52224+165900], %r57243;
$L__BB4_1340:
	or.b32  	%r52229, %r57241, %r57242;
	or.b32  	%r52230, %r52229, %r57240;
	or.b32  	%r52231, %r52230, %r57239;
	setp.eq.s32 	%p1060, %r52231, 0;
	@%p1060 bra 	$L__BB4_1342;
	mov.u32 	%r52232, %tid.x;
	shl.b32 	%r52233, %r52232, 4;
	and.b32  	%r52234, %r52233, 496;
	mov.u32 	%r52235, s_mem;
	add.s32 	%r52236, %r52235, %r52234;
	atom.shared.xor.b32 	%r52237, [%r52236+166400], %r57242;
	atom.shared.xor.b32 	%r52238, [%r52236+166404], %r57241;
	atom.shared.xor.b32 	%r52239, [%r52236+166408], %r57240;
	atom.shared.xor.b32 	%r52240, [%r52236+166412], %r57239;
$L__BB4_1342:
	or.b32  	%r52241, %r57237, %r57238;
	or.b32  	%r52242, %r52241, %r57236;
	or.b32  	%r52243, %r52242, %r57235;
	setp.eq.s32 	%p1061, %r52243, 0;
	@%p1061 bra 	$L__BB4_1344;
	mov.u32 	%r52244, %tid.x;
	shl.b32 	%r52245, %r52244, 4;
	and.b32  	%r52246, %r52245, 496;
	mov.u32 	%r52247, s_mem;
	add.s32 	%r52248, %r52247, %r52246;
	atom.shared.xor.b32 	%r52249, [%r52248+166912], %r57238;
	atom.shared.xor.b32 	%r52250, [%r52248+166916], %r57237;
	atom.shared.xor.b32 	%r52251, [%r52248+166920], %r57236;
	atom.shared.xor.b32 	%r52252, [%r52248+166924], %r57235;
$L__BB4_1344:
	or.b32  	%r52253, %r57233, %r57234;
	or.b32  	%r52254, %r52253, %r57232;
	or.b32  	%r52255, %r52254, %r57231;
	setp.eq.s32 	%p1062, %r52255, 0;
	@%p1062 bra 	$L__BB4_1346;
	mov.u32 	%r52256, %tid.x;
	shl.b32 	%r52257, %r52256, 4;
	and.b32  	%r52258, %r52257, 496;
	mov.u32 	%r52259, s_mem;
	add.s32 	%r52260, %r52259, %r52258;
	atom.shared.xor.b32 	%r52261, [%r52260+167424], %r57234;
	atom.shared.xor.b32 	%r52262, [%r52260+167428], %r57233;
	atom.shared.xor.b32 	%r52263, [%r52260+167432], %r57232;
	atom.shared.xor.b32 	%r52264, [%r52260+167436], %r57231;
$L__BB4_1346:
	mov.u32 	%r58545, %tid.x;
	shl.b32 	%r52266, %r58545, 4;
	and.b32  	%r52267, %r52266, 496;
	mov.u32 	%r52268, s_mem;
	add.s32 	%r8803, %r52268, %r52267;
	or.b32  	%r52269, %r57229, %r57230;
	or.b32  	%r52270, %r52269, %r57228;
	or.b32  	%r52271, %r52270, %r57227;
	setp.eq.s32 	%p1063, %r52271, 0;
	@%p1063 bra 	$L__BB4_1348;
	atom.shared.xor.b32 	%r52272, [%r8803+167936], %r57230;
	atom.shared.xor.b32 	%r52273, [%r8803+167940], %r57229;
	atom.shared.xor.b32 	%r52274, [%r8803+167944], %r57228;
	atom.shared.xor.b32 	%r52275, [%r8803+167948], %r57227;
$L__BB4_1348:
	or.b32  	%r52276, %r57225, %r57226;
	or.b32  	%r52277, %r52276, %r57224;
	or.b32  	%r52278, %r52277, %r57223;
	setp.eq.s32 	%p1064, %r52278, 0;
	@%p1064 bra 	$L__BB4_1350;
	atom.shared.xor.b32 	%r52279, [%r8803+168448], %r57226;
	atom.shared.xor.b32 	%r52280, [%r8803+168452], %r57225;
	atom.shared.xor.b32 	%r52281, [%r8803+168456], %r57224;
	atom.shared.xor.b32 	%r52282, [%r8803+168460], %r57223;
$L__BB4_1350:
	or.b32  	%r52283, %r57221, %r57222;
	or.b32  	%r52284, %r52283, %r57220;
	or.b32  	%r52285, %r52284, %r57219;
	setp.eq.s32 	%p1065, %r52285, 0;
	@%p1065 bra 	$L__BB4_1352;
	atom.shared.xor.b32 	%r52286, [%r8803+168960], %r57222;
	atom.shared.xor.b32 	%r52287, [%r8803+168964], %r57221;
	atom.shared.xor.b32 	%r52288, [%r8803+168968], %r57220;
	atom.shared.xor.b32 	%r52289, [%r8803+168972], %r57219;
$L__BB4_1352:
	or.b32  	%r52290, %r57217, %r57218;
	or.b32  	%r52291, %r52290, %r57216;
	or.b32  	%r52292, %r52291, %r57215;
	setp.eq.s32 	%p1066, %r52292, 0;
	@%p1066 bra 	$L__BB4_1354;
	atom.shared.xor.b32 	%r52293, [%r8803+169472], %r57218;
	atom.shared.xor.b32 	%r52294, [%r8803+169476], %r57217;
	atom.shared.xor.b32 	%r52295, [%r8803+169480], %r57216;
	atom.shared.xor.b32 	%r52296, [%r8803+169484], %r57215;
$L__BB4_1354:
	or.b32  	%r52297, %r57213, %r57214;
	or.b32  	%r52298, %r52297, %r57212;
	or.b32  	%r52299, %r52298, %r57211;
	setp.eq.s32 	%p1067, %r52299, 0;
	@%p1067 bra 	$L__BB4_1356;
	atom.shared.xor.b32 	%r52300, [%r8803+169984], %r57214;
	atom.shared.xor.b32 	%r52301, [%r8803+169988], %r57213;
	atom.shared.xor.b32 	%r52302, [%r8803+169992], %r57212;
	atom.shared.xor.b32 	%r52303, [%r8803+169996], %r57211;
$L__BB4_1356:
	or.b32  	%r52304, %r57209, %r57210;
	or.b32  	%r52305, %r52304, %r57208;
	or.b32  	%r52306, %r52305, %r57207;
	setp.eq.s32 	%p1068, %r52306, 0;
	@%p1068 bra 	$L__BB4_1358;
	atom.shared.xor.b32 	%r52307, [%r8803+170496], %r57210;
	atom.shared.xor.b32 	%r52308, [%r8803+170500], %r57209;
	atom.shared.xor.b32 	%r52309, [%r8803+170504], %r57208;
	atom.shared.xor.b32 	%r52310, [%r8803+170508], %r57207;
$L__BB4_1358:
	or.b32  	%r52311, %r57205, %r57206;
	or.b32  	%r52312, %r52311, %r57204;
	or.b32  	%r52313, %r52312, %r57203;
	setp.eq.s32 	%p1069, %r52313, 0;
	@%p1069 bra 	$L__BB4_1360;
	atom.shared.xor.b32 	%r52314, [%r8803+171008], %r57206;
	atom.shared.xor.b32 	%r52315, [%r8803+171012], %r57205;
	atom.shared.xor.b32 	%r52316, [%r8803+171016], %r57204;
	atom.shared.xor.b32 	%r52317, [%r8803+171020], %r57203;
$L__BB4_1360:
	or.b32  	%r52318, %r57201, %r57202;
	or.b32  	%r52319, %r52318, %r57200;
	or.b32  	%r52320, %r52319, %r57199;
	setp.eq.s32 	%p1070, %r52320, 0;
	@%p1070 bra 	$L__BB4_1362;
	atom.shared.xor.b32 	%r52321, [%r8803+171520], %r57202;
	atom.shared.xor.b32 	%r52322, [%r8803+171524], %r57201;
	atom.shared.xor.b32 	%r52323, [%r8803+171528], %r57200;
	atom.shared.xor.b32 	%r52324, [%r8803+171532], %r57199;
$L__BB4_1362:
	or.b32  	%r52325, %r57197, %r57198;
	or.b32  	%r52326, %r52325, %r57196;
	or.b32  	%r52327, %r52326, %r57195;
	setp.eq.s32 	%p1071, %r52327, 0;
	@%p1071 bra 	$L__BB4_1364;
	atom.shared.xor.b32 	%r52328, [%r8803+172032], %r57198;
	atom.shared.xor.b32 	%r52329, [%r8803+172036], %r57197;
	atom.shared.xor.b32 	%r52330, [%r8803+172040], %r57196;
	atom.shared.xor.b32 	%r52331, [%r8803+172044], %r57195;
$L__BB4_1364:
	or.b32  	%r52332, %r57193, %r57194;
	or.b32  	%r52333, %r52332, %r57192;
	or.b32  	%r52334, %r52333, %r57191;
	setp.eq.s32 	%p1072, %r52334, 0;
	@%p1072 bra 	$L__BB4_1366;
	atom.shared.xor.b32 	%r52335, [%r8803+172544], %r57194;
	atom.shared.xor.b32 	%r52336, [%r8803+172548], %r57193;
	atom.shared.xor.b32 	%r52337, [%r8803+172552], %r57192;
	atom.shared.xor.b32 	%r52338, [%r8803+172556], %r57191;
$L__BB4_1366:
	or.b32  	%r52339, %r57189, %r57190;
	or.b32  	%r52340, %r52339, %r57188;
	or.b32  	%r52341, %r52340, %r57187;
	setp.eq.s32 	%p1073, %r52341, 0;
	@%p1073 bra 	$L__BB4_1368;
	atom.shared.xor.b32 	%r52342, [%r8803+173056], %r57190;
	atom.shared.xor.b32 	%r52343, [%r8803+173060], %r57189;
	atom.shared.xor.b32 	%r52344, [%r8803+173064], %r57188;
	atom.shared.xor.b32 	%r52345, [%r8803+173068], %r57187;
$L__BB4_1368:
	or.b32  	%r52346, %r57185, %r57186;
	or.b32  	%r52347, %r52346, %r57184;
	or.b32  	%r52348, %r52347, %r57183;
	setp.eq.s32 	%p1074, %r52348, 0;
	@%p1074 bra 	$L__BB4_1370;
	atom.shared.xor.b32 	%r52349, [%r8803+173568], %r57186;
	atom.shared.xor.b32 	%r52350, [%r8803+173572], %r57185;
	atom.shared.xor.b32 	%r52351, [%r8803+173576], %r57184;
	atom.shared.xor.b32 	%r52352, [%r8803+173580], %r57183;
$L__BB4_1370:
	or.b32  	%r52353, %r57181, %r57182;
	or.b32  	%r52354, %r52353, %r57180;
	or.b32  	%r52355, %r52354, %r57179;
	setp.eq.s32 	%p1075, %r52355, 0;
	@%p1075 bra 	$L__BB4_1372;
	atom.shared.xor.b32 	%r52356, [%r8803+174080], %r57182;
	atom.shared.xor.b32 	%r52357, [%r8803+174084], %r57181;
	atom.shared.xor.b32 	%r52358, [%r8803+174088], %r57180;
	atom.shared.xor.b32 	%r52359, [%r8803+174092], %r57179;
$L__BB4_1372:
	or.b32  	%r52360, %r57177, %r57178;
	or.b32  	%r52361, %r52360, %r57176;
	or.b32  	%r52362, %r52361, %r57175;
	setp.eq.s32 	%p1076, %r52362, 0;
	@%p1076 bra 	$L__BB4_1374;
	atom.shared.xor.b32 	%r52363, [%r8803+174592], %r57178;
	atom.shared.xor.b32 	%r52364, [%r8803+174596], %r57177;
	atom.shared.xor.b32 	%r52365, [%r8803+174600], %r57176;
	atom.shared.xor.b32 	%r52366, [%r8803+174604], %r57175;
$L__BB4_1374:
	or.b32  	%r52367, %r57173, %r57174;
	or.b32  	%r52368, %r52367, %r57172;
	or.b32  	%r52369, %r52368, %r57171;
	setp.eq.s32 	%p1077, %r52369, 0;
	@%p1077 bra 	$L__BB4_1376;
	atom.shared.xor.b32 	%r52370, [%r8803+175104], %r57174;
	atom.shared.xor.b32 	%r52371, [%r8803+175108], %r57173;
	atom.shared.xor.b32 	%r52372, [%r8803+175112], %r57172;
	atom.shared.xor.b32 	%r52373, [%r8803+175116], %r57171;
$L__BB4_1376:
	or.b32  	%r52374, %r57169, %r57170;
	or.b32  	%r52375, %r52374, %r57168;
	or.b32  	%r52376, %r52375, %r57167;
	setp.eq.s32 	%p1078, %r52376, 0;
	@%p1078 bra 	$L__BB4_1378;
	atom.shared.xor.b32 	%r52377, [%r8803+175616], %r57170;
	atom.shared.xor.b32 	%r52378, [%r8803+175620], %r57169;
	atom.shared.xor.b32 	%r52379, [%r8803+175624], %r57168;
	atom.shared.xor.b32 	%r52380, [%r8803+175628], %r57167;
$L__BB4_1378:
	or.b32  	%r52381, %r57165, %r57166;
	or.b32  	%r52382, %r52381, %r57164;
	or.b32  	%r52383, %r52382, %r57163;
	setp.eq.s32 	%p1079, %r52383, 0;
	@%p1079 bra 	$L__BB4_1380;
	atom.shared.xor.b32 	%r52384, [%r8803+176128], %r57166;
	atom.shared.xor.b32 	%r52385, [%r8803+176132], %r57165;
	atom.shared.xor.b32 	%r52386, [%r8803+176136], %r57164;
	atom.shared.xor.b32 	%r52387, [%r8803+176140], %r57163;
$L__BB4_1380:
	or.b32  	%r52388, %r57161, %r57162;
	or.b32  	%r52389, %r52388, %r57160;
	or.b32  	%r52390, %r52389, %r57159;
	setp.eq.s32 	%p1080, %r52390, 0;
	@%p1080 bra 	$L__BB4_1382;
	atom.shared.xor.b32 	%r52391, [%r8803+176640], %r57162;
	atom.shared.xor.b32 	%r52392, [%r8803+176644], %r57161;
	atom.shared.xor.b32 	%r52393, [%r8803+176648], %r57160;
	atom.shared.xor.b32 	%r52394, [%r8803+176652], %r57159;
$L__BB4_1382:
	or.b32  	%r52395, %r57157, %r57158;
	or.b32  	%r52396, %r52395, %r57156;
	or.b32  	%r52397, %r52396, %r57155;
	setp.eq.s32 	%p1081, %r52397, 0;
	@%p1081 bra 	$L__BB4_1384;
	atom.shared.xor.b32 	%r52398, [%r8803+177152], %r57158;
	atom.shared.xor.b32 	%r52399, [%r8803+177156], %r57157;
	atom.shared.xor.b32 	%r52400, [%r8803+177160], %r57156;
	atom.shared.xor.b32 	%r52401, [%r8803+177164], %r57155;
$L__BB4_1384:
	or.b32  	%r52402, %r57153, %r57154;
	or.b32  	%r52403, %r52402, %r57152;
	or.b32  	%r52404, %r52403, %r57151;
	setp.eq.s32 	%p1082, %r52404, 0;
	@%p1082 bra 	$L__BB4_1386;
	atom.shared.xor.b32 	%r52405, [%r8803+177664], %r57154;
	atom.shared.xor.b32 	%r52406, [%r8803+177668], %r57153;
	atom.shared.xor.b32 	%r52407, [%r8803+177672], %r57152;
	atom.shared.xor.b32 	%r52408, [%r8803+177676], %r57151;
$L__BB4_1386:
	or.b32  	%r52409, %r57149, %r57150;
	or.b32  	%r52410, %r52409, %r57148;
	or.b32  	%r52411, %r52410, %r57147;
	setp.eq.s32 	%p1083, %r52411, 0;
	@%p1083 bra 	$L__BB4_1388;
	atom.shared.xor.b32 	%r52412, [%r8803+178176], %r57150;
	atom.shared.xor.b32 	%r52413, [%r8803+178180], %r57149;
	atom.shared.xor.b32 	%r52414, [%r8803+178184], %r57148;
	atom.shared.xor.b32 	%r52415, [%r8803+178188], %r57147;
$L__BB4_1388:
	or.b32  	%r52416, %r57145, %r57146;
	or.b32  	%r52417, %r52416, %r57144;
	or.b32  	%r52418, %r52417, %r57143;
	setp.eq.s32 	%p1084, %r52418, 0;
	@%p1084 bra 	$L__BB4_1390;
	atom.shared.xor.b32 	%r52419, [%r8803+178688], %r57146;
	atom.shared.xor.b32 	%r52420, [%r8803+178692], %r57145;
	atom.shared.xor.b32 	%r52421, [%r8803+178696], %r57144;
	atom.shared.xor.b32 	%r52422, [%r8803+178700], %r57143;
$L__BB4_1390:
	or.b32  	%r52423, %r57141, %r57142;
	or.b32  	%r52424, %r52423, %r57140;
	or.b32  	%r52425, %r52424, %r57139;
	setp.eq.s32 	%p1085, %r52425, 0;
	@%p1085 bra 	$L__BB4_1392;
	atom.shared.xor.b32 	%r52426, [%r8803+179200], %r57142;
	atom.shared.xor.b32 	%r52427, [%r8803+179204], %r57141;
	atom.shared.xor.b32 	%r52428, [%r8803+179208], %r57140;
	atom.shared.xor.b32 	%r52429, [%r8803+179212], %r57139;
$L__BB4_1392:
	or.b32  	%r52430, %r57137, %r57138;
	or.b32  	%r52431, %r52430, %r57136;
	or.b32  	%r52432, %r52431, %r57135;
	setp.eq.s32 	%p1086, %r52432, 0;
	@%p1086 bra 	$L__BB4_1394;
	atom.shared.xor.b32 	%r52433, [%r8803+179712], %r57138;
	atom.shared.xor.b32 	%r52434, [%r8803+179716], %r57137;
	atom.shared.xor.b32 	%r52435, [%r8803+179720], %r57136;
	atom.shared.xor.b32 	%r52436, [%r8803+179724], %r57135;
$L__BB4_1394:
	or.b32  	%r52437, %r57133, %r57134;
	or.b32  	%r52438, %r52437, %r57132;
	or.b32  	%r52439, %r52438, %r57131;
	setp.eq.s32 	%p1087, %r52439, 0;
	@%p1087 bra 	$L__BB4_1396;
	atom.shared.xor.b32 	%r52440, [%r8803+180224], %r57134;
	atom.shared.xor.b32 	%r52441, [%r8803+180228], %r57133;
	atom.shared.xor.b32 	%r52442, [%r8803+180232], %r57132;
	atom.shared.xor.b32 	%r52443, [%r8803+180236], %r57131;
$L__BB4_1396:
	or.b32  	%r52444, %r57129, %r57130;
	or.b32  	%r52445, %r52444, %r57128;
	or.b32  	%r52446, %r52445, %r57127;
	setp.eq.s32 	%p1088, %r52446, 0;
	@%p1088 bra 	$L__BB4_1398;
	atom.shared.xor.b32 	%r52447, [%r8803+180736], %r57130;
	atom.shared.xor.b32 	%r52448, [%r8803+180740], %r57129;
	atom.shared.xor.b32 	%r52449, [%r8803+180744], %r57128;
	atom.shared.xor.b32 	%r52450, [%r8803+180748], %r57127;
$L__BB4_1398:
	or.b32  	%r52451, %r57125, %r57126;
	or.b32  	%r52452, %r52451, %r57124;
	or.b32  	%r52453, %r52452, %r57123;
	setp.eq.s32 	%p1089, %r52453, 0;
	@%p1089 bra 	$L__BB4_1400;
	atom.shared.xor.b32 	%r52454, [%r8803+181248], %r57126;
	atom.shared.xor.b32 	%r52455, [%r8803+181252], %r57125;
	atom.shared.xor.b32 	%r52456, [%r8803+181256], %r57124;
	atom.shared.xor.b32 	%r52457, [%r8803+181260], %r57123;
$L__BB4_1400:
	or.b32  	%r52458, %r57121, %r57122;
	or.b32  	%r52459, %r52458, %r57120;
	or.b32  	%r52460, %r52459, %r57119;
	setp.eq.s32 	%p1090, %r52460, 0;
	@%p1090 bra 	$L__BB4_1402;
	atom.shared.xor.b32 	%r52461, [%r8803+181760], %r57122;
	atom.shared.xor.b32 	%r52462, [%r8803+181764], %r57121;
	atom.shared.xor.b32 	%r52463, [%r8803+181768], %r57120;
	atom.shared.xor.b32 	%r52464, [%r8803+181772], %r57119;
$L__BB4_1402:
	or.b32  	%r52465, %r57117, %r57118;
	or.b32  	%r52466, %r52465, %r57116;
	or.b32  	%r52467, %r52466, %r57115;
	setp.eq.s32 	%p1091, %r52467, 0;
	@%p1091 bra 	$L__BB4_1404;
	atom.shared.xor.b32 	%r52468, [%r8803+182272], %r57118;
	atom.shared.xor.b32 	%r52469, [%r8803+182276], %r57117;
	atom.shared.xor.b32 	%r52470, [%r8803+182280], %r57116;
	atom.shared.xor.b32 	%r52471, [%r8803+182284], %r57115;
$L__BB4_1404:
	or.b32  	%r52472, %r57113, %r57114;
	or.b32  	%r52473, %r52472, %r57112;
	or.b32  	%r52474, %r52473, %r57111;
	setp.eq.s32 	%p1092, %r52474, 0;
	@%p1092 bra 	$L__BB4_1406;
	atom.shared.xor.b32 	%r52475, [%r8803+182784], %r57114;
	atom.shared.xor.b32 	%r52476, [%r8803+182788], %r57113;
	atom.shared.xor.b32 	%r52477, [%r8803+182792], %r57112;
	atom.shared.xor.b32 	%r52478, [%r8803+182796], %r57111;
$L__BB4_1406:
	or.b32  	%r52479, %r57109, %r57110;
	or.b32  	%r52480, %r52479, %r57108;
	or.b32  	%r52481, %r52480, %r57107;
	setp.eq.s32 	%p1093, %r52481, 0;
	@%p1093 bra 	$L__BB4_1408;
	atom.shared.xor.b32 	%r52482, [%r8803+183296], %r57110;
	atom.shared.xor.b32 	%r52483, [%r8803+183300], %r57109;
	atom.shared.xor.b32 	%r52484, [%r8803+183304], %r57108;
	atom.shared.xor.b32 	%r52485, [%r8803+183308], %r57107;
$L__BB4_1408:
	or.b32  	%r52486, %r57105, %r57106;
	or.b32  	%r52487, %r52486, %r57104;
	or.b32  	%r52488, %r52487, %r57103;
	setp.eq.s32 	%p1094, %r52488, 0;
	@%p1094 bra 	$L__BB4_1410;
	atom.shared.xor.b32 	%r52489, [%r8803+183808], %r57106;
	atom.shared.xor.b32 	%r52490, [%r8803+183812], %r57105;
	atom.shared.xor.b32 	%r52491, [%r8803+183816], %r57104;
	atom.shared.xor.b32 	%r52492, [%r8803+183820], %r57103;
$L__BB4_1410:
	or.b32  	%r52493, %r57101, %r57102;
	or.b32  	%r52494, %r52493, %r57100;
	or.b32  	%r52495, %r52494, %r57099;
	setp.eq.s32 	%p1095, %r52495, 0;
	@%p1095 bra 	$L__BB4_1412;
	atom.shared.xor.b32 	%r52496, [%r8803+184320], %r57102;
	atom.shared.xor.b32 	%r52497, [%r8803+184324], %r57101;
	atom.shared.xor.b32 	%r52498, [%r8803+184328], %r57100;
	atom.shared.xor.b32 	%r52499, [%r8803+184332], %r57099;
$L__BB4_1412:
	or.b32  	%r52500, %r57097, %r57098;
	or.b32  	%r52501, %r52500, %r57096;
	or.b32  	%r52502, %r52501, %r57095;
	setp.eq.s32 	%p1096, %r52502, 0;
	@%p1096 bra 	$L__BB4_1414;
	atom.shared.xor.b32 	%r52503, [%r8803+184832], %r57098;
	atom.shared.xor.b32 	%r52504, [%r8803+184836], %r57097;
	atom.shared.xor.b32 	%r52505, [%r8803+184840], %r57096;
	atom.shared.xor.b32 	%r52506, [%r8803+184844], %r57095;
$L__BB4_1414:
	or.b32  	%r52507, %r57093, %r57094;
	or.b32  	%r52508, %r52507, %r57092;
	or.b32  	%r52509, %r52508, %r57091;
	setp.eq.s32 	%p1097, %r52509, 0;
	@%p1097 bra 	$L__BB4_1416;
	atom.shared.xor.b32 	%r52510, [%r8803+185344], %r57094;
	atom.shared.xor.b32 	%r52511, [%r8803+185348], %r57093;
	atom.shared.xor.b32 	%r52512, [%r8803+185352], %r57092;
	atom.shared.xor.b32 	%r52513, [%r8803+185356], %r57091;
$L__BB4_1416:
	or.b32  	%r52514, %r57089, %r57090;
	or.b32  	%r52515, %r52514, %r57088;
	or.b32  	%r52516, %r52515, %r57087;
	setp.eq.s32 	%p1098, %r52516, 0;
	@%p1098 bra 	$L__BB4_1418;
	atom.shared.xor.b32 	%r52517, [%r8803+185856], %r57090;
	atom.shared.xor.b32 	%r52518, [%r8803+185860], %r57089;
	atom.shared.xor.b32 	%r52519, [%r8803+185864], %r57088;
	atom.shared.xor.b32 	%r52520, [%r8803+185868], %r57087;
$L__BB4_1418:
	or.b32  	%r52521, %r57085, %r57086;
	or.b32  	%r52522, %r52521, %r57084;
	or.b32  	%r52523, %r52522, %r57083;
	setp.eq.s32 	%p1099, %r52523, 0;
	@%p1099 bra 	$L__BB4_1420;
	atom.shared.xor.b32 	%r52524, [%r8803+186368], %r57086;
	atom.shared.xor.b32 	%r52525, [%r8803+186372], %r57085;
	atom.shared.xor.b32 	%r52526, [%r8803+186376], %r57084;
	atom.shared.xor.b32 	%r52527, [%r8803+186380], %r57083;
$L__BB4_1420:
	or.b32  	%r52528, %r57081, %r57082;
	or.b32  	%r52529, %r52528, %r57080;
	or.b32  	%r52530, %r52529, %r57079;
	setp.eq.s32 	%p1100, %r52530, 0;
	@%p1100 bra 	$L__BB4_1422;
	atom.shared.xor.b32 	%r52531, [%r8803+186880], %r57082;
	atom.shared.xor.b32 	%r52532, [%r8803+186884], %r57081;
	atom.shared.xor.b32 	%r52533, [%r8803+186888], %r57080;
	atom.shared.xor.b32 	%r52534, [%r8803+186892], %r57079;
$L__BB4_1422:
	or.b32  	%r52535, %r57077, %r57078;
	or.b32  	%r52536, %r52535, %r57076;
	or.b32  	%r52537, %r52536, %r57075;
	setp.eq.s32 	%p1101, %r52537, 0;
	@%p1101 bra 	$L__BB4_1424;
	atom.shared.xor.b32 	%r52538, [%r8803+187392], %r57078;
	atom.shared.xor.b32 	%r52539, [%r8803+187396], %r57077;
	atom.shared.xor.b32 	%r52540, [%r8803+187400], %r57076;
	atom.shared.xor.b32 	%r52541, [%r8803+187404], %r57075;
$L__BB4_1424:
	or.b32  	%r52542, %r57073, %r57074;
	or.b32  	%r52543, %r52542, %r57072;
	or.b32  	%r52544, %r52543, %r57071;
	setp.eq.s32 	%p1102, %r52544, 0;
	@%p1102 bra 	$L__BB4_1426;
	atom.shared.xor.b32 	%r52545, [%r8803+187904], %r57074;
	atom.shared.xor.b32 	%r52546, [%r8803+187908], %r57073;
	atom.shared.xor.b32 	%r52547, [%r8803+187912], %r57072;
	atom.shared.xor.b32 	%r52548, [%r8803+187916], %r57071;
$L__BB4_1426:
	or.b32  	%r52549, %r57069, %r57070;
	or.b32  	%r52550, %r52549, %r57068;
	or.b32  	%r52551, %r52550, %r57067;
	setp.eq.s32 	%p1103, %r52551, 0;
	@%p1103 bra 	$L__BB4_1428;
	atom.shared.xor.b32 	%r52552, [%r8803+188416], %r57070;
	atom.shared.xor.b32 	%r52553, [%r8803+188420], %r57069;
	atom.shared.xor.b32 	%r52554, [%r8803+188424], %r57068;
	atom.shared.xor.b32 	%r52555, [%r8803+188428], %r57067;
$L__BB4_1428:
	or.b32  	%r52556, %r57065, %r57066;
	or.b32  	%r52557, %r52556, %r57064;
	or.b32  	%r52558, %r52557, %r57063;
	setp.eq.s32 	%p1104, %r52558, 0;
	@%p1104 bra 	$L__BB4_1430;
	atom.shared.xor.b32 	%r52559, [%r8803+188928], %r57066;
	atom.shared.xor.b32 	%r52560, [%r8803+188932], %r57065;
	atom.shared.xor.b32 	%r52561, [%r8803+188936], %r57064;
	atom.shared.xor.b32 	%r52562, [%r8803+188940], %r57063;
$L__BB4_1430:
	or.b32  	%r52563, %r57061, %r57062;
	or.b32  	%r52564, %r52563, %r57060;
	or.b32  	%r52565, %r52564, %r57059;
	setp.eq.s32 	%p1105, %r52565, 0;
	@%p1105 bra 	$L__BB4_1432;
	atom.shared.xor.b32 	%r52566, [%r8803+189440], %r57062;
	atom.shared.xor.b32 	%r52567, [%r8803+189444], %r57061;
	atom.shared.xor.b32 	%r52568, [%r8803+189448], %r57060;
	atom.shared.xor.b32 	%r52569, [%r8803+189452], %r57059;
$L__BB4_1432:
	or.b32  	%r52570, %r57057, %r57058;
	or.b32  	%r52571, %r52570, %r57056;
	or.b32  	%r52572, %r52571, %r57055;
	setp.eq.s32 	%p1106, %r52572, 0;
	@%p1106 bra 	$L__BB4_1434;
	atom.shared.xor.b32 	%r52573, [%r8803+189952], %r57058;
	atom.shared.xor.b32 	%r52574, [%r8803+189956], %r57057;
	atom.shared.xor.b32 	%r52575, [%r8803+189960], %r57056;
	atom.shared.xor.b32 	%r52576, [%r8803+189964], %r57055;
$L__BB4_1434:
	or.b32  	%r52577, %r57053, %r57054;
	or.b32  	%r52578, %r52577, %r57052;
	or.b32  	%r52579, %r52578, %r57051;
	setp.eq.s32 	%p1107, %r52579, 0;
	@%p1107 bra 	$L__BB4_1436;
	atom.shared.xor.b32 	%r52580, [%r8803+190464], %r57054;
	atom.shared.xor.b32 	%r52581, [%r8803+190468], %r57053;
	atom.shared.xor.b32 	%r52582, [%r8803+190472], %r57052;
	atom.shared.xor.b32 	%r52583, [%r8803+190476], %r57051;
$L__BB4_1436:
	or.b32  	%r52584, %r57049, %r57050;
	or.b32  	%r52585, %r52584, %r57048;
	or.b32  	%r52586, %r52585, %r57047;
	setp.eq.s32 	%p1108, %r52586, 0;
	@%p1108 bra 	$L__BB4_1438;
	atom.shared.xor.b32 	%r52587, [%r8803+190976], %r57050;
	atom.shared.xor.b32 	%r52588, [%r8803+190980], %r57049;
	atom.shared.xor.b32 	%r52589, [%r8803+190984], %r57048;
	atom.shared.xor.b32 	%r52590, [%r8803+190988], %r57047;
$L__BB4_1438:
	or.b32  	%r52591, %r57045, %r57046;
	or.b32  	%r52592, %r52591, %r57044;
	or.b32  	%r52593, %r52592, %r57043;
	setp.eq.s32 	%p1109, %r52593, 0;
	@%p1109 bra 	$L__BB4_1440;
	atom.shared.xor.b32 	%r52594, [%r8803+191488], %r57046;
	atom.shared.xor.b32 	%r52595, [%r8803+191492], %r57045;
	atom.shared.xor.b32 	%r52596, [%r8803+191496], %r57044;
	atom.shared.xor.b32 	%r52597, [%r8803+191500], %r57043;
$L__BB4_1440:
	or.b32  	%r52598, %r57041, %r57042;
	or.b32  	%r52599, %r52598, %r57040;
	or.b32  	%r52600, %r52599, %r57039;
	setp.eq.s32 	%p1110, %r52600, 0;
	@%p1110 bra 	$L__BB4_1442;
	atom.shared.xor.b32 	%r52601, [%r8803+192000], %r57042;
	atom.shared.xor.b32 	%r52602, [%r8803+192004], %r57041;
	atom.shared.xor.b32 	%r52603, [%r8803+192008], %r57040;
	atom.shared.xor.b32 	%r52604, [%r8803+192012], %r57039;
$L__BB4_1442:
	or.b32  	%r52605, %r57037, %r57038;
	or.b32  	%r52606, %r52605, %r57036;
	or.b32  	%r52607, %r52606, %r57035;
	setp.eq.s32 	%p1111, %r52607, 0;
	@%p1111 bra 	$L__BB4_1444;
	atom.shared.xor.b32 	%r52608, [%r8803+192512], %r57038;
	atom.shared.xor.b32 	%r52609, [%r8803+192516], %r57037;
	atom.shared.xor.b32 	%r52610, [%r8803+192520], %r57036;
	atom.shared.xor.b32 	%r52611, [%r8803+192524], %r57035;
$L__BB4_1444:
	or.b32  	%r52612, %r57033, %r57034;
	or.b32  	%r52613, %r52612, %r57032;
	or.b32  	%r52614, %r52613, %r57031;
	setp.eq.s32 	%p1112, %r52614, 0;
	@%p1112 bra 	$L__BB4_1446;
	atom.shared.xor.b32 	%r52615, [%r8803+193024], %r57034;
	atom.shared.xor.b32 	%r52616, [%r8803+193028], %r57033;
	atom.shared.xor.b32 	%r52617, [%r8803+193032], %r57032;
	atom.shared.xor.b32 	%r52618, [%r8803+193036], %r57031;
$L__BB4_1446:
	or.b32  	%r52619, %r57029, %r57030;
	or.b32  	%r52620, %r52619, %r57028;
	or.b32  	%r52621, %r52620, %r57027;
	setp.eq.s32 	%p1113, %r52621, 0;
	@%p1113 bra 	$L__BB4_1448;
	atom.shared.xor.b32 	%r52622, [%r8803+193536], %r57030;
	atom.shared.xor.b32 	%r52623, [%r8803+193540], %r57029;
	atom.shared.xor.b32 	%r52624, [%r8803+193544], %r57028;
	atom.shared.xor.b32 	%r52625, [%r8803+193548], %r57027;
$L__BB4_1448:
	or.b32  	%r52626, %r57025, %r57026;
	or.b32  	%r52627, %r52626, %r57024;
	or.b32  	%r52628, %r52627, %r57023;
	setp.eq.s32 	%p1114, %r52628, 0;
	@%p1114 bra 	$L__BB4_1450;
	atom.shared.xor.b32 	%r52629, [%r8803+194048], %r57026;
	atom.shared.xor.b32 	%r52630, [%r8803+194052], %r57025;
	atom.shared.xor.b32 	%r52631, [%r8803+194056], %r57024;
	atom.shared.xor.b32 	%r52632, [%r8803+194060], %r57023;
$L__BB4_1450:
	or.b32  	%r52633, %r57021, %r57022;
	or.b32  	%r52634, %r52633, %r57020;
	or.b32  	%r52635, %r52634, %r57019;
	setp.eq.s32 	%p1115, %r52635, 0;
	@%p1115 bra 	$L__BB4_1452;
	atom.shared.xor.b32 	%r52636, [%r8803+194560], %r57022;
	atom.shared.xor.b32 	%r52637, [%r8803+194564], %r57021;
	atom.shared.xor.b32 	%r52638, [%r8803+194568], %r57020;
	atom.shared.xor.b32 	%r52639, [%r8803+194572], %r57019;
$L__BB4_1452:
	or.b32  	%r52640, %r57017, %r57018;
	or.b32  	%r52641, %r52640, %r57016;
	or.b32  	%r52642, %r52641, %r57015;
	setp.eq.s32 	%p1116, %r52642, 0;
	@%p1116 bra 	$L__BB4_1454;
	atom.shared.xor.b32 	%r52643, [%r8803+195072], %r57018;
	atom.shared.xor.b32 	%r52644, [%r8803+195076], %r57017;
	atom.shared.xor.b32 	%r52645, [%r8803+195080], %r57016;
	atom.shared.xor.b32 	%r52646, [%r8803+195084], %r57015;
$L__BB4_1454:
	or.b32  	%r52647, %r57013, %r57014;
	or.b32  	%r52648, %r52647, %r57012;
	or.b32  	%r52649, %r52648, %r57011;
	setp.eq.s32 	%p1117, %r52649, 0;
	@%p1117 bra 	$L__BB4_1456;
	atom.shared.xor.b32 	%r52650, [%r8803+195584], %r57014;
	atom.shared.xor.b32 	%r52651, [%r8803+195588], %r57013;
	atom.shared.xor.b32 	%r52652, [%r8803+195592], %r57012;
	atom.shared.xor.b32 	%r52653, [%r8803+195596], %r57011;
$L__BB4_1456:
	or.b32  	%r52654, %r57009, %r57010;
	or.b32  	%r52655, %r52654, %r57008;
	or.b32  	%r52656, %r52655, %r57007;
	setp.eq.s32 	%p1118, %r52656, 0;
	@%p1118 bra 	$L__BB4_1458;
	atom.shared.xor.b32 	%r52657, [%r8803+196096], %r57010;
	atom.shared.xor.b32 	%r52658, [%r8803+196100], %r57009;
	atom.shared.xor.b32 	%r52659, [%r8803+196104], %r57008;
	atom.shared.xor.b32 	%r52660, [%r8803+196108], %r57007;
$L__BB4_1458:
	ld.param.u64 	%rd1013, [fused_batch_pir_kernel_optimized_16_param_2];
	mov.u32 	%r8804, %ntid.x;
	cvta.to.global.u64 	%rd3, %rd1013;
	setp.eq.s16 	%p1119, %rs1, 2;
	bar.sync 	0;
	@%p1119 bra 	$L__BB4_1463;
	mov.b32 	%r58544, 0;
$L__BB4_1460:
	.pragma "nounroll";
	shl.b32 	%r52662, %r58545, 4;
	add.s32 	%r52664, %r52268, %r52662;
	ld.shared.v4.u32 	{%r8808, %r8809, %r8810, %r8811}, [%r52664];
	or.b32  	%r52665, %r8809, %r8808;
	or.b32  	%r52666, %r52665, %r8810;
	or.b32  	%r52667, %r52666, %r8811;
	setp.eq.s32 	%p1120, %r52667, 0;
	@%p1120 bra 	$L__BB4_1462;
	mul.wide.u32 	%rd714, %r58545, 16;
	add.s64 	%rd715, %rd3, %rd714;
	atom.global.xor.b32 	%r52668, [%rd715], %r8808;
	atom.global.xor.b32 	%r52669, [%rd715+4], %r8809;
	atom.global.xor.b32 	%r52670, [%rd715+8], %r8810;
	atom.global.xor.b32 	%r52671, [%rd715+12], %r8811;
$L__BB4_1462:
	add.s32 	%r58545, %r58545, %r8804;
	add.s32 	%r58544, %r58544, 1;
	xor.b32  	%r52672, %r58544, %r3;
	setp.ne.s32 	%p1121, %r52672, 2;
	@%p1121 bra 	$L__BB4_1460;
$L__BB4_1463:
	shl.b32 	%r52673, %r8804, 1;
	add.s32 	%r58549, %r58545, %r52673;
	mad.lo.s32 	%r58548, %r8804, 3, %r58545;
	add.s32 	%r58547, %r8804, %r58545;
	shl.b32 	%r52674, %r58545, 4;
	add.s32 	%r58546, %r52268, %r52674;
	shl.b32 	%r8819, %r8804, 6;
	shl.b32 	%r8820, %r8804, 5;
	mul.lo.s32 	%r8821, %r8804, 48;
$L__BB4_1464:
	ld.shared.v4.u32 	{%r8827, %r8828, %r8829, %r8830}, [%r58546];
	or.b32  	%r52676, %r8828, %r8827;
	or.b32  	%r52677, %r52676, %r8829;
	or.b32  	%r52678, %r52677, %r8830;
	setp.eq.s32 	%p1122, %r52678, 0;
	@%p1122 bra 	$L__BB4_1466;
	mul.wide.u32 	%rd716, %r58545, 16;
	add.s64 	%rd717, %rd3, %rd716;
	atom.global.xor.b32 	%r52679, [%rd717], %r8827;
	atom.global.xor.b32 	%r52680, [%rd717+4], %r8828;
	atom.global.xor.b32 	%r52681, [%rd717+8], %r8829;
	atom.global.xor.b32 	%r52682, [%rd717+12], %r8830;
$L__BB4_1466:
	shl.b32 	%r52683, %r8804, 4;
	add.s32 	%r52684, %r58546, %r52683;
	ld.shared.v4.u32 	{%r8831, %r8832, %r8833, %r8834}, [%r52684];
	or.b32  	%r52685, %r8832, %r8831;
	or.b32  	%r52686, %r52685, %r8833;
	or.b32  	%r52687, %r52686, %r8834;
	setp.eq.s32 	%p1123, %r52687, 0;
	@%p1123 bra 	$L__BB4_1468;
	mul.wide.u32 	%rd718, %r58547, 16;
	add.s64 	%rd719, %rd3, %rd718;
	atom.global.xor.b32 	%r52688, [%rd719], %r8831;
	atom.global.xor.b32 	%r52689, [%rd719+4], %r8832;
	atom.global.xor.b32 	%r52690, [%rd719+8], %r8833;
	atom.global.xor.b32 	%r52691, [%rd719+12], %r8834;
$L__BB4_1468:
	add.s32 	%r8835, %r58545, %r8804;
	add.s32 	%r52692, %r58546, %r8820;
	ld.shared.v4.u32 	{%r8836, %r8837, %r8838, %r8839}, [%r52692];
	or.b32  	%r52693, %r8837, %r8836;
	or.b32  	%r52694, %r52693, %r8838;
	or.b32  	%r52695, %r52694, %r8839;
	setp.eq.s32 	%p1124, %r52695, 0;
	@%p1124 bra 	$L__BB4_1470;
	mul.wide.u32 	%rd720, %r58549, 16;
	add.s64 	%rd721, %rd3, %rd720;
	atom.global.xor.b32 	%r52696, [%rd721], %r8836;
	atom.global.xor.b32 	%r52697, [%rd721+4], %r8837;
	atom.global.xor.b32 	%r52698, [%rd721+8], %r8838;
	atom.global.xor.b32 	%r52699, [%rd721+12], %r8839;
$L__BB4_1470:
	add.s32 	%r8840, %r8835, %r8804;
	add.s32 	%r52700, %r58546, %r8821;
	ld.shared.v4.u32 	{%r8841, %r8842, %r8843, %r8844}, [%r52700];
	or.b32  	%r52701, %r8842, %r8841;
	or.b32  	%r52702, %r52701, %r8843;
	or.b32  	%r52703, %r52702, %r8844;
	setp.eq.s32 	%p1125, %r52703, 0;
	@%p1125 bra 	$L__BB4_1472;
	mul.wide.u32 	%rd722, %r58548, 16;
	add.s64 	%rd723, %rd3, %rd722;
	atom.global.xor.b32 	%r52704, [%rd723], %r8841;
	atom.global.xor.b32 	%r52705, [%rd723+4], %r8842;
	atom.global.xor.b32 	%r52706, [%rd723+8], %r8843;
	atom.global.xor.b32 	%r52707, [%rd723+12], %r8844;
$L__BB4_1472:
	add.s32 	%r52708, %r8840, %r8804;
	add.s32 	%r58545, %r52708, %r8804;
	shl.b32 	%r52709, %r8804, 2;
	add.s32 	%r58549, %r58549, %r52709;
	add.s32 	%r58548, %r58548, %r52709;
	add.s32 	%r58547, %r58547, %r52709;
	add.s32 	%r58546, %r58546, %r8819;
	setp.lt.u32 	%p1126, %r58545, 12288;
	@%p1126 bra 	$L__BB4_1464;
	ret;

}


// ===== COMPILED SASS (sm_100) =====

	.target	sm_100

	.elftype	@"ET_EXEC"


//--------------------- .note.nv.tkinfo           --------------------------
	.section	.note.nv.tkinfo,"",@"SHT_NOTE"
	.sectionflags	@"SHF_NOTE_NV_TKINFO"
	.tkinfo
        /*0018*/ 	.word	0x00000002
        /*0030*/ 	.string	""
        /*0030*/ 	.string	"ptxas"
        /*0030*/ 	.string	"Cuda compilation tools, release 13.0, V13.0.88"
        /*0030*/ 	.string	"Build cuda_13.0.r13.0/compiler.36424714_0"
        /*0030*/ 	.string	"-arch sm_100 -m 64 "



//--------------------- .note.nv.cuinfo           --------------------------
	.section	.note.nv.cuinfo,"",@"SHT_NOTE"
	.sectionflags	@"SHF_NOTE_NV_CUINFO"
        /*0018*/ 	.short	0x0002
        /*001a*/ 	.short	0x0064
        /*001c*/ 	.short	0x0082
	.zero		2


//--------------------- .nv.info                  --------------------------
	.section	.nv.info,"",@"SHT_CUDA_INFO"
	.align	4


	//----- nvinfo : EIATTR_REGCOUNT
	.align		4
        /*0000*/ 	.byte	0x04, 0x2f
        /*0002*/ 	.short	(.L_2 - .L_1)
	.align		4
.L_1:
        /*0004*/ 	.word	index@(fused_batch_pir_kernel_optimized_1)
        /*0008*/ 	.word	0x0000009e


	//----- nvinfo : EIATTR_FRAME_SIZE
	.align		4
.L_2:
        /*000c*/ 	.byte	0x04, 0x11
        /*000e*/ 	.short	(.L_4 - .L_3)
	.align		4
.L_3:
        /*0010*/ 	.word	index@(fused_batch_pir_kernel_optimized_1)
        /*0014*/ 	.word	0x00000000


	//----- nvinfo : EIATTR_REGCOUNT
	.align		4
.L_4:
        /*0018*/ 	.byte	0x04, 0x2f
        /*001a*/ 	.short	(.L_6 - .L_5)
	.align		4
.L_5:
        /*001c*/ 	.word	index@(fused_batch_pir_kernel_optimized_2)
        /*0020*/ 	.word	0x000000ff


	//----- nvinfo : EIATTR_FRAME_SIZE
	.align		4
.L_6:
        /*0024*/ 	.byte	0x04, 0x11
        /*0026*/ 	.short	(.L_8 - .L_7)
	.align		4
.L_7:
        /*0028*/ 	.word	index@(fused_batch_pir_kernel_optimized_2)
        /*002c*/ 	.word	0x00000020


	//----- nvinfo : EIATTR_REGCOUNT
	.align		4
.L_8:
        /*0030*/ 	.byte	0x04, 0x2f
        /*0032*/ 	.short	(.L_10 - .L_9)
	.align		4
.L_9:
        /*0034*/ 	.word	index@(fused_batch_pir_kernel_optimized_4)
        /*0038*/ 	.word	0x000000ff


	//----- nvinfo : EIATTR_FRAME_SIZE
	.align		4
.L_10:
        /*003c*/ 	.byte	0x04, 0x11
        /*003e*/ 	.short	(.L_12 - .L_11)
	.align		4
.L_11:
        /*0040*/ 	.word	index@($__internal_2_$__cuda_sm20_div_u16)
        /*0044*/ 	.word	0x00000568


	//----- nvinfo : EIATTR_FRAME_SIZE
	.align		4
.L_12:
        /*0048*/ 	.byte	0x04, 0x11
        /*004a*/ 	.short	(.L_14 - .L_13)
	.align		4
.L_13:
        /*004c*/ 	.word	index@(fused_batch_pir_kernel_optimized_4)
        /*0050*/ 	.word	0x00000568


	//----- nvinfo : EIATTR_REGCOUNT
	.align		4
.L_14:
        /*0054*/ 	.byte	0x04, 0x2f
        /*0056*/ 	.short	(.L_16 - .L_15)
	.align		4
.L_15:
        /*0058*/ 	.word	index@(fused_batch_pir_kernel_optimized_8)
        /*005c*/ 	.word	0x000000ff


	//----- nvinfo : EIATTR_FRAME_SIZE
	.align		4
.L_16:
        /*0060*/ 	.byte	0x04, 0x11
        /*0062*/ 	.short	(.L_18 - .L_17)
	.align		4
.L_17:
        /*0064*/ 	.word	index@($__internal_1_$__cuda_sm20_div_u16)
        /*0068*/ 	.word	0x00000d68


	//----- nvinfo : EIATTR_FRAME_SIZE
	.align		4
.L_18:
        /*006c*/ 	.byte	0x04, 0x11
        /*006e*/ 	.short	(.L_20 - .L_19)
	.align		4
.L_19:
        /*0070*/ 	.word	index@(fused_batch_pir_kernel_optimized_8)
        /*0074*/ 	.word	0x00000d68


	//----- nvinfo : EIATTR_REGCOUNT
	.align		4
.L_20:
        /*0078*/ 	.byte	0x04, 0x2f
        /*007a*/ 	.short	(.L_22 - .L_21)
	.align		4
.L_21:
        /*007c*/ 	.word	index@(fused_batch_pir_kernel_optimized_16)
        /*0080*/ 	.word	0x000000ff


	//----- nvinfo : EIATTR_FRAME_SIZE
	.align		4
.L_22:
        /*0084*/ 	.byte	0x04, 0x11
        /*0086*/ 	.short	(.L_24 - .L_23)
	.align		4
.L_23:
        /*0088*/ 	.word	index@($__internal_0_$__cuda_sm20_div_u16)
        /*008c*/ 	.word	0x00001d90


	//----- nvinfo : EIATTR_FRAME_SIZE
	.align		4
.L_24:
        /*0090*/ 	.byte	0x04, 0x11
        /*0092*/ 	.short	(.L_26 - .L_25)
	.align		4
.L_25:
        /*0094*/ 	.word	index@(fused_batch_pir_kernel_optimized_16)
        /*0098*/ 	.word	0x00001d90


	//----- nvinfo : EIATTR_MIN_STACK_SIZE
	.align		4
.L_26:
        /*009c*/ 	.byte	0x04, 0x12
        /*009e*/ 	.short	(.L_28 - .L_27)
	.align		4
.L_27:
        /*00a0*/ 	.word	index@(fused_batch_pir_kernel_optimized_16)
        /*00a4*/ 	.word	0x00001d90


	//----- nvinfo : EIATTR_MIN_STACK_SIZE
	.align		4
.L_28:
        /*00a8*/ 	.byte	0x04, 0x12
        /*00aa*/ 	.short	(.L_30 - .L_29)
	.align		4
.L_29:
        /*00ac*/ 	.word	index@(fused_batch_pir_kernel_optimized_8)
        /*00b0*/ 	.word	0x00000d68


	//----- nvinfo : EIATTR_MIN_STACK_SIZE
	.align		4
.L_30:
        /*00b4*/ 	.byte	0x04, 0x12
        /*00b6*/ 	.short	(.L_32 - .L_31)
	.align		4
.L_31:
        /*00b8*/ 	.word	index@(fused_batch_pir_kernel_optimized_4)
        /*00bc*/ 	.word	0x00000568


	//----- nvinfo : EIATTR_MIN_STACK_SIZE
	.align		4
.L_32:
        /*00c0*/ 	.byte	0x04, 0x12
        /*00c2*/ 	.short	(.L_34 - .L_33)
	.align		4
.L_33:
        /*00c4*/ 	.word	index@(fused_batch_pir_kernel_optimized_2)
        /*00c8*/ 	.word	0x00000020


	//----- nvinfo : EIATTR_MIN_STACK_SIZE
	.align		4
.L_34:
        /*00cc*/ 	.byte	0x04, 0x12
        /*00ce*/ 	.short	(.L_36 - .L_35)
	.align		4
.L_35:
        /*00d0*/ 	.word	index@(fused_batch_pir_kernel_optimized_1)
        /*00d4*/ 	.word	0x00000000
.L_36:


//--------------------- .nv.compat                --------------------------
	.section	.nv.compat,"",@"SHT_CUDA_COMPAT_INFO"
	.align	4
        /*0000*/ 	.byte	0x02, 0x09, 0x00, 0x00, 0x02, 0x02, 0x01, 0x00, 0x02, 0x05, 0x05, 0x00, 0x03, 0x07, 0x01, 0x01
        /*0010*/ 	.byte	0x02, 0x03, 0x00, 0x00, 0x02, 0x06, 0x01, 0x00, 0x04, 0x0b, 0x08, 0x00, 0x01, 0x00, 0x00, 0x00
        /*0020*/ 	.byte	0x00, 0x00, 0x00, 0x00


//--------------------- .nv.info.fused_batch_pir_kernel_optimized_16 --------------------------
	.section	.nv.info.fused_batch_pir_kernel_optimized_16,"",@"SHT_CUDA_INFO"
	.sectionflags	@""
	.align	4


	//----- nvinfo : EIATTR_CUDA_API_VERSION
	.align		4
        /*0000*/ 	.byte	0x04, 0x37
        /*0002*/ 	.short	(.L_38 - .L_37)
.L_37:
        /*0004*/ 	.word	0x00000082


	//----- nvinfo : EIATTR_KPARAM_INFO
	.align		4
.L_38:
        /*0008*/ 	.byte	0x04, 0x17
        /*000a*/ 	.short	(.L_40 - .L_39)
.L_39:
        /*000c*/ 	.word	0x00000000
        /*0010*/ 	.short	0x0005
        /*0012*/ 	.short	0x0024
        /*0014*/ 	.byte	0x00, 0xf0, 0x11, 0x00


	//----- nvinfo : EIATTR_KPARAM_INFO
	.align		4
.L_40:
        /*0018*/ 	.byte	0x04, 0x17
        /*001a*/ 	.short	(.L_42 - .L_41)
.L_41:
        /*001c*/ 	.word	0x00000000
        /*0020*/ 	.short	0x0004
        /*0022*/ 	.short	0x0020
        /*0024*/ 	.byte	0x00, 0xf0, 0x11, 0x00


	//----- nvinfo : EIATTR_KPARAM_INFO
	.align		4
.L_42:
        /*0028*/ 	.byte	0x04, 0x17
        /*002a*/ 	.short	(.L_44 - .L_43)
.L_43:
        /*002c*/ 	.word	0x00000000
        /*0030*/ 	.short	0x0003
        /*0032*/ 	.short	0x0018
        /*0034*/ 	.byte	0x00, 0xf5, 0x21, 0x00


	//----- nvinfo : EIATTR_KPARAM_INFO
	.align		4
.L_44:
        /*0038*/ 	.byte	0x04, 0x17
        /*003a*/ 	.short	(.L_46 - .L_45)
.L_45:
        /*003c*/ 	.word	0x00000000
        /*0040*/ 	.short	0x0002
        /*0042*/ 	.short	0x0010
        /*0044*/ 	.byte	0x00, 0xf5, 0x21, 0x00


	//----- nvinfo : EIATTR_KPARAM_INFO
	.align		4
.L_46:
        /*0048*/ 	.byte	0x04, 0x17
        /*004a*/ 	.short	(.L_48 - .L_47)
.L_47:
        /*004c*/ 	.word	0x00000000
        /*0050*/ 	.short	0x0001
        /*0052*/ 	.short	0x0008
        /*0054*/ 	.byte	0x00, 0xf5, 0x21, 0x00


	//----- nvinfo : EIATTR_KPARAM_INFO
	.align		4
.L_48:
        /*0058*/ 	.byte	0x04, 0x17
        /*005a*/ 	.short	(.L_50 - .L_49)
.L_49:
        /*005c*/ 	.word	0x00000000
        /*0060*/ 	.short	0x0000
        /*0062*/ 	.short	0x0000
        /*0064*/ 	.byte	0x00, 0xf5, 0x21, 0x00


	//----- nvinfo : EIATTR_SPARSE_MMA_MASK
	.align		4
.L_50:
        /*0068*/ 	.byte	0x03, 0x50
        /*006a*/ 	.short	0x0000


	//----- nvinfo : EIATTR_MAXREG_COUNT
	.align		4
        /*006c*/ 	.byte	0x03, 0x1b
        /*006e*/ 	.short	0x00ff


	//----- nvinfo : EIATTR_NUM_BARRIERS
	.align		4
        /*0070*/ 	.byte	0x02, 0x4c
        /*0072*/ 	.byte	0x01
	.zero		1


	//----- nvinfo : EIATTR_ANNOTATIONS
	.align		4
        /*0074*/ 	.byte	0x04, 0x55
        /*0076*/ 	.short	(.L_52 - .L_51)


	//   ....[0]....
.L_51:
        /*0078*/ 	.word	0x00000001
        /*007c*/ 	.byte	0x10, 0x01, 0x00, 0x00, 0x01, 0x00, 0x00, 0x00, 0x90, 0x01, 0x00, 0x00, 0x01, 0x00, 0x00, 0x00
        /* <DEDUP_REMOVED lines=3426> */
        /*d6ac*/ 	.byte	0xb0, 0xcf, 0x0b, 0x00, 0x01, 0x00, 0x00, 0x00, 0xc0, 0xcf, 0x0b, 0x00


	//----- nvinfo : EIATTR_MERCURY_ISA_VERSION
	.align		4
.L_52:
        /*d6b8*/ 	.byte	0x03, 0x5f
        /*d6ba*/ 	.short	0x0101


	//----- nvinfo : EIATTR_UNUSED_LOAD_BYTE_OFFSET
	.align		4
        /*d6bc*/ 	.byte	0x04, 0x44
        /*d6be*/ 	.short	(.L_54 - .L_53)


	//   ....[0]....
.L_53:
        /*d6c0*/ 	.word	0x0000f320
        /*d6c4*/ 	.word	0x0000fff0


	//   ....[1]....
        /*d6c8*/ 	.word	0x0001b950
        /*d6cc*/ 	.word	0x0000fff0


	//   ....[2]....
        /*d6d0*/ 	.word	0x00027fa0
        /*d6d4*/ 	.word	0x0000fff0


	//   ....[3]....
        /*d6d8*/ 	.word	0x000345f0
        /*d6dc*/ 	.word	0x0000fff0


	//   ....[4]....
        /*d6e0*/ 	.word	0x00040c40
        /*d6e4*/ 	.word	0x0000fff0


	//   ....[5]....
        /*d6e8*/ 	.word	0x0004d290
        /*d6ec*/ 	.word	0x0000fff0


	//   ....[6]....
        /*d6f0*/ 	.word	0x000598d0
        /*d6f4*/ 	.word	0x0000fff0


	//   ....[7]....
        /*d6f8*/ 	.word	0x00065f20
        /*d6fc*/ 	.word	0x0000fff0


	//   ....[8]....
        /*d700*/ 	.word	0x00072570
        /*d704*/ 	.word	0x0000fff0


	//   ....[9]....
        /*d708*/ 	.word	0x0007ebc0
        /*d70c*/ 	.word	0x0000fff0


	//   ....[10]....
        /*d710*/ 	.word	0x0008b210
        /*d714*/ 	.word	0x0000fff0


	//   ....[11]....
        /*d718*/ 	.word	0x00097860
        /*d71c*/ 	.word	0x0000fff0


	//----- nvinfo : EIATTR_COOP_GROUP_MASK_REGIDS
	.align		4
.L_54:
        /*d720*/ 	.byte	0x04, 0x29
        /*d722*/ 	.short	(.L_56 - .L_55)


	//   ....[0]....
.L_55:
        /*d724*/ 	.word	0xffffffff


	//   ....[1]....
        /*d728*/ 	.word	0xffffffff


	//   ....[2]....
        /*d72c*/ 	.word	0xffffffff


	//   ....[3]....
        /*d730*/ 	.word	0xffffffff


	//   ....[4]....
        /*d734*/ 	.word	0xffffffff


	//   ....[5]....
        /*d738*/ 	.word	0xffffffff


	//   ....[6]....
        /*d73c*/ 	.word	0xffffffff


	//   ....[7]....
        /*d740*/ 	.word	0xffffffff


	//   ....[8]....
        /*d744*/ 	.word	0xffffffff


	//   ....[9]....
        /*d748*/ 	.word	0xffffffff


	//   ....[10]....
        /*d74c*/ 	.word	0xffffffff


	//   ....[11]....
        /*d750*/ 	.word	0xffffffff


	//   ....[12]....
        /*d754*/ 	.word	0xffffffff


	//   ....[13]....
        /*d758*/ 	.word	0xffffffff


	//   ....[14]....
        /*d75c*/ 	.word	0xffffffff


	//   ....[15]....
        /*d760*/ 	.word	0xffffffff


	//   ....[16]....
        /*d764*/ 	.word	0xffffffff


	//   ....[17]....
        /*d768*/ 	.word	0xffffffff


	//   ....[18]....
        /*d76c*/ 	.word	0xffffffff


	//   ....[19]....
        /*d770*/ 	.word	0xffffffff


	//   ....[20]....
        /*d774*/ 	.word	0xffffffff


	//   ....[21]....
        /*d778*/ 	.word	0xffffffff


	//   ....[22]....
        /*d77c*/ 	.word	0xffffffff


	//   ....[23]....
        /*d780*/ 	.word	0xffffffff


	//   ....[24]....
        /*d784*/ 	.word	0xffffffff


	//   ....[25]....
        /*d788*/ 	.word	0xffffffff


	//   ....[26]....
        /*d78c*/ 	.word	0xffffffff


	//   ....[27]....
        /*d790*/ 	.word	0xffffffff


	//   ....[28]....
        /*d794*/ 	.word	0xffffffff


	//   ....[29]....
        /*d798*/ 	.word	0xffffffff


	//   ....[30]....
        /*d79c*/ 	.word	0xffffffff


	//   ....[31]....
        /*d7a0*/ 	.word	0xffffffff


	//   ....[32]....
        /*d7a4*/ 	.word	0xffffffff


	//   ....[33]....
        /*d7a8*/ 	.word	0xffffffff


	//   ....[34]....
        /*d7ac*/ 	.word	0xffffffff


	//   ....[35]....
        /*d7b0*/ 	.word	0xffffffff


	//   ....[36]....
        /*d7b4*/ 	.word	0xffffffff


	//   ....[37]....
        /*d7b8*/ 	.word	0xffffffff


	//   ....[38]....
        /*d7bc*/ 	.word	0xffffffff


	//   ....[39]....
        /*d7c0*/ 	.word	0xffffffff


	//   ....[40]....
        /*d7c4*/ 	.word	0xffffffff


	//   ....[41]....
        /*d7c8*/ 	.word	0xffffffff


	//   ....[42]....
        /*d7cc*/ 	.word	0xffffffff


	//   ....[43]....
        /*d7d0*/ 	.word	0xffffffff


	//   ....[44]....
        /*d7d4*/ 	.word	0xffffffff


	//   ....[45]....
        /*d7d8*/ 	.word	0xffffffff


	//   ....[46]....
        /*d7dc*/ 	.word	0xffffffff


	//   ....[47]....
        /*d7e0*/ 	.word	0xffffffff


	//   ....[48]....
        /*d7e4*/ 	.word	0xffffffff


	//   ....[49]....
        /*d7e8*/ 	.word	0xffffffff


	//   ....[50]....
        /*d7ec*/ 	.word	0xffffffff


	//   ....[51]....
        /*d7f0*/ 	.word	0xffffffff


	//   ....[52]....
        /*d7f4*/ 	.word	0xffffffff


	//   ....[53]....
        /*d7f8*/ 	.word	0xffffffff


	//   ....[54]....
        /*d7fc*/ 	.word	0xffffffff


	//   ....[55]....
        /*d800*/ 	.word	0xffffffff


	//   ....[56]....
        /*d804*/ 	.word	0xffffffff


	//   ....[57]....
        /*d808*/ 	.word	0xffffffff


	//   ....[58]....
        /*d80c*/ 	.word	0xffffffff


	//   ....[59]....
        /*d810*/ 	.word	0xffffffff


	//   ....[60]....
        /*d814*/ 	.word	0xffffffff


	//   ....[61]....
        /*d818*/ 	.word	0xffffffff


	//   ....[62]....
        /*d81c*/ 	.word	0xffffffff


	//   ....[63]....
        /*d820*/ 	.word	0xffffffff


	//   ....[64]....
        /*d824*/ 	.word	0xffffffff


	//   ....[65]....
        /*d828*/ 	.word	0xffffffff


	//   ....[66]....
        /*d82c*/ 	.word	0xffffffff


	//   ....[67]....
        /*d830*/ 	.word	0xffffffff


	//   ....[68]....
        /*d834*/ 	.word	0xffffffff


	//   ....[69]....
        /*d838*/ 	.word	0xffffffff


	//   ....[70]....
        /*d83c*/ 	.word	0xffffffff


	//   ....[71]....
        /*d840*/ 	.word	0xffffffff


	//   ....[72]....
        /*d844*/ 	.word	0xffffffff


	//   ....[73]....
        /*d848*/ 	.word	0xffffffff


	//   ....[74]....
        /*d84c*/ 	.word	0xffffffff


	//   ....[75]....
        /*d850*/ 	.word	0xffffffff


	//   ....[76]....
        /*d854*/ 	.word	0xffffffff


	//   ....[77]....
        /*d858*/ 	.word	0xffffffff


	//   ....[78]....
        /*d85c*/ 	.word	0xffffffff


	//   ....[79]....
        /*d860*/ 	.word	0xffffffff


	//   ....[80]....
        /*d864*/ 	.word	0xffffffff


	//   ....[81]....
        /*d868*/ 	.word	0xffffffff


	//   ....[82]....
        /*d86c*/ 	.word	0xffffffff


	//   ....[83]....
        /*d870*/ 	.word	0xffffffff


	//   ....[84]....
        /*d874*/ 	.word	0xffffffff


	//   ....[85]....
        /*d878*/ 	.word	0xffffffff


	//   ....[86]....
        /*d87c*/ 	.word	0xffffffff


	//   ....[87]....
        /*d880*/ 	.word	0xffffffff


	//   ....[88]....
        /*d884*/ 	.word	0xffffffff


	//   ....[89]....
        /*d888*/ 	.word	0xffffffff


	//   ....[90]....
        /*d88c*/ 	.word	0xffffffff


	//   ....[91]....
        /*d890*/ 	.word	0xffffffff


	//   ....[92]....
        /*d894*/ 	.word	0xffffffff


	//   ....[93]....
        /*d898*/ 	.word	0xffffffff


	//   ....[94]....
        /*d89c*/ 	.word	0xffffffff


	//   ....[95]....
        /*d8a0*/ 	.word	0xffffffff


	//   ....[96]....
        /*d8a4*/ 	.word	0xffffffff


	//   ....[97]....
        /*d8a8*/ 	.word	0xffffffff


	//   ....[98]....
        /*d8ac*/ 	.word	0xffffffff


	//   ....[99]....
        /*d8b0*/ 	.word	0xffffffff


	//   ....[100]....
        /*d8b4*/ 	.word	0xffffffff


	//   ....[101]....
        /*d8b8*/ 	.word	0xffffffff


	//   ....[102]....
        /*d8bc*/ 	.word	0xffffffff


	//   ....[103]....
        /*d8c0*/ 	.word	0xffffffff


	//   ....[104]....
        /*d8c4*/ 	.word	0xffffffff


	//   ....[105]....
        /*d8c8*/ 	.word	0xffffffff


	//   ....[106]....
        /*d8cc*/ 	.word	0xffffffff


	//   ....[107]....
        /*d8d0*/ 	.word	0xffffffff


	//   ....[108]....
        /*d8d4*/ 	.word	0xffffffff


	//   ....[109]....
        /*d8d8*/ 	.word	0xffffffff


	//   ....[110]....
        /*d8dc*/ 	.word	0xffffffff


	//   ....[111]....
        /*d8e0*/ 	.word	0xffffffff


	//   ....[112]....
        /*d8e4*/ 	.word	0xffffffff


	//   ....[113]....
        /*d8e8*/ 	.word	0xffffffff


	//   ....[114]....
        /*d8ec*/ 	.word	0xffffffff


	//   ....[115]....
        /*d8f0*/ 	.word	0xffffffff


	//   ....[116]....
        /*d8f4*/ 	.word	0xffffffff


	//   ....[117]....
        /*d8f8*/ 	.word	0xffffffff


	//   ....[118]....
        /*d8fc*/ 	.word	0xffffffff


	//   ....[119]....
        /*d900*/ 	.word	0xffffffff


	//   ....[120]....
        /*d904*/ 	.word	0xffffffff


	//   ....[121]....
        /*d908*/ 	.word	0xffffffff


	//   ....[122]....
        /*d90c*/ 	.word	0xffffffff


	//   ....[123]....
        /*d910*/ 	.word	0xffffffff


	//   ....[124]....
        /*d914*/ 	.word	0xffffffff


	//   ....[125]....
        /*d918*/ 	.word	0xffffffff


	//   ....[126]....
        /*d91c*/ 	.word	0xffffffff


	//   ....[127]....
        /*d920*/ 	.word	0xffffffff


	//   ....[128]....
        /*d924*/ 	.word	0xffffffff


	//   ....[129]....
        /*d928*/ 	.word	0xffffffff


	//   ....[130]....
        /*d92c*/ 	.word	0xffffffff


	//   ....[131]....
        /*d930*/ 	.word	0xffffffff


	//   ....[132]....
        /*d934*/ 	.word	0xffffffff


	//   ....[133]....
        /*d938*/ 	.word	0xffffffff


	//   ....[134]....
        /*d93c*/ 	.word	0xffffffff


	//   ....[135]....
        /*d940*/ 	.word	0xffffffff


	//   ....[136]....
        /*d944*/ 	.word	0xffffffff


	//   ....[137]....
        /*d948*/ 	.word	0xffffffff


	//   ....[138]....
        /*d94c*/ 	.word	0xffffffff


	//   ....[139]....
        /*d950*/ 	.word	0xffffffff


	//   ....[140]....
        /*d954*/ 	.word	0xffffffff


	//   ....[141]....
        /*d958*/ 	.word	0xffffffff


	//   ....[142]....
        /*d95c*/ 	.word	0xffffffff


	//   ....[143]....
        /*d960*/ 	.word	0xffffffff


	//   ....[144]....
        /*d964*/ 	.word	0xffffffff


	//   ....[145]....
        /*d968*/ 	.word	0xffffffff


	//   ....[146]....
        /*d96c*/ 	.word	0xffffffff


	//   ....[147]....
        /*d970*/ 	.word	0xffffffff


	//   ....[148]....
        /*d974*/ 	.word	0xffffffff


	//   ....[149]....
        /*d978*/ 	.word	0xffffffff


	//   ....[150]....
        /*d97c*/ 	.word	0xffffffff


	//   ....[151]....
        /*d980*/ 	.word	0xffffffff


	//   ....[152]....
        /*d984*/ 	.word	0xffffffff


	//   ....[153]....
        /*d988*/ 	.word	0xffffffff


	//   ....[154]....
        /*d98c*/ 	.word	0xffffffff


	//   ....[155]....
        /*d990*/ 	.word	0xffffffff


	//   ....[156]....
        /*d994*/ 	.word	0xffffffff


	//   ....[157]....
        /*d998*/ 	.word	0xffffffff


	//   ....[158]....
        /*d99c*/ 	.word	0xffffffff


	//   ....[159]....
        /*d9a0*/ 	.word	0xffffffff


	//   ....[160]....
        /*d9a4*/ 	.word	0xffffffff


	//   ....[161]....
        /*d9a8*/ 	.word	0xffffffff


	//   ....[162]....
        /*d9ac*/ 	.word	0xffffffff


	//   ....[163]....
        /*d9b0*/ 	.word	0xffffffff


	//   ....[164]....
        /*d9b4*/ 	.word	0xffffffff


	//   ....[165]....
        /*d9b8*/ 	.word	0xffffffff


	//   ....[166]....
        /*d9bc*/ 	.word	0xffffffff


	//   ....[167]....
        /*d9c0*/ 	.word	0xffffffff


	//   ....[168]....
        /*d9c4*/ 	.word	0xffffffff


	//   ....[169]....
        /*d9c8*/ 	.word	0xffffffff


	//   ....[170]....
        /*d9cc*/ 	.word	0xffffffff


	//   ....[171]....
        /*d9d0*/ 	.word	0xffffffff


	//   ....[172]....
        /*d9d4*/ 	.word	0xffffffff


	//   ....[173]....
        /*d9d8*/ 	.word	0xffffffff


	//   ....[174]....
        /*d9dc*/ 	.word	0xffffffff


	//   ....[175]....
        /*d9e0*/ 	.word	0xffffffff


	//   ....[176]....
        /*d9e4*/ 	.word	0xffffffff


	//   ....[177]....
        /*d9e8*/ 	.word	0xffffffff


	//   ....[178]....
        /*d9ec*/ 	.word	0xffffffff


	//   ....[179]....
        /*d9f0*/ 	.word	0xffffffff


	//   ....[180]....
        /*d9f4*/ 	.word	0xffffffff


	//   ....[181]....
        /*d9f8*/ 	.word	0xffffffff


	//   ....[182]....
        /*d9fc*/ 	.word	0xffffffff


	//   ....[183]....
        /*da00*/ 	.word	0xffffffff


	//   ....[184]....
        /*da04*/ 	.word	0xffffffff


	//   ....[185]....
        /*da08*/ 	.word	0xffffffff


	//   ....[186]....
        /*da0c*/ 	.word	0xffffffff


	//   ....[187]....
        /*da10*/ 	.word	0xffffffff


	//   ....[188]....
        /*da14*/ 	.word	0xffffffff


	//   ....[189]....
        /*da18*/ 	.word	0xffffffff


	//   ....[190]....
        /*da1c*/ 	.word	0xffffffff


	//   ....[191]....
        /*da20*/ 	.word	0xffffffff


	//   ....[192]....
        /*da24*/ 	.word	0x05000073


	//   ....[193]....
        /*da28*/ 	.word	0x05000073


	//   ....[194]....
        /*da2c*/ 	.word	0x05000073


	//   ....[195]....
        /*da30*/ 	.word	0x05000073


	//   ....[196]....
        /*da34*/ 	.word	0x05000073


	//   ....[197]....
        /*da38*/ 	.word	0x05000073


	//   ....[198]....
        /*da3c*/ 	.word	0x05000073


	//   ....[199]....
        /*da40*/ 	.word	0x05000073


	//   ....[200]....
        /*da44*/ 	.word	0x05000073


	//   ....[201]....
        /*da48*/ 	.word	0x05000073


	//   ....[202]....
        /*da4c*/ 	.word	0x05000073


	//   ....[203]....
        /*da50*/ 	.word	0x05000073


	//   ....[204]....
        /*da54*/ 	.word	0x05000073


	//   ....[205]....
        /*da58*/ 	.word	0x05000073


	//   ....[206]....
        /*da5c*/ 	.word	0x05000073


	//   ....[207]....
        /*da60*/ 	.word	0x05000073


	//   ....[208]....
        /*da64*/ 	.word	0x05000073


	//   ....[209]....
        /*da68*/ 	.word	0x05000073


	//   ....[210]....
        /*da6c*/ 	.word	0x05000073


	//   ....[211]....
        /*da70*/ 	.word	0x05000073


	//   ....[212]....
        /*da74*/ 	.word	0x05000073


	//   ....[213]....
        /*da78*/ 	.word	0x05000073


	//   ....[214]....
        /*da7c*/ 	.word	0x05000073


	//   ....[215]....
        /*da80*/ 	.word	0x05000073


	//   ....[216]....
        /*da84*/ 	.word	0x05000073


	//   ....[217]....
        /*da88*/ 	.word	0x05000073


	//   ....[218]....
        /*da8c*/ 	.word	0x05000073


	//   ....[219]....
        /*da90*/ 	.word	0x05000073


	//   ....[220]....
        /*da94*/ 	.word	0x05000073


	//   ....[221]....
        /*da98*/ 	.word	0x05000073


	//   ....[222]....
        /*da9c*/ 	.word	0x05000073


	//   ....[223]....
        /*daa0*/ 	.word	0x05000073


	//   ....[224]....
        /*daa4*/ 	.word	0x05000073


	//   ....[225]....
        /*daa8*/ 	.word	0x05000073


	//   ....[226]....
        /*daac*/ 	.word	0x05000073


	//   ....[227]....
        /*dab0*/ 	.word	0x05000073


	//   ....[228]....
        /*dab4*/ 	.word	0x05000073


	//   ....[229]....
        /*dab8*/ 	.word	0x05000073


	//   ....[230]....
        /*dabc*/ 	.word	0x05000073


	//   ....[231]....
        /*dac0*/ 	.word	0x05000073


	//   ....[232]....
        /*dac4*/ 	.word	0x05000073


	//   ....[233]....
        /*dac8*/ 	.word	0x05000073


	//   ....[234]....
        /*dacc*/ 	.word	0x05000073


	//   ....[235]....
        /*dad0*/ 	.word	0x05000073


	//   ....[236]....
        /*dad4*/ 	.word	0x05000073


	//   ....[237]....
        /*dad8*/ 	.word	0x05000073


	//   ....[238]....
        /*dadc*/ 	.word	0x05000073


	//   ....[239]....
        /*dae0*/ 	.word	0x05000073


	//   ....[240]....
        /*dae4*/ 	.word	0x05000073


	//   ....[241]....
        /*dae8*/ 	.word	0x05000073


	//   ....[242]....
        /*daec*/ 	.word	0x05000073


	//   ....[243]....
        /*daf0*/ 	.word	0x05000073


	//   ....[244]....
        /*daf4*/ 	.word	0x05000073


	//   ....[245]....
        /*daf8*/ 	.word	0x05000073


	//   ....[246]....
        /*dafc*/ 	.word	0x05000073


	//   ....[247]....
        /*db00*/ 	.word	0x05000073


	//   ....[248]....
        /*db04*/ 	.word	0x05000073


	//   ....[249]....
        /*db08*/ 	.word	0x05000073


	//   ....[250]....
        /*db0c*/ 	.word	0x05000073


	//   ....[251]....
        /*db10*/ 	.word	0x05000073


	//   ....[252]....
        /*db14*/ 	.word	0x05000073


	//   ....[253]....
        /*db18*/ 	.word	0x05000073


	//   ....[254]....
        /*db1c*/ 	.word	0x05000073


	//   ....[255]....
        /*db20*/ 	.word	0x05000073


	//   ....[0]....
        /*db24*/ 	.word	0x05000073


	//   ....[1]....
        /*db28*/ 	.word	0x05000073


	//   ....[2]....
        /*db2c*/ 	.word	0x05000073


	//   ....[3]....
        /*db30*/ 	.word	0x05000073


	//   ....[4]....
        /*db34*/ 	.word	0x05000073


	//   ....[5]....
        /*db38*/ 	.word	0x05000073


	//   ....[6]....
        /*db3c*/ 	.word	0x05000073


	//   ....[7]....
        /*db40*/ 	.word	0x05000073


	//   ....[8]....
        /*db44*/ 	.word	0x05000073


	//   ....[9]....
        /*db48*/ 	.word	0x05000073


	//   ....[10]....
        /*db4c*/ 	.word	0x05000073


	//   ....[11]....
        /*db50*/ 	.word	0x05000073


	//   ....[12]....
        /*db54*/ 	.word	0x05000073


	//   ....[13]....
        /*db58*/ 	.word	0x05000073


	//   ....[14]....
        /*db5c*/ 	.word	0x05000073


	//   ....[15]....
        /*db60*/ 	.word	0x05000073


	//   ....[16]....
        /*db64*/ 	.word	0x05000073


	//   ....[17]....
        /*db68*/ 	.word	0x05000073


	//   ....[18]....
        /*db6c*/ 	.word	0x05000073


	//   ....[19]....
        /*db70*/ 	.word	0x05000073


	//   ....[20]....
        /*db74*/ 	.word	0x05000073


	//   ....[21]....
        /*db78*/ 	.word	0x05000073


	//   ....[22]....
        /*db7c*/ 	.word	0x05000073


	//   ....[23]....
        /*db80*/ 	.word	0x05000073


	//   ....[24]....
        /*db84*/ 	.word	0x05000073


	//   ....[25]....
        /*db88*/ 	.word	0x05000073


	//   ....[26]....
        /*db8c*/ 	.word	0x05000073


	//   ....[27]....
        /*db90*/ 	.word	0x05000073


	//   ....[28]....
        /*db94*/ 	.word	0x05000073


	//   ....[29]....
        /*db98*/ 	.word	0x05000073


	//   ....[30]....
        /*db9c*/ 	.word	0x05000073


	//   ....[31]....
        /*dba0*/ 	.word	0x05000073


	//   ....[32]....
        /*dba4*/ 	.word	0x05000073


	//   ....[33]....
        /*dba8*/ 	.word	0x05000073


	//   ....[34]....
        /*dbac*/ 	.word	0x05000073


	//   ....[35]....
        /*dbb0*/ 	.word	0x05000073


	//   ....[36]....
        /*dbb4*/ 	.word	0x05000073


	//   ....[37]....
        /*dbb8*/ 	.word	0x05000073


	//   ....[38]....
        /*dbbc*/ 	.word	0x05000073


	//   ....[39]....
        /*dbc0*/ 	.word	0x05000073


	//   ....[40]....
        /*dbc4*/ 	.word	0x05000073


	//   ....[41]....
        /*dbc8*/ 	.word	0x05000073


	//   ....[42]....
        /*dbcc*/ 	.word	0x05000073


	//   ....[43]....
        /*dbd0*/ 	.word	0x05000073


	//   ....[44]....
        /*dbd4*/ 	.word	0x05000073


	//   ....[45]....
        /*dbd8*/ 	.word	0x05000073


	//   ....[46]....
        /*dbdc*/ 	.word	0x05000073


	//   ....[47]....
        /*dbe0*/ 	.word	0x05000073


	//   ....[48]....
        /*dbe4*/ 	.word	0x05000073


	//   ....[49]....
        /*dbe8*/ 	.word	0x05000073


	//   ....[50]....
        /*dbec*/ 	.word	0x05000073


	//   ....[51]....
        /*dbf0*/ 	.word	0x05000073


	//   ....[52]....
        /*dbf4*/ 	.word	0x05000073


	//   ....[53]....
        /*dbf8*/ 	.word	0x05000073


	//   ....[54]....
        /*dbfc*/ 	.word	0x05000073


	//   ....[55]....
        /*dc00*/ 	.word	0x05000073


	//   ....[56]....
        /*dc04*/ 	.word	0x05000073


	//   ....[57]....
        /*dc08*/ 	.word	0x05000073


	//   ....[58]....
        /*dc0c*/ 	.word	0x05000073


	//   ....[59]....
        /*dc10*/ 	.word	0x05000073


	//   ....[60]....
        /*dc14*/ 	.word	0x05000073


	//   ....[61]....
        /*dc18*/ 	.word	0x05000073


	//   ....[62]....
        /*dc1c*/ 	.word	0x05000073


	//   ....[63]....
        /*dc20*/ 	.word	0x05000073


	//   ....[64]....
        /*dc24*/ 	.word	0x05000073


	//   ....[65]....
        /*dc28*/ 	.word	0x05000073


	//   ....[66]....
        /*dc2c*/ 	.word	0x05000073


	//   ....[67]....
        /*dc30*/ 	.word	0x05000073


	//   ....[68]....
        /*dc34*/ 	.word	0x05000073


	//   ....[69]....
        /*dc38*/ 	.word	0x05000073


	//   ....[70]....
        /*dc3c*/ 	.word	0x05000073


	//   ....[71]....
        /*dc40*/ 	.word	0x05000073


	//   ....[72]....
        /*dc44*/ 	.word	0x05000073


	//   ....[73]....
        /*dc48*/ 	.word	0x05000073


	//   ....[74]....
        /*dc4c*/ 	.word	0x05000073


	//   ....[75]....
        /*dc50*/ 	.word	0x05000073


	//   ....[76]....
        /*dc54*/ 	.word	0x05000073


	//   ....[77]....
        /*dc58*/ 	.word	0x05000073


	//   ....[78]....
        /*dc5c*/ 	.word	0x05000073


	//   ....[79]....
        /*dc60*/ 	.word	0x05000073


	//   ....[80]....
        /*dc64*/ 	.word	0x05000073


	//   ....[81]....
        /*dc68*/ 	.word	0x05000073


	//   ....[82]....
        /*dc6c*/ 	.word	0x05000073


	//   ....[83]....
        /*dc70*/ 	.word	0x05000073


	//   ....[84]....
        /*dc74*/ 	.word	0x05000073


	//   ....[85]....
        /*dc78*/ 	.word	0x05000073


	//   ....[86]....
        /*dc7c*/ 	.word	0x05000073


	//   ....[87]....
        /*dc80*/ 	.word	0x05000073


	//   ....[88]....
        /*dc84*/ 	.word	0x05000073


	//   ....[89]....
        /*dc88*/ 	.word	0x05000073


	//   ....[90]....
        /*dc8c*/ 	.word	0x05000073


	//   ....[91]....
        /*dc90*/ 	.word	0x05000073


	//   ....[92]....
        /*dc94*/ 	.word	0x05000073


	//   ....[93]....
        /*dc98*/ 	.word	0x05000073


	//   ....[94]....
        /*dc9c*/ 	.word	0x05000073


	//   ....[95]....
        /*dca0*/ 	.word	0x05000073


	//   ....[96]....
        /*dca4*/ 	.word	0x05000073


	//   ....[97]....
        /*dca8*/ 	.word	0x05000073


	//   ....[98]....
        /*dcac*/ 	.word	0x05000073


	//   ....[99]....
        /*dcb0*/ 	.word	0x05000073


	//   ....[100]....
        /*dcb4*/ 	.word	0x05000073


	//   ....[101]....
        /*dcb8*/ 	.word	0x05000073


	//   ....[102]....
        /*dcbc*/ 	.word	0x05000073


	//   ....[103]....
        /*dcc0*/ 	.word	0x05000073


	//   ....[104]....
        /*dcc4*/ 	.word	0x05000073


	//   ....[105]....
        /*dcc8*/ 	.word	0x05000073


	//   ....[106]....
        /*dccc*/ 	.word	0x05000073


	//   ....[107]....
        /*dcd0*/ 	.word	0x05000073


	//   ....[108]....
        /*dcd4*/ 	.word	0x05000073


	//   ....[109]....
        /*dcd8*/ 	.word	0x05000073


	//   ....[110]....
        /*dcdc*/ 	.word	0x05000073


	//   ....[111]....
        /*dce0*/ 	.word	0x05000073


	//   ....[112]....
        /*dce4*/ 	.word	0x05000073


	//   ....[113]....
        /*dce8*/ 	.word	0x05000073


	//   ....[114]....
        /*dcec*/ 	.word	0x05000073


	//   ....[115]....
        /*dcf0*/ 	.word	0x05000073


	//   ....[116]....
        /*dcf4*/ 	.word	0x05000073


	//   ....[117]....
        /*dcf8*/ 	.word	0x05000073


	//   ....[118]....
        /*dcfc*/ 	.word	0x05000073


	//   ....[119]....
        /*dd00*/ 	.word	0x05000073


	//   ....[120]....
        /*dd04*/ 	.word	0x05000073


	//   ....[121]....
        /*dd08*/ 	.word	0x05000073


	//   ....[122]....
        /*dd0c*/ 	.word	0x05000073


	//   ....[123]....
        /*dd10*/ 	.word	0x05000073


	//   ....[124]....
        /*dd14*/ 	.word	0x05000073


	//   ....[125]....
        /*dd18*/ 	.word	0x05000073


	//   ....[126]....
        /*dd1c*/ 	.word	0x05000073


	//   ....[127]....
        /*dd20*/ 	.word	0x05000073


	//----- nvinfo : EIATTR_COOP_GROUP_INSTR_OFFSETS
	.align		4
.L_56:
        /*dd24*/ 	.byte	0x04, 0x28
        /*dd26*/ 	.short	(.L_58 - .L_57)


	//   ....[0]....
.L_57:
        /*dd28*/ 	.word	0x000a0fa0


	//   ....[1]....
        /*dd2c*/ 	.word	0x000a0fd0


	//   ....[2]....
        /*dd30*/ 	.word	0x000a1000


	//   ....[3]....
        /*dd34*/ 	.word	0x000a1320


	//   ....[4]....
        /*dd38*/ 	.word	0x000a1340


	//   ....[5]....
        /*dd3c*/ 	.word	0x000a1350


	//   ....[6]....
        /*dd40*/ 	.word	0x000a1670


	//   ....[7]....
        /*dd44*/ 	.word	0x000a17c0


	//   ....[8]....
        /*dd48*/ 	.word	0x000a1cd0


	//   ....[9]....
        /*dd4c*/ 	.word	0x000a1cf0


	//   ....[10]....
        /*dd50*/ 	.word	0x000a2010


	//   ....[11]....
        /*dd54*/ 	.word	0x000a2020


	//   ....[12]....
        /*dd58*/ 	.word	0x000a2040


	//   ....[13]....
        /*dd5c*/ 	.word	0x000a2180


	//   ....[14]....
        /*dd60*/ 	.word	0x000a2690


	//   ....[15]....
        /*dd64*/ 	.word	0x000a26a0


	//   ....[16]....
        /*dd68*/ 	.word	0x000a26c0


	//   ....[17]....
        /*dd6c*/ 	.word	0x000a29f0


	//   ....[18]....
        /*dd70*/ 	.word	0x000a2d10


	//   ....[19]....
        /*dd74*/ 	.word	0x000a2d20


	//   ....[20]....
        /*dd78*/ 	.word	0x000a2d40


	//   ....[21]....
        /*dd7c*/ 	.word	0x000a3070


	//   ....[22]....
        /*dd80*/ 	.word	0x000a31b0


	//   ....[23]....
        /*dd84*/ 	.word	0x000a33a0


	//   ....[24]....
        /*dd88*/ 	.word	0x000a36d0


	//   ....[25]....
        /*dd8c*/ 	.word	0x000a36f0


	//   ....[26]....
        /*dd90*/ 	.word	0x000a3a10


	//   ....[27]....
        /*dd94*/ 	.word	0x000a3a20


	//   ....[28]....
        /*dd98*/ 	.word	0x000a3a40


	//   ....[29]....
        /*dd9c*/ 	.word	0x000a3d70


	//   ....[30]....
        /*dda0*/ 	.word	0x000a4090


	//   ....[31]....
        /*dda4*/ 	.word	0x000a40b0


	//   ....[32]....
        /*dda8*/ 	.word	0x000a43d0


	//   ....[33]....
        /*ddac*/ 	.word	0x000a43f0


	//   ....[34]....
        /*ddb0*/ 	.word	0x000a4710


	//   ....[35]....
        /*ddb4*/ 	.word	0x000a4730


	//   ....[36]....
        /*ddb8*/ 	.word	0x000a4a50


	//   ....[37]....
        /*ddbc*/ 	.word	0x000a4a70


	//   ....[38]....
        /*ddc0*/ 	.word	0x000a4d90


	//   ....[39]....
        /*ddc4*/ 	.word	0x000a4db0


	//   ....[40]....
        /*ddc8*/ 	.word	0x000a50d0


	//   ....[41]....
        /*ddcc*/ 	.word	0x000a50f0


	//   ....[42]....
        /*ddd0*/ 	.word	0x000a5410


	//   ....[43]....
        /*ddd4*/ 	.word	0x000a5430


	//   ....[44]....
        /*ddd8*/ 	.word	0x000a5750


	//   ....[45]....
        /*dddc*/ 	.word	0x000a5770


	//   ....[46]....
        /*dde0*/ 	.word	0x000a5a90


	//   ....[47]....
        /*dde4*/ 	.word	0x000a5ab0


	//   ....[48]....
        /*dde8*/ 	.word	0x000a5dd0


	//   ....[49]....
        /*ddec*/ 	.word	0x000a5df0


	//   ....[50]....
        /*ddf0*/ 	.word	0x000a6110


	//   ....[51]....
        /*ddf4*/ 	.word	0x000a6130


	//   ....[52]....
        /*ddf8*/ 	.word	0x000a6450


	//   ....[53]....
        /*ddfc*/ 	.word	0x000a6470


	//   ....[54]....
        /*de00*/ 	.word	0x000a6790


	//   ....[55]....
        /*de04*/ 	.word	0x000a67b0


	//   ....[56]....
        /*de08*/ 	.word	0x000a6ad0


	//   ....[57]....
        /*de0c*/ 	.word	0x000a6af0


	//   ....[58]....
        /*de10*/ 	.word	0x000a6e10


	//   ....[59]....
        /*de14*/ 	.word	0x000a6e30


	//   ....[60]....
        /*de18*/ 	.word	0x000a7150


	//   ....[61]....
        /*de1c*/ 	.word	0x000a7170


	//   ....[62]....
        /*de20*/ 	.word	0x000a7490


	//   ....[63]....
        /*de24*/ 	.word	0x000a74b0


	//   ....[64]....
        /*de28*/ 	.word	0x000a77d0


	//   ....[65]....
        /*de2c*/ 	.word	0x000a77f0


	//   ....[66]....
        /*de30*/ 	.word	0x000a7b10


	//   ....[67]....
        /*de34*/ 	.word	0x000a7b30


	//   ....[68]....
        /*de38*/ 	.word	0x000a7e50


	//   ....[69]....
        /*de3c*/ 	.word	0x000a7e70


	//   ....[70]....
        /*de40*/ 	.word	0x000a8190


	//   ....[71]....
        /*de44*/ 	.word	0x000a81b0


	//   ....[72]....
        /*de48*/ 	.word	0x000a84d0


	//   ....[73]....
        /*de4c*/ 	.word	0x000a84f0


	//   ....[74]....
        /*de50*/ 	.word	0x000a8810


	//   ....[75]....
        /*de54*/ 	.word	0x000a8830


	//   ....[76]....
        /*de58*/ 	.word	0x000a8b50


	//   ....[77]....
        /*de5c*/ 	.word	0x000a8b70


	//   ....[78]....
        /*de60*/ 	.word	0x000a8e90


	//   ....[79]....
        /*de64*/ 	.word	0x000a8eb0


	//   ....[80]....
        /*de68*/ 	.word	0x000a91d0


	//   ....[81]....
        /*de6c*/ 	.word	0x000a91f0


	//   ....[82]....
        /*de70*/ 	.word	0x000a9510


	//   ....[83]....
        /*de74*/ 	.word	0x000a9530


	//   ....[84]....
        /*de78*/ 	.word	0x000a9830


	//   ....[85]....
        /*de7c*/ 	.word	0x000a9870


	//   ....[86]....
        /*de80*/ 	.word	0x000a9b10


	//   ....[87]....
        /*de84*/ 	.word	0x000a9b90


	//   ....[88]....
        /*de88*/ 	.word	0x000a9e50


	//   ....[89]....
        /*de8c*/ 	.word	0x000a9e70


	//   ....[90]....
        /*de90*/ 	.word	0x000aa170


	//   ....[91]....
        /*de94*/ 	.word	0x000aa1a0


	//   ....[92]....
        /*de98*/ 	.word	0x000aa460


	//   ....[93]....
        /*de9c*/ 	.word	0x000aa6d0


	//   ....[94]....
        /*dea0*/ 	.word	0x000aa710


	//   ....[95]....
        /*dea4*/ 	.word	0x000aa9f0


	//   ....[96]....
        /*dea8*/ 	.word	0x000aaa00


	//   ....[97]....
        /*deac*/ 	.word	0x000aacd0


	//   ....[98]....
        /*deb0*/ 	.word	0x000aad00


	//   ....[99]....
        /*deb4*/ 	.word	0x000aafb0


	//   ....[100]....
        /*deb8*/ 	.word	0x000ab230


	//   ....[101]....
        /*debc*/ 	.word	0x000ab270


	//   ....[102]....
        /*dec0*/ 	.word	0x000ab550


	//   ....[103]....
        /*dec4*/ 	.word	0x000ab560


	//   ....[104]....
        /*dec8*/ 	.word	0x000ab820


	//   ....[105]....
        /*decc*/ 	.word	0x000ab860


	//   ....[106]....
        /*ded0*/ 	.word	0x000abb20


	//   ....[107]....
        /*ded4*/ 	.word	0x000abd90


	//   ....[108]....
        /*ded8*/ 	.word	0x000abdd0


	//   ....[109]....
        /*dedc*/ 	.word	0x000ac0b0


	//   ....[110]....
        /*dee0*/ 	.word	0x000ac0c0


	//   ....[111]....
        /*dee4*/ 	.word	0x000ac380


	//   ....[112]....
        /*dee8*/ 	.word	0x000ac3c0


	//   ....[113]....
        /*deec*/ 	.word	0x000ac610


	//   ....[114]....
        /*def0*/ 	.word	0x000ac8f0


	//   ....[115]....
        /*def4*/ 	.word	0x000ac900


	//   ....[116]....
        /*def8*/ 	.word	0x000acc20


	//   ....[117]....
        /*defc*/ 	.word	0x000acc30


	//   ....[118]....
        /*df00*/ 	.word	0x000acf70


	//   ....[119]....
        /*df04*/ 	.word	0x000acf80


	//   ....[120]....
        /*df08*/ 	.word	0x000ad2c0


	//   ....[121]....
        /*df0c*/ 	.word	0x000ad2d0


	//   ....[122]....
        /*df10*/ 	.word	0x000ad300


	//   ....[123]....
        /*df14*/ 	.word	0x000ad610


	//   ....[124]....
        /*df18*/ 	.word	0x000ad940


	//   ....[125]....
        /*df1c*/ 	.word	0x000ad950


	//   ....[126]....
        /*df20*/ 	.word	0x000adc80


	//   ....[127]....
        /*df24*/ 	.word	0x000adc90


	//   ....[128]....
        /*df28*/ 	.word	0x000adfc0


	//   ....[129]....
        /*df2c*/ 	.word	0x000adfd0


	//   ....[130]....
        /*df30*/ 	.word	0x000ae300


	//   ....[131]....
        /*df34*/ 	.word	0x000ae310


	//   ....[132]....
        /*df38*/ 	.word	0x000ae640


	//   ....[133]....
        /*df3c*/ 	.word	0x000ae650


	//   ....[134]....
        /*df40*/ 	.word	0x000ae980


	//   ....[135]....
        /*df44*/ 	.word	0x000ae990


	//   ....[136]....
        /*df48*/ 	.word	0x000aecc0


	//   ....[137]....
        /*df4c*/ 	.word	0x000aecd0


	//   ....[138]....
        /*df50*/ 	.word	0x000aed00


	//   ....[139]....
        /*df54*/ 	.word	0x000af010


	//   ....[140]....
        /*df58*/ 	.word	0x000af340


	//   ....[141]....
        /*df5c*/ 	.word	0x000af350


	//   ....[142]....
        /*df60*/ 	.word	0x000af680


	//   ....[143]....
        /*df64*/ 	.word	0x000af690


	//   ....[144]....
        /*df68*/ 	.word	0x000af9c0


	//   ....[145]....
        /*df6c*/ 	.word	0x000af9d0


	//   ....[146]....
        /*df70*/ 	.word	0x000afca0


	//   ....[147]....
        /*df74*/ 	.word	0x000afd00


	//   ....[148]....
        /*df78*/ 	.word	0x000aff00


	//   ....[149]....
        /*df7c*/ 	.word	0x000b0180


	//   ....[150]....
        /*df80*/ 	.word	0x000b01c0


	//   ....[151]....
        /*df84*/ 	.word	0x000b03e0


	//   ....[152]....
        /*df88*/ 	.word	0x000b0680


	//   ....[153]....
        /*df8c*/ 	.word	0x000b0690


	//   ....[154]....
        /*df90*/ 	.word	0x000b0720


	//   ....[155]....
        /*df94*/ 	.word	0x000b0b60


	//   ....[156]....
        /*df98*/ 	.word	0x000b0b70


	//   ....[157]....
        /*df9c*/ 	.word	0x000b0de0


	//   ....[158]....
        /*dfa0*/ 	.word	0x000b1040


	//   ....[159]....
        /*dfa4*/ 	.word	0x000b1050


	//   ....[160]....
        /*dfa8*/ 	.word	0x000b12c0


	//   ....[161]....
        /*dfac*/ 	.word	0x000b1510


	//   ....[162]....
        /*dfb0*/ 	.word	0x000b1520


	//   ....[163]....
        /*dfb4*/ 	.word	0x000b1750


	//   ....[164]....
        /*dfb8*/ 	.word	0x000b1960


	//   ....[165]....
        /*dfbc*/ 	.word	0x000b1b50


	//   ....[166]....
        /*dfc0*/ 	.word	0x000b1b60


	//   ....[167]....
        /*dfc4*/ 	.word	0x000b1d50


	//   ....[168]....
        /*dfc8*/ 	.word	0x000b1d60


	//   ....[169]....
        /*dfcc*/ 	.word	0x000b1f40


	//   ....[170]....
        /*dfd0*/ 	.word	0x000b1f60


	//   ....[171]....
        /*dfd4*/ 	.word	0x000b2140


	//   ....[172]....
        /*dfd8*/ 	.word	0x000b2160


	//   ....[173]....
        /*dfdc*/ 	.word	0x000b2320


	//   ....[174]....
        /*dfe0*/ 	.word	0x000b2370


	//   ....[175]....
        /*dfe4*/ 	.word	0x000b2520


	//   ....[176]....
        /*dfe8*/ 	.word	0x000b2570


	//   ....[177]....
        /*dfec*/ 	.word	0x000b2740


	//   ....[178]....
        /*dff0*/ 	.word	0x000b2930


	//   ....[179]....
        /*dff4*/ 	.word	0x000b2940


	//   ....[180]....
        /*dff8*/ 	.word	0x000b2950


	//   ....[181]....
        /*dffc*/ 	.word	0x000b2bb0


	//   ....[182]....
        /*e000*/ 	.word	0x000b2bd0


	//   ....[183]....
        /*e004*/ 	.word	0x000b2d80


	//   ....[184]....
        /*e008*/ 	.word	0x000b2da0


	//   ....[185]....
        /*e00c*/ 	.word	0x000b3000


	//   ....[186]....
        /*e010*/ 	.word	0x000b3050


	//   ....[187]....
        /*e014*/ 	.word	0x000b3210


	//   ....[188]....
        /*e018*/ 	.word	0x000b3220


	//   ....[189]....
        /*e01c*/ 	.word	0x000b3230


	//   ....[190]....
        /*e020*/ 	.word	0x000c01e0


	//   ....[191]....
        /*e024*/ 	.word	0x000c01f0


	//   ....[192]....
        /*e028*/ 	.word	0x000dd910


	//   ....[193]....
        /*e02c*/ 	.word	0x000ddbd0


	//   ....[194]....
        /*e030*/ 	.word	0x000dddb0


	//   ....[195]....
        /*e034*/ 	.word	0x000ddfa0


	//   ....[196]....
        /*e038*/ 	.word	0x000de190


	//   ....[197]....
        /*e03c*/ 	.word	0x000de380


	//   ....[198]....
        /*e040*/ 	.word	0x000de560


	//   ....[199]....
        /*e044*/ 	.word	0x000de750


	//   ....[200]....
        /*e048*/ 	.word	0x000de940


	//   ....[201]....
        /*e04c*/ 	.word	0x000deb20


	//   ....[202]....
        /*e050*/ 	.word	0x000ded10


	//   ....[203]....
        /*e054*/ 	.word	0x000def00


	//   ....[204]....
        /*e058*/ 	.word	0x000df0e0


	//   ....[205]....
        /*e05c*/ 	.word	0x000df2d0


	//   ....[206]....
        /*e060*/ 	.word	0x000df4b0


	//   ....[207]....
        /*e064*/ 	.word	0x000df690


	//   ....[208]....
        /*e068*/ 	.word	0x000df880


	//   ....[209]....
        /*e06c*/ 	.word	0x000dfa70


	//   ....[210]....
        /*e070*/ 	.word	0x000dfc50


	//   ....[211]....
        /*e074*/ 	.word	0x000dfe30


	//   ....[212]....
        /*e078*/ 	.word	0x000e0030


	//   ....[213]....
        /*e07c*/ 	.word	0x000e0210


	//   ....[214]....
        /*e080*/ 	.word	0x000e0410


	//   ....[215]....
        /*e084*/ 	.word	0x000e05e0


	//   ....[216]....
        /*e088*/ 	.word	0x000e07b0


	//   ....[217]....
        /*e08c*/ 	.word	0x000e09a0


	//   ....[218]....
        /*e090*/ 	.word	0x000e0bc0


	//   ....[219]....
        /*e094*/ 	.word	0x000e0d80


	//   ....[220]....
        /*e098*/ 	.word	0x000e0f20


	//   ....[221]....
        /*e09c*/ 	.word	0x000e1170


	//   ....[222]....
        /*e0a0*/ 	.word	0x000e1330


	//   ....[223]....
        /*e0a4*/ 	.word	0x000e1570


	//   ....[224]....
        /*e0a8*/ 	.word	0x000e1770


	//   ....[225]....
        /*e0ac*/ 	.word	0x000e18e0


	//   ....[226]....
        /*e0b0*/ 	.word	0x000e1ae0


	//   ....[227]....
        /*e0b4*/ 	.word	0x000e1cf0


	//   ....[228]....
        /*e0b8*/ 	.word	0x000e1ed0


	//   ....[229]....
        /*e0bc*/ 	.word	0x000e2020


	//   ....[230]....
        /*e0c0*/ 	.word	0x000e22f0


	//   ....[231]....
        /*e0c4*/ 	.word	0x000e24b0


	//   ....[232]....
        /*e0c8*/ 	.word	0x000e26d0


	//   ....[233]....
        /*e0cc*/ 	.word	0x000e2890


	//   ....[234]....
        /*e0d0*/ 	.word	0x000e2a70


	//   ....[235]....
        /*e0d4*/ 	.word	0x000e2c60


	//   ....[236]....
        /*e0d8*/ 	.word	0x000e2e50


	//   ....[237]....
        /*e0dc*/ 	.word	0x000e3030


	//   ....[238]....
        /*e0e0*/ 	.word	0x000e3220


	//   ....[239]....
        /*e0e4*/ 	.word	0x000e33f0


	//   ....[240]....
        /*e0e8*/ 	.word	0x000e35f0


	//   ....[241]....
        /*e0ec*/ 	.word	0x000e37c0


	//   ....[242]....
        /*e0f0*/ 	.word	0x000e39d0


	//   ....[243]....
        /*e0f4*/ 	.word	0x000e3b50


	//   ....[244]....
        /*e0f8*/ 	.word	0x000e3e10


	//   ....[245]....
        /*e0fc*/ 	.word	0x000e4000


	//   ....[246]....
        /*e100*/ 	.word	0x000e41e0


	//   ....[247]....
        /*e104*/ 	.word	0x000e43d0


	//   ....[248]....
        /*e108*/ 	.word	0x000e45c0


	//   ....[249]....
        /*e10c*/ 	.word	0x000e47a0


	//   ....[250]....
        /*e110*/ 	.word	0x000e4990


	//   ....[251]....
        /*e114*/ 	.word	0x000e4b80


	//   ....[252]....
        /*e118*/ 	.word	0x000e4d60


	//   ....[253]....
        /*e11c*/ 	.word	0x000e4f50


	//   ....[254]....
        /*e120*/ 	.word	0x000e5140


	//   ....[255]....
        /*e124*/ 	.word	0x000e5320


	//   ....[0]....
        /*e128*/ 	.word	0x000e5510


	//   ....[1]....
        /*e12c*/ 	.word	0x000e5700


	//   ....[2]....
        /*e130*/ 	.word	0x000e58e0


	//   ....[3]....
        /*e134*/ 	.word	0x000e5ad0


	//   ....[4]....
        /*e138*/ 	.word	0x000e5cc0


	//   ....[5]....
        /*e13c*/ 	.word	0x000e5ea0


	//   ....[6]....
        /*e140*/ 	.word	0x000e6090


	//   ....[7]....
        /*e144*/ 	.word	0x000e6280


	//   ....[8]....
        /*e148*/ 	.word	0x000e6460


	//   ....[9]....
        /*e14c*/ 	.word	0x000e6650


	//   ....[10]....
        /*e150*/ 	.word	0x000e6840


	//   ....[11]....
        /*e154*/ 	.word	0x000e6a20


	//   ....[12]....
        /*e158*/ 	.word	0x000e6c10


	//   ....[13]....
        /*e15c*/ 	.word	0x000e6e00


	//   ....[14]....
        /*e160*/ 	.word	0x000e6fe0


	//   ....[15]....
        /*e164*/ 	.word	0x000e71d0


	//   ....[16]....
        /*e168*/ 	.word	0x000e73c0


	//   ....[17]....
        /*e16c*/ 	.word	0x000e75a0


	//   ....[18]....
        /*e170*/ 	.word	0x000e7790


	//   ....[19]....
        /*e174*/ 	.word	0x000e7980


	//   ....[20]....
        /*e178*/ 	.word	0x000e7b60


	//   ....[21]....
        /*e17c*/ 	.word	0x000e7d50


	//   ....[22]....
        /*e180*/ 	.word	0x000e7f40


	//   ....[23]....
        /*e184*/ 	.word	0x000e8120


	//   ....[24]....
        /*e188*/ 	.word	0x000e8310


	//   ....[25]....
        /*e18c*/ 	.word	0x000e8500


	//   ....[26]....
        /*e190*/ 	.word	0x000e86e0


	//   ....[27]....
        /*e194*/ 	.word	0x000e88d0


	//   ....[28]....
        /*e198*/ 	.word	0x000e8ac0


	//   ....[29]....
        /*e19c*/ 	.word	0x000e8ca0


	//   ....[30]....
        /*e1a0*/ 	.word	0x000e8e90


	//   ....[31]....
        /*e1a4*/ 	.word	0x000e9080


	//   ....[32]....
        /*e1a8*/ 	.word	0x000e9260


	//   ....[33]....
        /*e1ac*/ 	.word	0x000e9450


	//   ....[34]....
        /*e1b0*/ 	.word	0x000e9640


	//   ....[35]....
        /*e1b4*/ 	.word	0x000e9820


	//   ....[36]....
        /*e1b8*/ 	.word	0x000e9a10


	//   ....[37]....
        /*e1bc*/ 	.word	0x000e9c00


	//   ....[38]....
        /*e1c0*/ 	.word	0x000e9de0


	//   ....[39]....
        /*e1c4*/ 	.word	0x000e9fd0


	//   ....[40]....
        /*e1c8*/ 	.word	0x000ea1c0


	//   ....[41]....
        /*e1cc*/ 	.word	0x000ea3a0


	//   ....[42]....
        /*e1d0*/ 	.word	0x000ea590


	//   ....[43]....
        /*e1d4*/ 	.word	0x000ea780


	//   ....[44]....
        /*e1d8*/ 	.word	0x000ea960


	//   ....[45]....
        /*e1dc*/ 	.word	0x000eab50


	//   ....[46]....
        /*e1e0*/ 	.word	0x000ead40


	//   ....[47]....
        /*e1e4*/ 	.word	0x000eaf20


	//   ....[48]....
        /*e1e8*/ 	.word	0x000eb110


	//   ....[49]....
        /*e1ec*/ 	.word	0x000eb300


	//   ....[50]....
        /*e1f0*/ 	.word	0x000eb4e0


	//   ....[51]....
        /*e1f4*/ 	.word	0x000eb6d0


	//   ....[52]....
        /*e1f8*/ 	.word	0x000eb8c0


	//   ....[53]....
        /*e1fc*/ 	.word	0x000ebaa0


	//   ....[54]....
        /*e200*/ 	.word	0x000ebc90


	//   ....[55]....
        /*e204*/ 	.word	0x000ebe80


	//   ....[56]....
        /*e208*/ 	.word	0x000ec060


	//   ....[57]....
        /*e20c*/ 	.word	0x000ec250


	//   ....[58]....
        /*e210*/ 	.word	0x000ec440


	//   ....[59]....
        /*e214*/ 	.word	0x000ec620


	//   ....[60]....
        /*e218*/ 	.word	0x000ec810


	//   ....[61]....
        /*e21c*/ 	.word	0x000eca00


	//   ....[62]....
        /*e220*/ 	.word	0x000ecbe0


	//   ....[63]....
        /*e224*/ 	.word	0x000ecdd0


	//   ....[64]....
        /*e228*/ 	.word	0x000ecfc0


	//   ....[65]....
        /*e22c*/ 	.word	0x000ed1a0


	//   ....[66]....
        /*e230*/ 	.word	0x000ed390


	//   ....[67]....
        /*e234*/ 	.word	0x000ed580


	//   ....[68]....
        /*e238*/ 	.word	0x000ed760


	//   ....[69]....
        /*e23c*/ 	.word	0x000ed950


	//   ....[70]....
        /*e240*/ 	.word	0x000edb40


	//   ....[71]....
        /*e244*/ 	.word	0x000edd20


	//   ....[72]....
        /*e248*/ 	.word	0x000edf10


	//   ....[73]....
        /*e24c*/ 	.word	0x000ee100


	//   ....[74]....
        /*e250*/ 	.word	0x000ee2e0


	//   ....[75]....
        /*e254*/ 	.word	0x000ee4d0


	//   ....[76]....
        /*e258*/ 	.word	0x000ee6c0


	//   ....[77]....
        /*e25c*/ 	.word	0x000ee8a0


	//   ....[78]....
        /*e260*/ 	.word	0x000eea90


	//   ....[79]....
        /*e264*/ 	.word	0x000eec80


	//   ....[80]....
        /*e268*/ 	.word	0x000eee60


	//   ....[81]....
        /*e26c*/ 	.word	0x000ef050


	//   ....[82]....
        /*e270*/ 	.word	0x000ef240


	//   ....[83]....
        /*e274*/ 	.word	0x000ef420


	//   ....[84]....
        /*e278*/ 	.word	0x000ef610


	//   ....[85]....
        /*e27c*/ 	.word	0x000ef800


	//   ....[86]....
        /*e280*/ 	.word	0x000ef9e0


	//   ....[87]....
        /*e284*/ 	.word	0x000efbd0


	//   ....[88]....
        /*e288*/ 	.word	0x000efdc0


	//   ....[89]....
        /*e28c*/ 	.word	0x000effa0


	//   ....[90]....
        /*e290*/ 	.word	0x000f0190


	//   ....[91]....
        /*e294*/ 	.word	0x000f0380


	//   ....[92]....
        /*e298*/ 	.word	0x000f0560


	//   ....[93]....
        /*e29c*/ 	.word	0x000f0750


	//   ....[94]....
        /*e2a0*/ 	.word	0x000f0940


	//   ....[95]....
        /*e2a4*/ 	.word	0x000f0b20


	//   ....[96]....
        /*e2a8*/ 	.word	0x000f0d10


	//   ....[97]....
        /*e2ac*/ 	.word	0x000f0f00


	//   ....[98]....
        /*e2b0*/ 	.word	0x000f10e0


	//   ....[99]....
        /*e2b4*/ 	.word	0x000f1280


	//   ....[100]....
        /*e2b8*/ 	.word	0x000f14c0


	//   ....[101]....
        /*e2bc*/ 	.word	0x000f1650


	//   ....[102]....
        /*e2c0*/ 	.word	0x000f17b0


	//   ....[103]....
        /*e2c4*/ 	.word	0x000f1910


	//   ....[104]....
        /*e2c8*/ 	.word	0x000f1a60


	//   ....[105]....
        /*e2cc*/ 	.word	0x000f1ac0


	//   ....[106]....
        /*e2d0*/ 	.word	0x000f1d30


	//   ....[107]....
        /*e2d4*/ 	.word	0x000f1e70


	//   ....[108]....
        /*e2d8*/ 	.word	0x000f1fd0


	//   ....[109]....
        /*e2dc*/ 	.word	0x000f2140


	//   ....[110]....
        /*e2e0*/ 	.word	0x000f2280


	//   ....[111]....
        /*e2e4*/ 	.word	0x000f22e0


	//   ....[112]....
        /*e2e8*/ 	.word	0x000f2530


	//   ....[113]....
        /*e2ec*/ 	.word	0x000f2670


	//   ....[114]....
        /*e2f0*/ 	.word	0x000f27b0


	//   ....[115]....
        /*e2f4*/ 	.word	0x000f2910


	//   ....[116]....
        /*e2f8*/ 	.word	0x000f2a60


	//   ....[117]....
        /*e2fc*/ 	.word	0x000f2ac0


	//   ....[118]....
        /*e300*/ 	.word	0x000f2cd0


	//   ....[119]....
        /*e304*/ 	.word	0x000f2e70


	//   ....[120]....
        /*e308*/ 	.word	0x000f2fc0


	//   ....[121]....
        /*e30c*/ 	.word	0x000f3060


	//   ....[122]....
        /*e310*/ 	.word	0x000f3170


	//   ....[123]....
        /*e314*/ 	.word	0x000f32d0


	//   ....[124]....
        /*e318*/ 	.word	0x000f3390


	//   ....[125]....
        /*e31c*/ 	.word	0x000f3470


	//   ....[126]....
        /*e320*/ 	.word	0x000ff910


	//   ....[127]....
        /*e324*/ 	.word	0x000ff970


	//----- nvinfo : EIATTR_VRC_CTA_INIT_COUNT
	.align		4
.L_58:
        /*e328*/ 	.byte	0x02, 0x4a
	.zero		1
	.zero		1


	//----- nvinfo : EIATTR_EXIT_INSTR_OFFSETS
	.align		4
        /*e32c*/ 	.byte	0x04, 0x1c
        /*e32e*/ 	.short	(.L_60 - .L_59)


	//   ....[0]....
.L_59:
        /*e330*/ 	.word	0x000dd830


	//----- nvinfo : EIATTR_CRS_STACK_SIZE
	.align		4
.L_60:
        /*e334*/ 	.byte	0x04, 0x1e
        /*e336*/ 	.short	(.L_62 - .L_61)
.L_61:
        /*e338*/ 	.word	0x00000000


	//----- nvinfo : EIATTR_CBANK_PARAM_SIZE
	.align		4
.L_62:
        /*e33c*/ 	.byte	0x03, 0x19
        /*e33e*/ 	.short	0x0028


	//----- nvinfo : EIATTR_PARAM_CBANK
	.align		4
        /*e340*/ 	.byte	0x04, 0x0a
        /*e342*/ 	.short	(.L_64 - .L_63)
	.align		4
.L_63:
        /*e344*/ 	.word	index@(.nv.constant0.fused_batch_pir_kernel_optimized_16)
        /*e348*/ 	.short	0x0380
        /*e34a*/ 	.short	0x0028


	//----- nvinfo : EIATTR_SW_WAR
	.align		4
.L_64:
        /*e34c*/ 	.byte	0x04, 0x36
        /*e34e*/ 	.short	(.L_66 - .L_65)
.L_65:
        /*e350*/ 	.word	0x00000008
.L_66:


//--------------------- .nv.info.fused_batch_pir_kernel_optimized_8 --------------------------
	.section	.nv.info.fused_batch_pir_kernel_optimized_8,"",@"SHT_CUDA_INFO"
	.sectionflags	@""
	.align	4


	//----- nvinfo : EIATTR_CUDA_API_VERSION
	.align		4
        /*0000*/ 	.byte	0x04, 0x37
        /*0002*/ 	.short	(.L_68 - .L_67)
.L_67:
        /*0004*/ 	.word	0x00000082


	//----- nvinfo : EIATTR_KPARAM_INFO
	.align		4
.L_68:
        /*0008*/ 	.byte	0x04, 0x17
        /*000a*/ 	.short	(.L_70 - .L_69)
.L_69:
        /*000c*/ 	.word	0x00000000
        /*0010*/ 	.short	0x0005
        /*0012*/ 	.short	0x0024
        /*0014*/ 	.byte	0x00, 0xf0, 0x11, 0x00


	//----- nvinfo : EIATTR_KPARAM_INFO
	.align		4
.L_70:
        /*0018*/ 	.byte	0x04, 0x17
        /*001a*/ 	.short	(.L_72 - .L_71)
.L_71:
        /*001c*/ 	.word	0x00000000
        /*0020*/ 	.short	0x0004
        /*0022*/ 	.short	0x0020
        /*0024*/ 	.byte	0x00, 0xf0, 0x11, 0x00


	//----- nvinfo : EIATTR_KPARAM_INFO
	.align		4
.L_72:
        /*0028*/ 	.byte	0x04, 0x17
        /*002a*/ 	.short	(.L_74 - .L_73)
.L_73:
        /*002c*/ 	.word	0x00000000
        /*0030*/ 	.short	0x0003
        /*0032*/ 	.short	0x0018
        /*0034*/ 	.byte	0x00, 0xf5, 0x21, 0x00


	//----- nvinfo : EIATTR_KPARAM_INFO
	.align		4
.L_74:
        /*0038*/ 	.byte	0x04, 0x17
        /*003a*/ 	.short	(.L_76 - .L_75)
.L_75:
        /*003c*/ 	.word	0x00000000
        /*0040*/ 	.short	0x0002
        /*0042*/ 	.short	0x0010
        /*0044*/ 	.byte	0x00, 0xf5, 0x21, 0x00


	//----- nvinfo : EIATTR_KPARAM_INFO
	.align		4
.L_76:
        /*0048*/ 	.byte	0x04, 0x17
        /*004a*/ 	.short	(.L_78 - .L_77)
.L_77:
        /*004c*/ 	.word	0x00000000
        /*0050*/ 	.short	0x0001
        /*0052*/ 	.short	0x0008
        /*0054*/ 	.byte	0x00, 0xf5, 0x21, 0x00


	//----- nvinfo : EIATTR_KPARAM_INFO
	.align		4
.L_78:
        /*0058*/ 	.byte	0x04, 0x17
        /*005a*/ 	.short	(.L_80 - .L_79)
.L_79:
        /*005c*/ 	.word	0x00000000
        /*0060*/ 	.short	0x0000
        /*0062*/ 	.short	0x0000
        /*0064*/ 	.byte	0x00, 0xf5, 0x21, 0x00


	//----- nvinfo : EIATTR_SPARSE_MMA_MASK
	.align		4
.L_80:
        /*0068*/ 	.byte	0x03, 0x50
        /*006a*/ 	.short	0x0000


	//----- nvinfo : EIATTR_MAXREG_COUNT
	.align		4
        /*006c*/ 	.byte	0x03, 0x1b
        /*006e*/ 	.short	0x00ff


	//----- nvinfo : EIATTR_NUM_BARRIERS
	.align		4
        /*0070*/ 	.byte	0x02, 0x4c
        /*0072*/ 	.byte	0x01
	.zero		1


	//----- nvinfo : EIATTR_ANNOTATIONS
	.align		4
        /*0074*/ 	.byte	0x04, 0x55
        /*0076*/ 	.short	(.L_82 - .L_81)


	//   ....[0]....
.L_81:
        /* <DEDUP_REMOVED lines=3282> */


	//----- nvinfo : EIATTR_MERCURY_ISA_VERSION
	.align		4
.L_82:
        /*cd88*/ 	.byte	0x03, 0x5f
        /*cd8a*/ 	.short	0x0101


	//----- nvinfo : EIATTR_UNUSED_LOAD_BYTE_OFFSET
	.align		4
        /*cd8c*/ 	.byte	0x04, 0x44
        /*cd8e*/ 	.short	(.L_84 - .L_83)


	//   ....[0]....
.L_83:
        /*cd90*/ 	.word	0x0000c150
        /*cd94*/ 	.word	0x0000fff0


	//   ....[1]....
        /*cd98*/ 	.word	0x00018780
        /*cd9c*/ 	.word	0x0000fff0


	//   ....[2]....
        /*cda0*/ 	.word	0x00024dd0
        /*cda4*/ 	.word	0x0000fff0


	//   ....[3]....
        /*cda8*/ 	.word	0x00031420
        /*cdac*/ 	.word	0x0000fff0


	//   ....[4]....
        /*cdb0*/ 	.word	0x0003da70
        /*cdb4*/ 	.word	0x0000fff0


	//   ....[5]....
        /*cdb8*/ 	.word	0x0004a0c0
        /*cdbc*/ 	.word	0x0000fff0


	//----- nvinfo : EIATTR_COOP_GROUP_MASK_REGIDS
	.align		4
.L_84:
        /*cdc0*/ 	.byte	0x04, 0x29
        /*cdc2*/ 	.short	(.L_86 - .L_85)


	//   ....[0]....
.L_85:
        /*cdc4*/ 	.word	0xffffffff


	//   ....[1]....
        /*cdc8*/ 	.word	0xffffffff


	//   ....[2]....
        /*cdcc*/ 	.word	0xffffffff


	//   ....[3]....
        /*cdd0*/ 	.word	0xffffffff


	//   ....[4]....
        /*cdd4*/ 	.word	0xffffffff


	//   ....[5]....
        /*cdd8*/ 	.word	0xffffffff


	//   ....[6]....
        /*cddc*/ 	.word	0xffffffff


	//   ....[7]....
        /*cde0*/ 	.word	0xffffffff


	//   ....[8]....
        /*cde4*/ 	.word	0xffffffff


	//   ....[9]....
        /*cde8*/ 	.word	0xffffffff


	//   ....[10]....
        /*cdec*/ 	.word	0xffffffff


	//   ....[11]....
        /*cdf0*/ 	.word	0xffffffff


	//   ....[12]....
        /*cdf4*/ 	.word	0xffffffff


	//   ....[13]....
        /*cdf8*/ 	.word	0xffffffff


	//   ....[14]....
        /*cdfc*/ 	.word	0xffffffff


	//   ....[15]....
        /*ce00*/ 	.word	0xffffffff


	//   ....[16]....
        /*ce04*/ 	.word	0xffffffff


	//   ....[17]....
        /*ce08*/ 	.word	0xffffffff


	//   ....[18]....
        /*ce0c*/ 	.word	0xffffffff


	//   ....[19]....
        /*ce10*/ 	.word	0xffffffff


	//   ....[20]....
        /*ce14*/ 	.word	0xffffffff


	//   ....[21]....
        /*ce18*/ 	.word	0xffffffff


	//   ....[22]....
        /*ce1c*/ 	.word	0xffffffff


	//   ....[23]....
        /*ce20*/ 	.word	0xffffffff


	//   ....[24]....
        /*ce24*/ 	.word	0xffffffff


	//   ....[25]....
        /*ce28*/ 	.word	0xffffffff


	//   ....[26]....
        /*ce2c*/ 	.word	0xffffffff


	//   ....[27]....
        /*ce30*/ 	.word	0xffffffff


	//   ....[28]....
        /*ce34*/ 	.word	0xffffffff


	//   ....[29]....
        /*ce38*/ 	.word	0xffffffff


	//   ....[30]....
        /*ce3c*/ 	.word	0xffffffff


	//   ....[31]....
        /*ce40*/ 	.word	0xffffffff


	//   ....[32]....
        /*ce44*/ 	.word	0xffffffff


	//   ....[33]....
        /*ce48*/ 	.word	0xffffffff


	//   ....[34]....
        /*ce4c*/ 	.word	0xffffffff


	//   ....[35]....
        /*ce50*/ 	.word	0xffffffff


	//   ....[36]....
        /*ce54*/ 	.word	0xffffffff


	//   ....[37]....
        /*ce58*/ 	.word	0xffffffff


	//   ....[38]....
        /*ce5c*/ 	.word	0xffffffff


	//   ....[39]....
        /*ce60*/ 	.word	0xffffffff


	//   ....[40]....
        /*ce64*/ 	.word	0xffffffff


	//   ....[41]....
        /*ce68*/ 	.word	0xffffffff


	//   ....[42]....
        /*ce6c*/ 	.word	0xffffffff


	//   ....[43]....
        /*ce70*/ 	.word	0xffffffff


	//   ....[44]....
        /*ce74*/ 	.word	0xffffffff


	//   ....[45]....
        /*ce78*/ 	.word	0xffffffff


	//   ....[46]....
        /*ce7c*/ 	.word	0xffffffff


	//   ....[47]....
        /*ce80*/ 	.word	0xffffffff


	//   ....[48]....
        /*ce84*/ 	.word	0xffffffff


	//   ....[49]....
        /*ce88*/ 	.word	0xffffffff


	//   ....[50]....
        /*ce8c*/ 	.word	0xffffffff


	//   ....[51]....
        /*ce90*/ 	.word	0xffffffff


	//   ....[52]....
        /*ce94*/ 	.word	0xffffffff


	//   ....[53]....
        /*ce98*/ 	.word	0xffffffff


	//   ....[54]....
        /*ce9c*/ 	.word	0xffffffff


	//   ....[55]....
        /*cea0*/ 	.word	0xffffffff


	//   ....[56]....
        /*cea4*/ 	.word	0xffffffff


	//   ....[57]....
        /*cea8*/ 	.word	0xffffffff


	//   ....[58]....
        /*ceac*/ 	.word	0xffffffff


	//   ....[59]....
        /*ceb0*/ 	.word	0xffffffff


	//   ....[60]....
        /*ceb4*/ 	.word	0xffffffff


	//   ....[61]....
        /*ceb8*/ 	.word	0xffffffff


	//   ....[62]....
        /*cebc*/ 	.word	0xffffffff


	//   ....[63]....
        /*cec0*/ 	.word	0xffffffff


	//   ....[64]....
        /*cec4*/ 	.word	0xffffffff


	//   ....[65]....
        /*cec8*/ 	.word	0xffffffff


	//   ....[66]....
        /*cecc*/ 	.word	0xffffffff


	//   ....[67]....
        /*ced0*/ 	.word	0xffffffff


	//   ....[68]....
        /*ced4*/ 	.word	0xffffffff


	//   ....[69]....
        /*ced8*/ 	.word	0xffffffff


	//   ....[70]....
        /*cedc*/ 	.word	0xffffffff


	//   ....[71]....
        /*cee0*/ 	.word	0xffffffff


	//   ....[72]....
        /*cee4*/ 	.word	0xffffffff


	//   ....[73]....
        /*cee8*/ 	.word	0xffffffff


	//   ....[74]....
        /*ceec*/ 	.word	0xffffffff


	//   ....[75]....
        /*cef0*/ 	.word	0xffffffff


	//   ....[76]....
        /*cef4*/ 	.word	0xffffffff


	//   ....[77]....
        /*cef8*/ 	.word	0xffffffff


	//   ....[78]....
        /*cefc*/ 	.word	0xffffffff


	//   ....[79]....
        /*cf00*/ 	.word	0xffffffff


	//   ....[80]....
        /*cf04*/ 	.word	0xffffffff


	//   ....[81]....
        /*cf08*/ 	.word	0xffffffff


	//   ....[82]....
        /*cf0c*/ 	.word	0xffffffff


	//   ....[83]....
        /*cf10*/ 	.word	0xffffffff


	//   ....[84]....
        /*cf14*/ 	.word	0xffffffff


	//   ....[85]....
        /*cf18*/ 	.word	0xffffffff


	//   ....[86]....
        /*cf1c*/ 	.word	0xffffffff


	//   ....[87]....
        /*cf20*/ 	.word	0xffffffff


	//   ....[88]....
        /*cf24*/ 	.word	0xffffffff


	//   ....[89]....
        /*cf28*/ 	.word	0xffffffff


	//   ....[90]....
        /*cf2c*/ 	.word	0xffffffff


	//   ....[91]....
        /*cf30*/ 	.word	0xffffffff


	//   ....[92]....
        /*cf34*/ 	.word	0xffffffff


	//   ....[93]....
        /*cf38*/ 	.word	0xffffffff


	//   ....[94]....
        /*cf3c*/ 	.word	0xffffffff


	//   ....[95]....
        /*cf40*/ 	.word	0xffffffff


	//   ....[96]....
        /*cf44*/ 	.word	0x05000010


	//   ....[97]....
        /*cf48*/ 	.word	0x05000010


	//   ....[98]....
        /*cf4c*/ 	.word	0x05000010


	//   ....[99]....
        /*cf50*/ 	.word	0x05000010


	//   ....[100]....
        /*cf54*/ 	.word	0x05000010


	//   ....[101]....
        /*cf58*/ 	.word	0x05000010


	//   ....[102]....
        /*cf5c*/ 	.word	0x05000010


	//   ....[103]....
        /*cf60*/ 	.word	0x05000010


	//   ....[104]....
        /*cf64*/ 	.word	0x05000010


	//   ....[105]....
        /*cf68*/ 	.word	0x05000010


	//   ....[106]....
        /*cf6c*/ 	.word	0x05000010


	//   ....[107]....
        /*cf70*/ 	.word	0x05000010


	//   ....[108]....
        /*cf74*/ 	.word	0x05000010


	//   ....[109]....
        /*cf78*/ 	.word	0x05000010


	//   ....[110]....
        /*cf7c*/ 	.word	0x05000010


	//   ....[111]....
        /*cf80*/ 	.word	0x05000010


	//   ....[112]....
        /*cf84*/ 	.word	0x05000010


	//   ....[113]....
        /*cf88*/ 	.word	0x05000010


	//   ....[114]....
        /*cf8c*/ 	.word	0x05000010


	//   ....[115]....
        /*cf90*/ 	.word	0x05000010


	//   ....[116]....
        /*cf94*/ 	.word	0x05000010


	//   ....[117]....
        /*cf98*/ 	.word	0x05000010


	//   ....[118]....
        /*cf9c*/ 	.word	0x05000010


	//   ....[119]....
        /*cfa0*/ 	.word	0x05000010


	//   ....[120]....
        /*cfa4*/ 	.word	0x05000010


	//   ....[121]....
        /*cfa8*/ 	.word	0x05000010


	//   ....[122]....
        /*cfac*/ 	.word	0x05000010


	//   ....[123]....
        /*cfb0*/ 	.word	0x05000010


	//   ....[124]....
        /*cfb4*/ 	.word	0x05000010


	//   ....[125]....
        /*cfb8*/ 	.word	0x05000010


	//   ....[126]....
        /*cfbc*/ 	.word	0x05000010


	//   ....[127]....
        /*cfc0*/ 	.word	0x05000010


	//   ....[128]....
        /*cfc4*/ 	.word	0x05000010


	//   ....[129]....
        /*cfc8*/ 	.word	0x05000010


	//   ....[130]....
        /*cfcc*/ 	.word	0x05000010


	//   ....[131]....
        /*cfd0*/ 	.word	0x05000010


	//   ....[132]....
        /*cfd4*/ 	.word	0x05000010


	//   ....[133]....
        /*cfd8*/ 	.word	0x05000010


	//   ....[134]....
        /*cfdc*/ 	.word	0x05000010


	//   ....[135]....
        /*cfe0*/ 	.word	0x05000010


	//   ....[136]....
        /*cfe4*/ 	.word	0x05000010


	//   ....[137]....
        /*cfe8*/ 	.word	0x05000010


	//   ....[138]....
        /*cfec*/ 	.word	0x05000010


	//   ....[139]....
        /*cff0*/ 	.word	0x05000010


	//   ....[140]....
        /*cff4*/ 	.word	0x05000010


	//   ....[141]....
        /*cff8*/ 	.word	0x05000010


	//   ....[142]....
        /*cffc*/ 	.word	0x05000010


	//   ....[143]....
        /*d000*/ 	.word	0x05000010


	//   ....[144]....
        /*d004*/ 	.word	0x05000010


	//   ....[145]....
        /*d008*/ 	.word	0x05000010


	//   ....[146]....
        /*d00c*/ 	.word	0x05000010


	//   ....[147]....
        /*d010*/ 	.word	0x05000010


	//   ....[148]....
        /*d014*/ 	.word	0x05000010


	//   ....[149]....
        /*d018*/ 	.word	0x05000010


	//   ....[150]....
        /*d01c*/ 	.word	0x05000010


	//   ....[151]....
        /*d020*/ 	.word	0x05000010


	//   ....[152]....
        /*d024*/ 	.word	0x05000010


	//   ....[153]....
        /*d028*/ 	.word	0x05000010


	//   ....[154]....
        /*d02c*/ 	.word	0x05000010


	//   ....[155]....
        /*d030*/ 	.word	0x05000010


	//   ....[156]....
        /*d034*/ 	.word	0x05000010


	//   ....[157]....
        /*d038*/ 	.word	0x05000010


	//   ....[158]....
        /*d03c*/ 	.word	0x05000010


	//   ....[159]....
        /*d040*/ 	.word	0x05000010


	//   ....[160]....
        /*d044*/ 	.word	0x05000010


	//   ....[161]....
        /*d048*/ 	.word	0x05000010


	//   ....[162]....
        /*d04c*/ 	.word	0x05000010


	//   ....[163]....
        /*d050*/ 	.word	0x05000010


	//   ....[164]....
        /*d054*/ 	.word	0x05000010


	//   ....[165]....
        /*d058*/ 	.word	0x05000010


	//   ....[166]....
        /*d05c*/ 	.word	0x05000010


	//   ....[167]....
        /*d060*/ 	.word	0x05000010


	//   ....[168]....
        /*d064*/ 	.word	0x05000010


	//   ....[169]....
        /*d068*/ 	.word	0x05000010


	//   ....[170]....
        /*d06c*/ 	.word	0x05000010


	//   ....[171]....
        /*d070*/ 	.word	0x05000010


	//   ....[172]....
        /*d074*/ 	.word	0x05000010


	//   ....[173]....
        /*d078*/ 	.word	0x05000010


	//   ....[174]....
        /*d07c*/ 	.word	0x05000010


	//   ....[175]....
        /*d080*/ 	.word	0x05000010


	//   ....[176]....
        /*d084*/ 	.word	0x05000010


	//   ....[177]....
        /*d088*/ 	.word	0x05000010


	//   ....[178]....
        /*d08c*/ 	.word	0x05000010


	//   ....[179]....
        /*d090*/ 	.word	0x05000010


	//   ....[180]....
        /*d094*/ 	.word	0x05000010


	//   ....[181]....
        /*d098*/ 	.word	0x05000010


	//   ....[182]....
        /*d09c*/ 	.word	0x05000010


	//   ....[183]....
        /*d0a0*/ 	.word	0x05000010


	//   ....[184]....
        /*d0a4*/ 	.word	0x05000010


	//   ....[185]....
        /*d0a8*/ 	.word	0x05000010


	//   ....[186]....
        /*d0ac*/ 	.word	0x05000010


	//   ....[187]....
        /*d0b0*/ 	.word	0x05000010


	//   ....[188]....
        /*d0b4*/ 	.word	0x05000010


	//   ....[189]....
        /*d0b8*/ 	.word	0x05000010


	//   ....[190]....
        /*d0bc*/ 	.word	0x05000010


	//   ....[191]....
        /*d0c0*/ 	.word	0x05000010


	//----- nvinfo : EIATTR_COOP_GROUP_INSTR_OFFSETS
	.align		4
.L_86:
        /*d0c4*/ 	.byte	0x04, 0x28
        /*d0c6*/ 	.short	(.L_88 - .L_87)


	//   ....[0]....
.L_87:
        /*d0c8*/ 	.word	0x000537c0


	//   ....[1]....
        /*d0cc*/ 	.word	0x00053880


	//   ....[2]....
        /*d0d0*/ 	.word	0x00053ba0


	//   ....[3]....
        /*d0d4*/ 	.word	0x00053bc0


	//   ....[4]....
        /*d0d8*/ 	.word	0x00053ee0


	//   ....[5]....
        /*d0dc*/ 	.word	0x00053f00


	//   ....[6]....
        /*d0e0*/ 	.word	0x00054090


	//   ....[7]....
        /*d0e4*/ 	.word	0x00054230


	//   ....[8]....
        /*d0e8*/ 	.word	0x00054560


	//   ....[9]....
        /*d0ec*/ 	.word	0x00054580


	//   ....[10]....
        /*d0f0*/ 	.word	0x000548a0


	//   ....[11]....
        /*d0f4*/ 	.word	0x000548b0


	//   ....[12]....
        /*d0f8*/ 	.word	0x000548d0


	//   ....[13]....
        /*d0fc*/ 	.word	0x00054c00


	//   ....[14]....
        /*d100*/ 	.word	0x00054f20


	//   ....[15]....
        /*d104*/ 	.word	0x00054f40


	//   ....[16]....
        /*d108*/ 	.word	0x00055260


	//   ....[17]....
        /*d10c*/ 	.word	0x00055280


	//   ....[18]....
        /*d110*/ 	.word	0x000555a0


	//   ....[19]....
        /*d114*/ 	.word	0x000555c0


	//   ....[20]....
        /*d118*/ 	.word	0x000558e0


	//   ....[21]....
        /*d11c*/ 	.word	0x00055900


	//   ....[22]....
        /*d120*/ 	.word	0x00055c20


	//   ....[23]....
        /*d124*/ 	.word	0x00055c40


	//   ....[24]....
        /*d128*/ 	.word	0x00055f10


	//   ....[25]....
        /*d12c*/ 	.word	0x00055f80


	//   ....[26]....
        /*d130*/ 	.word	0x00056220


	//   ....[27]....
        /*d134*/ 	.word	0x000562c0


	//   ....[28]....
        /*d138*/ 	.word	0x00056540


	//   ....[29]....
        /*d13c*/ 	.word	0x00056600


	//   ....[30]....
        /*d140*/ 	.word	0x00056810


	//   ....[31]....
        /*d144*/ 	.word	0x00056920


	//   ....[32]....
        /*d148*/ 	.word	0x00056b80


	//   ....[33]....
        /*d14c*/ 	.word	0x00056dc0


	//   ....[34]....
        /*d150*/ 	.word	0x00056f20


	//   ....[35]....
        /*d154*/ 	.word	0x00056f30


	//   ....[36]....
        /*d158*/ 	.word	0x000571f0


	//   ....[37]....
        /*d15c*/ 	.word	0x000573e0


	//   ....[38]....
        /*d160*/ 	.word	0x000574a0


	//   ....[39]....
        /*d164*/ 	.word	0x00057720


	//   ....[40]....
        /*d168*/ 	.word	0x00057940


	//   ....[41]....
        /*d16c*/ 	.word	0x00057a90


	//   ....[42]....
        /*d170*/ 	.word	0x00057c60


	//   ....[43]....
        /*d174*/ 	.word	0x00057d80


	//   ....[44]....
        /*d178*/ 	.word	0x00057f50


	//   ....[45]....
        /*d17c*/ 	.word	0x00058040


	//   ....[46]....
        /*d180*/ 	.word	0x000581e0


	//   ....[47]....
        /*d184*/ 	.word	0x000584b0


	//   ....[48]....
        /*d188*/ 	.word	0x000584e0


	//   ....[49]....
        /*d18c*/ 	.word	0x00058680


	//   ....[50]....
        /*d190*/ 	.word	0x00058820


	//   ....[51]....
        /*d194*/ 	.word	0x00058b30


	//   ....[52]....
        /*d198*/ 	.word	0x00058b60


	//   ....[53]....
        /*d19c*/ 	.word	0x00058e70


	//   ....[54]....
        /*d1a0*/ 	.word	0x00058ea0


	//   ....[55]....
        /*d1a4*/ 	.word	0x000591b0


	//   ....[56]....
        /*d1a8*/ 	.word	0x000591e0


	//   ....[57]....
        /*d1ac*/ 	.word	0x00059490


	//   ....[58]....
        /*d1b0*/ 	.word	0x00059520


	//   ....[59]....
        /*d1b4*/ 	.word	0x000596e0


	//   ....[60]....
        /*d1b8*/ 	.word	0x000599b0


	//   ....[61]....
        /*d1bc*/ 	.word	0x000599c0


	//   ....[62]....
        /*d1c0*/ 	.word	0x00059c80


	//   ....[63]....
        /*d1c4*/ 	.word	0x00059ca0


	//   ....[64]....
        /*d1c8*/ 	.word	0x00059ed0


	//   ....[65]....
        /*d1cc*/ 	.word	0x0005a130


	//   ....[66]....
        /*d1d0*/ 	.word	0x0005a180


	//   ....[67]....
        /*d1d4*/ 	.word	0x0005a370


	//   ....[68]....
        /*d1d8*/ 	.word	0x0005a5a0


	//   ....[69]....
        /*d1dc*/ 	.word	0x0005a600


	//   ....[70]....
        /*d1e0*/ 	.word	0x0005a770


	//   ....[71]....
        /*d1e4*/ 	.word	0x0005a9c0


	//   ....[72]....
        /*d1e8*/ 	.word	0x0005a9e0


	//   ....[73]....
        /*d1ec*/ 	.word	0x0005aa20


	//   ....[74]....
        /*d1f0*/ 	.word	0x0005aba0


	//   ....[75]....
        /*d1f4*/ 	.word	0x0005ade0


	//   ....[76]....
        /*d1f8*/ 	.word	0x0005adf0


	//   ....[77]....
        /*d1fc*/ 	.word	0x0005ae50


	//   ....[78]....
        /*d200*/ 	.word	0x0005b140


	//   ....[79]....
        /*d204*/ 	.word	0x0005b160


	//   ....[80]....
        /*d208*/ 	.word	0x0005b280


	//   ....[81]....
        /*d20c*/ 	.word	0x0005b2e0


	//   ....[82]....
        /*d210*/ 	.word	0x0005b350


	//   ....[83]....
        /*d214*/ 	.word	0x0005b3e0


	//   ....[84]....
        /*d218*/ 	.word	0x0005b550


	//   ....[85]....
        /*d21c*/ 	.word	0x0005b570


	//   ....[86]....
        /*d220*/ 	.word	0x0005b610


	//   ....[87]....
        /*d224*/ 	.word	0x0005b690


	//   ....[88]....
        /*d228*/ 	.word	0x0005b840


	//   ....[89]....
        /*d22c*/ 	.word	0x0005b8d0


	//   ....[90]....
        /*d230*/ 	.word	0x0005b960


	//   ....[91]....
        /*d234*/ 	.word	0x0005b9f0


	//   ....[92]....
        /*d238*/ 	.word	0x00061370


	//   ....[93]....
        /*d23c*/ 	.word	0x00061380


	//   ....[94]....
        /*d240*/ 	.word	0x00061390


	//   ....[95]....
        /*d244*/ 	.word	0x000613a0


	//   ....[96]....
        /*d248*/ 	.word	0x0006f600


	//   ....[97]....
        /*d24c*/ 	.word	0x0006f8e0


	//   ....[98]....
        /*d250*/ 	.word	0x0006fae0


	//   ....[99]....
        /*d254*/ 	.word	0x0006fcf0


	//   ....[100]....
        /*d258*/ 	.word	0x0006fee0


	//   ....[101]....
        /*d25c*/ 	.word	0x000700e0


	//   ....[102]....
        /*d260*/ 	.word	0x000702e0


	//   ....[103]....
        /*d264*/ 	.word	0x000704d0


	//   ....[104]....
        /*d268*/ 	.word	0x000706c0


	//   ....[105]....
        /*d26c*/ 	.word	0x000708c0


	//   ....[106]....
        /*d270*/ 	.word	0x00070ad0


	//   ....[107]....
        /*d274*/ 	.word	0x00070cc0


	//   ....[108]....
        /*d278*/ 	.word	0x00070ee0


	//   ....[109]....
        /*d27c*/ 	.word	0x00071090


	//   ....[110]....
        /*d280*/ 	.word	0x000712d0


	//   ....[111]....
        /*d284*/ 	.word	0x000714d0


	//   ....[112]....
        /*d288*/ 	.word	0x000716c0


	//   ....[113]....
        /*d28c*/ 	.word	0x000718c0


	//   ....[114]....
        /*d290*/ 	.word	0x00071a80


	//   ....[115]....
        /*d294*/ 	.word	0x00071cb0


	//   ....[116]....
        /*d298*/ 	.word	0x00071e50


	//   ....[117]....
        /*d29c*/ 	.word	0x000720e0


	//   ....[118]....
        /*d2a0*/ 	.word	0x000722d0


	//   ....[119]....
        /*d2a4*/ 	.word	0x000724d0


	//   ....[120]....
        /*d2a8*/ 	.word	0x000726d0


	//   ....[121]....
        /*d2ac*/ 	.word	0x000728c0


	//   ....[122]....
        /*d2b0*/ 	.word	0x00072ac0


	//   ....[123]....
        /*d2b4*/ 	.word	0x00072cc0


	//   ....[124]....
        /*d2b8*/ 	.word	0x00072eb0


	//   ....[125]....
        /*d2bc*/ 	.word	0x000730b0


	//   ....[126]....
        /*d2c0*/ 	.word	0x000732b0


	//   ....[127]....
        /*d2c4*/ 	.word	0x000734a0


	//   ....[128]....
        /*d2c8*/ 	.word	0x000736a0


	//   ....[129]....
        /*d2cc*/ 	.word	0x000738a0


	//   ....[130]....
        /*d2d0*/ 	.word	0x00073a90


	//   ....[131]....
        /*d2d4*/ 	.word	0x00073c90


	//   ....[132]....
        /*d2d8*/ 	.word	0x00073e90


	//   ....[133]....
        /*d2dc*/ 	.word	0x00074080


	//   ....[134]....
        /*d2e0*/ 	.word	0x00074280


	//   ....[135]....
        /*d2e4*/ 	.word	0x00074480


	//   ....[136]....
        /*d2e8*/ 	.word	0x00074670


	//   ....[137]....
        /*d2ec*/ 	.word	0x00074870


	//   ....[138]....
        /*d2f0*/ 	.word	0x00074a70


	//   ....[139]....
        /*d2f4*/ 	.word	0x00074c60


	//   ....[140]....
        /*d2f8*/ 	.word	0x00074e60


	//   ....[141]....
        /*d2fc*/ 	.word	0x00075060


	//   ....[142]....
        /*d300*/ 	.word	0x00075250


	//   ....[143]....
        /*d304*/ 	.word	0x00075450


	//   ....[144]....
        /*d308*/ 	.word	0x00075650


	//   ....[145]....
        /*d30c*/ 	.word	0x00075840


	//   ....[146]....
        /*d310*/ 	.word	0x00075a40


	//   ....[147]....
        /*d314*/ 	.word	0x00075c40


	//   ....[148]....
        /*d318*/ 	.word	0x00075e30


	//   ....[149]....
        /*d31c*/ 	.word	0x00076020


	//   ....[150]....
        /*d320*/ 	.word	0x00076230


	//   ....[151]....
        /*d324*/ 	.word	0x00076400


	//   ....[152]....
        /*d328*/ 	.word	0x00076620


	//   ....[153]....
        /*d32c*/ 	.word	0x00076820


	//   ....[154]....
        /*d330*/ 	.word	0x00076a10


	//   ....[155]....
        /*d334*/ 	.word	0x00076be0


	//   ....[156]....
        /*d338*/ 	.word	0x00076e10


	//   ....[157]....
        /*d33c*/ 	.word	0x00076fc0


	//   ....[158]....
        /*d340*/ 	.word	0x00077200


	//   ....[159]....
        /*d344*/ 	.word	0x000773e0


	//   ....[160]....
        /*d348*/ 	.word	0x000775f0


	//   ....[161]....
        /*d34c*/ 	.word	0x00077790


	//   ....[162]....
        /*d350*/ 	.word	0x000779f0


	//   ....[163]....
        /*d354*/ 	.word	0x00077b50


	//   ....[164]....
        /*d358*/ 	.word	0x00077df0


	//   ....[165]....
        /*d35c*/ 	.word	0x00077f50


	//   ....[166]....
        /*d360*/ 	.word	0x000780a0


	//   ....[167]....
        /*d364*/ 	.word	0x00078200


	//   ....[168]....
        /*d368*/ 	.word	0x00078380


	//   ....[169]....
        /*d36c*/ 	.word	0x000784c0


	//   ....[170]....
        /*d370*/ 	.word	0x00078620


	//   ....[171]....
        /*d374*/ 	.word	0x00078780


	//   ....[172]....
        /*d378*/ 	.word	0x00078880


	//   ....[173]....
        /*d37c*/ 	.word	0x000789f0


	//   ....[174]....
        /*d380*/ 	.word	0x00078aa0


	//   ....[175]....
        /*d384*/ 	.word	0x00078b70


	//   ....[176]....
        /*d388*/ 	.word	0x00078de0


	//   ....[177]....
        /*d38c*/ 	.word	0x00078ed0


	//   ....[178]....
        /*d390*/ 	.word	0x00078fb0


	//   ....[179]....
        /*d394*/ 	.word	0x00079090


	//   ....[180]....
        /*d398*/ 	.word	0x00079170


	//   ....[181]....
        /*d39c*/ 	.word	0x00079250


	//   ....[182]....
        /*d3a0*/ 	.word	0x00079330


	//   ....[183]....
        /*d3a4*/ 	.word	0x00079410


	//   ....[184]....
        /*d3a8*/ 	.word	0x000794f0


	//   ....[185]....
        /*d3ac*/ 	.word	0x000795d0


	//   ....[186]....
        /*d3b0*/ 	.word	0x000796b0


	//   ....[187]....
        /*d3b4*/ 	.word	0x00079790


	//   ....[188]....
        /*d3b8*/ 	.word	0x0007ed60


	//   ....[189]....
        /*d3bc*/ 	.word	0x0007edc0


	//   ....[190]....
        /*d3c0*/ 	.word	0x0007ee20


	//   ....[191]....
        /*d3c4*/ 	.word	0x0007ee80


	//----- nvinfo : EIATTR_VRC_CTA_INIT_COUNT
	.align		4
.L_88:
        /*d3c8*/ 	.byte	0x02, 0x4a
	.zero		1
	.zero		1


	//----- nvinfo : EIATTR_EXIT_INSTR_OFFSETS
	.align		4
        /*d3cc*/ 	.byte	0x04, 0x1c
        /*d3ce*/ 	.short	(.L_90 - .L_89)


	//   ....[0]....
.L_89:
        /*d3d0*/ 	.word	0x0006f520


	//----- nvinfo : EIATTR_CRS_STACK_SIZE
	.align		4
.L_90:
        /*d3d4*/ 	.byte	0x04, 0x1e
        /*d3d6*/ 	.short	(.L_92 - .L_91)
.L_91:
        /*d3d8*/ 	.word	0x00000000


	//----- nvinfo : EIATTR_CBANK_PARAM_SIZE
	.align		4
.L_92:
        /*d3dc*/ 	.byte	0x03, 0x19
        /*d3de*/ 	.short	0x0028


	//----- nvinfo : EIATTR_PARAM_CBANK
	.align		4
        /*d3e0*/ 	.byte	0x04, 0x0a
        /*d3e2*/ 	.short	(.L_94 - .L_93)
	.align		4
.L_93:
        /*d3e4*/ 	.word	index@(.nv.constant0.fused_batch_pir_kernel_optimized_8)
        /*d3e8*/ 	.short	0x0380
        /*d3ea*/ 	.short	0x0028


	//----- nvinfo : EIATTR_SW_WAR
	.align		4
.L_94:
        /*d3ec*/ 	.byte	0x04, 0x36
        /*d3ee*/ 	.short	(.L_96 - .L_95)
.L_95:
        /*d3f0*/ 	.word	0x00000008
.L_96:


//--------------------- .nv.info.fused_batch_pir_kernel_optimized_4 --------------------------
	.section	.nv.info.fused_batch_pir_kernel_optimized_4,"",@"SHT_CUDA_INFO"
	.sectionflags	@""
	.align	4


	//----- nvinfo : EIATTR_CUDA_API_VERSION
	.align		4
        /*0000*/ 	.byte	0x04, 0x37
        /*0002*/ 	.short	(.L_98 - .L_97)
.L_97:
        /*0004*/ 	.word	0x00000082


	//----- nvinfo : EIATTR_KPARAM_INFO
	.align		4
.L_98:
        /*0008*/ 	.byte	0x04, 0x17
        /*000a*/ 	.short	(.L_100 - .L_99)
.L_99:
        /*000c*/ 	.word	0x00000000
        /*0010*/ 	.short	0x0005
        /*0012*/ 	.short	0x0024
        /*0014*/ 	.byte	0x00, 0xf0, 0x11, 0x00


	//----- nvinfo : EIATTR_KPARAM_INFO
	.align		4
.L_100:
        /*0018*/ 	.byte	0x04, 0x17
        /*001a*/ 	.short	(.L_102 - .L_101)
.L_101:
        /*001c*/ 	.word	0x00000000
        /*0020*/ 	.short	0x0004
        /*0022*/ 	.short	0x0020
        /*0024*/ 	.byte	0x00, 0xf0, 0x11, 0x00


	//----- nvinfo : EIATTR_KPARAM_INFO
	.align		4
.L_102:
        /*0028*/ 	.byte	0x04, 0x17
        /*002a*/ 	.short	(.L_104 - .L_103)
.L_103:
        /*002c*/ 	.word	0x00000000
        /*0030*/ 	.short	0x0003
        /*0032*/ 	.short	0x0018
        /*0034*/ 	.byte	0x00, 0xf5, 0x21, 0x00


	//----- nvinfo : EIATTR_KPARAM_INFO
	.align		4
.L_104:
        /*0038*/ 	.byte	0x04, 0x17
        /*003a*/ 	.short	(.L_106 - .L_105)
.L_105:
        /*003c*/ 	.word	0x00000000
        /*0040*/ 	.short	0x0002
        /*0042*/ 	.short	0x0010
        /*0044*/ 	.byte	0x00, 0xf5, 0x21, 0x00


	//----- nvinfo : EIATTR_KPARAM_INFO
	.align		4
.L_106:
        /*0048*/ 	.byte	0x04, 0x17
        /*004a*/ 	.short	(.L_108 - .L_107)
.L_107:
        /*004c*/ 	.word	0x00000000
        /*0050*/ 	.short	0x0001
        /*0052*/ 	.short	0x0008
        /*0054*/ 	.byte	0x00, 0xf5, 0x21, 0x00


	//----- nvinfo : EIATTR_KPARAM_INFO
	.align		4
.L_108:
        /*0058*/ 	.byte	0x04, 0x17
        /*005a*/ 	.short	(.L_110 - .L_109)
.L_109:
        /*005c*/ 	.word	0x00000000
        /*0060*/ 	.short	0x0000
        /*0062*/ 	.short	0x0000
        /*0064*/ 	.byte	0x00, 0xf5, 0x21, 0x00


	//----- nvinfo : EIATTR_SPARSE_MMA_MASK
	.align		4
.L_110:
        /*0068*/ 	.byte	0x03, 0x50
        /*006a*/ 	.short	0x0000


	//----- nvinfo : EIATTR_MAXREG_COUNT
	.align		4
        /*006c*/ 	.byte	0x03, 0x1b
        /*006e*/ 	.short	0x00ff


	//----- nvinfo : EIATTR_NUM_BARRIERS
	.align		4
        /*0070*/ 	.byte	0x02, 0x4c
        /*0072*/ 	.byte	0x01
	.zero		1


	//----- nvinfo : EIATTR_ANNOTATIONS
	.align		4
        /*0074*/ 	.byte	0x04, 0x55
        /*0076*/ 	.short	(.L_112 - .L_111)


	//   ....[0]....
.L_111:
        /* <DEDUP_REMOVED lines=1068> */


	//----- nvinfo : EIATTR_MERCURY_ISA_VERSION
	.align		4
.L_112:
        /*4328*/ 	.byte	0x03, 0x5f
        /*432a*/ 	.short	0x0101


	//----- nvinfo : EIATTR_UNUSED_LOAD_BYTE_OFFSET
	.align		4
        /*432c*/ 	.byte	0x04, 0x44
        /*432e*/ 	.short	(.L_114 - .L_113)


	//   ....[0]....
.L_113:
        /*4330*/ 	.word	0x0002a8d0
        /*4334*/ 	.word	0x0000fff0


	//   ....[1]....
        /*4338*/ 	.word	0x00036f00
        /*433c*/ 	.word	0x0000fff0


	//   ....[2]....
        /*4340*/ 	.word	0x00043550
        /*4344*/ 	.word	0x0000fff0


	//----- nvinfo : EIATTR_COOP_GROUP_MASK_REGIDS
	.align		4
.L_114:
        /*4348*/ 	.byte	0x04, 0x29
        /*434a*/ 	.short	(.L_116 - .L_115)


	//   ....[0]....
.L_115:
        /*434c*/ 	.word	0xffffffff


	//   ....[1]....
        /*4350*/ 	.word	0xffffffff


	//   ....[2]....
        /*4354*/ 	.word	0xffffffff


	//   ....[3]....
        /*4358*/ 	.word	0xffffffff


	//   ....[4]....
        /*435c*/ 	.word	0xffffffff


	//   ....[5]....
        /*4360*/ 	.word	0xffffffff


	//   ....[6]....
        /*4364*/ 	.word	0xffffffff


	//   ....[7]....
        /*4368*/ 	.word	0xffffffff


	//   ....[8]....
        /*436c*/ 	.word	0xffffffff


	//   ....[9]....
        /*4370*/ 	.word	0xffffffff


	//   ....[10]....
        /*4374*/ 	.word	0xffffffff


	//   ....[11]....
        /*4378*/ 	.word	0xffffffff


	//   ....[12]....
        /*437c*/ 	.word	0xffffffff


	//   ....[13]....
        /*4380*/ 	.word	0xffffffff


	//   ....[14]....
        /*4384*/ 	.word	0xffffffff


	//   ....[15]....
        /*4388*/ 	.word	0xffffffff


	//   ....[16]....
        /*438c*/ 	.word	0xffffffff


	//   ....[17]....
        /*4390*/ 	.word	0xffffffff


	//   ....[18]....
        /*4394*/ 	.word	0xffffffff


	//   ....[19]....
        /*4398*/ 	.word	0xffffffff


	//   ....[20]....
        /*439c*/ 	.word	0xffffffff


	//   ....[21]....
        /*43a0*/ 	.word	0xffffffff


	//   ....[22]....
        /*43a4*/ 	.word	0xffffffff


	//   ....[23]....
        /*43a8*/ 	.word	0xffffffff


	//   ....[24]....
        /*43ac*/ 	.word	0xffffffff


	//   ....[25]....
        /*43b0*/ 	.word	0xffffffff


	//   ....[26]....
        /*43b4*/ 	.word	0xffffffff


	//   ....[27]....
        /*43b8*/ 	.word	0xffffffff


	//   ....[28]....
        /*43bc*/ 	.word	0xffffffff


	//   ....[29]....
        /*43c0*/ 	.word	0xffffffff


	//   ....[30]....
        /*43c4*/ 	.word	0xffffffff


	//   ....[31]....
        /*43c8*/ 	.word	0xffffffff


	//   ....[32]....
        /*43cc*/ 	.word	0xffffffff


	//   ....[33]....
        /*43d0*/ 	.word	0xffffffff


	//   ....[34]....
        /*43d4*/ 	.word	0xffffffff


	//   ....[35]....
        /*43d8*/ 	.word	0xffffffff


	//   ....[36]....
        /*43dc*/ 	.word	0xffffffff


	//   ....[37]....
        /*43e0*/ 	.word	0xffffffff


	//   ....[38]....
        /*43e4*/ 	.word	0xffffffff


	//   ....[39]....
        /*43e8*/ 	.word	0xffffffff


	//   ....[40]....
        /*43ec*/ 	.word	0xffffffff


	//   ....[41]....
        /*43f0*/ 	.word	0xffffffff


	//   ....[42]....
        /*43f4*/ 	.word	0xffffffff


	//   ....[43]....
        /*43f8*/ 	.word	0xffffffff


	//   ....[44]....
        /*43fc*/ 	.word	0xffffffff


	//   ....[45]....
        /*4400*/ 	.word	0xffffffff


	//   ....[46]....
        /*4404*/ 	.word	0xffffffff


	//   ....[47]....
        /*4408*/ 	.word	0xffffffff


	//   ....[48]....
        /*440c*/ 	.word	0x0500000a


	//   ....[49]....
        /*4410*/ 	.word	0x0500000a


	//   ....[50]....
        /*4414*/ 	.word	0x0500000a


	//   ....[51]....
        /*4418*/ 	.word	0x0500000a


	//   ....[52]....
        /*441c*/ 	.word	0x0500000a


	//   ....[53]....
        /*4420*/ 	.word	0x0500000a


	//   ....[54]....
        /*4424*/ 	.word	0x0500000a


	//   ....[55]....
        /*4428*/ 	.word	0x0500000a


	//   ....[56]....
        /*442c*/ 	.word	0x0500000a


	//   ....[57]....
        /*4430*/ 	.word	0x0500000a


	//   ....[58]....
        /*4434*/ 	.word	0x0500000a


	//   ....[59]....
        /*4438*/ 	.word	0x0500000a


	//   ....[60]....
        /*443c*/ 	.word	0x0500000a


	//   ....[61]....
        /*4440*/ 	.word	0x0500000a


	//   ....[62]....
        /*4444*/ 	.word	0x0500000a


	//   ....[63]....
        /*4448*/ 	.word	0x0500000a


	//   ....[64]....
        /*444c*/ 	.word	0x0500000a


	//   ....[65]....
        /*4450*/ 	.word	0x0500000a


	//   ....[66]....
        /*4454*/ 	.word	0x0500000a


	//   ....[67]....
        /*4458*/ 	.word	0x0500000a


	//   ....[68]....
        /*445c*/ 	.word	0x0500000a


	//   ....[69]....
        /*4460*/ 	.word	0x0500000a


	//   ....[70]....
        /*4464*/ 	.word	0x0500000a


	//   ....[71]....
        /*4468*/ 	.word	0x0500000a


	//   ....[72]....
        /*446c*/ 	.word	0x0500000a


	//   ....[73]....
        /*4470*/ 	.word	0x0500000a


	//   ....[74]....
        /*4474*/ 	.word	0x0500000a


	//   ....[75]....
        /*4478*/ 	.word	0x0500000a


	//   ....[76]....
        /*447c*/ 	.word	0x0500000a


	//   ....[77]....
        /*4480*/ 	.word	0x0500000a


	//   ....[78]....
        /*4484*/ 	.word	0x0500000a


	//   ....[79]....
        /*4488*/ 	.word	0x0500000a


	//   ....[80]....
        /*448c*/ 	.word	0x0500000a


	//   ....[81]....
        /*4490*/ 	.word	0x0500000a


	//   ....[82]....
        /*4494*/ 	.word	0x0500000a


	//   ....[83]....
        /*4498*/ 	.word	0x0500000a


	//   ....[84]....
        /*449c*/ 	.word	0x0500000a


	//   ....[85]....
        /*44a0*/ 	.word	0x0500000a


	//   ....[86]....
        /*44a4*/ 	.word	0x0500000a


	//   ....[87]....
        /*44a8*/ 	.word	0x0500000a


	//   ....[88]....
        /*44ac*/ 	.word	0x0500000a


	//   ....[89]....
        /*44b0*/ 	.word	0x0500000a


	//   ....[90]....
        /*44b4*/ 	.word	0x0500000a


	//   ....[91]....
        /*44b8*/ 	.word	0x0500000a


	//   ....[92]....
        /*44bc*/ 	.word	0x0500000a


	//   ....[93]....
        /*44c0*/ 	.word	0x0500000a


	//   ....[94]....
        /*44c4*/ 	.word	0x0500000a


	//   ....[95]....
        /*44c8*/ 	.word	0x0500000a


	//----- nvinfo : EIATTR_COOP_GROUP_INSTR_OFFSETS
	.align		4
.L_116:
        /*44cc*/ 	.byte	0x04, 0x28
        /*44ce*/ 	.short	(.L_118 - .L_117)


	//   ....[0]....
.L_117:
        /*44d0*/ 	.word	0x0004cba0


	//   ....[1]....
        /*44d4*/ 	.word	0x0004ce50


	//   ....[2]....
        /*44d8*/ 	.word	0x0004ce60


	//   ....[3]....
        /*44dc*/ 	.word	0x0004cea0


	//   ....[4]....
        /*44e0*/ 	.word	0x0004d1c0


	//   ....[5]....
        /*44e4*/ 	.word	0x0004d1e0


	//   ....[6]....
        /*44e8*/ 	.word	0x0004d240


	//   ....[7]....
        /*44ec*/ 	.word	0x0004d320


	//   ....[8]....
        /*44f0*/ 	.word	0x0004d720


	//   ....[9]....
        /*44f4*/ 	.word	0x0004d830


	//   ....[10]....
        /*44f8*/ 	.word	0x0004d910


	//   ....[11]....
        /*44fc*/ 	.word	0x0004da40


	//   ....[12]....
        /*4500*/ 	.word	0x0004da80


	//   ....[13]....
        /*4504*/ 	.word	0x0004de80


	//   ....[14]....
        /*4508*/ 	.word	0x0004e050


	//   ....[15]....
        /*450c*/ 	.word	0x0004e1c0


	//   ....[16]....
        /*4510*/ 	.word	0x0004e2e0


	//   ....[17]....
        /*4514*/ 	.word	0x0004e570


	//   ....[18]....
        /*4518*/ 	.word	0x0004e5a0


	//   ....[19]....
        /*451c*/ 	.word	0x0004e810


	//   ....[20]....
        /*4520*/ 	.word	0x0004ea80


	//   ....[21]....
        /*4524*/ 	.word	0x0004ea90


	//   ....[22]....
        /*4528*/ 	.word	0x0004ecb0


	//   ....[23]....
        /*452c*/ 	.word	0x0004ece0


	//   ....[24]....
        /*4530*/ 	.word	0x0004ed10


	//   ....[25]....
        /*4534*/ 	.word	0x0004eeb0


	//   ....[26]....
        /*4538*/ 	.word	0x0004f100


	//   ....[27]....
        /*453c*/ 	.word	0x0004f110


	//   ....[28]....
        /*4540*/ 	.word	0x0004f170


	//   ....[29]....
        /*4544*/ 	.word	0x0004f2f0


	//   ....[30]....
        /*4548*/ 	.word	0x0004f320


	//   ....[31]....
        /*454c*/ 	.word	0x0004f3c0


	//   ....[32]....
        /*4550*/ 	.word	0x0004f530


	//   ....[33]....
        /*4554*/ 	.word	0x0004f550


	//   ....[34]....
        /*4558*/ 	.word	0x0004f5d0


	//   ....[35]....
        /*455c*/ 	.word	0x0004f660


	//   ....[36]....
        /*4560*/ 	.word	0x0004f7d0


	//   ....[37]....
        /*4564*/ 	.word	0x0004f7f0


	//   ....[38]....
        /*4568*/ 	.word	0x0004f890


	//   ....[39]....
        /*456c*/ 	.word	0x0004f910


	//   ....[40]....
        /*4570*/ 	.word	0x0004fac0


	//   ....[41]....
        /*4574*/ 	.word	0x0004fb50


	//   ....[42]....
        /*4578*/ 	.word	0x0004fbe0


	//   ....[43]....
        /*457c*/ 	.word	0x0004fc70


	//   ....[44]....
        /*4580*/ 	.word	0x00051bb0


	//   ....[45]....
        /*4584*/ 	.word	0x00051bc0


	//   ....[46]....
        /*4588*/ 	.word	0x00051bd0


	//   ....[47]....
        /*458c*/ 	.word	0x00051be0


	//   ....[48]....
        /*4590*/ 	.word	0x000581e0


	//   ....[49]....
        /*4594*/ 	.word	0x00058450


	//   ....[50]....
        /*4598*/ 	.word	0x000585f0


	//   ....[51]....
        /*459c*/ 	.word	0x00058770


	//   ....[52]....
        /*45a0*/ 	.word	0x00058970


	//   ....[53]....
        /*45a4*/ 	.word	0x00058aa0


	//   ....[54]....
        /*45a8*/ 	.word	0x00058b80


	//   ....[55]....
        /*45ac*/ 	.word	0x00058c50


	//   ....[56]....
        /*45b0*/ 	.word	0x00058cb0


	//   ....[57]....
        /*45b4*/ 	.word	0x00058ec0


	//   ....[58]....
        /*45b8*/ 	.word	0x00059070


	//   ....[59]....
        /*45bc*/ 	.word	0x00059230


	//   ....[60]....
        /*45c0*/ 	.word	0x00059420


	//   ....[61]....
        /*45c4*/ 	.word	0x00059600


	//   ....[62]....
        /*45c8*/ 	.word	0x00059800


	//   ....[63]....
        /*45cc*/ 	.word	0x00059a00


	//   ....[64]....
        /*45d0*/ 	.word	0x00059bf0


	//   ....[65]....
        /*45d4*/ 	.word	0x00059e00


	//   ....[66]....
        /*45d8*/ 	.word	0x0005a000


	//   ....[67]....
        /*45dc*/ 	.word	0x0005a1f0


	//   ....[68]....
        /*45e0*/ 	.word	0x0005a400


	//   ....[69]....
        /*45e4*/ 	.word	0x0005a5f0


	//   ....[70]....
        /*45e8*/ 	.word	0x0005a7f0


	//   ....[71]....
        /*45ec*/ 	.word	0x0005a9f0


	//   ....[72]....
        /*45f0*/ 	.word	0x0005abd0


	//   ....[73]....
        /*45f4*/ 	.word	0x0005ae00


	//   ....[74]....
        /*45f8*/ 	.word	0x0005afc0


	//   ....[75]....
        /*45fc*/ 	.word	0x0005b170


	//   ....[76]....
        /*4600*/ 	.word	0x0005b270


	//   ....[77]....
        /*4604*/ 	.word	0x0005b2e0


	//   ....[78]....
        /*4608*/ 	.word	0x0005b490


	//   ....[79]....
        /*460c*/ 	.word	0x0005b5a0


	//   ....[80]....
        /*4610*/ 	.word	0x0005b680


	//   ....[81]....
        /*4614*/ 	.word	0x0005b760


	//   ....[82]....
        /*4618*/ 	.word	0x0005b840


	//   ....[83]....
        /*461c*/ 	.word	0x0005b920


	//   ....[84]....
        /*4620*/ 	.word	0x0005ba00


	//   ....[85]....
        /*4624*/ 	.word	0x0005bae0


	//   ....[86]....
        /*4628*/ 	.word	0x0005bbc0


	//   ....[87]....
        /*462c*/ 	.word	0x0005bca0


	//   ....[88]....
        /*4630*/ 	.word	0x0005bd80


	//   ....[89]....
        /*4634*/ 	.word	0x0005be60


	//   ....[90]....
        /*4638*/ 	.word	0x0005bf40


	//   ....[91]....
        /*463c*/ 	.word	0x0005c020


	//   ....[92]....
        /*4640*/ 	.word	0x0005dc30


	//   ....[93]....
        /*4644*/ 	.word	0x0005dc90


	//   ....[94]....
        /*4648*/ 	.word	0x0005dcf0


	//   ....[95]....
        /*464c*/ 	.word	0x0005dd50


	//----- nvinfo : EIATTR_VRC_CTA_INIT_COUNT
	.align		4
.L_118:
        /*4650*/ 	.byte	0x02, 0x4a
	.zero		1
	.zero		1


	//----- nvinfo : EIATTR_EXIT_INSTR_OFFSETS
	.align		4
        /*4654*/ 	.byte	0x04, 0x1c
        /*4656*/ 	.short	(.L_120 - .L_119)


	//   ....[0]....
.L_119:
        /*4658*/ 	.word	0x00057d30


	//   ....[1]....
        /*465c*/ 	.word	0x00058100


	//----- nvinfo : EIATTR_CRS_STACK_SIZE
	.align		4
.L_120:
        /*4660*/ 	.byte	0x04, 0x1e
        /*4662*/ 	.short	(.L_122 - .L_121)
.L_121:
        /*4664*/ 	.word	0x00000000


	//----- nvinfo : EIATTR_CBANK_PARAM_SIZE
	.align		4
.L_122:
        /*4668*/ 	.byte	0x03, 0x19
        /*466a*/ 	.short	0x0028


	//----- nvinfo : EIATTR_PARAM_CBANK
	.align		4
        /*466c*/ 	.byte	0x04, 0x0a
        /*466e*/ 	.short	(.L_124 - .L_123)
	.align		4
.L_123:
        /*4670*/ 	.word	index@(.nv.constant0.fused_batch_pir_kernel_optimized_4)
        /*4674*/ 	.short	0x0380
        /*4676*/ 	.short	0x0028


	//----- nvinfo : EIATTR_SW_WAR
	.align		4
.L_124:
        /*4678*/ 	.byte	0x04, 0x36
        /*467a*/ 	.short	(.L_126 - .L_125)
.L_125:
        /*467c*/ 	.word	0x00000008
.L_126:


//--------------------- .nv.info.fused_batch_pir_kernel_optimized_2 --------------------------
	.section	.nv.info.fused_batch_pir_kernel_optimized_2,"",@"SHT_CUDA_INFO"
	.sectionflags	@""
	.align	4


	//----- nvinfo : EIATTR_CUDA_API_VERSION
	.align		4
        /*0000*/ 	.byte	0x04, 0x37
        /*0002*/ 	.short	(.L_128 - .L_127)
.L_127:
        /*0004*/ 	.word	0x00000082


	//----- nvinfo : EIATTR_KPARAM_INFO
	.align		4
.L_128:
        /*0008*/ 	.byte	0x04, 0x17
        /*000a*/ 	.short	(.L_130 - .L_129)
.L_129:
        /*000c*/ 	.word	0x00000000
        /*0010*/ 	.short	0x0005
        /*0012*/ 	.short	0x0024
        /*0014*/ 	.byte	0x00, 0xf0, 0x11, 0x00


	//----- nvinfo : EIATTR_KPARAM_INFO
	.align		4
.L_130:
        /*0018*/ 	.byte	0x04, 0x17
        /*001a*/ 	.short	(.L_132 - .L_131)
.L_131:
        /*001c*/ 	.word	0x00000000
        /*0020*/ 	.short	0x0004
        /*0022*/ 	.short	0x0020
        /*0024*/ 	.byte	0x00, 0xf0, 0x11, 0x00


	//----- nvinfo : EIATTR_KPARAM_INFO
	.align		4
.L_132:
        /*0028*/ 	.byte	0x04, 0x17
        /*002a*/ 	.short	(.L_134 - .L_133)
.L_133:
        /*002c*/ 	.word	0x00000000
        /*0030*/ 	.short	0x0003
        /*0032*/ 	.short	0x0018
        /*0034*/ 	.byte	0x00, 0xf5, 0x21, 0x00


	//----- nvinfo : EIATTR_KPARAM_INFO
	.align		4
.L_134:
        /*0038*/ 	.byte	0x04, 0x17
        /*003a*/ 	.short	(.L_136 - .L_135)
.L_135:
        /*003c*/ 	.word	0x00000000
        /*0040*/ 	.short	0x0002
        /*0042*/ 	.short	0x0010
        /*0044*/ 	.byte	0x00, 0xf5, 0x21, 0x00


	//----- nvinfo : EIATTR_KPARAM_INFO
	.align		4
.L_136:
        /*0048*/ 	.byte	0x04, 0x17
        /*004a*/ 	.short	(.L_138 - .L_137)
.L_137:
        /*004c*/ 	.word	0x00000000
        /*0050*/ 	.short	0x0001
        /*0052*/ 	.short	0x0008
        /*0054*/ 	.byte	0x00, 0xf5, 0x21, 0x00


	//----- nvinfo : EIATTR_KPARAM_INFO
	.align		4
.L_138:
        /*0058*/ 	.byte	0x04, 0x17
        /*005a*/ 	.short	(.L_140 - .L_139)
.L_139:
        /*005c*/ 	.word	0x00000000
        /*0060*/ 	.short	0x0000
        /*0062*/ 	.short	0x0000
        /*0064*/ 	.byte	0x00, 0xf5, 0x21, 0x00


	//----- nvinfo : EIATTR_SPARSE_MMA_MASK
	.align		4
.L_140:
        /*0068*/ 	.byte	0x03, 0x50
        /*006a*/ 	.short	0x0000


	//----- nvinfo : EIATTR_MAXREG_COUNT
	.align		4
        /*006c*/ 	.byte	0x03, 0x1b
        /*006e*/ 	.short	0x00ff


	//----- nvinfo : EIATTR_NUM_BARRIERS
	.align		4
        /*0070*/ 	.byte	0x02, 0x4c
        /*0072*/ 	.byte	0x01
	.zero		1


	//----- nvinfo : EIATTR_ANNOTATIONS
	.align		4
        /*0074*/ 	.byte	0x04, 0x55
        /*0076*/ 	.short	(.L_142 - .L_141)


	//   ....[0]....
.L_141:
        /* <DEDUP_REMOVED lines=17> */
        /*017c*/ 	.byte	0x00, 0xa5, 0x02, 0x00


	//----- nvinfo : EIATTR_MERCURY_ISA_VERSION
	.align		4
.L_142:
        /*0180*/ 	.byte	0x03, 0x5f
        /*0182*/ 	.short	0x0101


	//----- nvinfo : EIATTR_UNUSED_LOAD_BYTE_OFFSET
	.align		4
        /*0184*/ 	.byte	0x04, 0x44
        /*0186*/ 	.short	(.L_144 - .L_143)


	//   ....[0]....
.L_143:
        /*0188*/ 	.word	0x00018210
        /*018c*/ 	.word	0x0000fff0


	//   ....[1]....
        /*0190*/ 	.word	0x000243f0
        /*0194*/ 	.word	0x0000fff0


	//----- nvinfo : EIATTR_COOP_GROUP_MASK_REGIDS
	.align		4
.L_144:
        /*0198*/ 	.byte	0x04, 0x29
        /*019a*/ 	.short	(.L_146 - .L_145)


	//   ....[0]....
.L_145:
        /*019c*/ 	.word	0xffffffff


	//   ....[1]....
        /*01a0*/ 	.word	0xffffffff


	//   ....[2]....
        /*01a4*/ 	.word	0xffffffff


	//   ....[3]....
        /*01a8*/ 	.word	0xffffffff


	//   ....[4]....
        /*01ac*/ 	.word	0xffffffff


	//   ....[5]....
        /*01b0*/ 	.word	0xffffffff


	//   ....[6]....
        /*01b4*/ 	.word	0xffffffff


	//   ....[7]....
        /*01b8*/ 	.word	0xffffffff


	//   ....[8]....
        /*01bc*/ 	.word	0xffffffff


	//   ....[9]....
        /*01c0*/ 	.word	0xffffffff


	//   ....[10]....
        /*01c4*/ 	.word	0xffffffff


	//   ....[11]....
        /*01c8*/ 	.word	0xffffffff


	//   ....[12]....
        /*01cc*/ 	.word	0xffffffff


	//   ....[13]....
        /*01d0*/ 	.word	0xffffffff


	//   ....[14]....
        /*01d4*/ 	.word	0xffffffff


	//   ....[15]....
        /*01d8*/ 	.word	0xffffffff


	//   ....[16]....
        /*01dc*/ 	.word	0xffffffff


	//   ....[17]....
        /*01e0*/ 	.word	0xffffffff


	//   ....[18]....
        /*01e4*/ 	.word	0xffffffff


	//   ....[19]....
        /*01e8*/ 	.word	0xffffffff


	//   ....[20]....
        /*01ec*/ 	.word	0xffffffff


	//   ....[21]....
        /*01f0*/ 	.word	0xffffffff


	//   ....[22]....
        /*01f4*/ 	.word	0xffffffff


	//   ....[23]....
        /*01f8*/ 	.word	0xffffffff


	//   ....[24]....
        /*01fc*/ 	.word	0x05000023


	//   ....[25]....
        /*0200*/ 	.word	0x05000023


	//   ....[26]....
        /*0204*/ 	.word	0x05000023


	//   ....[27]....
        /*0208*/ 	.word	0x05000023


	//   ....[28]....
        /*020c*/ 	.word	0x05000023


	//   ....[29]....
        /*0210*/ 	.word	0x05000023


	//   ....[30]....
        /*0214*/ 	.word	0x05000023


	//   ....[31]....
        /*0218*/ 	.word	0x05000023


	//   ....[32]....
        /*021c*/ 	.word	0x05000023


	//   ....[33]....
        /*0220*/ 	.word	0x05000023


	//   ....[34]....
        /*0224*/ 	.word	0x05000023


	//   ....[35]....
        /*0228*/ 	.word	0x05000023


	//   ....[36]....
        /*022c*/ 	.word	0x05000023


	//   ....[37]....
        /*0230*/ 	.word	0x05000023


	//   ....[38]....
        /*0234*/ 	.word	0x05000023


	//   ....[39]....
        /*0238*/ 	.word	0x05000023


	//   ....[40]....
        /*023c*/ 	.word	0x05000023


	//   ....[41]....
        /*0240*/ 	.word	0x05000023


	//   ....[42]....
        /*0244*/ 	.word	0x05000023


	//   ....[43]....
        /*0248*/ 	.word	0x05000023


	//   ....[44]....
        /*024c*/ 	.word	0x05000023


	//   ....[45]....
        /*0250*/ 	.word	0x05000023


	//   ....[46]....
        /*0254*/ 	.word	0x05000023


	//   ....[47]....
        /*0258*/ 	.word	0x05000023


	//----- nvinfo : EIATTR_COOP_GROUP_INSTR_OFFSETS
	.align		4
.L_146:
        /*025c*/ 	.byte	0x04, 0x28
        /*025e*/ 	.short	(.L_148 - .L_147)


	//   ....[0]....
.L_147:
        /*0260*/ 	.word	0x00027630


	//   ....[1]....
        /*0264*/ 	.word	0x00027640


	//   ....[2]....
        /*0268*/ 	.word	0x00027650


	//   ....[3]....
        /*026c*/ 	.word	0x00027660


	//   ....[4]....
        /*0270*/ 	.word	0x00027670


	//   ....[5]....
        /*0274*/ 	.word	0x00027680


	//   ....[6]....
        /*0278*/ 	.word	0x00027780


	//   ....[7]....
        /*027c*/ 	.word	0x000277b0


	//   ....[8]....
        /*0280*/ 	.word	0x00027830


	//   ....[9]....
        /*0284*/ 	.word	0x000278e0


	//   ....[10]....
        /*0288*/ 	.word	0x00027970


	//   ....[11]....
        /*028c*/ 	.word	0x00027a30


	//   ....[12]....
        /*0290*/ 	.word	0x00027aa0


	//   ....[13]....
        /*0294*/ 	.word	0x00027b90


	//   ....[14]....
        /*0298*/ 	.word	0x00027bc0


	//   ....[15]....
        /*029c*/ 	.word	0x00027c30


	//   ....[16]....
        /*02a0*/ 	.word	0x00027cc0


	//   ....[17]....
        /*02a4*/ 	.word	0x00027d20


	//   ....[18]....
        /*02a8*/ 	.word	0x00027dd0


	//   ....[19]....
        /*02ac*/ 	.word	0x00027e90


	//   ....[20]....
        /*02b0*/ 	.word	0x00027ed0


	//   ....[21]....
        /*02b4*/ 	.word	0x00027f50


	//   ....[22]....
        /*02b8*/ 	.word	0x00028000


	//   ....[23]....
        /*02bc*/ 	.word	0x00028080


	//   ....[24]....
        /*02c0*/ 	.word	0x0002a9d0


	//   ....[25]....
        /*02c4*/ 	.word	0x0002aac0


	//   ....[26]....
        /*02c8*/ 	.word	0x0002ab40


	//   ....[27]....
        /*02cc*/ 	.word	0x0002ac20


	//   ....[28]....
        /*02d0*/ 	.word	0x0002ad50


	//   ....[29]....
        /*02d4*/ 	.word	0x0002ae40


	//   ....[30]....
        /*02d8*/ 	.word	0x0002aec0


	//   ....[31]....
        /*02dc*/ 	.word	0x0002b010


	//   ....[32]....
        /*02e0*/ 	.word	0x0002b0f0


	//   ....[33]....
        /*02e4*/ 	.word	0x0002b1e0


	//   ....[34]....
        /*02e8*/ 	.word	0x0002b2b0


	//   ....[35]....
        /*02ec*/ 	.word	0x0002b390


	//   ....[36]....
        /*02f0*/ 	.word	0x0002b480


	//   ....[37]....
        /*02f4*/ 	.word	0x0002b570


	//   ....[38]....
        /*02f8*/ 	.word	0x0002b650


	//   ....[39]....
        /*02fc*/ 	.word	0x0002b740


	//   ....[40]....
        /*0300*/ 	.word	0x0002b810


	//   ....[41]....
        /*0304*/ 	.word	0x0002b8f0


	//   ....[42]....
        /*0308*/ 	.word	0x0002b970


	//   ....[43]....
        /*030c*/ 	.word	0x0002bad0


	//   ....[44]....
        /*0310*/ 	.word	0x0002bba0


	//   ....[45]....
        /*0314*/ 	.word	0x0002bc00


	//   ....[46]....
        /*0318*/ 	.word	0x0002bc60


	//   ....[47]....
        /*031c*/ 	.word	0x0002bcc0


	//----- nvinfo : EIATTR_VRC_CTA_INIT_COUNT
	.align		4
.L_148:
        /*0320*/ 	.byte	0x02, 0x4a
	.zero		1
	.zero		1


	//----- nvinfo : EIATTR_EXIT_INSTR_OFFSETS
	.align		4
        /*0324*/ 	.byte	0x04, 0x1c
        /*0326*/ 	.short	(.L_150 - .L_149)


	//   ....[0]....
.L_149:
        /*0328*/ 	.word	0x0002a520


	//   ....[1]....
        /*032c*/ 	.word	0x0002a8f0


	//----- nvinfo : EIATTR_CRS_STACK_SIZE
	.align		4
.L_150:
        /*0330*/ 	.byte	0x04, 0x1e
        /*0332*/ 	.short	(.L_152 - .L_151)
.L_151:
        /*0334*/ 	.word	0x00000000


	//----- nvinfo : EIATTR_CBANK_PARAM_SIZE
	.align		4
.L_152:
        /*0338*/ 	.byte	0x03, 0x19
        /*033a*/ 	.short	0x0028


	//----- nvinfo : EIATTR_PARAM_CBANK
	.align		4
        /*033c*/ 	.byte	0x04, 0x0a
        /*033e*/ 	.short	(.L_154 - .L_153)
	.align		4
.L_153:
        /*0340*/ 	.word	index@(.nv.constant0.fused_batch_pir_kernel_optimized_2)
        /*0344*/ 	.short	0x0380
        /*0346*/ 	.short	0x0028


	//----- nvinfo : EIATTR_SW_WAR
	.align		4
.L_154:
        /*0348*/ 	.byte	0x04, 0x36
        /*034a*/ 	.short	(.L_156 - .L_155)
.L_155:
        /*034c*/ 	.word	0x00000008
.L_156:


//--------------------- .nv.info.fused_batch_pir_kernel_optimized_1 --------------------------
	.section	.nv.info.fused_batch_pir_kernel_optimized_1,"",@"SHT_CUDA_INFO"
	.sectionflags	@""
	.align	4


	//----- nvinfo : EIATTR_CUDA_API_VERSION
	.align		4
        /*0000*/ 	.byte	0x04, 0x37
        /*0002*/ 	.short	(.L_158 - .L_157)
.L_157:
        /*0004*/ 	.word	0x00000082


	//----- nvinfo : EIATTR_KPARAM_INFO
	.align		4
.L_158:
        /*0008*/ 	.byte	0x04, 0x17
        /*000a*/ 	.short	(.L_160 - .L_159)
.L_159:
        /*000c*/ 	.word	0x00000000
        /*0010*/ 	.short	0x0005
        /*0012*/ 	.short	0x0024
        /*0014*/ 	.byte	0x00, 0xf0, 0x11, 0x00


	//----- nvinfo : EIATTR_KPARAM_INFO
	.align		4
.L_160:
        /*0018*/ 	.byte	0x04, 0x17
        /*001a*/ 	.short	(.L_162 - .L_161)
.L_161:
        /*001c*/ 	.word	0x00000000
        /*0020*/ 	.short	0x0004
        /*0022*/ 	.short	0x0020
        /*0024*/ 	.byte	0x00, 0xf0, 0x11, 0x00


	//----- nvinfo : EIATTR_KPARAM_INFO
	.align		4
.L_162:
        /*0028*/ 	.byte	0x04, 0x17
        /*002a*/ 	.short	(.L_164 - .L_163)
.L_163:
        /*002c*/ 	.word	0x00000000
        /*0030*/ 	.short	0x0003
        /*0032*/ 	.short	0x0018
        /*0034*/ 	.byte	0x00, 0xf5, 0x21, 0x00


	//----- nvinfo : EIATTR_KPARAM_INFO
	.align		4
.L_164:
        /*0038*/ 	.byte	0x04, 0x17
        /*003a*/ 	.short	(.L_166 - .L_165)
.L_165:
        /*003c*/ 	.word	0x00000000
        /*0040*/ 	.short	0x0002
        /*0042*/ 	.short	0x0010
        /*0044*/ 	.byte	0x00, 0xf5, 0x21, 0x00


	//----- nvinfo : EIATTR_KPARAM_INFO
	.align		4
.L_166:
        /*0048*/ 	.byte	0x04, 0x17
        /*004a*/ 	.short	(.L_168 - .L_167)
.L_167:
        /*004c*/ 	.word	0x00000000
        /*0050*/ 	.short	0x0001
        /*0052*/ 	.short	0x0008
        /*0054*/ 	.byte	0x00, 0xf5, 0x21, 0x00


	//----- nvinfo : EIATTR_KPARAM_INFO
	.align		4
.L_168:
        /*0058*/ 	.byte	0x04, 0x17
        /*005a*/ 	.short	(.L_170 - .L_169)
.L_169:
        /*005c*/ 	.word	0x00000000
        /*0060*/ 	.short	0x0000
        /*0062*/ 	.short	0x0000
        /*0064*/ 	.byte	0x00, 0xf5, 0x21, 0x00


	//----- nvinfo : EIATTR_SPARSE_MMA_MASK
	.align		4
.L_170:
        /*0068*/ 	.byte	0x03, 0x50
        /*006a*/ 	.short	0x0000


	//----- nvinfo : EIATTR_MAXREG_COUNT
	.align		4
        /*006c*/ 	.byte	0x03, 0x1b
        /*006e*/ 	.short	0x00ff


	//----- nvinfo : EIATTR_NUM_BARRIERS
	.align		4
        /*0070*/ 	.byte	0x02, 0x4c
        /*0072*/ 	.byte	0x01
	.zero		1


	//----- nvinfo : EIATTR_MERCURY_ISA_VERSION
	.align		4
        /*0074*/ 	.byte	0x03, 0x5f
        /*0076*/ 	.short	0x0101


	//----- nvinfo : EIATTR_UNUSED_LOAD_BYTE_OFFSET
	.align		4
        /*0078*/ 	.byte	0x04, 0x44
        /*007a*/ 	.short	(.L_172 - .L_171)


	//   ....[0]....
.L_171:
        /*007c*/ 	.word	0x0000f420
        /*0080*/ 	.word	0x0000fff0


	//----- nvinfo : EIATTR_COOP_GROUP_MASK_REGIDS
	.align		4
.L_172:
        /*0084*/ 	.byte	0x04, 0x29
        /*0086*/ 	.short	(.L_174 - .L_173)


	//   ....[0]....
.L_173:
        /*0088*/ 	.word	0xffffffff


	//   ....[1]....
        /*008c*/ 	.word	0xffffffff


	//   ....[2]....
        /*0090*/ 	.word	0xffffffff


	//   ....[3]....
        /*0094*/ 	.word	0xffffffff


	//   ....[4]....
        /*0098*/ 	.word	0xffffffff


	//   ....[5]....
        /*009c*/ 	.word	0xffffffff


	//   ....[6]....
        /*00a0*/ 	.word	0xffffffff


	//   ....[7]....
        /*00a4*/ 	.word	0xffffffff


	//   ....[8]....
        /*00a8*/ 	.word	0xffffffff


	//   ....[9]....
        /*00ac*/ 	.word	0xffffffff


	//   ....[10]....
        /*00b0*/ 	.word	0xffffffff


	//   ....[11]....
        /*00b4*/ 	.word	0xffffffff


	//   ....[12]....
        /*00b8*/ 	.word	0x05000044


	//   ....[13]....
        /*00bc*/ 	.word	0x05000044


	//   ....[14]....
        /*00c0*/ 	.word	0x05000044


	//   ....[15]....
        /*00c4*/ 	.word	0x05000044


	//   ....[16]....
        /*00c8*/ 	.word	0x05000044


	//   ....[17]....
        /*00cc*/ 	.word	0x05000044


	//   ....[18]....
        /*00d0*/ 	.word	0x05000044


	//   ....[19]....
        /*00d4*/ 	.word	0x05000044


	//   ....[20]....
        /*00d8*/ 	.word	0x05000044


	//   ....[21]....
        /*00dc*/ 	.word	0x05000044


	//   ....[22]....
        /*00e0*/ 	.word	0x05000044


	//   ....[23]....
        /*00e4*/ 	.word	0x05000044


	//----- nvinfo : EIATTR_COOP_GROUP_INSTR_OFFSETS
	.align		4
.L_174:
        /*00e8*/ 	.byte	0x04, 0x28
        /*00ea*/ 	.short	(.L_176 - .L_175)


	//   ....[0]....
.L_175:
        /*00ec*/ 	.word	0x00015820


	//   ....[1]....
        /*00f0*/ 	.word	0x00015830


	//   ....[2]....
        /*00f4*/ 	.word	0x00015840


	//   ....[3]....
        /*00f8*/ 	.word	0x00015850


	//   ....[4]....
        /*00fc*/ 	.word	0x00015860


	//   ....[5]....
        /*0100*/ 	.word	0x00015970


	//   ....[6]....
        /*0104*/ 	.word	0x000159a0


	//   ....[7]....
        /*0108*/ 	.word	0x00015a10


	//   ....[8]....
        /*010c*/ 	.word	0x00015ab0


	//   ....[9]....
        /*0110*/ 	.word	0x00015b40


	//   ....[10]....
        /*0114*/ 	.word	0x00015bd0


	//   ....[11]....
        /*0118*/ 	.word	0x00015c50


	//   ....[12]....
        /*011c*/ 	.word	0x00017680


	//   ....[13]....
        /*0120*/ 	.word	0x00017780


	//   ....[14]....
        /*0124*/ 	.word	0x000177d0


	//   ....[15]....
        /*0128*/ 	.word	0x000178a0


	//   ....[16]....
        /*012c*/ 	.word	0x000179e0


	//   ....[17]....
        /*0130*/ 	.word	0x00017a30


	//   ....[18]....
        /*0134*/ 	.word	0x00017b00


	//   ....[19]....
        /*0138*/ 	.word	0x00017bd0


	//   ....[20]....
        /*013c*/ 	.word	0x00017d10


	//   ....[21]....
        /*0140*/ 	.word	0x00017d60


	//   ....[22]....
        /*0144*/ 	.word	0x00017db0


	//   ....[23]....
        /*0148*/ 	.word	0x00017e00


	//----- nvinfo : EIATTR_VRC_CTA_INIT_COUNT
	.align		4
.L_176:
        /*014c*/ 	.byte	0x02, 0x4a
	.zero		1
	.zero		1


	//----- nvinfo : EIATTR_EXIT_INSTR_OFFSETS
	.align		4
        /*0150*/ 	.byte	0x04, 0x1c
        /*0152*/ 	.short	(.L_178 - .L_177)


	//   ....[0]....
.L_177:
        /*0154*/ 	.word	0x00016e20


	//   ....[1]....
        /*0158*/ 	.word	0x000171d0


	//   ....[2]....
        /*015c*/ 	.word	0x000175a0


	//----- nvinfo : EIATTR_CRS_STACK_SIZE
	.align		4
.L_178:
        /*0160*/ 	.byte	0x04, 0x1e
        /*0162*/ 	.short	(.L_180 - .L_179)
.L_179:
        /*0164*/ 	.word	0x00000000


	//----- nvinfo : EIATTR_CBANK_PARAM_SIZE
	.align		4
.L_180:
        /*0168*/ 	.byte	0x03, 0x19
        /*016a*/ 	.short	0x0028


	//----- nvinfo : EIATTR_PARAM_CBANK
	.align		4
        /*016c*/ 	.byte	0x04, 0x0a
        /*016e*/ 	.short	(.L_182 - .L_181)
	.align		4
.L_181:
        /*0170*/ 	.word	index@(.nv.constant0.fused_batch_pir_kernel_optimized_1)
        /*0174*/ 	.short	0x0380
        /*0176*/ 	.short	0x0028


	//----- nvinfo : EIATTR_SW_WAR
	.align		4
.L_182:
        /*0178*/ 	.byte	0x04, 0x36
        /*017a*/ 	.short	(.L_184 - .L_183)
.L_183:
        /*017c*/ 	.word	0x00000008
.L_184:


//--------------------- .nv.callgraph             --------------------------
	.section	.nv.callgraph,"",@"SHT_CUDA_CALLGRAPH"
	.align	4
	.sectionentsize	8
	.align		4
        /*0000*/ 	.word	0x00000000
	.align		4
        /*0004*/ 	.word	0xffffffff
	.align		4
        /*0008*/ 	.word	0x00000000
	.align		4
        /*000c*/ 	.word	0xfffffffe
	.align		4
        /*0010*/ 	.word	0x00000000
	.align		4
        /*0014*/ 	.word	0xfffffffd
	.align		4
        /*0018*/ 	.word	0x00000000
	.align		4
        /*001c*/ 	.word	0xfffffffc


//--------------------- .nv.constant3             --------------------------
	.section	.nv.constant3,"a",@progbits
	.align	4
.nv.constant3:
	.type		CHACHA_CONSTANTS,@object
	.size		CHACHA_CONSTANTS,(.L_0 - CHACHA_CONSTANTS)
CHACHA_CONSTANTS:
        /*0000*/ 	.byte	0x65, 0x78, 0x70, 0x61, 0x6e, 0x64, 0x20, 0x33, 0x32, 0x2d, 0x62, 0x79, 0x74, 0x65, 0x20, 0x6b
.L_0:


//--------------------- .text.fused_batch_pir_kernel_optimized_16 --------------------------
	.section	.text.fused_batch_pir_kernel_optimized_16,"ax",@progbits
	.align	128
        .global         fused_batch_pir_kernel_optimized_16
        .type           fused_batch_pir_kernel_optimized_16,@function
        .size           fused_batch_pir_kernel_optimized_16,(.L_x_2647 - fused_batch_pir_kernel_optimized_16)
        .other          fused_batch_pir_kernel_optimized_16,@"STO_CUDA_ENTRY STV_DEFAULT"
fused_batch_pir_kernel_optimized_16:
.text.fused_batch_pir_kernel_optimized_16:
[----:B------:R-:W0:Y:S01]  /*0000*/  LDC R1, c[0x0][0x37c] ;  /* 0x0000df00ff017b82 */ /* 0x000e220000000800 */
[----:B------:R-:W1:Y:S07]  /*0010*/  S2R R6, SR_TID.X ;  /* 0x0000000000067919 */ /* 0x000e6e0000002100 */
[----:B------:R-:W2:Y:S01]  /*0020*/  LDC R7, c[0x0][0x360] ;  /* 0x0000d800ff077b82 */ /* 0x000ea20000000800 */
[----:B0-----:R-:W-:Y:S01]  /*0030*/  VIADD R1, R1, 0xffffe270 ;  /* 0xffffe27001017836 */ /* 0x001fe20000000000 */
[----:B------:R-:W-:-:S02]  /*0040*/  MOV R8, 0xc0 ;  /* 0x000000c000087802 */ /* 0x000fc40000000f00 */
[----:B--2---:R-:W-:Y:S01]  /*0050*/  LOP3.LUT R2, R7, 0xffff, RZ, 0xc0, !PT ;  /* 0x0000ffff07027812 */ /* 0x004fe200078ec0ff */
[----:B-1----:R-:W-:-:S04]  /*0060*/  IMAD.IADD R0, R6, 0x1, R7 ;  /* 0x0000000106007824 */ /* 0x002fc800078e0207 */
[----:B------:R-:W-:-:S05]  /*0070*/  IMAD.MOV R0, RZ, RZ, -R0 ;  /* 0x000000ffff007224 */ /* 0x000fca00078e0a00 */
[----:B------:R-:W-:-:S05]  /*0080*/  PRMT R0, R0, 0x7710, RZ ;  /* 0x0000771000007816 */ /* 0x000fca00000000ff */
[----:B------:R-:W-:-:S05]  /*0090*/  VIADD R0, R0, 0x2fff ;  /* 0x00002fff00007836 */ /* 0x000fca0000000000 */
[----:B------:R-:W-:-:S07]  /*00a0*/  LOP3.LUT R0, R0, 0xffff, RZ, 0xc0, !PT ;  /* 0x0000ffff00007812 */ /* 0x000fce00078ec0ff */
[----:B------:R-:W-:Y:S05]  /*00b0*/  CALL.REL.NOINC `($__internal_0_$__cuda_sm20_div_u16) ;  /* 0x00000ff8006c7944 */ /* 0x000fea0003c00000 */
[----:B------:R-:W-:Y:S01]  /*00c0*/  LOP3.LUT R0, R4, 0x3, RZ, 0xc0, !PT ;  /* 0x0000000304007812 */ /* 0x000fe200078ec0ff */
[----:B------:R-:W0:Y:S01]  /*00d0*/  S2R R9, SR_CgaCtaId ;  /* 0x0000000000097919 */ /* 0x000e220000008800 */
[----:B------:R-:W-:Y:S01]  /*00e0*/  BSSY.RECONVERGENT B0, `(.L_x_0) ;  /* 0x0000013000007945 */ /* 0x000fe20003800200 */
[----:B------:R-:W-:Y:S01]  /*00f0*/  MOV R8, 0x400 ;  /* 0x0000040000087802 */ /* 0x000fe20000000f00 */
[----:B------:R-:W-:Y:S01]  /*0100*/  IMAD.MOV.U32 R3, RZ, RZ, R6 ;  /* 0x000000ffff037224 */ /* 0x000fe200078e0006 */
[----:B------:R1:W-:Y:S01]  /*0110*/  STL [R1+0x17e4], R0 ;  /* 0x0017e40001007387 */ /* 0x0003e20000100800 */
[----:B------:R-:W-:-:S13]  /*0120*/  ISETP.NE.AND P0, PT, R0, 0x2, PT ;  /* 0x000000020000780c */ /* 0x000fda0003f05270 */
[----:B-1----:R-:W-:Y:S05]  /*0130*/  @!P0 BRA `(.L_x_1) ;  /* 0x0000000000348947 */ /* 0x002fea0003800000 */
[----:B------:R-:W1:Y:S01]  /*0140*/  S2R R5, SR_CgaCtaId ;  /* 0x0000000000057919 */ /* 0x000e620000008800 */
[----:B------:R-:W-:Y:S01]  /*0150*/  MOV R0, 0x400 ;  /* 0x0000040000007802 */ /* 0x000fe20000000f00 */
[----:B------:R-:W-:Y:S02]  /*0160*/  IMAD.MOV.U32 R2, RZ, RZ, RZ ;  /* 0x000000ffff027224 */ /* 0x000fe400078e00ff */
[----:B------:R-:W-:Y:S01]  /*0170*/  IMAD.MOV.U32 R3, RZ, RZ, R6 ;  /* 0x000000ffff037224 */ /* 0x000fe200078e0006 */
[----:B-1----:R-:W-:-:S07]  /*0180*/  LEA R0, R5, R0, 0x18 ;  /* 0x0000000005007211 */ /* 0x002fce00078ec0ff */
.L_x_2:
[----:B------:R-:W2:Y:S01]  /*0190*/  LDL R5, [R1+0x17e4] ;  /* 0x0017e40001057983 */ /* 0x000ea20000100800 */
[----:B------:R-:W-:Y:S02]  /*01a0*/  IMAD R4, R3, 0x10, R0 ;  /* 0x0000001003047824 */ /* 0x000fe400078e0200 */
[----:B------:R-:W-:Y:S02]  /*01b0*/  VIADD R2, R2, 0x1 ;  /* 0x0000000102027836 */ /* 0x000fe40000000000 */
[----:B------:R-:W-:Y:S01]  /*01c0*/  IMAD.IADD R3, R7, 0x1, R3 ;  /* 0x0000000107037824 */ /* 0x000fe200078e0203 */
[----:B------:R1:W-:Y:S02]  /*01d0*/  STS.128 [R4], RZ ;  /* 0x000000ff04007388 */ /* 0x0003e40000000c00 */
[----:B--2---:R-:W-:-:S04]  /*01e0*/  LOP3.LUT R5, R2, R5, RZ, 0x3c, !PT ;  /* 0x0000000502057212 */ /* 0x004fc800078e3cff */
[----:B------:R-:W-:-:S13]  /*01f0*/  ISETP.NE.AND P0, PT, R5, 0x2, PT ;  /* 0x000000020500780c */ /* 0x000fda0003f05270 */
[----:B-1----:R-:W-:Y:S05]  /*0200*/  @P0 BRA `(.L_x_2) ;  /* 0xfffffffc00e00947 */ /* 0x002fea000383ffff */
.L_x_1:
[----:B------:R-:W-:Y:S05]  /*0210*/  BSYNC.RECONVERGENT B0 ;  /* 0x0000000000007941 */ /* 0x000fea0003800200 */
.L_x_0:
[----:B------:R-:W-:Y:S01]  /*0220*/  BSSY.RECONVERGENT B0, `(.L_x_3) ;  /* 0x000000d000007945 */ /* 0x000fe20003800200 */
[----:B0-----:R-:W-:-:S07]  /*0230*/  LEA R8, R9, R8, 0x18 ;  /* 0x0000000809087211 */ /* 0x001fce00078ec0ff */
.L_x_4:
[----:B0-----:R-:W-:Y:S02]  /*0240*/  IMAD R10, R3, 0x10, R8 ;  /* 0x00000010030a7824 */ /* 0x001fe400078e0208 */
[C---:B------:R-:W-:Y:S02]  /*0250*/  IMAD R3, R7.reuse, 0x4, R3 ;  /* 0x0000000407037824 */ /* 0x040fe400078e0203 */
[----:B------:R-:W-:Y:S01]  /*0260*/  IMAD R0, R7, 0x10, R10 ;  /* 0x0000001007007824 */ /* 0x000fe200078e020a */
[----:B------:R0:W-:Y:S02]  /*0270*/  STS.128 [R10], RZ ;  /* 0x000000ff0a007388 */ /* 0x0001e40000000c00 */
[----:B------:R-:W-:Y:S01]  /*0280*/  ISETP.GE.U32.AND P0, PT, R3, 0x3000, PT ;  /* 0x000030000300780c */ /* 0x000fe20003f06070 */
[C---:B------:R-:W-:Y:S01]  /*0290*/  IMAD R2, R7.reuse, 0x10, R0 ;  /* 0x0000001007027824 */ /* 0x040fe200078e0200 */
[----:B------:R0:W-:Y:S03]  /*02a0*/  STS.128 [R0], RZ ;  /* 0x000000ff00007388 */ /* 0x0001e60000000c00 */
[----:B------:R-:W-:Y:S01]  /*02b0*/  IMAD R4, R7, 0x10, R2 ;  /* 0x0000001007047824 */ /* 0x000fe200078e0202 */
[----:B------:R0:W-:Y:S04]  /*02c0*/  STS.128 [R2], RZ ;  /* 0x000000ff02007388 */ /* 0x0001e80000000c00 */
[----:B------:R0:W-:Y:S03]  /*02d0*/  STS.128 [R4], RZ ;  /* 0x000000ff04007388 */ /* 0x0001e60000000c00 */
[----:B------:R-:W-:Y:S05]  /*02e0*/  @!P0 BRA `(.L_x_4) ;  /* 0xfffffffc00d48947 */ /* 0x000fea000383ffff */
[----:B------:R-:W-:Y:S05]  /*02f0*/  BSYNC.RECONVERGENT B0 ;  /* 0x0000000000007941 */ /* 0x000fea0003800200 */
.L_x_3:
[----:B0-----:R-:W0:Y:S01]  /*0300*/  S2R R0, SR_CTAID.X ;  /* 0x0000000000007919 */ /* 0x001e220000002500 */
[----:B------:R-:W-:Y:S01]  /*0310*/  BAR.SYNC.DEFER_BLOCKING 0x0 ;  /* 0x0000000000007b1d */ /* 0x000fe20000010000 */
[----:B------:R-:W-:-:S05]  /*0320*/  ISETP.NE.AND P0, PT, R6, RZ, PT ;  /* 0x000000ff0600720c */ /* 0x000fca0003f05270 */
[----:B------:R-:W1:Y:S01]  /*0330*/  LDCU.64 UR6, c[0x0][0x358] ;  /* 0x00006b00ff0677ac */ /* 0x000e620008000a00 */
[----:B------:R-:W-:Y:S01]  /*0340*/  BSSY.RECONVERGENT B0, `(.L_x_5) ;  /* 0x00002f0000007945 */ /* 0x000fe20003800200 */
[----:B0-----:R-:W-:-:S06]  /*0350*/  IMAD.SHL.U32 R0, R0, 0x800, RZ ;  /* 0x0000080000007824 */ /* 0x001fcc00078e00ff */
[----:B-1----:R-:W-:Y:S05]  /*0360*/  @P0 BRA `(.L_x_6) ;  /* 0x0000002c00b40947 */ /* 0x002fea0003800000 */
[----:B------:R-:W-:-:S07]  /*0370*/  IMAD.MOV.U32 R9, RZ, RZ, RZ ;  /* 0x000000ffff097224 */ /* 0x000fce00078e00ff */
.L_x_10:
[----:B0-----:R-:W0:Y:S02]  /*0380*/  LDC.64 R2, c[0x0][0x388] ;  /* 0x0000e200ff027b82 */ /* 0x001e240000000a00 */
[----:B0-----:R-:W-:-:S05]  /*0390*/  IMAD.WIDE.U32 R2, R9, 0x1e8, R2 ;  /* 0x000001e809027825 */ /* 0x001fca00078e0002 */
[----:B------:R-:W2:Y:S04]  /*03a0*/  LDG.E.U16 R18, desc[UR6][R2.64+0x10] ;  /* 0x0000100602127981 */ /* 0x000ea8000c1e1500 */
[----:B------:R0:W5:Y:S04]  /*03b0*/  LDG.E R15, desc[UR6][R2.64] ;  /* 0x00000006020f7981 */ /* 0x000168000c1e1900 */
[----:B------:R0:W5:Y:S04]  /*03c0*/  LDG.E R16, desc[UR6][R2.64+0x4] ;  /* 0x0000040602107981 */ /* 0x000168000c1e1900 */
[----:B------:R0:W5:Y:S04]  /*03d0*/  LDG.E R13, desc[UR6][R2.64+0x8] ;  /* 0x00000806020d7981 */ /* 0x000168000c1e1900 */
[----:B------:R0:W5:Y:S01]  /*03e0*/  LDG.E R14, desc[UR6][R2.64+0xc] ;  /* 0x00000c06020e7981 */ /* 0x000162000c1e1900 */
[----:B--2---:R-:W-:-:S02]  /*03f0*/  PRMT R10, R18, 0x7771, RZ ;  /* 0x00007771120a7816 */ /* 0x004fc400000000ff */
[----:B------:R-:W-:Y:S02]  /*0400*/  PRMT R18, R18, 0x7770, RZ ;  /* 0x0000777012127816 */ /* 0x000fe400000000ff */
[----:B------:R-:W-:-:S13]  /*0410*/  ISETP.GE.U32.AND P0, PT, R10, 0xc, PT ;  /* 0x0000000c0a00780c */ /* 0x000fda0003f06070 */
[----:B0-----:R-:W-:Y:S05]  /*0420*/  @!P0 BRA `(.L_x_7) ;  /* 0x0000002c00608947 */ /* 0x001fea0003800000 */
[----:B------:R-:W-:Y:S02]  /*0430*/  VIADD R11, R10, 0xfffffff4 ;  /* 0xfffffff40a0b7836 */ /* 0x000fe40000000000 */
[----:B------:R-:W-:-:S07]  /*0440*/  IMAD.MOV.U32 R12, RZ, RZ, RZ ;  /* 0x000000ffff0c7224 */ /* 0x000fce00078e00ff */
.L_x_9:
[----:B------:R-:W0:Y:S01]  /*0450*/  LDC.64 R6, c[0x3][RZ] ;  /* 0x00c00000ff067b82 */ /* 0x000e220000000a00 */
[----:B------:R-:W-:-:S07]  /*0460*/  ISETP.NE.AND P2, PT, R12, R11, PT ;  /* 0x0000000b0c00720c */ /* 0x000fce0003f45270 */
[----:B------:R-:W1:Y:S01]  /*0470*/  LDC.64 R4, c[0x3][0x8] ;  /* 0x00c00200ff047b82 */ /* 0x000e620000000a00 */
[----:B0----5:R-:W-:Y:S02]  /*0480*/  IMAD.IADD R17, R15, 0x1, R6 ;  /* 0x000000010f117824 */ /* 0x021fe400078e0206 */
[----:B------:R-:W-:-:S03]  /*0490*/  IMAD.IADD R19, R16, 0x1, R7 ;  /* 0x0000000110137824 */ /* 0x000fc600078e0207 */
[----:B------:R-:W-:Y:S02]  /*04a0*/  LOP3.LUT R20, R17, 0x1, RZ, 0x3c, !PT ;  /* 0x0000000111147812 */ /* 0x000fe400078e3cff */
[----:B------:R-:W-:Y:S01]  /*04b0*/  SHF.L.W.U32.HI R21, R19, 0x10, R19 ;  /* 0x0000001013157819 */ /* 0x000fe20000010e13 */
[----:B-1----:R-:W-:Y:S01]  /*04c0*/  IMAD.IADD R22, R13, 0x1, R4 ;  /* 0x000000010d167824 */ /* 0x002fe200078e0204 */
[----:B------:R-:W-:Y:S01]  /*04d0*/  SHF.L.W.U32.HI R36, R17, 0x10, R20 ;  /* 0x0000001011247819 */ /* 0x000fe20000010e14 */
[----:B------:R-:W-:Y:S02]  /*04e0*/  IMAD.IADD R27, R14, 0x1, R5 ;  /* 0x000000010e1b7824 */ /* 0x000fe400078e0205 */
[----:B------:R-:W-:Y:S01]  /*04f0*/  IMAD.IADD R25, R21, 0x1, R16 ;  /* 0x0000000115197824 */ /* 0x000fe200078e0210 */
[----:B------:R-:W-:Y:S01]  /*0500*/  SHF.L.W.U32.HI R28, R22, 0x10, R22 ;  /* 0x00000010161c7819 */ /* 0x000fe20000010e16 */
[----:B------:R-:W-:Y:S01]  /*0510*/  IMAD.IADD R38, R36, 0x1, R15 ;  /* 0x0000000124267824 */ /* 0x000fe200078e020f */
[----:B------:R-:W-:-:S02]  /*0520*/  SHF.L.W.U32.HI R29, R27, 0x10, R27 ;  /* 0x000000101b1d7819 */ /* 0x000fc40000010e1b */
[----:B------:R-:W-:Y:S01]  /*0530*/  LOP3.LUT R20, R16, R25, RZ, 0x3c, !PT ;  /* 0x0000001910147212 */ /* 0x000fe200078e3cff */
[----:B------:R-:W-:Y:S01]  /*0540*/  IMAD.IADD R30, R28, 0x1, R13 ;  /* 0x000000011c1e7824 */ /* 0x000fe200078e020d */
[----:B------:R-:W-:Y:S01]  /*0550*/  LOP3.LUT R31, R15, R38, RZ, 0x3c, !PT ;  /* 0x000000260f1f7212 */ /* 0x000fe200078e3cff */
[----:B------:R-:W-:Y:S01]  /*0560*/  IMAD.IADD R32, R29, 0x1, R14 ;  /* 0x000000011d207824 */ /* 0x000fe200078e020e */
[----:B------:R-:W-:Y:S02]  /*0570*/  SHF.L.W.U32.HI R24, R20, 0xc, R20 ;  /* 0x0000000c14187819 */ /* 0x000fe40000010e14 */
[----:B------:R-:W-:Y:S02]  /*0580*/  LOP3.LUT R23, R13, R30, RZ, 0x3c, !PT ;  /* 0x0000001e0d177212 */ /* 0x000fe400078e3cff */
[----:B------:R-:W-:Y:S02]  /*0590*/  LOP3.LUT R26, R14, R32, RZ, 0x3c, !PT ;  /* 0x000000200e1a7212 */ /* 0x000fe400078e3cff */
[----:B------:R-:W-:-:S02]  /*05a0*/  SHF.L.W.U32.HI R40, R31, 0xc, R31 ;  /* 0x0000000c1f287819 */ /* 0x000fc40000010e1f */
[----:B------:R-:W-:Y:S02]  /*05b0*/  SHF.L.W.U32.HI R31, R23, 0xc, R23 ;  /* 0x0000000c171f7819 */ /* 0x000fe40000010e17 */
[----:B------:R-:W-:Y:S01]  /*05c0*/  SHF.L.W.U32.HI R34, R26, 0xc, R26 ;  /* 0x0000000c1a227819 */ /* 0x000fe20000010e1a */
[----:B------:R-:W-:Y:S02]  /*05d0*/  IMAD.IADD R26, R19, 0x1, R24 ;  /* 0x00000001131a7824 */ /* 0x000fe400078e0218 */
[----:B------:R-:W-:Y:S02]  /*05e0*/  IMAD.IADD R19, R17, 0x1, R40 ;  /* 0x0000000111137824 */ /* 0x000fe400078e0228 */
[----:B------:R-:W-:Y:S01]  /*05f0*/  IMAD.IADD R33, R22, 0x1, R31 ;  /* 0x0000000116217824 */ /* 0x000fe200078e021f */
[----:B------:R-:W-:Y:S01]  /*0600*/  LOP3.LUT R21, R21, R26, RZ, 0x3c, !PT ;  /* 0x0000001a15157212 */ /* 0x000fe200078e3cff */
[----:B------:R-:W-:Y:S01]  /*0610*/  IMAD.IADD R23, R27, 0x1, R34 ;  /* 0x000000011b177824 */ /* 0x000fe200078e0222 */
[----:B------:R-:W-:-:S02]  /*0620*/  LOP3.LUT R36, R36, R19, RZ, 0x3c, !PT ;  /* 0x0000001324247212 */ /* 0x000fc400078e3cff */
[----:B------:R-:W-:Y:S02]  /*0630*/  LOP3.LUT R28, R28, R33, RZ, 0x3c, !PT ;  /* 0x000000211c1c7212 */ /* 0x000fe400078e3cff */
[----:B------:R-:W-:Y:S02]  /*0640*/  LOP3.LUT R27, R29, R23, RZ, 0x3c, !PT ;  /* 0x000000171d1b7212 */ /* 0x000fe400078e3cff */
[----:B------:R-:W-:Y:S02]  /*0650*/  SHF.L.W.U32.HI R29, R21, 0x8, R21 ;  /* 0x00000008151d7819 */ /* 0x000fe40000010e15 */
[----:B------:R-:W-:Y:S02]  /*0660*/  SHF.L.W.U32.HI R36, R36, 0x8, R36 ;  /* 0x0000000824247819 */ /* 0x000fe40000010e24 */
[----:B------:R-:W-:Y:S01]  /*0670*/  SHF.L.W.U32.HI R28, R28, 0x8, R28 ;  /* 0x000000081c1c7819 */ /* 0x000fe20000010e1c */
[----:B------:R-:W-:Y:S01]  /*0680*/  IMAD.IADD R22, R25, 0x1, R29 ;  /* 0x0000000119167824 */ /* 0x000fe200078e021d */
[----:B------:R-:W-:Y:S01]  /*0690*/  SHF.L.W.U32.HI R27, R27, 0x8, R27 ;  /* 0x000000081b1b7819 */ /* 0x000fe20000010e1b */
[----:B------:R-:W-:-:S02]  /*06a0*/  IMAD.IADD R38, R38, 0x1, R36 ;  /* 0x0000000126267824 */ /* 0x000fc400078e0224 */
[----:B------:R-:W-:Y:S01]  /*06b0*/  IMAD.IADD R20, R30, 0x1, R28 ;  /* 0x000000011e147824 */ /* 0x000fe200078e021c */
[----:B------:R-:W-:Y:S01]  /*06c0*/  LOP3.LUT R24, R24, R22, RZ, 0x3c, !PT ;  /* 0x0000001618187212 */ /* 0x000fe200078e3cff */
[----:B------:R-:W-:Y:S01]  /*06d0*/  IMAD.IADD R21, R32, 0x1, R27 ;  /* 0x0000000120157824 */ /* 0x000fe200078e021b */
[----:B------:R-:W-:Y:S02]  /*06e0*/  LOP3.LUT R40, R40, R38, RZ, 0x3c, !PT ;  /* 0x0000002628287212 */ /* 0x000fe400078e3cff */
[----:B------:R-:W-:Y:S02]  /*06f0*/  LOP3.LUT R25, R31, R20, RZ, 0x3c, !PT ;  /* 0x000000141f197212 */ /* 0x000fe400078e3cff */
[----:B------:R-:W-:Y:S02]  /*0700*/  LOP3.LUT R30, R34, R21, RZ, 0x3c, !PT ;  /* 0x00000015221e7212 */ /* 0x000fe400078e3cff */
[----:B------:R-:W-:Y:S02]  /*0710*/  SHF.L.W.U32.HI R24, R24, 0x7, R24 ;  /* 0x0000000718187819 */ /* 0x000fe40000010e18 */
[----:B------:R-:W-:-:S02]  /*0720*/  SHF.L.W.U32.HI R40, R40, 0x7, R40 ;  /* 0x0000000728287819 */ /* 0x000fc40000010e28 */
[----:B------:R-:W-:Y:S01]  /*0730*/  SHF.L.W.U32.HI R25, R25, 0x7, R25 ;  /* 0x0000000719197819 */ /* 0x000fe20000010e19 */
[----:B------:R-:W-:Y:S01]  /*0740*/  IMAD.IADD R32, R24, 0x1, R19 ;  /* 0x0000000118207824 */ /* 0x000fe200078e0213 */
[----:B------:R-:W-:Y:S01]  /*0750*/  SHF.L.W.U32.HI R30, R30, 0x7, R30 ;  /* 0x000000071e1e7819 */ /* 0x000fe20000010e1e */
[----:B------:R-:W-:Y:S02]  /*0760*/  IMAD.IADD R43, R23, 0x1, R40 ;  /* 0x00000001172b7824 */ /* 0x000fe400078e0228 */
[----:B------:R-:W-:Y:S01]  /*0770*/  IMAD.IADD R19, R26, 0x1, R25 ;  /* 0x000000011a137824 */ /* 0x000fe200078e0219 */
[----:B------:R-:W-:Y:S01]  /*0780*/  LOP3.LUT R31, R27, R32, RZ, 0x3c, !PT ;  /* 0x000000201b1f7212 */ /* 0x000fe200078e3cff */
[----:B------:R-:W-:Y:S01]  /*0790*/  IMAD.IADD R26, R33, 0x1, R30 ;  /* 0x00000001211a7824 */ /* 0x000fe200078e021e */
[----:B------:R-:W-:Y:S02]  /*07a0*/  LOP3.LUT R33, R28, R43, RZ, 0x3c, !PT ;  /* 0x0000002b1c217212 */ /* 0x000fe400078e3cff */
[----:B------:R-:W-:-:S02]  /*07b0*/  LOP3.LUT R36, R36, R19, RZ, 0x3c, !PT ;  /* 0x0000001324247212 */ /* 0x000fc400078e3cff */
[----:B------:R-:W-:Y:S02]  /*07c0*/  LOP3.LUT R29, R29, R26, RZ, 0x3c, !PT ;  /* 0x0000001a1d1d7212 */ /* 0x000fe400078e3cff */
[----:B------:R-:W-:Y:S02]  /*07d0*/  SHF.L.W.U32.HI R31, R31, 0x10, R31 ;  /* 0x000000101f1f7819 */ /* 0x000fe40000010e1f */
[----:B------:R-:W-:Y:S02]  /*07e0*/  SHF.L.W.U32.HI R45, R33, 0x10, R33 ;  /* 0x00000010212d7819 */ /* 0x000fe40000010e21 */
[----:B------:R-:W-:Y:S01]  /*07f0*/  SHF.L.W.U32.HI R36, R36, 0x10, R36 ;  /* 0x0000001024247819 */ /* 0x000fe20000010e24 */
[----:B------:R-:W-:Y:S01]  /*0800*/  IMAD.IADD R33, R20, 0x1, R31 ;  /* 0x0000000114217824 */ /* 0x000fe200078e021f */
[----:B------:R-:W-:Y:S01]  /*0810*/  SHF.L.W.U32.HI R29, R29, 0x10, R29 ;  /* 0x000000101d1d7819 */ /* 0x000fe20000010e1d */
        /* <DEDUP_REMOVED lines=30> */
[----:B------:R-:W-:Y:S02]  /*0a00*/  SHF.L.W.U32.HI R35, R35, 0x7, R35 ;  /* 0x0000000723237819 */ /* 0x000fe40000010e23 */
[----:B------:R-:W-:Y:S02]  /*0a10*/  SHF.L.W.U32.HI R41, R41, 0x7, R41 ;  /* 0x0000000729297819 */ /* 0x000fe40000010e29 */
[----:B------:R-:W-:Y:S01]  /*0a20*/  LOP3.LUT R46, R46, R47, RZ, 0x3c, !PT ;  /* 0x0000002f2e2e7212 */ /* 0x000fe200078e3cff */
[----:B------:R-:W-:Y:S01]  /*0a30*/  IMAD.IADD R37, R35, 0x1, R37 ;  /* 0x0000000123257824 */ /* 0x000fe200078e0225 */
[----:B------:R-:W-:Y:S01]  /*0a40*/  SHF.L.W.U32.HI R38, R38, 0x7, R38 ;  /* 0x0000000726267819 */ /* 0x000fe20000010e26 */
[----:B------:R-:W-:Y:S01]  /*0a50*/  IMAD.IADD R49, R41, 0x1, R48 ;  /* 0x0000000129317824 */ /* 0x000fe200078e0230 */
[----:B------:R-:W-:Y:S02]  /*0a60*/  SHF.L.W.U32.HI R39, R46, 0x7, R46 ;  /* 0x000000072e277819 */ /* 0x000fe40000010e2e */
[----:B------:R-:W-:Y:S01]  /*0a70*/  LOP3.LUT R44, R44, R37, RZ, 0x3c, !PT ;  /* 0x000000252c2c7212 */ /* 0x000fe200078e3cff */
[----:B------:R-:W-:Y:S01]  /*0a80*/  IMAD.IADD R43, R38, 0x1, R40 ;  /* 0x00000001262b7824 */ /* 0x000fe200078e0228 */
[----:B------:R-:W-:Y:S01]  /*0a90*/  LOP3.LUT R34, R34, R49, RZ, 0x3c, !PT ;  /* 0x0000003122227212 */ /* 0x000fe200078e3cff */
[----:B------:R-:W-:Y:S01]  /*0aa0*/  IMAD.IADD R32, R32, 0x1, R39 ;  /* 0x0000000120207824 */ /* 0x000fe200078e0227 */
[----:B------:R-:W-:-:S02]  /*0ab0*/  SHF.L.W.U32.HI R44, R44, 0x10, R44 ;  /* 0x000000102c2c7819 */ /* 0x000fc40000010e2c */
[----:B------:R-:W-:Y:S02]  /*0ac0*/  LOP3.LUT R50, R50, R43, RZ, 0x3c, !PT ;  /* 0x0000002b32327212 */ /* 0x000fe400078e3cff */
[----:B------:R-:W-:Y:S01]  /*0ad0*/  SHF.L.W.U32.HI R46, R34, 0x10, R34 ;  /* 0x00000010222e7819 */ /* 0x000fe20000010e22 */
[----:B------:R-:W-:Y:S01]  /*0ae0*/  IMAD.IADD R34, R47, 0x1, R44 ;  /* 0x000000012f227824 */ /* 0x000fe200078e022c */
[----:B------:R-:W-:Y:S02]  /*0af0*/  LOP3.LUT R31, R31, R32, RZ, 0x3c, !PT ;  /* 0x000000201f1f7212 */ /* 0x000fe400078e3cff */
        /* <DEDUP_REMOVED lines=69> */
[----:B------:R-:W-:Y:S01]  /*0f50*/  LOP3.LUT R44, R44, R49, RZ, 0x3c, !PT ;  /* 0x000000312c2c7212 */ /* 0x000fe200078e3cff */
[----:B------:R-:W-:Y:S01]  /*0f60*/  IMAD.IADD R36, R36, 0x1, R33 ;  /* 0x0000000124247824 */ /* 0x000fe200078e0221 */
[----:B------:R-:W-:Y:S02]  /*0f70*/  SHF.L.W.U32.HI R40, R40, 0x8, R40 ;  /* 0x0000000828287819 */ /* 0x000fe40000010e28 */
[----:B------:R-:W-:Y:S02]  /*0f80*/  SHF.L.W.U32.HI R37, R32, 0x8, R32 ;  /* 0x0000000820257819 */ /* 0x000fe40000010e20 */
[----:B------:R-:W-:Y:S01]  /*0f90*/  SHF.L.W.U32.HI R39, R44, 0x8, R44 ;  /* 0x000000082c277819 */ /* 0x000fe20000010e2c */
[----:B------:R-:W-:Y:S01]  /*0fa0*/  IMAD.IADD R32, R45, 0x1, R40 ;  /* 0x000000012d207824 */ /* 0x000fe200078e0228 */
[----:B------:R-:W-:Y:S01]  /*0fb0*/  LOP3.LUT R41, R41, R36, RZ, 0x3c, !PT ;  /* 0x0000002429297212 */ /* 0x000fe200078e3cff */
[----:B------:R-:W-:-:S02]  /*0fc0*/  IMAD.IADD R42, R42, 0x1, R37 ;  /* 0x000000012a2a7824 */ /* 0x000fc400078e0225 */
[----:B------:R-:W-:Y:S01]  /*0fd0*/  IMAD.IADD R43, R50, 0x1, R39 ;  /* 0x00000001322b7824 */ /* 0x000fe200078e0227 */
[----:B------:R-:W-:Y:S02]  /*0fe0*/  LOP3.LUT R35, R35, R32, RZ, 0x3c, !PT ;  /* 0x0000002023237212 */ /* 0x000fe400078e3cff */
[----:B------:R-:W-:Y:S02]  /*0ff0*/  LOP3.LUT R51, R51, R42, RZ, 0x3c, !PT ;  /* 0x0000002a33337212 */ /* 0x000fe400078e3cff */
[----:B------:R-:W-:Y:S02]  /*1000*/  SHF.L.W.U32.HI R41, R41, 0x7, R41 ;  /* 0x0000000729297819 */ /* 0x000fe40000010e29 */
[----:B------:R-:W-:Y:S02]  /*1010*/  LOP3.LUT R52, R52, R43, RZ, 0x3c, !PT ;  /* 0x0000002b34347212 */ /* 0x000fe400078e3cff */
[----:B------:R-:W-:Y:S01]  /*1020*/  SHF.L.W.U32.HI R35, R35, 0x7, R35 ;  /* 0x0000000723237819 */ /* 0x000fe20000010e23 */
[----:B------:R-:W-:Y:S01]  /*1030*/  IMAD.IADD R46, R41, 0x1, R46 ;  /* 0x00000001292e7824 */ /* 0x000fe200078e022e */
[----:B------:R-:W-:-:S02]  /*1040*/  SHF.L.W.U32.HI R51, R51, 0x7, R51 ;  /* 0x0000000733337819 */ /* 0x000fc40000010e33 */
[----:B------:R-:W-:Y:S01]  /*1050*/  SHF.L.W.U32.HI R52, R52, 0x7, R52 ;  /* 0x0000000734347819 */ /* 0x000fe20000010e34 */
[----:B------:R-:W-:Y:S01]  /*1060*/  IMAD.IADD R48, R35, 0x1, R48 ;  /* 0x0000000123307824 */ /* 0x000fe200078e0230 */
[----:B------:R-:W-:Y:S01]  /*1070*/  LOP3.LUT R37, R37, R46, RZ, 0x3c, !PT ;  /* 0x0000002e25257212 */ /* 0x000fe200078e3cff */
[----:B------:R-:W-:Y:S02]  /*1080*/  IMAD.IADD R44, R51, 0x1, R49 ;  /* 0x00000001332c7824 */ /* 0x000fe400078e0231 */
[----:B------:R-:W-:Y:S01]  /*1090*/  IMAD.IADD R31, R31, 0x1, R52 ;  /* 0x000000011f1f7824 */ /* 0x000fe200078e0234 */
[----:B------:R-:W-:Y:S02]  /*10a0*/  LOP3.LUT R39, R39, R48, RZ, 0x3c, !PT ;  /* 0x0000003027277212 */ /* 0x000fe400078e3cff */
[----:B------:R-:W-:Y:S02]  /*10b0*/  LOP3.LUT R38, R33, R44, RZ, 0x3c, !PT ;  /* 0x0000002c21267212 */ /* 0x000fe400078e3cff */
[----:B------:R-:W-:-:S02]  /*10c0*/  SHF.L.W.U32.HI R34, R37, 0x10, R37 ;  /* 0x0000001025227819 */ /* 0x000fc40000010e25 */
[----:B------:R-:W-:Y:S02]  /*10d0*/  LOP3.LUT R40, R40, R31, RZ, 0x3c, !PT ;  /* 0x0000001f28287212 */ /* 0x000fe400078e3cff */
        /* <DEDUP_REMOVED lines=9> */
[----:B------:R-:W-:Y:S02]  /*1170*/  SHF.L.W.U32.HI R41, R41, 0xc, R41 ;  /* 0x0000000c29297819 */ /* 0x000fe40000010e29 */
[----:B------:R-:W-:Y:S02]  /*1180*/  LOP3.LUT R51, R51, R40, RZ, 0x3c, !PT ;  /* 0x0000002833337212 */ /* 0x000fe400078e3cff */
[----:B------:R-:W-:Y:S02]  /*1190*/  LOP3.LUT R52, R52, R37, RZ, 0x3c, !PT ;  /* 0x0000002534347212 */ /* 0x000fe400078e3cff */
[----:B------:R-:W-:Y:S01]  /*11a0*/  SHF.L.W.U32.HI R43, R35, 0xc, R35 ;  /* 0x0000000c232b7819 */ /* 0x000fe20000010e23 */
[----:B------:R-:W-:Y:S01]  /*11b0*/  IMAD.IADD R35, R46, 0x1, R41 ;  /* 0x000000012e237824 */ /* 0x000fe200078e0229 */
[----:B------:R-:W-:Y:S02]  /*11c0*/  SHF.L.W.U32.HI R51, R51, 0xc, R51 ;  /* 0x0000000c33337819 */ /* 0x000fe40000010e33 */
[----:B------:R-:W-:Y:S01]  /*11d0*/  SHF.L.W.U32.HI R52, R52, 0xc, R52 ;  /* 0x0000000c34347819 */ /* 0x000fe20000010e34 */
[----:B------:R-:W-:Y:S01]  /*11e0*/  IMAD.IADD R48, R48, 0x1, R43 ;  /* 0x0000000130307824 */ /* 0x000fe200078e022b */
[----:B------:R-:W-:Y:S01]  /*11f0*/  LOP3.LUT R34, R34, R35, RZ, 0x3c, !PT ;  /* 0x0000002322227212 */ /* 0x000fe200078e3cff */
[----:B------:R-:W-:-:S02]  /*1200*/  IMAD.IADD R44, R44, 0x1, R51 ;  /* 0x000000012c2c7824 */ /* 0x000fc400078e0233 */
[----:B------:R-:W-:Y:S01]  /*1210*/  IMAD.IADD R32, R31, 0x1, R52 ;  /* 0x000000011f207824 */ /* 0x000fe200078e0234 */
[----:B------:R-:W-:Y:S02]  /*1220*/  LOP3.LUT R39, R39, R48, RZ, 0x3c, !PT ;  /* 0x0000003027277212 */ /* 0x000fe400078e3cff */
[----:B------:R-:W-:Y:S02]  /*1230*/  SHF.L.W.U32.HI R31, R34, 0x8, R34 ;  /* 0x00000008221f7819 */ /* 0x000fe40000010e22 */
[----:B------:R-:W-:Y:S02]  /*1240*/  LOP3.LUT R45, R45, R44, RZ, 0x3c, !PT ;  /* 0x0000002c2d2d7212 */ /* 0x000fe400078e3cff */
[----:B------:R-:W-:Y:S01]  /*1250*/  SHF.L.W.U32.HI R39, R39, 0x8, R39 ;  /* 0x0000000827277819 */ /* 0x000fe20000010e27 */
[----:B------:R-:W-:Y:S01]  /*1260*/  IMAD.IADD R38, R38, 0x1, R31 ;  /* 0x0000000126267824 */ /* 0x000fe200078e021f */
[----:B------:R-:W-:Y:S02]  /*1270*/  LOP3.LUT R33, R33, R32, RZ, 0x3c, !PT ;  /* 0x0000002021217212 */ /* 0x000fe400078e3cff */
[----:B------:R-:W-:Y:S01]  /*1280*/  SHF.L.W.U32.HI R45, R45, 0x8, R45 ;  /* 0x000000082d2d7819 */ /* 0x000fe20000010e2d */
[----:B------:R-:W-:Y:S01]  /*1290*/  IMAD.IADD R36, R36, 0x1, R39 ;  /* 0x0000000124247824 */ /* 0x000fe200078e0227 */
[----:B------:R-:W-:-:S02]  /*12a0*/  LOP3.LUT R41, R41, R38, RZ, 0x3c, !PT ;  /* 0x0000002629297212 */ /* 0x000fc400078e3cff */
[----:B------:R-:W-:Y:S01]  /*12b0*/  SHF.L.W.U32.HI R34, R33, 0x8, R33 ;  /* 0x0000000821227819 */ /* 0x000fe20000010e21 */
[----:B------:R-:W-:Y:S01]  /*12c0*/  IMAD.IADD R42, R40, 0x1, R45 ;  /* 0x00000001282a7824 */ /* 0x000fe200078e022d */
        /* <DEDUP_REMOVED lines=73> */
[----:B------:R-:W-:Y:S02]  /*1760*/  SHF.L.W.U32.HI R41, R41, 0xc, R41 ;  /* 0x0000000c29297819 */ /* 0x000fe40000010e29 */
[----:B------:R-:W-:Y:S02]  /*1770*/  SHF.L.W.U32.HI R35, R38, 0x10, R38 ;  /* 0x0000001026237819 */ /* 0x000fe40000010e26 */
[----:B------:R-:W-:Y:S01]  /*1780*/  SHF.L.W.U32.HI R40, R40, 0xc, R40 ;  /* 0x0000000c28287819 */ /* 0x000fe20000010e28 */
[----:B------:R-:W-:Y:S01]  /*1790*/  IMAD.IADD R38, R34, 0x1, R41 ;  /* 0x0000000122267824 */ /* 0x000fe200078e0229 */
[----:B------:R-:W-:Y:S01]  /*17a0*/  LOP3.LUT R51, R51, R50, RZ, 0x3c, !PT ;  /* 0x0000003233337212 */ /* 0x000fe200078e3cff */
[----:B------:R-:W-:Y:S02]  /*17b0*/  IMAD.IADD R34, R32, 0x1, R15 ;  /* 0x0000000120227824 */ /* 0x000fe400078e020f */
[----:B------:R-:W-:Y:S01]  /*17c0*/  IMAD.IADD R36, R43, 0x1, R40 ;  /* 0x000000012b247824 */ /* 0x000fe200078e0228 */
[----:B------:R-:W-:Y:S01]  /*17d0*/  LOP3.LUT R33, R31, R38, RZ, 0x3c, !PT ;  /* 0x000000261f217212 */ /* 0x000fe200078e3cff */
[----:B------:R-:W-:Y:S01]  /*17e0*/  IMAD.IADD R42, R42, 0x1, R35 ;  /* 0x000000012a2a7824 */ /* 0x000fe200078e0223 */
[----:B------:R-:W-:-:S02]  /*17f0*/  LOP3.LUT R31, R15, R34, RZ, 0x3c, !PT ;  /* 0x000000220f1f7212 */ /* 0x000fc400078e3cff */
[----:B------:R-:W-:Y:S02]  /*1800*/  LEA.HI R51, R51, R46, R51, 0xc ;  /* 0x0000002e33337211 */ /* 0x000fe400078f6033 */
[----:B------:R-:W-:Y:S02]  /*1810*/  LOP3.LUT R46, R45, R36, RZ, 0x3c, !PT ;  /* 0x000000242d2e7212 */ /* 0x000fe400078e3cff */
[----:B------:R-:W-:Y:S02]  /*1820*/  SHF.L.W.U32.HI R36, R31, 0xc, R31 ;  /* 0x0000000c1f247819 */ /* 0x000fe40000010e1f */
[----:B------:R-:W-:Y:S01]  /*1830*/  LEA.HI R47, R46, R47, R46, 0x8 ;  /* 0x0000002f2e2f7211 */ /* 0x000fe200078f402e */
[----:B------:R-:W-:Y:S01]  /*1840*/  IMAD.MOV.U32 R46, RZ, RZ, 0x1 ;  /* 0x00000001ff2e7424 */ /* 0x000fe200078e00ff */
[----:B------:R-:W-:Y:S01]  /*1850*/  LOP3.LUT R42, R37, R42, RZ, 0x3c, !PT ;  /* 0x0000002a252a7212 */ /* 0x000fe200078e3cff */
[----:B------:R-:W-:Y:S01]  /*1860*/  IMAD.IADD R31, R17, 0x1, R36 ;  /* 0x00000001111f7824 */ /* 0x000fe200078e0224 */
[----:B------:R-:W-:-:S02]  /*1870*/  LEA.HI R44, R33, R44, R33, 0x8 ;  /* 0x0000002c212c7211 */ /* 0x000fc400078f4021 */
[----:B------:R-:W-:Y:S02]  /*1880*/  LOP3.LUT R40, R40, R47, RZ, 0x3c, !PT ;  /* 0x0000002f28287212 */ /* 0x000fe400078e3cff */
[----:B------:R-:W-:Y:S02]  /*1890*/  LOP3.LUT R32, R32, R31, RZ, 0x3c, !PT ;  /* 0x0000001f20207212 */ /* 0x000fe400078e3cff */
[----:B------:R-:W-:Y:S02]  /*18a0*/  LOP3.LUT R33, RZ, R12, RZ, 0x33, !PT ;  /* 0x0000000cff217212 */ /* 0x000fe400078e33ff */
[----:B------:R-:W-:Y:S02]  /*18b0*/  LEA.HI R42, R42, R39, R42, 0xc ;  /* 0x000000272a2a7211 */ /* 0x000fe400078f602a */
[----:B------:R-:W-:Y:S01]  /*18c0*/  LOP3.LUT R44, R41, R44, RZ, 0x3c, !PT ;  /* 0x0000002c292c7212 */ /* 0x000fe200078e3cff */
[----:B------:R-:W-:Y:S01]  /*18d0*/  IMAD.IADD R17, R10, 0x1, R33 ;  /* 0x000000010a117824 */ /* 0x000fe200078e0221 */
        /* <DEDUP_REMOVED lines=8> */
[----:B------:R-:W-:Y:S01]  /*1960*/  SHF.L.W.U32.HI R35, R35, 0x8, R35 ;  /* 0x0000000823237819 */ /* 0x000fe20000010e23 */
[----:B------:R-:W-:Y:S01]  /*1970*/  IMAD.IADD R42, R42, 0x1, R33 ;  /* 0x000000012a2a7824 */ /* 0x000fe200078e0221 */
[----:B------:R-:W-:Y:S01]  /*1980*/  LOP3.LUT R36, R36, R34, RZ, 0x3c, !PT ;  /* 0x0000002224247212 */ /* 0x000fe200078e3cff */
[----:B------:R-:W-:Y:S01]  /*1990*/  IMAD.IADD R50, R50, 0x1, R51 ;  /* 0x0000000132327824 */ /* 0x000fe200078e0233 */
[----:B------:R-:W-:-:S02]  /*19a0*/  LOP3.LUT R35, R35, R40, RZ, 0x3c, !PT ;  /* 0x0000002823237212 */ /* 0x000fc400078e3cff */
[----:B------:R-:W-:Y:S02]  /*19b0*/  LOP3.LUT R38, R51, R42, RZ, 0x3c, !PT ;  /* 0x0000002a33267212 */ /* 0x000fe400078e3cff */
[----:B------:R-:W-:Y:S02]  /*19c0*/  LEA.HI R50, R35, R50, R35, 0x10 ;  /* 0x0000003223327211 */ /* 0x000fe400078f8023 */
[----:B------:R-:W-:Y:S02]  /*19d0*/  SHF.L.W.U32.HI R36, R36, 0x7, R36 ;  /* 0x0000000724247819 */ /* 0x000fe40000010e24 */
[----:B------:R-:W-:Y:S02]  /*19e0*/  LEA.HI R38, R38, R47, R38, 0x10 ;  /* 0x0000002f26267211 */ /* 0x000fe400078f8026 */
[----:B------:R-:W-:Y:S01]  /*19f0*/  LOP3.LUT R37, R37, R50, RZ, 0x3c, !PT ;  /* 0x0000003225257212 */ /* 0x000fe200078e3cff */
[----:B------:R-:W-:Y:S01]  /*1a00*/  IMAD.IADD R35, R36, 0x1, R23 ;  /* 0x0000000124237824 */ /* 0x000fe200078e0217 */
[----:B------:R-:W-:Y:S01]  /*1a10*/  LOP3.LUT R33, R33, R38, RZ, 0x3c, !PT ;  /* 0x0000002621217212 */ /* 0x000fe200078e3cff */
[----:B------:R-:W-:Y:S01]  /*1a20*/  IMAD.IADD R38, R31, 0x1, R24 ;  /* 0x000000011f267824 */ /* 0x000fe200078e0218 */
[----:B------:R-:W-:Y:S01]  /*1a30*/  LEA.HI R40, R37, R40, RZ, 0xc ;  /* 0x0000002825287211 */ /* 0x000fe200078f60ff */
[----:B------:R-:W-:Y:S01]  /*1a40*/  IMAD.IADD R31, R34, 0x1, R29 ;  /* 0x00000001221f7824 */ /* 0x000fe200078e021d */
[----:B------:R-:W-:-:S02]  /*1a50*/  LOP3.LUT R37, R18, 0xff, RZ, 0xc0, !PT ;  /* 0x000000ff12257812 */ /* 0x000fc400078ec0ff */
[----:B------:R-:W-:Y:S02]  /*1a60*/  LOP3.LUT R28, R28, R35, RZ, 0x3c, !PT ;  /* 0x000000231c1c7212 */ /* 0x000fe400078e3cff */
[----:B------:R-:W-:Y:S02]  /*1a70*/  ISETP.NE.AND P1, PT, R37, 0x1, PT ;  /* 0x000000012500780c */ /* 0x000fe40003f25270 */
[----:B------:R-:W-:Y:S02]  /*1a80*/  LOP3.LUT R27, R27, R38, RZ, 0x3c, !PT ;  /* 0x000000261b1b7212 */ /* 0x000fe400078e3cff */
[----:B------:R-:W-:Y:S02]  /*1a90*/  LOP3.LUT R32, R32, R19, RZ, 0x3c, !PT ;  /* 0x0000001320207212 */ /* 0x000fe400078e3cff */
[----:B------:R-:W-:Y:S02]  /*1aa0*/  SHF.L.W.U32.HI R37, R28, 0x10, R28 ;  /* 0x000000101c257819 */ /* 0x000fe40000010e1c */
[----:B------:R-:W-:-:S02]  /*1ab0*/  SHF.L.U32 R17, R46, R17, RZ ;  /* 0x000000112e117219 */ /* 0x000fc400000006ff */
[----:B------:R-:W-:Y:S01]  /*1ac0*/  SHF.L.W.U32.HI R27, R27, 0x10, R27 ;  /* 0x000000101b1b7819 */ /* 0x000fe20000010e1b */
[----:B------:R-:W-:Y:S01]  /*1ad0*/  IMAD.IADD R39, R22, 0x1, R37 ;  /* 0x0000000116277824 */ /* 0x000fe200078e0225 */
[----:B------:R-:W-:Y:S02]  /*1ae0*/  SHF.L.W.U32.HI R32, R32, 0x10, R32 ;  /* 0x0000001020207819 */ /* 0x000fe40000010e20 */
[----:B------:R-:W-:Y:S01]  /*1af0*/  LOP3.LUT P0, R17, R17, RZ, R0, 0xa0, !PT ;  /* 0x000000ff11117212 */ /* 0x000fe2000780a000 */
[----:B------:R-:W-:Y:S01]  /*1b00*/  IMAD.IADD R23, R20, 0x1, R27 ;  /* 0x0000000114177824 */ /* 0x000fe200078e021b */
[----:B------:R-:W-:Y:S01]  /*1b10*/  LEA.HI R33, R33, R42, RZ, 0xc ;  /* 0x0000002a21217211 */ /* 0x000fe200078f60ff */
[----:B------:R-:W-:Y:S01]  /*1b20*/  IMAD.IADD R28, R21, 0x1, R32 ;  /* 0x00000001151c7824 */ /* 0x000fe200078e0220 */
[----:B------:R-:W-:Y:S02]  /*1b30*/  LOP3.LUT R30, R30, R31, RZ, 0x3c, !PT ;  /* 0x0000001f1e1e7212 */ /* 0x000fe400078e3cff */
[----:B------:R-:W-:Y:S01]  /*1b40*/  LOP3.LUT R36, R36, R39, RZ, 0x3c, !PT ;  /* 0x0000002724247212 */ /* 0x000fe200078e3cff */
[----:B------:R-:W-:Y:S01]  /*1b50*/  IMAD.IADD R18, R33, 0x1, R6 ;  /* 0x0000000121127824 */ /* 0x000fe200078e0206 */
[----:B------:R-:W-:-:S02]  /*1b60*/  SHF.L.W.U32.HI R33, R30, 0xc, R30 ;  /* 0x0000000c1e217819 */ /* 0x000fc40000010e1e */
[----:B------:R-:W-:Y:S02]  /*1b70*/  LOP3.LUT R24, R24, R23, RZ, 0x3c, !PT ;  /* 0x0000001718187212 */ /* 0x000fe400078e3cff */
[----:B------:R-:W-:Y:S01]  /*1b80*/  LOP3.LUT R25, R25, R28, RZ, 0x3c, !PT ;  /* 0x0000001c19197212 */ /* 0x000fe200078e3cff */
[----:B------:R-:W-:Y:S01]  /*1b90*/  IMAD.IADD R26, R26, 0x1, R33 ;  /* 0x000000011a1a7824 */ /* 0x000fe200078e0221 */
[----:B------:R-:W-:Y:S01]  /*1ba0*/  SHF.L.W.U32.HI R36, R36, 0xc, R36 ;  /* 0x0000000c24247819 */ /* 0x000fe20000010e24 */
[----:B------:R-:W-:Y:S01]  /*1bb0*/  @P0 IMAD.IADD R18, R40, 0x1, R7 ;  /* 0x0000000128120824 */ /* 0x000fe200078e0207 */
[----:B------:R-:W-:Y:S02]  /*1bc0*/  SHF.L.W.U32.HI R21, R24, 0xc, R24 ;  /* 0x0000000c18157819 */ /* 0x000fe40000010e18 */
[----:B------:R-:W-:Y:S01]  /*1bd0*/  SHF.L.W.U32.HI R24, R25, 0xc, R25 ;  /* 0x0000000c19187819 */ /* 0x000fe20000010e19 */
[----:B------:R-:W-:Y:S01]  /*1be0*/  IMAD.IADD R40, R35, 0x1, R36 ;  /* 0x0000000123287824 */ /* 0x000fe200078e0224 */
[----:B------:R-:W-:Y:S01]  /*1bf0*/  LOP3.LUT R29, R29, R26, RZ, 0x3c, !PT ;  /* 0x0000001a1d1d7212 */ /* 0x000fe200078e3cff */
[----:B------:R-:W-:Y:S01]  /*1c00*/  IMAD.IADD R38, R38, 0x1, R21 ;  /* 0x0000000126267824 */ /* 0x000fe200078e0215 */
[----:B------:R-:W-:Y:S01]  /*1c10*/  ISETP.NE.AND P3, PT, R17, RZ, PT ;  /* 0x000000ff1100720c */ /* 0x000fe20003f65270 */
[----:B------:R-:W-:Y:S01]  /*1c20*/  IMAD.IADD R19, R19, 0x1, R24 ;  /* 0x0000000113137824 */ /* 0x000fe200078e0218 */
[----:B------:R-:W-:-:S02]  /*1c30*/  LOP3.LUT R37, R37, R40, RZ, 0x3c, !PT ;  /* 0x0000002825257212 */ /* 0x000fc400078e3cff */
[----:B------:R-:W-:Y:S02]  /*1c40*/  SHF.L.W.U32.HI R30, R29, 0x8, R29 ;  /* 0x000000081d1e7819 */ /* 0x000fe40000010e1d */
        /* <DEDUP_REMOVED lines=8> */
[----:B------:R-:W-:Y:S01]  /*1cd0*/  IMAD.IADD R22, R23, 0x1, R20 ;  /* 0x0000000117167824 */ /* 0x000fe200078e0214 */
[----:B------:R-:W-:Y:S01]  /*1ce0*/  LOP3.LUT R18, R18, 0x1, RZ, 0xc0, !PT ;  /* 0x0000000112127812 */ /* 0x000fe200078ec0ff */
        /* <DEDUP_REMOVED lines=16> */
[----:B------:R-:W-:Y:S01]  /*1df0*/  LOP3.LUT R42, R42, R29, RZ, 0x3c, !PT ;  /* 0x0000001d2a2a7212 */ /* 0x000fe200078e3cff */
[----:B------:R-:W-:Y:S01]  /*1e00*/  IMAD.IADD R28, R23, 0x1, R26 ;  /* 0x00000001171c7824 */ /* 0x000fe200078e021a */
[----:B------:R-:W-:Y:S02]  /*1e10*/  SHF.L.W.U32.HI R25, R25, 0x10, R25 ;  /* 0x0000001019197819 */ /* 0x000fe40000010e19 */
[----:B------:R-:W-:-:S02]  /*1e20*/  SHF.L.W.U32.HI R30, R30, 0x10, R30 ;  /* 0x000000101e1e7819 */ /* 0x000fc40000010e1e */
[----:B------:R-:W-:Y:S01]  /*1e30*/  SHF.L.W.U32.HI R23, R42, 0x10, R42 ;  /* 0x000000102a177819 */ /* 0x000fe20000010e2a */
[----:B------:R-:W-:Y:S01]  /*1e40*/  IMAD.IADD R34, R34, 0x1, R25 ;  /* 0x0000000122227824 */ /* 0x000fe200078e0219 */
[----:B------:R-:W-:Y:S01]  /*1e50*/  LOP3.LUT R33, R33, R28, RZ, 0x3c, !PT ;  /* 0x0000001c21217212 */ /* 0x000fe200078e3cff */
[----:B------:R-:W-:Y:S02]  /*1e60*/  IMAD.IADD R20, R39, 0x1, R30 ;  /* 0x0000000127147824 */ /* 0x000fe400078e021e */
[----:B------:R-:W-:Y:S01]  /*1e70*/  IMAD.IADD R31, R22, 0x1, R23 ;  /* 0x00000001161f7824 */ /* 0x000fe200078e0217 */
[----:B------:R-:W-:Y:S02]  /*1e80*/  LOP3.LUT R27, R27, R34, RZ, 0x3c, !PT ;  /* 0x000000221b1b7212 */ /* 0x000fe400078e3cff */
[----:B------:R-:W-:Y:S02]  /*1e90*/  SHF.L.W.U32.HI R32, R33, 0xc, R33 ;  /* 0x0000000c21207819 */ /* 0x000fe40000010e21 */
[----:B------:R-:W-:-:S02]  /*1ea0*/  LOP3.LUT R21, R21, R20, RZ, 0x3c, !PT ;  /* 0x0000001415157212 */ /* 0x000fc400078e3cff */
[----:B------:R-:W-:Y:S01]  /*1eb0*/  LOP3.LUT R24, R24, R31, RZ, 0x3c, !PT ;  /* 0x0000001f18187212 */ /* 0x000fe200078e3cff */
[----:B------:R-:W-:Y:S01]  /*1ec0*/  IMAD.IADD R35, R35, 0x1, R32 ;  /* 0x0000000123237824 */ /* 0x000fe200078e0220 */
[----:B------:R-:W-:Y:S02]  /*1ed0*/  SHF.L.W.U32.HI R27, R27, 0xc, R27 ;  /* 0x0000000c1b1b7819 */ /* 0x000fe40000010e1b */
[----:B------:R-:W-:Y:S02]  /*1ee0*/  SHF.L.W.U32.HI R22, R21, 0xc, R21 ;  /* 0x0000000c15167819 */ /* 0x000fe40000010e15 */
[----:B------:R-:W-:Y:S01]  /*1ef0*/  SHF.L.W.U32.HI R24, R24, 0xc, R24 ;  /* 0x0000000c18187819 */ /* 0x000fe20000010e18 */
[----:B------:R-:W-:Y:S01]  /*1f00*/  IMAD.IADD R38, R38, 0x1, R27 ;  /* 0x0000000126267824 */ /* 0x000fe200078e021b */
[----:B------:R-:W-:Y:S01]  /*1f10*/  LOP3.LUT R21, R26, R35, RZ, 0x3c, !PT ;  /* 0x000000231a157212 */ /* 0x000fe200078e3cff */
[----:B------:R-:W-:Y:S02]  /*1f20*/  IMAD.IADD R19, R19, 0x1, R22 ;  /* 0x0000000113137824 */ /* 0x000fe400078e0216 */
        /* <DEDUP_REMOVED lines=229> */
[----:B------:R-:W-:Y:S02]  /*2d80*/  SHF.L.W.U32.HI R39, R39, 0xc, R39 ;  /* 0x0000000c27277819 */ /* 0x000fe40000010e27 */
[----:B------:R-:W-:Y:S02]  /*2d90*/  LOP3.LUT R20, R20, R35, RZ, 0x3c, !PT ;  /* 0x0000002314147212 */ /* 0x000fe400078e3cff */
[----:B------:R-:W-:Y:S01]  /*2da0*/  LOP3.LUT R29, R29, R26, RZ, 0x3c, !PT ;  /* 0x0000001a1d1d7212 */ /* 0x000fe200078e3cff */
[----:B------:R-:W-:Y:S01]  /*2db0*/  IMAD.IADD R19, R32, 0x1, R39 ;  /* 0x0000000120137824 */ /* 0x000fe200078e0227 */
[----:B------:R-:W-:Y:S02]  /*2dc0*/  LOP3.LUT R25, R25, R42, RZ, 0x3c, !PT ;  /* 0x0000002a19197212 */ /* 0x000fe400078e3cff */
[----:B------:R-:W-:Y:S02]  /*2dd0*/  SHF.L.W.U32.HI R20, R20, 0xc, R20 ;  /* 0x0000000c14147819 */ /* 0x000fe40000010e14 */
[----:B------:R-:W-:-:S02]  /*2de0*/  SHF.L.W.U32.HI R29, R29, 0xc, R29 ;  /* 0x0000000c1d1d7819 */ /* 0x000fc40000010e1d */
[----:B------:R-:W-:Y:S01]  /*2df0*/  SHF.L.W.U32.HI R25, R25, 0xc, R25 ;  /* 0x0000000c19197819 */ /* 0x000fe20000010e19 */
[----:B------:R-:W-:Y:S01]  /*2e00*/  IMAD.IADD R30, R33, 0x1, R20 ;  /* 0x00000001211e7824 */ /* 0x000fe200078e0214 */
[----:B------:R-:W-:Y:S01]  /*2e10*/  LOP3.LUT R23, R28, R19, RZ, 0x3c, !PT ;  /* 0x000000131c177212 */ /* 0x000fe200078e3cff */
[----:B------:R-:W-:Y:S02]  /*2e20*/  IMAD.IADD R28, R19, 0x1, R4 ;  /* 0x00000001131c7824 */ /* 0x000fe400078e0204 */
[----:B------:R-:W-:Y:S01]  /*2e30*/  IMAD.IADD R19, R22, 0x1, R29 ;  /* 0x0000000116137824 */ /* 0x000fe200078e021d */
[----:B------:R-:W-:Y:S01]  /*2e40*/  LOP3.LUT R4, R27, R30, RZ, 0x3c, !PT ;  /* 0x0000001e1b047212 */ /* 0x000fe200078e3cff */
[----:B------:R-:W-:Y:S01]  /*2e50*/  IMAD.IADD R36, R36, 0x1, R25 ;  /* 0x0000000124247824 */ /* 0x000fe200078e0219 */
[----:B------:R-:W-:Y:S01]  /*2e60*/  LEA.HI R34, R23, R34, R23, 0x8 ;  /* 0x0000002217227211 */ /* 0x000fe200078f4017 */
[----:B------:R-:W-:Y:S01]  /*2e70*/  IMAD.IADD R30, R30, 0x1, R5 ;  /* 0x000000011e1e7824 */ /* 0x000fe200078e0205 */
[----:B------:R-:W-:Y:S01]  /*2e80*/  LOP3.LUT R5, R24, R19, RZ, 0x3c, !PT ;  /* 0x0000001318057212 */ /* 0x000fe200078e3cff */
[----:B------:R-:W-:Y:S01]  /*2e90*/  IMAD.IADD R19, R19, 0x1, R6 ;  /* 0x0000000113137824 */ /* 0x000fe200078e0206 */
[----:B------:R-:W-:Y:S01]  /*2ea0*/  LOP3.LUT R21, R21, R36, RZ, 0x3c, !PT ;  /* 0x0000002415157212 */ /* 0x000fe200078e3cff */
[----:B------:R-:W-:Y:S01]  /*2eb0*/  IMAD.IADD R36, R36, 0x1, R7 ;  /* 0x0000000124247824 */ /* 0x000fe200078e0207 */
[----:B------:R-:W-:-:S02]  /*2ec0*/  LEA.HI R26, R5, R26, R5, 0x8 ;  /* 0x0000001a051a7211 */ /* 0x000fc400078f4005 */
[----:B------:R-:W-:Y:S02]  /*2ed0*/  LEA.HI R42, R21, R42, R21, 0x8 ;  /* 0x0000002a152a7211 */ /* 0x000fe400078f4015 */
[----:B------:R-:W-:Y:S02]  /*2ee0*/  LEA.HI R35, R4, R35, R4, 0x8 ;  /* 0x0000002304237211 */ /* 0x000fe400078f4004 */
[----:B------:R-:W-:Y:S02]  /*2ef0*/  LOP3.LUT R29, R29, R26, RZ, 0x3c, !PT ;  /* 0x0000001a1d1d7212 */ /* 0x000fe400078e3cff */
[----:B------:R-:W-:Y:S02]  /*2f00*/  LOP3.LUT R42, R25, R42, RZ, 0x3c, !PT ;  /* 0x0000002a192a7212 */ /* 0x000fe400078e3cff */
[----:B------:R-:W-:Y:S02]  /*2f10*/  LOP3.LUT R39, R39, R34, RZ, 0x3c, !PT ;  /* 0x0000002227277212 */ /* 0x000fe400078e3cff */
[----:B------:R-:W-:-:S02]  /*2f20*/  LOP3.LUT R20, R20, R35, RZ, 0x3c, !PT ;  /* 0x0000002314147212 */ /* 0x000fc400078e3cff */
[----:B------:R-:W-:Y:S02]  /*2f30*/  LEA.HI R29, R29, R16, R29, 0x7 ;  /* 0x000000101d1d7211 */ /* 0x000fe400078f381d */
[----:B------:R-:W-:Y:S02]  /*2f40*/  LEA.HI R13, R42, R13, R42, 0x7 ;  /* 0x0000000d2a0d7211 */ /* 0x000fe400078f382a */
[----:B------:R-:W-:Y:S02]  /*2f50*/  LEA.HI R39, R39, R14, R39, 0x7 ;  /* 0x0000000e27277211 */ /* 0x000fe400078f3827 */
[----:B------:R-:W-:Y:S01]  /*2f60*/  LEA.HI R20, R20, R15, R20, 0x7 ;  /* 0x0000000f14147211 */ /* 0x000fe200078f3814 */
[----:B------:R-:W-:Y:S06]  /*2f70*/  @P1 BRA `(.L_x_8) ;  /* 0x0000000000741947 */ /* 0x000fec0003800000 */
[----:B------:R-:W-:Y:S01]  /*2f80*/  ISETP.NE.AND P0, PT, R17, RZ, PT ;  /* 0x000000ff1100720c */ /* 0x000fe20003f05270 */
[C---:B------:R-:W-:Y:S02]  /*2f90*/  VIADD R7, R12.reuse, 0x1a4 ;  /* 0x000001a40c077836 */ /* 0x040fe40000000000 */
[----:B------:R-:W-:-:S05]  /*2fa0*/  IMAD.WIDE.U32 R4, R12, 0x10, R2 ;  /* 0x000000100c047825 */ /* 0x000fca00078e0002 */
[----:B------:R-:W2:Y:S04]  /*2fb0*/  LDG.E R14, desc[UR6][R4.64+0x14] ;  /* 0x00001406040e7981 */ /* 0x000ea8000c1e1900 */
[----:B------:R-:W3:Y:S01]  /*2fc0*/  LDG.E R17, desc[UR6][R4.64+0x18] ;  /* 0x0000180604117981 */ /* 0x000ee2000c1e1900 */
[----:B------:R-:W-:-:S03]  /*2fd0*/  @P0 VIADD R7, R12, 0x1bd ;  /* 0x000001bd0c070836 */ /* 0x000fc60000000000 */
[----:B------:R-:W4:Y:S02]  /*2fe0*/  LDG.E R22, desc[UR6][R4.64+0x1c] ;  /* 0x00001c0604167981 */ /* 0x000f24000c1e1900 */
[----:B------:R-:W-:Y:S02]  /*2ff0*/  IADD3 R6, P1, PT, R2, R7, RZ ;  /* 0x0000000702067210 */ /* 0x000fe40007f3e0ff */
[----:B------:R-:W5:Y:S03]  /*3000*/  LDG.E R21, desc[UR6][R4.64+0x20] ;  /* 0x0000200604157981 */ /* 0x000f66000c1e1900 */
[----:B------:R-:W-:-:S06]  /*3010*/  IMAD.X R7, RZ, RZ, R3, P1 ;  /* 0x000000ffff077224 */ /* 0x000fcc00008e0603 */
[----:B------:R-:W5:Y:S01]  /*3020*/  LDG.E.U8 R7, desc[UR6][R6.64] ;  /* 0x0000000606077981 */ /* 0x000f62000c1e1100 */
[----:B------:R-:W-:Y:S02]  /*3030*/  SEL R15, R19, R20, !P0 ;  /* 0x00000014130f7207 */ /* 0x000fe40004000000 */
[----:B------:R-:W-:Y:S02]  /*3040*/  SEL R16, R36, R29, !P0 ;  /* 0x0000001d24107207 */ /* 0x000fe40004000000 */
[----:B--2---:R-:W-:Y:S02]  /*3050*/  LOP3.LUT R14, R15, R14, RZ, 0x3c, !PT ;  /* 0x0000000e0f0e7212 */ /* 0x004fe400078e3cff */
[----:B------:R-:W-:Y:S02]  /*3060*/  SEL R15, R28, R13, !P0 ;  /* 0x0000000d1c0f7207 */ /* 0x000fe40004000000 */
[----:B------:R-:W-:Y:S02]  /*3070*/  SEL R19, R14, R19, !P0 ;  /* 0x000000130e137207 */ /* 0x000fe40004000000 */
[----:B------:R-:W-:-:S02]  /*3080*/  SEL R20, R20, R14, !P0 ;  /* 0x0000000e14147207 */ /* 0x000fc40004000000 */
[----:B------:R-:W-:Y:S02]  /*3090*/  SEL R14, R30, R39, !P0 ;  /* 0x000000271e0e7207 */ /* 0x000fe40004000000 */
[----:B---3--:R-:W-:Y:S02]  /*30a0*/  LOP3.LUT R16, R16, R17, RZ, 0x3c, !PT ;  /* 0x0000001110107212 */ /* 0x008fe400078e3cff */
[----:B----4-:R-:W-:Y:S02]  /*30b0*/  LOP3.LUT R15, R15, R22, RZ, 0x3c, !PT ;  /* 0x000000160f0f7212 */ /* 0x010fe400078e3cff */
[----:B-----5:R-:W-:Y:S02]  /*30c0*/  LOP3.LUT R14, R14, R21, RZ, 0x3c, !PT ;  /* 0x000000150e0e7212 */ /* 0x020fe400078e3cff */
[----:B------:R-:W-:Y:S02]  /*30d0*/  SEL R36, R16, R36, !P0 ;  /* 0x0000002410247207 */ /* 0x000fe40004000000 */
[----:B------:R-:W-:-:S02]  /*30e0*/  LOP3.LUT R7, R7, R18, RZ, 0x3c, !PT ;  /* 0x0000001207077212 */ /* 0x000fc400078e3cff */
[----:B------:R-:W-:Y:S02]  /*30f0*/  SEL R29, R29, R16, !P0 ;  /* 0x000000101d1d7207 */ /* 0x000fe40004000000 */
[----:B------:R-:W-:Y:S02]  /*3100*/  SEL R28, R15, R28, !P0 ;  /* 0x0000001c0f1c7207 */ /* 0x000fe40004000000 */
[----:B------:R-:W-:Y:S02]  /*3110*/  SEL R13, R13, R15, !P0 ;  /* 0x0000000f0d0d7207 */ /* 0x000fe40004000000 */
[----:B------:R-:W-:Y:S02]  /*3120*/  SEL R30, R14, R30, !P0 ;  /* 0x0000001e0e1e7207 */ /* 0x000fe40004000000 */
[----:B------:R-:W-:Y:S02]  /*3130*/  SEL R39, R39, R14, !P0 ;  /* 0x0000000e27277207 */ /* 0x000fe40004000000 */
[----:B------:R-:W-:-:S07]  /*3140*/  PRMT R18, R7, 0x7610, R18 ;  /* 0x0000761007127816 */ /* 0x000fce0000000012 */
.L_x_8:
[----:B------:R-:W-:Y:S01]  /*3150*/  VIADD R12, R12, 0x1 ;  /* 0x000000010c0c7836 */ /* 0x000fe20000000000 */
[----:B------:R-:W-:Y:S02]  /*3160*/  SEL R15, R19, R20, !P3 ;  /* 0x00000014130f7207 */ /* 0x000fe40005800000 */
[----:B------:R-:W-:Y:S02]  /*3170*/  SEL R16, R36, R29, !P3 ;  /* 0x0000001d24107207 */ /* 0x000fe40005800000 */
[----:B------:R-:W-:Y:S02]  /*3180*/  SEL R13, R28, R13, !P3 ;  /* 0x0000000d1c0d7207 */ /* 0x000fe40005800000 */
[----:B------:R-:W-:Y:S01]  /*3190*/  SEL R14, R30, R39, !P3 ;  /* 0x000000271e0e7207 */ /* 0x000fe20005800000 */
[----:B------:R-:W-:Y:S06]  /*31a0*/  @P2 BRA `(.L_x_9) ;  /* 0xffffffd000a82947 */ /* 0x000fec000383ffff */
.L_x_7:
[C---:B------:R-:W-:Y:S02]  /*31b0*/  IMAD R3, R9.reuse, 0x14, R8 ;  /* 0x0000001409037824 */ /* 0x040fe400078e0208 */
[----:B------:R-:W-:-:S03]  /*31c0*/  VIADD R9, R9, 0x1 ;  /* 0x0000000109097836 */ /* 0x000fc60000000000 */
[----:B-----5:R0:W-:Y:S02]  /*31d0*/  STS [R3+0x30300], R15 ;  /* 0x0303000f03007388 */ /* 0x0201e40000000800 */
[----:B------:R-:W-:Y:S02]  /*31e0*/  ISETP.NE.AND P0, PT, R9, 0x30, PT ;  /* 0x000000300900780c */ /* 0x000fe40003f05270 */
[----:B------:R0:W-:Y:S04]  /*31f0*/  STS [R3+0x30304], R16 ;  /* 0x0303041003007388 */ /* 0x0001e80000000800 */
[----:B------:R0:W-:Y:S04]  /*3200*/  STS [R3+0x30308], R13 ;  /* 0x0303080d03007388 */ /* 0x0001e80000000800 */
[----:B------:R0:W-:Y:S04]  /*3210*/  STS [R3+0x3030c], R14 ;  /* 0x03030c0e03007388 */ /* 0x0001e80000000800 */
[----:B------:R0:W-:Y:S01]  /*3220*/  STS.U8 [R3+0x30310], R18 ;  /* 0x0303101203007388 */ /* 0x0001e20000000000 */
[----:B------:R-:W-:Y:S05]  /*3230*/  @P0 BRA `(.L_x_10) ;  /* 0xffffffd000500947 */ /* 0x000fea000383ffff */
.L_x_6:
[----:B------:R-:W-:Y:S05]  /*3240*/  BSYNC.RECONVERGENT B0 ;  /* 0x0000000000007941 */ /* 0x000fea0003800200 */
.L_x_5:
[----:B------:R-:W-:Y:S01]  /*3250*/  STL [R1+0x17e0], RZ ;  /* 0x0017e0ff01007387 */ /* 0x000fe20000100800 */
[----:B------:R-:W-:Y:S01]  /*3260*/  BSSY B0, `(.L_x_11) ;  /* 0x000bd5b000007945 */ /* 0x000fe20003800000 */
[----:B------:R-:W-:Y:S01]  /*3270*/  IMAD.MOV.U32 R248, RZ, RZ, RZ ;  /* 0x000000fffff87224 */ /* 0x000fe200078e00ff */
[----:B------:R-:W-:Y:S01]  /*3280*/  CS2R R242, SRZ ;  /* 0x0000000000f27805 */ /* 0x000fe2000001ff00 */
[----:B------:R-:W-:Y:S01]  /*3290*/  STL [R1+0x17dc], RZ ;  /* 0x0017dcff01007387 */ /* 0x000fe20000100800 */
[----:B------:R-:W-:Y:S02]  /*32a0*/  CS2R R246, SRZ ;  /* 0x0000000000f67805 */ /* 0x000fe4000001ff00 */
[----:B------:R-:W-:Y:S01]  /*32b0*/  CS2R R240, SRZ ;  /* 0x0000000000f07805 */ /* 0x000fe2000001ff00 */
[----:B------:R-:W-:Y:S01]  /*32c0*/  IMAD.MOV.U32 R245, RZ, RZ, RZ ;  /* 0x000000fffff57224 */ /* 0x000fe200078e00ff */
[----:B------:R-:W-:Y:S01]  /*32d0*/  STL [R1+0x17d8], RZ ;  /* 0x0017d8ff01007387 */ /* 0x000fe20000100800 */
[----:B------:R-:W-:Y:S01]  /*32e0*/  IMAD.MOV.U32 R252, RZ, RZ, RZ ;  /* 0x000000fffffc7224 */ /* 0x000fe200078e00ff */
[----:B------:R-:W1:Y:S02]  /*32f0*/  LDCU.64 UR12, c[0x0][0x388] ;  /* 0x00007100ff0c77ac */ /* 0x000e640008000a00 */
[----:B------:R-:W-:Y:S01]  /*3300*/  STL [R1+0x17d4], RZ ;  /* 0x0017d4ff01007387 */ /* 0x000fe20000100800 */
[----:B------:R-:W2:Y:S03]  /*3310*/  LDCU.128 UR8, c[0x3][URZ] ;  /* 0x00c00000ff0877ac */ /* 0x000ea60008000c00 */
[----:B------:R-:W-:Y:S04]  /*3320*/  STL [R1+0x17d0], RZ ;  /* 0x0017d0ff01007387 */ /* 0x000fe80000100800 */
        /* <DEDUP_REMOVED lines=39> */
[----:B------:R-:W-:Y:S04]  /*35a0*/  STL [R1], RZ ;  /* 0x000000ff01007387 */ /* 0x000fe80000100800 */
        /* <DEDUP_REMOVED lines=1350> */
[----:B------:R-:W-:Y:S01]  /*8a10*/  STL [R1+0x1574], RZ ;  /* 0x001574ff01007387 */ /* 0x000fe20000100800 */
[----:B------:R-:W3:Y:S03]  /*8a20*/  S2R R2, SR_TID.X ;  /* 0x0000000000027919 */ /* 0x000ee60000002100 */
        /* <DEDUP_REMOVED lines=8> */
[----:B---3--:R-:W-:Y:S01]  /*8ab0*/  LOP3.LUT R0, R0, 0x1f, R2, 0xf8, !PT ;  /* 0x0000001f00007812 */ /* 0x008fe200078ef802 */
[----:B------:R-:W-:-:S02]  /*8ac0*/  IMAD.SHL.U32 R2, R2, 0x8, RZ ;  /* 0x0000000802027824 */ /* 0x000fc400078e00ff */
[----:B------:R-:W-:Y:S03]  /*8ad0*/  STL [R1+0x1598], RZ ;  /* 0x001598ff01007387 */ /* 0x000fe60000100800 */
[----:B------:R-:W-:Y:S01]  /*8ae0*/  LOP3.LUT R0, R2, 0x1f00, RZ, 0xc0, !PT ;  /* 0x00001f0002007812 */ /* 0x000fe200078ec0ff */
        /* <DEDUP_REMOVED lines=34> */
[----:B------:R3:W-:Y:S04]  /*8d10*/  STL [R1+0x172c], R0 ;  /* 0x00172c0001007387 */ /* 0x0007e80000100800 */
[----:B------:R4:W-:Y:S04]  /*8d20*/  STL [R1+0x1624], RZ ;  /* 0x001624ff01007387 */ /* 0x0009e80000100800 */
[----:B------:R4:W-:Y:S01]  /*8d30*/  STL [R1+0x1628], RZ ;  /* 0x001628ff01007387 */ /* 0x0009e20000100800 */
[----:B---3--:R-:W-:-:S03]  /*8d40*/  IMAD.MOV.U32 R0, RZ, RZ, RZ ;  /* 0x000000ffff007224 */ /* 0x008fc600078e00ff */
[----:B------:R4:W-:Y:S04]  /*8d50*/  STL [R1+0x162c], RZ ;  /* 0x00162cff01007387 */ /* 0x0009e80000100800 */
        /* <DEDUP_REMOVED lines=84> */
[----:B------:R4:W-:Y:S01]  /*92a0*/  STL [R1+0x38c], RZ ;  /* 0x00038cff01007387 */ /* 0x0009e20000100800 */
[----:B-12---:R-:W-:Y:S06]  /*92b0*/  BAR.SYNC.DEFER_BLOCKING 0x0 ;  /* 0x0000000000007b1d */ /* 0x006fec0000010000 */
.L_x_306:
[----:B------:R-:W2:Y:S01]  /*92c0*/  LDL.LU R4, [R1+0x172c] ;  /* 0x00172c0001047983 */ /* 0x000ea20000300800 */
[----:B-1----:R-:W1:Y:S01]  /*92d0*/  LDCU UR4, c[0x0][0x3a0] ;  /* 0x00007400ff0477ac */ /* 0x002e620008000800 */
[----:B------:R-:W-:Y:S01]  /*92e0*/  BSSY.RECONVERGENT B1, `(.L_x_12) ;  /* 0x00005ef000017945 */ /* 0x000fe20003800200 */
[----:B------:R-:W-:Y:S01]  /*92f0*/  CS2R R78, SRZ ;  /* 0x00000000004e7805 */ /* 0x000fe2000001ff00 */
[----:B------:R-:W3:Y:S01]  /*9300*/  S2R R2, SR_CTAID.X ;  /* 0x0000000000027919 */ /* 0x000ee20000002500 */
[----:B------:R-:W-:Y:S01]  /*9310*/  CS2R R76, SRZ ;  /* 0x00000000004c7805 */ /* 0x000fe2000001ff00 */
[----:B0-----:R-:W0:Y:S01]  /*9320*/  S2R R3, SR_TID.X ;  /* 0x0000000000037919 */ /* 0x001e220000002100 */
[----:B---3--:R-:W-:-:S05]  /*9330*/  IMAD.SHL.U32 R2, R2, 0x800, RZ ;  /* 0x0000080002027824 */ /* 0x008fca00078e00ff */
[----:B0-----:R-:W-:-:S04]  /*9340*/  LOP3.LUT R2, R2, 0x1f, R3, 0xf8, !PT ;  /* 0x0000001f02027812 */ /* 0x001fc800078ef803 */
[----:B--2---:R-:W-:-:S04]  /*9350*/  IADD3 R2, PT, PT, R2, R0, R4 ;  /* 0x0000000002027210 */ /* 0x004fc80007ffe004 */
[----:B-1----:R-:W-:-:S13]  /*9360*/  ISETP.GE.AND P0, PT, R2, UR4, PT ;  /* 0x0000000402007c0c */ /* 0x002fda000bf06270 */
[----:B------:R-:W-:Y:S05]  /*9370*/  @P0 BRA `(.L_x_13) ;  /* 0x0000005c00940947 */ /* 0x000fea0003800000 */
[----:B------:R-:W0:Y:S02]  /*9380*/  LDC.64 R2, c[0x0][0x388] ;  /* 0x0000e200ff027b82 */ /* 0x000e240000000a00 */
[----:B0-----:R-:W2:Y:S06]  /*9390*/  LDG.E.U8 R2, desc[UR6][R2.64+0x11] ;  /* 0x0000110602027981 */ /* 0x001eac000c1e1100 */
[----:B------:R-:W0:Y:S01]  /*93a0*/  S2UR UR5, SR_CgaCtaId ;  /* 0x00000000000579c3 */ /* 0x000e220000008800 */
[----:B------:R-:W-:Y:S02]  /*93b0*/  UMOV UR4, 0x400 ;  /* 0x0000040000047882 */ /* 0x000fe40000000000 */
[----:B0-----:R-:W-:-:S09]  /*93c0*/  ULEA UR4, UR5, UR4, 0x18 ;  /* 0x0000000405047291 */ /* 0x001fd2000f8ec0ff */
[----:B------:R-:W0:Y:S04]  /*93d0*/  LDS.U8 R12, [UR4+0x30310] ;  /* 0x03031004ff0c7984 */ /* 0x000e280008000000 */
[----:B------:R-:W1:Y:S01]  /*93e0*/  LDS.128 R76, [UR4+0x30300] ;  /* 0x03030004ff4c7984 */ /* 0x000e620008000c00 */
[----:B--2---:R-:W-:-:S04]  /*93f0*/  VIMNMX.U16x2 R3, PT, PT, R2, 0xb000b, !PT ;  /* 0x000b000b02037848 */ /* 0x004fc80007fe0200 */
[----:B------:R-:W-:-:S04]  /*9400*/  LOP3.LUT R8, R3, 0xffff, RZ, 0xc0, !PT ;  /* 0x0000ffff03087812 */ /* 0x000fc800078ec0ff */
[----:B------:R-:W-:-:S04]  /*9410*/  IADD3 R4, PT, PT, R2, 0xb, -R8 ;  /* 0x0000000b02047810 */ /* 0x000fc80007ffe808 */
[----:B------:R-:W-:-:S13]  /*9420*/  ISETP.GE.AND P0, PT, R4, 0x1, PT ;  /* 0x000000010400780c */ /* 0x000fda0003f06270 */
[----:B01----:R-:W-:Y:S05]  /*9430*/  @!P0 BRA `(.L_x_14) ;  /* 0x0000005c00288947 */ /* 0x003fea0003800000 */
[----:B------:R-:W0:Y:S01]  /*9440*/  S2R R4, SR_TID.X ;  /* 0x0000000000047919 */ /* 0x000e220000002100 */
[----:B------:R-:W1:Y:S01]  /*9450*/  LDCU.128 UR16, c[0x3][URZ] ;  /* 0x00c00000ff1077ac */ /* 0x000e620008000c00 */
[----:B------:R-:W-:Y:S01]  /*9460*/  LOP3.LUT R12, R12, 0xff, RZ, 0xc0, !PT ;  /* 0x000000ff0c0c7812 */ /* 0x000fe200078ec0ff */
[----:B------:R-:W2:Y:S03]  /*9470*/  S2R R5, SR_CTAID.X ;  /* 0x0000000000057919 */ /* 0x000ea60000002500 */
[----:B------:R-:W-:Y:S01]  /*9480*/  ISETP.NE.AND P1, PT, R12, 0x1, PT ;  /* 0x000000010c00780c */ /* 0x000fe20003f25270 */
[----:B-1----:R-:W-:Y:S02]  /*9490*/  VIADD R35, R76, UR16 ;  /* 0x000000104c237c36 */ /* 0x002fe40008000000 */
[----:B------:R-:W-:Y:S02]  /*94a0*/  VIADD R19, R78, UR18 ;  /* 0x000000124e137c36 */ /* 0x000fe40008000000 */
[----:B------:R-:W-:-:S02]  /*94b0*/  VIADD R7, R77, UR17 ;  /* 0x000000114d077c36 */ /* 0x000fc40008000000 */
[----:B------:R-:W-:Y:S01]  /*94c0*/  VIADD R21, R79, UR19 ;  /* 0x000000134f157c36 */ /* 0x000fe20008000000 */
[----:B------:R-:W-:Y:S02]  /*94d0*/  SHF.L.W.U32.HI R6, R19, 0x10, R19 ;  /* 0x0000001013067819 */ /* 0x000fe40000010e13 */
[----:B------:R-:W-:Y:S02]  /*94e0*/  SHF.L.W.U32.HI R16, R7, 0x10, R7 ;  /* 0x0000001007107819 */ /* 0x000fe40000010e07 */
[----:B------:R-:W-:Y:S01]  /*94f0*/  SHF.L.W.U32.HI R14, R21, 0x10, R21 ;  /* 0x00000010150e7819 */ /* 0x000fe20000010e15 */
[----:B------:R-:W-:Y:S01]  /*9500*/  IMAD.IADD R18, R78, 0x1, R6 ;  /* 0x000000014e127824 */ /* 0x000fe200078e0206 */
[C---:B0-----:R-:W-:Y:S01]  /*9510*/  LOP3.LUT R9, R4.reuse, 0x1f, RZ, 0xc0, !PT ;  /* 0x0000001f04097812 */ /* 0x041fe200078ec0ff */
[----:B------:R-:W-:Y:S02]  /*9520*/  IMAD.SHL.U32 R4, R4, 0x8, RZ ;  /* 0x0000000804047824 */ /* 0x000fe400078e00ff */
[----:B------:R-:W-:-:S02]  /*9530*/  IMAD.IADD R17, R77, 0x1, R16 ;  /* 0x000000014d117824 */ /* 0x000fc400078e0210 */
[----:B--2---:R-:W-:Y:S01]  /*9540*/  IMAD R9, R5, 0x800, R9 ;  /* 0x0000080005097824 */ /* 0x004fe200078e0209 */
[----:B------:R-:W-:Y:S01]  /*9550*/  LOP3.LUT R4, R4, 0x1f00, RZ, 0xc0, !PT ;  /* 0x00001f0004047812 */ /* 0x000fe200078ec0ff */
[----:B------:R-:W-:Y:S01]  /*9560*/  IMAD.IADD R13, R79, 0x1, R14 ;  /* 0x000000014f0d7824 */ /* 0x000fe200078e020e */
[----:B------:R-:W-:Y:S02]  /*9570*/  LOP3.LUT R5, R78, R18, RZ, 0x3c, !PT ;  /* 0x000000124e057212 */ /* 0x000fe400078e3cff */
[----:B------:R-:W-:Y:S02]  /*9580*/  IADD3 R9, PT, PT, R9, R0, R4 ;  /* 0x0000000009097210 */ /* 0x000fe40007ffe004 */
[----:B------:R-:W-:Y:S02]  /*9590*/  LOP3.LUT R4, R35, 0x1, RZ, 0x3c, !PT ;  /* 0x0000000123047812 */ /* 0x000fe400078e3cff */
[----:B------:R-:W-:Y:S02]  /*95a0*/  SHF.L.W.U32.HI R5, R5, 0xc, R5 ;  /* 0x0000000c05057819 */ /* 0x000fe40000010e05 */
[----:B------:R-:W-:-:S02]  /*95b0*/  SHF.L.W.U32.HI R4, R35, 0x10, R4 ;  /* 0x0000001023047819 */ /* 0x000fc40000010e04 */
[----:B------:R-:W-:Y:S01]  /*95c0*/  LOP3.LUT R20, R77, R17, RZ, 0x3c, !PT ;  /* 0x000000114d147212 */ /* 0x000fe200078e3cff */
[----:B------:R-:W-:Y:S01]  /*95d0*/  IMAD.IADD R19, R19, 0x1, R5 ;  /* 0x0000000113137824 */ /* 0x000fe200078e0205 */
[----:B------:R-:W-:Y:S01]  /*95e0*/  LOP3.LUT R11, R79, R13, RZ, 0x3c, !PT ;  /* 0x0000000d4f0b7212 */ /* 0x000fe200078e3cff */
[----:B------:R-:W-:Y:S01]  /*95f0*/  IMAD.IADD R25, R76, 0x1, R4 ;  /* 0x000000014c197824 */ /* 0x000fe200078e0204 */
[----:B------:R-:W-:Y:S02]  /*9600*/  SHF.L.W.U32.HI R20, R20, 0xc, R20 ;  /* 0x0000000c14147819 */ /* 0x000fe40000010e14 */
[----:B------:R-:W-:Y:S02]  /*9610*/  LOP3.LUT R22, R6, R19, RZ, 0x3c, !PT ;  /* 0x0000001306167212 */ /* 0x000fe400078e3cff */
[----:B------:R-:W-:Y:S01]  /*9620*/  LOP3.LUT R10, R76, R25, RZ, 0x3c, !PT ;  /* 0x000000194c0a7212 */ /* 0x000fe200078e3cff */
[----:B------:R-:W-:Y:S01]  /*9630*/  IMAD.IADD R7, R7, 0x1, R20 ;  /* 0x0000000107077824 */ /* 0x000fe200078e0214 */
[----:B------:R-:W-:-:S02]  /*9640*/  SHF.L.W.U32.HI R6, R11, 0xc, R11 ;  /* 0x0000000c0b067819 */ /* 0x000fc40000010e0b */
[----:B------:R-:W-:Y:S02]  /*9650*/  SHF.L.W.U32.HI R10, R10, 0xc, R10 ;  /* 0x0000000c0a0a7819 */ /* 0x000fe40000010e0a */
[----:B------:R-:W-:-:S03]  /*9660*/  SHF.L.W.U32.HI R11, R22, 0x8, R22 ;  /* 0x00000008160b7819 */ /* 0x000fc60000010e16 */
[----:B------:R-:W-:Y:S02]  /*9670*/  IMAD.IADD R33, R35, 0x1, R10 ;  /* 0x0000000123217824 */ /* 0x000fe400078e020a */
[----:B------:R-:W-:-:S03]  /*9680*/  IMAD.IADD R18, R18, 0x1, R11 ;  /* 0x0000000112127824 */ /* 0x000fc600078e020b */
[----:B------:R-:W-:Y:S02]  /*9690*/  LOP3.LUT R4, R4, R33, RZ, 0x3c, !PT ;  /* 0x0000002104047212 */ /* 0x000fe400078e3cff */
        /* <DEDUP_REMOVED lines=19> */
[----:B------:R-:W-:Y:S02]  /*97d0*/  LOP3.LUT R26, R11, R21, RZ, 0x3c, !PT ;  /* 0x000000150b1a7212 */ /* 0x000fe400078e3cff */
[----:B------:R-:W-:Y:S02]  /*97e0*/  SHF.L.W.U32.HI R15, R20, 0x7, R20 ;  /* 0x00000007140f7819 */ /* 0x000fe40000010e14 */
[----:B------:R-:W-:Y:S02]  /*97f0*/  SHF.L.W.U32.HI R26, R26, 0x10, R26 ;  /* 0x000000101a1a7819 */ /* 0x000fe40000010e1a */
[----:B------:R-:W-:Y:S01]  /*9800*/  SHF.L.W.U32.HI R6, R6, 0x7, R6 ;  /* 0x0000000706067819 */ /* 0x000fe20000010e06 */
[----:B------:R-:W-:Y:S02]  /*9810*/  IMAD.IADD R33, R15, 0x1, R33 ;  /* 0x000000010f217824 */ /* 0x000fe400078e0221 */
[----:B------:R-:W-:-:S02]  /*9820*/  IMAD.IADD R29, R17, 0x1, R26 ;  /* 0x00000001111d7824 */ /* 0x000fc400078e021a */
[----:B------:R-:W-:Y:S01]  /*9830*/  IMAD.IADD R19, R19, 0x1, R6 ;  /* 0x0000000113137824 */ /* 0x000fe200078e0206 */
[----:B------:R-:W-:Y:S02]  /*9840*/  LOP3.LUT R23, R16, R33, RZ, 0x3c, !PT ;  /* 0x0000002110177212 */ /* 0x000fe400078e3cff */
[----:B------:R-:W-:Y:S01]  /*9850*/  LOP3.LUT R28, R10, R29, RZ, 0x3c, !PT ;  /* 0x0000001d0a1c7212 */ /* 0x000fe200078e3cff */
[----:B------:R-:W-:Y:S01]  /*9860*/  IMAD.IADD R10, R13, 0x1, R27 ;  /* 0x000000010d0a7824 */ /* 0x000fe200078e021b */
        /* <DEDUP_REMOVED lines=25> */
[----:B------:R-:W-:Y:S02]  /*9a00*/  SHF.L.W.U32.HI R34, R24, 0x7, R24 ;  /* 0x0000000718227819 */ /* 0x000fe40000010e18 */
[----:B------:R-:W-:Y:S01]  /*9a10*/  LOP3.LUT R23, R23, R33, RZ, 0x3c, !PT ;  /* 0x0000002117177212 */ /* 0x000fe200078e3cff */
[----:B------:R-:W-:Y:S01]  /*9a20*/  IMAD.IADD R33, R33, 0x1, R28 ;  /* 0x0000000121217824 */ /* 0x000fe200078e021c */
[----:B------:R-:W-:Y:S01]  /*9a30*/  LOP3.LUT R24, R14, R32, RZ, 0x3c, !PT ;  /* 0x000000200e187212 */ /* 0x000fe200078e3cff */
[----:B------:R-:W-:Y:S01]  /*9a40*/  IMAD.IADD R32, R34, 0x1, R32 ;  /* 0x0000000122207824 */ /* 0x000fe200078e0220 */
[----:B------:R-:W-:Y:S02]  /*9a50*/  SHF.L.W.U32.HI R23, R23, 0x8, R23 ;  /* 0x0000000817177819 */ /* 0x000fe40000010e17 */
        /* <DEDUP_REMOVED lines=188> */
[----:B------:R-:W-:Y:S01]  /*a620*/  LOP3.LUT R36, R24, R34, RZ, 0x3c, !PT ;  /* 0x0000002218247212 */ /* 0x000fe200078e3cff */
[----:B------:R-:W-:Y:S01]  /*a630*/  IMAD.IADD R34, R22, 0x1, R34 ;  /* 0x0000000116227824 */ /* 0x000fe200078e0222 */
[----:B------:R-:W-:Y:S01]  /*a640*/  SHF.L.W.U32.HI R24, R28, 0x8, R28 ;  /* 0x000000081c187819 */ /* 0x000fe20000010e1c */
[----:B------:R-:W-:-:S03]  /*a650*/  IMAD.IADD R33, R33, 0x1, R23 ;  /* 0x0000000121217824 */ /* 0x000fc600078e0217 */
[----:B------:R-:W-:Y:S01]  /*a660*/  LOP3.LUT R28, R10, R34, RZ, 0x3c, !PT ;  /* 0x000000220a1c7212 */ /* 0x000fe200078e3cff */
[----:B------:R-:W-:Y:S01]  /*a670*/  IMAD.IADD R30, R30, 0x1, R24 ;  /* 0x000000011e1e7824 */ /* 0x000fe200078e0218 */
[----:B------:R-:W-:Y:S02]  /*a680*/  SHF.L.W.U32.HI R10, R36, 0x8, R36 ;  /* 0x00000008240a7819 */ /* 0x000fe40000010e24 */
[----:B------:R-:W-:Y:S02]  /*a690*/  LOP3.LUT R36, R20, R33, RZ, 0x3c, !PT ;  /* 0x0000002114247212 */ /* 0x000fe400078e3cff */
[----:B------:R-:W-:Y:S01]  /*a6a0*/  SHF.L.W.U32.HI R20, R28, 0x10, R28 ;  /* 0x000000101c147819 */ /* 0x000fe20000010e1c */
[----:B------:R-:W-:Y:S01]  /*a6b0*/  IMAD.IADD R25, R25, 0x1, R10 ;  /* 0x0000000119197824 */ /* 0x000fe200078e020a */
[----:B------:R-:W-:Y:S02]  /*a6c0*/  LOP3.LUT R28, R26, R30, RZ, 0x3c, !PT ;  /* 0x0000001e1a1c7212 */ /* 0x000fe400078e3cff */
[----:B------:R-:W-:Y:S01]  /*a6d0*/  SHF.L.W.U32.HI R26, R36, 0x10, R36 ;  /* 0x00000010241a7819 */ /* 0x000fe20000010e24 */
[----:B------:R-:W-:Y:S01]  /*a6e0*/  IMAD.IADD R30, R30, 0x1, R20 ;  /* 0x000000011e1e7824 */ /* 0x000fe200078e0214 */
[----:B------:R-:W-:-:S03]  /*a6f0*/  LOP3.LUT R27, R27, R25, RZ, 0x3c, !PT ;  /* 0x000000191b1b7212 */ /* 0x000fc600078e3cff */
[----:B------:R-:W-:Y:S01]  /*a700*/  IMAD.IADD R25, R25, 0x1, R26 ;  /* 0x0000000119197824 */ /* 0x000fe200078e021a */
[----:B------:R-:W-:-:S04]  /*a710*/  LOP3.LUT R22, R22, R30, RZ, 0x3c, !PT ;  /* 0x0000001e16167212 */ /* 0x000fc800078e3cff */
[----:B------:R-:W-:Y:S02]  /*a720*/  LOP3.LUT R25, R23, R25, RZ, 0x3c, !PT ;  /* 0x0000001917197212 */ /* 0x000fe400078e3cff */
[----:B------:R-:W-:Y:S02]  /*a730*/  SHF.L.W.U32.HI R22, R22, 0xc, R22 ;  /* 0x0000000c16167819 */ /* 0x000fe40000010e16 */
[----:B------:R-:W-:Y:S02]  /*a740*/  SHF.L.W.U32.HI R23, R28, 0x7, R28 ;  /* 0x000000071c177819 */ /* 0x000fe40000010e1c */
[----:B------:R-:W-:Y:S01]  /*a750*/  LEA.HI R33, R25, R33, R25, 0xc ;  /* 0x0000002119217211 */ /* 0x000fe200078f6019 */
[----:B------:R-:W-:Y:S02]  /*a760*/  IMAD.IADD R34, R34, 0x1, R22 ;  /* 0x0000000122227824 */ /* 0x000fe400078e0216 */
[----:B------:R-:W-:Y:S01]  /*a770*/  IMAD.IADD R32, R23, 0x1, R32 ;  /* 0x0000000117207824 */ /* 0x000fe200078e0220 */
[----:B------:R-:W-:-:S02]  /*a780*/  LOP3.LUT R26, R26, R33, RZ, 0x3c, !PT ;  /* 0x000000211a1a7212 */ /* 0x000fc400078e3cff */
[----:B------:R-:W-:Y:S02]  /*a790*/  LOP3.LUT R34, R20, R34, RZ, 0x3c, !PT ;  /* 0x0000002214227212 */ /* 0x000fe400078e3cff */
[----:B------:R-:W-:Y:S02]  /*a7a0*/  LOP3.LUT R20, R10, R32, RZ, 0x3c, !PT ;  /* 0x000000200a147212 */ /* 0x000fe400078e3cff */
[----:B------:R-:W-:Y:S02]  /*a7b0*/  SHF.L.W.U32.HI R10, R27, 0x7, R27 ;  /* 0x000000071b0a7819 */ /* 0x000fe40000010e1b */
[----:B------:R-:W-:Y:S02]  /*a7c0*/  SHF.L.W.U32.HI R20, R20, 0x10, R20 ;  /* 0x0000001014147819 */ /* 0x000fe40000010e14 */
[----:B------:R-:W-:Y:S01]  /*a7d0*/  LEA.HI R30, R34, R30, R34, 0x8 ;  /* 0x0000001e221e7211 */ /* 0x000fe200078f4022 */
[----:B------:R-:W-:Y:S01]  /*a7e0*/  IMAD.IADD R21, R10, 0x1, R21 ;  /* 0x000000010a157824 */ /* 0x000fe200078e0215 */
[----:B------:R-:W-:Y:S01]  /*a7f0*/  SHF.L.W.U32.HI R26, R26, 0x8, R26 ;  /* 0x000000081a1a7819 */ /* 0x000fe20000010e1a */
[----:B------:R-:W-:-:S03]  /*a800*/  IMAD.IADD R29, R29, 0x1, R20 ;  /* 0x000000011d1d7824 */ /* 0x000fc600078e0214 */
[----:B------:R-:W-:Y:S02]  /*a810*/  LOP3.LUT R24, R24, R21, RZ, 0x3c, !PT ;  /* 0x0000001518187212 */ /* 0x000fe400078e3cff */
[----:B------:R-:W-:Y:S02]  /*a820*/  LOP3.LUT R23, R23, R29, RZ, 0x3c, !PT ;  /* 0x0000001d17177212 */ /* 0x000fe400078e3cff */
[----:B------:R-:W-:Y:S02]  /*a830*/  SHF.L.W.U32.HI R24, R24, 0x10, R24 ;  /* 0x0000001018187819 */ /* 0x000fe40000010e18 */
[----:B------:R-:W-:-:S03]  /*a840*/  SHF.L.W.U32.HI R23, R23, 0xc, R23 ;  /* 0x0000000c17177819 */ /* 0x000fc60000010e17 */
[----:B------:R-:W-:Y:S02]  /*a850*/  IMAD.IADD R31, R31, 0x1, R24 ;  /* 0x000000011f1f7824 */ /* 0x000fe400078e0218 */
[----:B------:R-:W-:-:S03]  /*a860*/  IMAD.IADD R32, R32, 0x1, R23 ;  /* 0x0000000120207824 */ /* 0x000fc600078e0217 */
[----:B------:R-:W-:Y:S02]  /*a870*/  LOP3.LUT R10, R10, R31, RZ, 0x3c, !PT ;  /* 0x0000001f0a0a7212 */ /* 0x000fe400078e3cff */
[----:B------:R-:W-:Y:S02]  /*a880*/  LOP3.LUT R20, R20, R32, RZ, 0x3c, !PT ;  /* 0x0000002014147212 */ /* 0x000fe400078e3cff */
[----:B------:R-:W-:Y:S02]  /*a890*/  LEA.HI R10, R10, R21, R10, 0xc ;  /* 0x000000150a0a7211 */ /* 0x000fe400078f600a */
[----:B------:R-:W-:Y:S02]  /*a8a0*/  LEA.HI R20, R20, R29, R20, 0x8 ;  /* 0x0000001d14147211 */ /* 0x000fe400078f4014 */
[----:B------:R-:W-:Y:S02]  /*a8b0*/  LOP3.LUT R21, R22, R30, RZ, 0x3c, !PT ;  /* 0x0000001e16157212 */ /* 0x000fe400078e3cff */
[----:B------:R-:W-:-:S02]  /*a8c0*/  LOP3.LUT R20, R23, R20, RZ, 0x3c, !PT ;  /* 0x0000001417147212 */ /* 0x000fc400078e3cff */
[----:B------:R-:W-:Y:S02]  /*a8d0*/  LOP3.LUT R10, R24, R10, RZ, 0x3c, !PT ;  /* 0x0000000a180a7212 */ /* 0x000fe400078e3cff */
[----:B------:R-:W-:Y:S02]  /*a8e0*/  SHF.L.W.U32.HI R20, R20, 0x7, R20 ;  /* 0x0000000714147819 */ /* 0x000fe40000010e14 */
[----:B------:R-:W-:Y:S02]  /*a8f0*/  SHF.L.W.U32.HI R21, R21, 0x7, R21 ;  /* 0x0000000715157819 */ /* 0x000fe40000010e15 */
[----:B------:R-:W-:Y:S01]  /*a900*/  SHF.L.W.U32.HI R10, R10, 0x8, R10 ;  /* 0x000000080a0a7819 */ /* 0x000fe20000010e0a */
[----:B------:R-:W-:Y:S02]  /*a910*/  IMAD.IADD R33, R33, 0x1, R20 ;  /* 0x0000000121217824 */ /* 0x000fe400078e0214 */
[----:B------:R-:W-:Y:S02]  /*a920*/  IMAD.IADD R32, R32, 0x1, R21 ;  /* 0x0000000120207824 */ /* 0x000fe400078e0215 */
[----:B------:R-:W-:Y:S01]  /*a930*/  IMAD.IADD R31, R31, 0x1, R10 ;  /* 0x000000011f1f7824 */ /* 0x000fe200078e020a */
[----:B------:R-:W-:-:S02]  /*a940*/  LOP3.LUT R22, R10, R33, RZ, 0x3c, !PT ;  /* 0x000000210a167212 */ /* 0x000fc400078e3cff */
[----:B------:R-:W-:Y:S02]  /*a950*/  LOP3.LUT R10, R26, R32, RZ, 0x3c, !PT ;  /* 0x000000201a0a7212 */ /* 0x000fe400078e3cff */
[----:B------:R-:W-:Y:S02]  /*a960*/  LEA.HI R23, R22, R30, R22, 0x10 ;  /* 0x0000001e16177211 */ /* 0x000fe400078f8016 */
[----:B------:R-:W-:Y:S01]  /*a970*/  LEA.HI R31, R10, R31, R10, 0x10 ;  /* 0x0000001f0a1f7211 */ /* 0x000fe200078f800a */
[----:B------:R-:W-:Y:S01]  /*a980*/  VIADD R10, R8, 0xfffffff5 ;  /* 0xfffffff5080a7836 */ /* 0x000fe20000000000 */
[----:B------:R-:W-:Y:S02]  /*a990*/  LOP3.LUT R23, R20, R23, RZ, 0x3c, !PT ;  /* 0x0000001714177212 */ /* 0x000fe400078e3cff */
[----:B------:R-:W-:Y:S02]  /*a9a0*/  LOP3.LUT R12, R21, R31, RZ, 0x3c, !PT ;  /* 0x0000001f150c7212 */ /* 0x000fe400078e3cff */
[----:B------:R-:W-:-:S02]  /*a9b0*/  LOP3.LUT R22, RZ, R10, RZ, 0x33, !PT ;  /* 0x0000000aff167212 */ /* 0x000fc400078e33ff */
[----:B------:R-:W-:Y:S02]  /*a9c0*/  LEA.HI R33, R23, R33, RZ, 0xc ;  /* 0x0000002117217211 */ /* 0x000fe400078f60ff */
[----:B------:R-:W-:Y:S01]  /*a9d0*/  LEA.HI R32, R12, R32, RZ, 0xc ;  /* 0x000000200c207211 */ /* 0x000fe200078f60ff */
[----:B------:R-:W-:Y:S02]  /*a9e0*/  IMAD.IADD R22, R2, 0x1, R22 ;  /* 0x0000000102167824 */ /* 0x000fe400078e0216 */
[----:B------:R-:W-:-:S03]  /*a9f0*/  VIADD R12, R33, UR16 ;  /* 0x00000010210c7c36 */ /* 0x000fc60008000000 */
[----:B------:R-:W-:Y:S02]  /*aa00*/  SHF.R.U32.HI R20, RZ, R22, R9 ;  /* 0x00000016ff147219 */ /* 0x000fe40000011609 */
[----:B------:R-:W-:Y:S02]  /*aa10*/  SHF.L.W.U32.HI R22, R35, 0x10, R35 ;  /* 0x0000001023167819 */ /* 0x000fe40000010e23 */
[----:B------:R-:W-:-:S03]  /*aa20*/  LOP3.LUT R20, R20, 0x1, RZ, 0xc0, !PT ;  /* 0x0000000114147812 */ /* 0x000fc600078ec0ff */
[----:B------:R-:W-:Y:S01]  /*aa30*/  IMAD.IADD R21, R76, 0x1, R22 ;  /* 0x000000014c157824 */ /* 0x000fe200078e0216 */
[----:B------:R-:W-:-:S04]  /*aa40*/  ISETP.NE.U32.AND P0, PT, R20, 0x1, PT ;  /* 0x000000011400780c */ /* 0x000fc80003f05070 */
[----:B------:R-:W-:-:S04]  /*aa50*/  LOP3.LUT R20, R76, R21, RZ, 0x3c, !PT ;  /* 0x000000154c147212 */ /* 0x000fc800078e3cff */
[----:B------:R-:W-:-:S05]  /*aa60*/  SHF.L.W.U32.HI R20, R20, 0xc, R20 ;  /* 0x0000000c14147819 */ /* 0x000fca0000010e14 */
[----:B------:R-:W-:Y:S02]  /*aa70*/  IMAD.IADD R23, R35, 0x1, R20 ;  /* 0x0000000123177824 */ /* 0x000fe400078e0214 */
[----:B------:R-:W-:-:S03]  /*aa80*/  @!P0 VIADD R12, R32, UR17 ;  /* 0x00000011200c8c36 */ /* 0x000fc60008000000 */
[----:B------:R-:W-:Y:S01]  /*aa90*/  LOP3.LUT R22, R22, R23, RZ, 0x3c, !PT ;  /* 0x0000001716167212 */ /* 0x000fe200078e3cff */
[----:B------:R-:W-:Y:S01]  /*aaa0*/  IMAD.IADD R23, R23, 0x1, R15 ;  /* 0x0000000117177824 */ /* 0x000fe200078e020f */
[----:B------:R-:W-:Y:S02]  /*aab0*/  LOP3.LUT R12, R12, 0x1, RZ, 0xc0, !PT ;  /* 0x000000010c0c7812 */ /* 0x000fe400078ec0ff */
[----:B------:R-:W-:Y:S02]  /*aac0*/  SHF.L.W.U32.HI R22, R22, 0x8, R22 ;  /* 0x0000000816167819 */ /* 0x000fe40000010e16 */
[----:B------:R-:W-:Y:S02]  /*aad0*/  LOP3.LUT R24, R16, R23, RZ, 0x3c, !PT ;  /* 0x0000001710187212 */ /* 0x000fe400078e3cff */
[----:B------:R-:W-:Y:S01]  /*aae0*/  LOP3.LUT R16, R22, R7, RZ, 0x3c, !PT ;  /* 0x0000000716107212 */ /* 0x000fe200078e3cff */
[----:B------:R-:W-:Y:S01]  /*aaf0*/  IMAD.IADD R21, R21, 0x1, R22 ;  /* 0x0000000115157824 */ /* 0x000fe200078e0216 */
[----:B------:R-:W-:-:S02]  /*ab00*/  SHF.L.W.U32.HI R22, R24, 0x10, R24 ;  /* 0x0000001018167819 */ /* 0x000fc40000010e18 */
[----:B------:R-:W-:Y:S02]  /*ab10*/  SHF.L.W.U32.HI R16, R16, 0x10, R16 ;  /* 0x0000001010107819 */ /* 0x000fe40000010e10 */
[----:B------:R-:W-:Y:S01]  /*ab20*/  LOP3.LUT R20, R20, R21, RZ, 0x3c, !PT ;  /* 0x0000001514147212 */ /* 0x000fe200078e3cff */
[----:B------:R-:W-:Y:S02]  /*ab30*/  IMAD.IADD R18, R18, 0x1, R22 ;  /* 0x0000000112127824 */ /* 0x000fe400078e0216 */
[----:B------:R-:W-:Y:S01]  /*ab40*/  IMAD.IADD R13, R13, 0x1, R16 ;  /* 0x000000010d0d7824 */ /* 0x000fe200078e0210 */
[----:B------:R-:W-:Y:S01]  /*ab50*/  SHF.L.W.U32.HI R20, R20, 0x7, R20 ;  /* 0x0000000714147819 */ /* 0x000fe20000010e14 */
[----:B------:R-:W-:Y:S01]  /*ab60*/  IMAD.IADD R21, R21, 0x1, R14 ;  /* 0x0000000115157824 */ /* 0x000fe200078e020e */
[----:B------:R-:W-:Y:S02]  /*ab70*/  LOP3.LUT R24, R15, R18, RZ, 0x3c, !PT ;  /* 0x000000120f187212 */ /* 0x000fe400078e3cff */
[----:B------:R-:W-:Y:S01]  /*ab80*/  LOP3.LUT R5, R5, R13, RZ, 0x3c, !PT ;  /* 0x0000000d05057212 */ /* 0x000fe200078e3cff */
[----:B------:R-:W-:Y:S01]  /*ab90*/  IMAD.IADD R4, R20, 0x1, R4 ;  /* 0x0000000114047824 */ /* 0x000fe200078e0204 */
[----:B------:R-:W-:-:S02]  /*aba0*/  LOP3.LUT R6, R6, R21, RZ, 0x3c, !PT ;  /* 0x0000001506067212 */ /* 0x000fc400078e3cff */
[----:B------:R-:W-:Y:S02]  /*abb0*/  SHF.L.W.U32.HI R5, R5, 0xc, R5 ;  /* 0x0000000c05057819 */ /* 0x000fe40000010e05 */
[----:B------:R-:W-:Y:S02]  /*abc0*/  LOP3.LUT R15, R11, R4, RZ, 0x3c, !PT ;  /* 0x000000040b0f7212 */ /* 0x000fe400078e3cff */
[----:B------:R-:W-:Y:S01]  /*abd0*/  SHF.L.W.U32.HI R11, R24, 0xc, R24 ;  /* 0x0000000c180b7819 */ /* 0x000fe20000010e18 */
[----:B------:R-:W-:Y:S01]  /*abe0*/  IMAD.IADD R7, R7, 0x1, R5 ;  /* 0x0000000107077824 */ /* 0x000fe200078e0205 */
[----:B------:R-:W-:Y:S02]  /*abf0*/  SHF.L.W.U32.HI R15, R15, 0x10, R15 ;  /* 0x000000100f0f7819 */ /* 0x000fe40000010e0f */
[----:B------:R-:W-:Y:S01]  /*ac00*/  SHF.L.W.U32.HI R6, R6, 0xc, R6 ;  /* 0x0000000c06067819 */ /* 0x000fe20000010e06 */
[----:B------:R-:W-:Y:S02]  /*ac10*/  IMAD.IADD R23, R23, 0x1, R11 ;  /* 0x0000000117177824 */ /* 0x000fe400078e020b */
[----:B------:R-:W-:-:S02]  /*ac20*/  IMAD.IADD R17, R17, 0x1, R15 ;  /* 0x0000000111117824 */ /* 0x000fc400078e020f */
[----:B------:R-:W-:Y:S01]  /*ac30*/  IMAD.IADD R19, R19, 0x1, R6 ;  /* 0x0000000113137824 */ /* 0x000fe200078e0206 */
[----:B------:R-:W-:Y:S02]  /*ac40*/  LOP3.LUT R24, R22, R23, RZ, 0x3c, !PT ;  /* 0x0000001716187212 */ /* 0x000fe400078e3cff */
[----:B------:R-:W-:Y:S02]  /*ac50*/  LOP3.LUT R22, R16, R7, RZ, 0x3c, !PT ;  /* 0x0000000710167212 */ /* 0x000fe400078e3cff */
[----:B------:R-:W-:Y:S02]  /*ac60*/  LOP3.LUT R20, R20, R17, RZ, 0x3c, !PT ;  /* 0x0000001114147212 */ /* 0x000fe400078e3cff */
[----:B------:R-:W-:Y:S02]  /*ac70*/  SHF.L.W.U32.HI R16, R24, 0x8, R24 ;  /* 0x0000000818107819 */ /* 0x000fe40000010e18 */
[----:B------:R-:W-:Y:S02]  /*ac80*/  SHF.L.W.U32.HI R22, R22, 0x8, R22 ;  /* 0x0000000816167819 */ /* 0x000fe40000010e16 */
[----:B------:R-:W-:Y:S01]  /*ac90*/  SHF.L.W.U32.HI R20, R20, 0xc, R20 ;  /* 0x0000000c14147819 */ /* 0x000fe20000010e14 */
[----:B------:R-:W-:-:S02]  /*aca0*/  IMAD.IADD R18, R18, 0x1, R16 ;  /* 0x0000000112127824 */ /* 0x000fc400078e0210 */
[----:B------:R-:W-:Y:S02]  /*acb0*/  IMAD.IADD R13, R13, 0x1, R22 ;  /* 0x000000010d0d7824 */ /* 0x000fe400078e0216 */
[----:B------:R-:W-:Y:S01]  /*acc0*/  IMAD.IADD R4, R4, 0x1, R20 ;  /* 0x0000000104047824 */ /* 0x000fe200078e0214 */
[----:B------:R-:W-:Y:S02]  /*acd0*/  LOP3.LUT R11, R11, R18, RZ, 0x3c, !PT ;  /* 0x000000120b0b7212 */ /* 0x000fe400078e3cff */
[----:B------:R-:W-:Y:S02]  /*ace0*/  LOP3.LUT R24, R5, R13, RZ, 0x3c, !PT ;  /* 0x0000000d05187212 */ /* 0x000fe400078e3cff */
[----:B------:R-:W-:Y:S02]  /*acf0*/  LOP3.LUT R5, R14, R19, RZ, 0x3c, !PT ;  /* 0x000000130e057212 */ /* 0x000fe400078e3cff */
[----:B------:R-:W-:Y:S02]  /*ad00*/  LOP3.LUT R15, R15, R4, RZ, 0x3c, !PT ;  /* 0x000000040f0f7212 */ /* 0x000fe400078e3cff */
[----:B------:R-:W-:-:S02]  /*ad10*/  SHF.L.W.U32.HI R11, R11, 0x7, R11 ;  /* 0x000000070b0b7819 */ /* 0x000fc40000010e0b */
        /* <DEDUP_REMOVED lines=249> */
[----:B------:R-:W-:-:S02]  /*bcb0*/  SHF.L.W.U32.HI R5, R24, 0x10, R24 ;  /* 0x0000001018057819 */ /* 0x000fc40000010e18 */
[----:B------:R-:W-:Y:S02]  /*bcc0*/  SHF.L.W.U32.HI R20, R20, 0x10, R20 ;  /* 0x0000001014147819 */ /* 0x000fe40000010e14 */
[----:B------:R-:W-:Y:S01]  /*bcd0*/  LOP3.LUT R24, R22, R13, RZ, 0x3c, !PT ;  /* 0x0000000d16187212 */ /* 0x000fe200078e3cff */
[----:B------:R-:W-:Y:S02]  /*bce0*/  IMAD.IADD R18, R18, 0x1, R5 ;  /* 0x0000000112127824 */ /* 0x000fe400078e0205 */
[----:B------:R-:W-:-:S03]  /*bcf0*/  IMAD.IADD R13, R13, 0x1, R20 ;  /* 0x000000010d0d7824 */ /* 0x000fc600078e0214 */
[----:B------:R-:W-:Y:S02]  /*bd00*/  LOP3.LUT R22, R11, R18, RZ, 0x3c, !PT ;  /* 0x000000120b167212 */ /* 0x000fe400078e3cff */
[----:B------:R-:W-:Y:S02]  /*bd10*/  LOP3.LUT R11, R16, R13, RZ, 0x3c, !PT ;  /* 0x0000000d100b7212 */ /* 0x000fe400078e3cff */
[----:B------:R-:W-:Y:S02]  /*bd20*/  SHF.L.W.U32.HI R16, R22, 0xc, R22 ;  /* 0x0000000c16107819 */ /* 0x000fe40000010e16 */
[----:B------:R-:W-:-:S03]  /*bd30*/  SHF.L.W.U32.HI R11, R11, 0xc, R11 ;  /* 0x0000000c0b0b7819 */ /* 0x000fc60000010e0b */
[----:B------:R-:W-:Y:S02]  /*bd40*/  IMAD.IADD R23, R23, 0x1, R16 ;  /* 0x0000000117177824 */ /* 0x000fe400078e0210 */
[----:B------:R-:W-:-:S03]  /*bd50*/  IMAD.IADD R7, R7, 0x1, R11 ;  /* 0x0000000107077824 */ /* 0x000fc600078e020b */
[----:B------:R-:W-:Y:S01]  /*bd60*/  LOP3.LUT R5, R5, R23, RZ, 0x3c, !PT ;  /* 0x0000001705057212 */ /* 0x000fe200078e3cff */
[----:B------:R-:W-:Y:S01]  /*bd70*/  VIADD R23, R23, UR16 ;  /* 0x0000001017177c36 */ /* 0x000fe20008000000 */
[----:B------:R-:W-:Y:S02]  /*bd80*/  LOP3.LUT R20, R20, R7, RZ, 0x3c, !PT ;  /* 0x0000000714147212 */ /* 0x000fe400078e3cff */
[----:B------:R-:W-:Y:S02]  /*bd90*/  LEA.HI R18, R5, R18, R5, 0x8 ;  /* 0x0000001205127211 */ /* 0x000fe400078f4005 */
[----:B------:R-:W-:Y:S02]  /*bda0*/  LEA.HI R20, R20, R13, R20, 0x8 ;  /* 0x0000000d14147211 */ /* 0x000fe400078f4014 */
[----:B------:R-:W-:Y:S02]  /*bdb0*/  LOP3.LUT R13, R15, R21, RZ, 0x3c, !PT ;  /* 0x000000150f0d7212 */ /* 0x000fe400078e3cff */
[----:B------:R-:W-:-:S02]  /*bdc0*/  SHF.L.W.U32.HI R5, R24, 0x7, R24 ;  /* 0x0000000718057819 */ /* 0x000fc40000010e18 */
[----:B------:R-:W-:Y:S02]  /*bdd0*/  SHF.L.W.U32.HI R13, R13, 0x7, R13 ;  /* 0x000000070d0d7819 */ /* 0x000fe40000010e0d */
[----:B------:R-:W-:Y:S01]  /*bde0*/  LOP3.LUT R11, R11, R20, RZ, 0x3c, !PT ;  /* 0x000000140b0b7212 */ /* 0x000fe200078e3cff */
[----:B------:R-:W-:Y:S01]  /*bdf0*/  IMAD.IADD R19, R19, 0x1, R5 ;  /* 0x0000000113137824 */ /* 0x000fe200078e0205 */
[----:B------:R-:W-:Y:S01]  /*be00*/  LOP3.LUT R16, R16, R18, RZ, 0x3c, !PT ;  /* 0x0000001210107212 */ /* 0x000fe200078e3cff */
[----:B------:R-:W-:Y:S01]  /*be10*/  IMAD.IADD R4, R13, 0x1, R4 ;  /* 0x000000010d047824 */ /* 0x000fe200078e0204 */
[----:B------:R-:W-:Y:S01]  /*be20*/  LEA.HI R78, R11, R78, R11, 0x7 ;  /* 0x0000004e0b4e7211 */ /* 0x000fe200078f380b */
[----:B------:R-:W-:Y:S01]  /*be30*/  IMAD.IADD R11, R2, 0x1, -R10 ;  /* 0x00000001020b7824 */ /* 0x000fe200078e0a0a */
[----:B------:R-:W-:Y:S02]  /*be40*/  LOP3.LUT R15, R14, R19, RZ, 0x3c, !PT ;  /* 0x000000130e0f7212 */ /* 0x000fe400078e3cff */
[----:B------:R-:W-:-:S02]  /*be50*/  LOP3.LUT R14, R6, R4, RZ, 0x3c, !PT ;  /* 0x00000004060e7212 */ /* 0x000fc400078e3cff */
[----:B------:R-:W-:Y:S02]  /*be60*/  SHF.L.W.U32.HI R6, R15, 0x10, R15 ;  /* 0x000000100f067819 */ /* 0x000fe40000010e0f */
[----:B------:R-:W-:Y:S02]  /*be70*/  SHF.L.W.U32.HI R14, R14, 0x10, R14 ;  /* 0x000000100e0e7819 */ /* 0x000fe40000010e0e */
[----:B------:R-:W-:Y:S01]  /*be80*/  LEA.HI R77, R16, R77, R16, 0x7 ;  /* 0x0000004d104d7211 */ /* 0x000fe200078f3810 */
[----:B------:R-:W-:Y:S01]  /*be90*/  IMAD.IADD R21, R21, 0x1, R6 ;  /* 0x0000000115157824 */ /* 0x000fe200078e0206 */
[----:B------:R-:W-:Y:S01]  /*bea0*/  ISETP.NE.AND P2, PT, R11, 0x1, PT ;  /* 0x000000010b00780c */ /* 0x000fe20003f45270 */
        /* <DEDUP_REMOVED lines=11> */
[----:B------:R-:W-:Y:S01]  /*bf60*/  LEA.HI R17, R14, R17, R14, 0x8 ;  /* 0x000000110e117211 */ /* 0x000fe200078f400e */
[----:B------:R-:W-:Y:S01]  /*bf70*/  VIADD R14, R4, UR19 ;  /* 0x00000013040e7c36 */ /* 0x000fe20008000000 */
[----:B------:R-:W-:Y:S02]  /*bf80*/  LOP3.LUT R13, R13, R6, RZ, 0x3c, !PT ;  /* 0x000000060d0d7212 */ /* 0x000fe400078e3cff */
[----:B------:R-:W-:-:S02]  /*bf90*/  LOP3.LUT R5, R5, R17, RZ, 0x3c, !PT ;  /* 0x0000001105057212 */ /* 0x000fc400078e3cff */
[----:B------:R-:W-:Y:S01]  /*bfa0*/  LEA.HI R79, R13, R79, R13, 0x7 ;  /* 0x0000004f0d4f7211 */ /* 0x000fe200078f380d */
[----:B------:R-:W-:Y:S01]  /*bfb0*/  VIADD R13, R7, UR17 ;  /* 0x00000011070d7c36 */ /* 0x000fe20008000000 */
[----:B------:R-:W-:Y:S01]  /*bfc0*/  LEA.HI R76, R5, R76, R5, 0x7 ;  /* 0x0000004c054c7211 */ /* 0x000fe200078f3805 */
[----:B------:R-:W-:Y:S06]  /*bfd0*/  @P1 BRA `(.L_x_15) ;  /* 0x0000000000741947 */ /* 0x000fec0003800000 */
[----:B------:R-:W0:Y:S01]  /*bfe0*/  LDCU.64 UR4, c[0x0][0x388] ;  /* 0x00007100ff0477ac */ /* 0x000e220008000a00 */
[----:B------:R-:W-:-:S05]  /*bff0*/  IMAD.MOV.U32 R6, RZ, RZ, 0x1bd ;  /* 0x000001bdff067424 */ /* 0x000fca00078e00ff */
[----:B------:R-:W-:Y:S02]  /*c000*/  SEL R6, R6, 0x1a4, !P0 ;  /* 0x000001a406067807 */ /* 0x000fe40004000000 */
[----:B0-----:R-:W-:-:S04]  /*c010*/  LEA R4, P1, R8, UR4, 0x4 ;  /* 0x0000000408047c11 */ /* 0x001fc8000f8220ff */
[----:B------:R-:W-:-:S05]  /*c020*/  LEA.HI.X R5, R8, UR5, RZ, 0x4, P1 ;  /* 0x0000000508057c11 */ /* 0x000fca00088f24ff */
[----:B------:R-:W2:Y:S04]  /*c030*/  LDG.E R15, desc[UR6][R4.64+-0x9c] ;  /* 0xffff6406040f7981 */ /* 0x000ea8000c1e1900 */
[----:B------:R-:W3:Y:S01]  /*c040*/  LDG.E R16, desc[UR6][R4.64+-0x98] ;  /* 0xffff680604107981 */ /* 0x000ee2000c1e1900 */
[----:B------:R-:W-:-:S03]  /*c050*/  IADD3 R6, P1, P3, R6, UR4, R8 ;  /* 0x0000000406067c10 */ /* 0x000fc6000fb3e008 */
[----:B------:R-:W5:Y:S01]  /*c060*/  LDG.E R18, desc[UR6][R4.64+-0x94] ;  /* 0xffff6c0604127981 */ /* 0x000f62000c1e1900 */
[----:B------:R-:W-:-:S03]  /*c070*/  IADD3.X R7, PT, PT, RZ, UR5, RZ, P1, P3 ;  /* 0x00000005ff077c10 */ /* 0x000fc60008fe64ff */
[----:B------:R0:W4:Y:S04]  /*c080*/  LDG.E R17, desc[UR6][R4.64+-0x90] ;  /* 0xffff700604117981 */ /* 0x000128000c1e1900 */
[----:B------:R-:W4:Y:S01]  /*c090*/  LDG.E.U8 R6, desc[UR6][R6.64+-0xb] ;  /* 0xfffff50606067981 */ /* 0x000f22000c1e1100 */
[----:B0-----:R-:W-:Y:S02]  /*c0a0*/  SEL R4, R76, R23, !P0 ;  /* 0x000000174c047207 */ /* 0x001fe40004000000 */
[----:B------:R-:W-:Y:S02]  /*c0b0*/  SEL R5, R77, R13, !P0 ;  /* 0x0000000d4d057207 */ /* 0x000fe40004000000 */
[----:B--2---:R-:W-:Y:S02]  /*c0c0*/  LOP3.LUT R4, R4, R15, RZ, 0x3c, !PT ;  /* 0x0000000f04047212 */ /* 0x004fe400078e3cff */
[----:B---3--:R-:W-:-:S02]  /*c0d0*/  LOP3.LUT R5, R5, R16, RZ, 0x3c, !PT ;  /* 0x0000001005057212 */ /* 0x008fc400078e3cff */
[----:B------:R-:W-:Y:S02]  /*c0e0*/  SEL R23, R23, R4, !P0 ;  /* 0x0000000417177207 */ /* 0x000fe40004000000 */
[----:B------:R-:W-:Y:S02]  /*c0f0*/  SEL R76, R4, R76, !P0 ;  /* 0x0000004c044c7207 */ /* 0x000fe40004000000 */
[----:B------:R-:W-:Y:S02]  /*c100*/  SEL R13, R13, R5, !P0 ;  /* 0x000000050d0d7207 */ /* 0x000fe40004000000 */
[----:B------:R-:W-:Y:S02]  /*c110*/  SEL R77, R5, R77, !P0 ;  /* 0x0000004d054d7207 */ /* 0x000fe40004000000 */
[----:B------:R-:W-:Y:S02]  /*c120*/  SEL R4, R78, R19, !P0 ;  /* 0x000000134e047207 */ /* 0x000fe40004000000 */
[----:B------:R-:W-:-:S02]  /*c130*/  SEL R5, R79, R14, !P0 ;  /* 0x0000000e4f057207 */ /* 0x000fc40004000000 */
[----:B-----5:R-:W-:Y:S02]  /*c140*/  LOP3.LUT R4, R4, R18, RZ, 0x3c, !PT ;  /* 0x0000001204047212 */ /* 0x020fe400078e3cff */
[----:B----4-:R-:W-:Y:S02]  /*c150*/  LOP3.LUT R5, R5, R17, RZ, 0x3c, !PT ;  /* 0x0000001105057212 */ /* 0x010fe400078e3cff */
[----:B------:R-:W-:Y:S02]  /*c160*/  LOP3.LUT R12, R6, R12, RZ, 0x3c, !PT ;  /* 0x0000000c060c7212 */ /* 0x000fe400078e3cff */
[----:B------:R-:W-:Y:S02]  /*c170*/  SEL R19, R19, R4, !P0 ;  /* 0x0000000413137207 */ /* 0x000fe40004000000 */
[----:B------:R-:W-:Y:S02]  /*c180*/  SEL R78, R4, R78, !P0 ;  /* 0x0000004e044e7207 */ /* 0x000fe40004000000 */
[----:B------:R-:W-:-:S02]  /*c190*/  SEL R14, R14, R5, !P0 ;  /* 0x000000050e0e7207 */ /* 0x000fc40004000000 */
[----:B------:R-:W-:-:S07]  /*c1a0*/  SEL R79, R5, R79, !P0 ;  /* 0x0000004f054f7207 */ /* 0x000fce0004000000 */
.L_x_15:
[----:B------:R-:W-:Y:S01]  /*c1b0*/  BSSY.RECONVERGENT B2, `(.L_x_14) ;  /* 0x00002f2000027945 */ /* 0x000fe20003800200 */
[----:B------:R-:W-:Y:S02]  /*c1c0*/  SEL R76, R76, R23, !P0 ;  /* 0x000000174c4c7207 */ /* 0x000fe40004000000 */
[----:B------:R-:W-:Y:S02]  /*c1d0*/  SEL R77, R77, R13, !P0 ;  /* 0x0000000d4d4d7207 */ /* 0x000fe40004000000 */
[----:B------:R-:W-:Y:S02]  /*c1e0*/  SEL R78, R78, R19, !P0 ;  /* 0x000000134e4e7207 */ /* 0x000fe40004000000 */
[----:B------:R-:W-:Y:S01]  /*c1f0*/  SEL R79, R79, R14, !P0 ;  /* 0x0000000e4f4f7207 */ /* 0x000fe20004000000 */
[----:B------:R-:W-:Y:S06]  /*c200*/  @!P2 BRA `(.L_x_16) ;  /* 0x0000002c00b0a947 */ /* 0x000fec0003800000 */
[----:B------:R-:W-:-:S07]  /*c210*/  IMAD.MOV.U32 R13, RZ, RZ, 0x1 ;  /* 0x00000001ff0d7424 */ /* 0x000fce00078e00ff */
.L_x_19:
[----:B------:R-:W0:Y:S01]  /*c220*/  LDCU.128 UR16, c[0x3][URZ] ;  /* 0x00c00000ff1077ac */ /* 0x000e220008000c00 */
[----:B------:R-:W-:Y:S01]  /*c230*/  LOP3.LUT R12, R12, 0xff, RZ, 0xc0, !PT ;  /* 0x000000ff0c0c7812 */ /* 0x000fe200078ec0ff */
[----:B------:R-:W-:Y:S03]  /*c240*/  BSSY.RECONVERGENT B3, `(.L_x_17) ;  /* 0x00002df000037945 */ /* 0x000fe60003800200 */
[----:B------:R-:W-:Y:S01]  /*c250*/  ISETP.NE.AND P1, PT, R12, 0x1, PT ;  /* 0x000000010c00780c */ /* 0x000fe20003f25270 */
[----:B0-----:R-:W-:Y:S02]  /*c260*/  VIADD R7, R77, UR17 ;  /* 0x000000114d077c36 */ /* 0x001fe40008000000 */
[----:B------:R-:W-:Y:S02]  /*c270*/  VIADD R25, R78, UR18 ;  /* 0x000000124e197c36 */ /* 0x000fe40008000000 */
[----:B------:R-:W-:Y:S01]  /*c280*/  VIADD R4, R79, UR19 ;  /* 0x000000134f047c36 */ /* 0x000fe20008000000 */
[----:B------:R-:W-:Y:S01]  /*c290*/  SHF.L.W.U32.HI R18, R7, 0x10, R7 ;  /* 0x0000001007127819 */ /* 0x000fe20000010e07 */
[----:B------:R-:W-:Y:S01]  /*c2a0*/  VIADD R15, R76, UR16 ;  /* 0x000000104c0f7c36 */ /* 0x000fe20008000000 */
[----:B------:R-:W-:-:S02]  /*c2b0*/  SHF.L.W.U32.HI R16, R25, 0x10, R25 ;  /* 0x0000001019107819 */ /* 0x000fc40000010e19 */
[----:B------:R-:W-:Y:S01]  /*c2c0*/  SHF.L.W.U32.HI R21, R4, 0x10, R4 ;  /* 0x0000001004157819 */ /* 0x000fe20000010e04 */
[----:B------:R-:W-:Y:S01]  /*c2d0*/  IMAD.IADD R22, R18, 0x1, R77 ;  /* 0x0000000112167824 */ /* 0x000fe200078e024d */
[----:B------:R-:W-:Y:S01]  /*c2e0*/  LOP3.LUT R26, R15, 0x1, RZ, 0x3c, !PT ;  /* 0x000000010f1a7812 */ /* 0x000fe200078e3cff */
[----:B------:R-:W-:Y:S02]  /*c2f0*/  IMAD.IADD R23, R16, 0x1, R78 ;  /* 0x0000000110177824 */ /* 0x000fe400078e024e */
[----:B------:R-:W-:Y:S01]  /*c300*/  IMAD.IADD R17, R21, 0x1, R79 ;  /* 0x0000000115117824 */ /* 0x000fe200078e024f */
[----:B------:R-:W-:Y:S02]  /*c310*/  LOP3.LUT R20, R77, R22, RZ, 0x3c, !PT ;  /* 0x000000164d147212 */ /* 0x000fe400078e3cff */
[----:B------:R-:W-:Y:S02]  /*c320*/  SHF.L.W.U32.HI R26, R15, 0x10, R26 ;  /* 0x000000100f1a7819 */ /* 0x000fe40000010e1a */
[----:B------:R-:W-:-:S02]  /*c330*/  SHF.L.W.U32.HI R20, R20, 0xc, R20 ;  /* 0x0000000c14147819 */ /* 0x000fc40000010e14 */
        /* <DEDUP_REMOVED lines=22> */
[----:B------:R-:W-:Y:S01]  /*c4a0*/  SHF.L.W.U32.HI R26, R26, 0x8, R26 ;  /* 0x000000081a1a7819 */ /* 0x000fe20000010e1a */
[----:B------:R-:W-:Y:S01]  /*c4b0*/  IMAD.IADD R30, R20, 0x1, R30 ;  /* 0x00000001141e7824 */ /* 0x000fe200078e021e */
[----:B------:R-:W-:Y:S01]  /*c4c0*/  LOP3.LUT R14, R14, R23, RZ, 0x3c, !PT ;  /* 0x000000170e0e7212 */ /* 0x000fe200078e3cff */
[----:B------:R-:W-:Y:S02]  /*c4d0*/  IMAD.IADD R17, R17, 0x1, R21 ;  /* 0x0000000111117824 */ /* 0x000fe400078e0215 */
        /* <DEDUP_REMOVED lines=45> */
[----:B------:R-:W-:-:S03]  /*c7b0*/  SHF.L.W.U32.HI R29, R29, 0x8, R29 ;  /* 0x000000081d1d7819 */ /* 0x000fc60000010e1d */
[----:B------:R-:W-:Y:S01]  /*c7c0*/  IMAD.IADD R5, R5, 0x1, R19 ;  /* 0x0000000105057824 */ /* 0x000fe200078e0213 */
[----:B------:R-:W-:Y:S01]  /*c7d0*/  LOP3.LUT R19, R19, R35, RZ, 0x3c, !PT ;  /* 0x0000002313137212 */ /* 0x000fe200078e3cff */
[----:B------:R-:W-:Y:S01]  /*c7e0*/  IMAD.IADD R36, R36, 0x1, R29 ;  /* 0x0000000124247824 */ /* 0x000fe200078e021d */
[----:B------:R-:W-:Y:S02]  /*c7f0*/  LOP3.LUT R34, R34, R38, RZ, 0x3c, !PT ;  /* 0x0000002622227212 */ /* 0x000fe400078e3cff */
[----:B------:R-:W-:Y:S02]  /*c800*/  LOP3.LUT R37, R37, R5, RZ, 0x3c, !PT ;  /* 0x0000000525257212 */ /* 0x000fe400078e3cff */
[----:B------:R-:W-:Y:S02]  /*c810*/  SHF.L.W.U32.HI R19, R19, 0x10, R19 ;  /* 0x0000001013137819 */ /* 0x000fe40000010e13 */
[----:B------:R-:W-:Y:S02]  /*c820*/  SHF.L.W.U32.HI R34, R34, 0x7, R34 ;  /* 0x0000000722227819 */ /* 0x000fe40000010e22 */
[----:B------:R-:W-:Y:S01]  /*c830*/  LOP3.LUT R33, R33, R36, RZ, 0x3c, !PT ;  /* 0x0000002421217212 */ /* 0x000fe200078e3cff */
        /* <DEDUP_REMOVED lines=10> */
[----:B------:R-:W-:Y:S01]  /*c8e0*/  SHF.L.W.U32.HI R29, R29, 0x10, R29 ;  /* 0x000000101d1d7819 */ /* 0x000fe20000010e1d */
[----:B------:R-:W-:Y:S01]  /*c8f0*/  IMAD.IADD R35, R35, 0x1, R24 ;  /* 0x0000000123237824 */ /* 0x000fe200078e0218 */
[----:B------:R-:W-:-:S02]  /*c900*/  LOP3.LUT R26, R26, R30, RZ, 0x3c, !PT ;  /* 0x0000001e1a1a7212 */ /* 0x000fc400078e3cff */
[----:B------:R-:W-:Y:S01]  /*c910*/  SHF.L.W.U32.HI R28, R28, 0x10, R28 ;  /* 0x000000101c1c7819 */ /* 0x000fe20000010e1c */
[----:B------:R-:W-:Y:S01]  /*c920*/  IMAD.IADD R27, R27, 0x1, R29 ;  /* 0x000000011b1b7824 */ /* 0x000fe200078e021d */
[----:B------:R-:W-:Y:S02]  /*c930*/  SHF.L.W.U32.HI R26, R26, 0x10, R26 ;  /* 0x000000101a1a7819 */ /* 0x000fe40000010e1a */
[----:B------:R-:W-:Y:S01]  /*c940*/  LOP3.LUT R19, R19, R35, RZ, 0x3c, !PT ;  /* 0x0000002313137212 */ /* 0x000fe200078e3cff */
[----:B------:R-:W-:Y:S01]  /*c950*/  IMAD.IADD R38, R38, 0x1, R28 ;  /* 0x0000000126267824 */ /* 0x000fe200078e021c */
[----:B------:R-:W-:Y:S01]  /*c960*/  LOP3.LUT R34, R34, R27, RZ, 0x3c, !PT ;  /* 0x0000001b22227212 */ /* 0x000fe200078e3cff */
[----:B------:R-:W-:Y:S01]  /*c970*/  IMAD.IADD R5, R5, 0x1, R26 ;  /* 0x0000000105057824 */ /* 0x000fe200078e021a */
[----:B------:R-:W-:Y:S02]  /*c980*/  SHF.L.W.U32.HI R19, R19, 0x8, R19 ;  /* 0x0000000813137819 */ /* 0x000fe40000010e13 */
        /* <DEDUP_REMOVED lines=167> */
[----:B------:R-:W-:Y:S02]  /*d400*/  SHF.L.W.U32.HI R19, R19, 0x10, R19 ;  /* 0x0000001013137819 */ /* 0x000fe40000010e13 */
[----:B------:R-:W-:Y:S02]  /*d410*/  LOP3.LUT R37, R37, R5, RZ, 0x3c, !PT ;  /* 0x0000000525257212 */ /* 0x000fe400078e3cff */
        /* <DEDUP_REMOVED lines=22> */
[----:B------:R-:W-:Y:S02]  /*d580*/  LEA.HI R19, R19, R36, R19, 0x8 ;  /* 0x0000002413137211 */ /* 0x000fe400078f4013 */
[----:B------:R-:W-:-:S02]  /*d590*/  LOP3.LUT R37, R37, R38, RZ, 0x3c, !PT ;  /* 0x0000002625257212 */ /* 0x000fc400078e3cff */
[----:B------:R-:W-:Y:S02]  /*d5a0*/  SHF.L.W.U32.HI R34, R34, 0xc, R34 ;  /* 0x0000000c22227819 */ /* 0x000fe40000010e22 */
[----:B------:R-:W-:Y:S02]  /*d5b0*/  LOP3.LUT R5, R33, R5, RZ, 0x3c, !PT ;  /* 0x0000000521057212 */ /* 0x000fe400078e3cff */
[----:B------:R-:W-:Y:S01]  /*d5c0*/  LEA.HI R31, R37, R31, R37, 0xc ;  /* 0x0000001f251f7211 */ /* 0x000fe200078f6025 */
[----:B------:R-:W-:Y:S01]  /*d5d0*/  IMAD.IADD R32, R32, 0x1, R34 ;  /* 0x0000000120207824 */ /* 0x000fe200078e0222 */
[----:B------:R-:W-:Y:S02]  /*d5e0*/  LOP3.LUT R19, R24, R19, RZ, 0x3c, !PT ;  /* 0x0000001318137212 */ /* 0x000fe400078e3cff */
[----:B------:R-:W-:Y:S02]  /*d5f0*/  LEA.HI R5, R5, R30, R5, 0xc ;  /* 0x0000001e05057211 */ /* 0x000fe400078f6005 */
[----:B------:R-:W-:-:S02]  /*d600*/  LOP3.LUT R31, R28, R31, RZ, 0x3c, !PT ;  /* 0x0000001f1c1f7212 */ /* 0x000fc400078e3cff */
[----:B------:R-:W-:Y:S02]  /*d610*/  SHF.L.W.U32.HI R19, R19, 0x7, R19 ;  /* 0x0000000713137819 */ /* 0x000fe40000010e13 */
[----:B------:R-:W-:Y:S02]  /*d620*/  LOP3.LUT R26, R26, R5, RZ, 0x3c, !PT ;  /* 0x000000051a1a7212 */ /* 0x000fe400078e3cff */
[----:B------:R-:W-:Y:S01]  /*d630*/  SHF.L.W.U32.HI R31, R31, 0x8, R31 ;  /* 0x000000081f1f7819 */ /* 0x000fe20000010e1f */
[----:B------:R-:W-:Y:S01]  /*d640*/  IMAD.IADD R5, R5, 0x1, R19 ;  /* 0x0000000105057824 */ /* 0x000fe200078e0213 */
[----:B------:R-:W-:Y:S02]  /*d650*/  LOP3.LUT R32, R29, R32, RZ, 0x3c, !PT ;  /* 0x000000201d207212 */ /* 0x000fe400078e3cff */
[----:B------:R-:W-:Y:S01]  /*d660*/  IADD3 R24, PT, PT, R8, -0xb, R13 ;  /* 0xfffffff508187810 */ /* 0x000fe20007ffe00d */
[----:B------:R-:W-:Y:S01]  /*d670*/  IMAD.IADD R38, R38, 0x1, R31 ;  /* 0x0000000126267824 */ /* 0x000fe200078e021f */
[----:B------:R-:W-:-:S02]  /*d680*/  LEA.HI R27, R32, R27, R32, 0x8 ;  /* 0x0000001b201b7211 */ /* 0x000fc400078f4020 */
[----:B------:R-:W-:Y:S02]  /*d690*/  LOP3.LUT R31, R31, R5, RZ, 0x3c, !PT ;  /* 0x000000051f1f7212 */ /* 0x000fe400078e3cff */
[-C--:B------:R-:W-:Y:S02]  /*d6a0*/  LOP3.LUT R34, R34, R27.reuse, RZ, 0x3c, !PT ;  /* 0x0000001b22227212 */ /* 0x080fe400078e3cff */
[----:B------:R-:W-:Y:S02]  /*d6b0*/  LEA.HI R27, R31, R27, R31, 0x10 ;  /* 0x0000001b1f1b7211 */ /* 0x000fe400078f801f */
[----:B------:R-:W-:Y:S02]  /*d6c0*/  LOP3.LUT R24, RZ, R24, RZ, 0x33, !PT ;  /* 0x00000018ff187212 */ /* 0x000fe400078e33ff */
[----:B------:R-:W-:Y:S02]  /*d6d0*/  LOP3.LUT R27, R19, R27, RZ, 0x3c, !PT ;  /* 0x0000001b131b7212 */ /* 0x000fe400078e3cff */
[----:B------:R-:W-:Y:S01]  /*d6e0*/  SHF.L.W.U32.HI R34, R34, 0x7, R34 ;  /* 0x0000000722227819 */ /* 0x000fe20000010e22 */
[----:B------:R-:W-:Y:S01]  /*d6f0*/  IMAD.IADD R24, R2, 0x1, R24 ;  /* 0x0000000102187824 */ /* 0x000fe200078e0218 */
[----:B------:R-:W-:-:S02]  /*d700*/  LEA.HI R27, R27, R5, RZ, 0xc ;  /* 0x000000051b1b7211 */ /* 0x000fc400078f60ff */
[----:B------:R-:W-:Y:S01]  /*d710*/  SHF.L.W.U32.HI R5, R15, 0x10, R15 ;  /* 0x000000100f057819 */ /* 0x000fe20000010e0f */
[----:B------:R-:W-:Y:S01]  /*d720*/  IMAD.IADD R35, R35, 0x1, R34 ;  /* 0x0000000123237824 */ /* 0x000fe200078e0222 */
[----:B------:R-:W-:Y:S01]  /*d730*/  SHF.R.U32.HI R19, RZ, R24, R9 ;  /* 0x00000018ff137219 */ /* 0x000fe20000011609 */
[----:B------:R-:W-:Y:S01]  /*d740*/  VIADD R27, R27, UR16 ;  /* 0x000000101b1b7c36 */ /* 0x000fe20008000000 */
[----:B------:R-:W-:Y:S01]  /*d750*/  SHF.L.W.U32.HI R26, R26, 0x8, R26 ;  /* 0x000000081a1a7819 */ /* 0x000fe20000010e1a */
[----:B------:R-:W-:Y:S01]  /*d760*/  IMAD.IADD R12, R5, 0x1, R76 ;  /* 0x00000001050c7824 */ /* 0x000fe200078e024c */
[----:B------:R-:W-:Y:S02]  /*d770*/  LOP3.LUT R19, R19, 0x1, RZ, 0xc0, !PT ;  /* 0x0000000113137812 */ /* 0x000fe400078ec0ff */
[----:B------:R-:W-:Y:S02]  /*d780*/  LOP3.LUT R26, R26, R35, RZ, 0x3c, !PT ;  /* 0x000000231a1a7212 */ /* 0x000fe400078e3cff */
[----:B------:R-:W-:-:S02]  /*d790*/  ISETP.NE.U32.AND P0, PT, R19, 0x1, PT ;  /* 0x000000011300780c */ /* 0x000fc40003f05070 */
[----:B------:R-:W-:Y:S02]  /*d7a0*/  LOP3.LUT R19, R76, R12, RZ, 0x3c, !PT ;  /* 0x0000000c4c137212 */ /* 0x000fe400078e3cff */
[----:B------:R-:W-:Y:S02]  /*d7b0*/  LEA.HI R38, R26, R38, R26, 0x10 ;  /* 0x000000261a267211 */ /* 0x000fe400078f801a */
[----:B------:R-:W-:Y:S02]  /*d7c0*/  SHF.L.W.U32.HI R19, R19, 0xc, R19 ;  /* 0x0000000c13137819 */ /* 0x000fe40000010e13 */
[----:B------:R-:W-:-:S03]  /*d7d0*/  LOP3.LUT R38, R34, R38, RZ, 0x3c, !PT ;  /* 0x0000002622267212 */ /* 0x000fc600078e3cff */
[----:B------:R-:W-:Y:S01]  /*d7e0*/  IMAD.IADD R15, R15, 0x1, R19 ;  /* 0x000000010f0f7824 */ /* 0x000fe200078e0213 */
[----:B------:R-:W-:-:S04]  /*d7f0*/  LEA.HI R38, R38, R35, RZ, 0xc ;  /* 0x0000002326267211 */ /* 0x000fc800078f60ff */
[----:B------:R-:W-:Y:S01]  /*d800*/  LOP3.LUT R5, R5, R15, RZ, 0x3c, !PT ;  /* 0x0000000f05057212 */ /* 0x000fe200078e3cff */
[----:B------:R-:W-:Y:S02]  /*d810*/  IMAD.IADD R15, R15, 0x1, R20 ;  /* 0x000000010f0f7824 */ /* 0x000fe400078e0214 */
[----:B------:R-:W-:Y:S01]  /*d820*/  @!P0 VIADD R27, R38, UR17 ;  /* 0x00000011261b8c36 */ /* 0x000fe20008000000 */
[----:B------:R-:W-:Y:S02]  /*d830*/  SHF.L.W.U32.HI R5, R5, 0x8, R5 ;  /* 0x0000000805057819 */ /* 0x000fe40000010e05 */
[----:B------:R-:W-:Y:S02]  /*d840*/  LOP3.LUT R21, R21, R15, RZ, 0x3c, !PT ;  /* 0x0000000f15157212 */ /* 0x000fe400078e3cff */
[----:B------:R-:W-:Y:S01]  /*d850*/  LOP3.LUT R27, R27, 0x1, RZ, 0xc0, !PT ;  /* 0x000000011b1b7812 */ /* 0x000fe200078ec0ff */
[----:B------:R-:W-:Y:S01]  /*d860*/  IMAD.IADD R12, R12, 0x1, R5 ;  /* 0x000000010c0c7824 */ /* 0x000fe200078e0205 */
        /* <DEDUP_REMOVED lines=85> */
[----:B------:R-:W-:Y:S02]  /*ddc0*/  SHF.L.W.U32.HI R14, R14, 0x7, R14 ;  /* 0x000000070e0e7819 */ /* 0x000fe40000010e0e */
[----:B------:R-:W-:Y:S02]  /*ddd0*/  LOP3.LUT R19, R19, R12, RZ, 0x3c, !PT ;  /* 0x0000000c13137212 */ /* 0x000fe400078e3cff */
[----:B------:R-:W-:Y:S01]  /*dde0*/  LOP3.LUT R6, R6, R17, RZ, 0x3c, !PT ;  /* 0x0000001106067212 */ /* 0x000fe200078e3cff */
[----:B------:R-:W-:Y:S01]  /*ddf0*/  IMAD.IADD R7, R7, 0x1, R14 ;  /* 0x0000000107077824 */ /* 0x000fe200078e020e */
[----:B------:R-:W-:-:S02]  /*de00*/  LOP3.LUT R20, R20, R22, RZ, 0x3c, !PT ;  /* 0x0000001614147212 */ /* 0x000fc400078e3cff */
[----:B------:R-:W-:Y:S02]  /*de10*/  SHF.L.W.U32.HI R19, R19, 0x7, R19 ;  /* 0x0000000713137819 */ /* 0x000fe40000010e13 */
[----:B------:R-:W-:Y:S02]  /*de20*/  SHF.L.W.U32.HI R6, R6, 0x7, R6 ;  /* 0x0000000706067819 */ /* 0x000fe40000010e06 */
[----:B------:R-:W-:Y:S01]  /*de30*/  SHF.L.W.U32.HI R20, R20, 0x7, R20 ;  /* 0x0000000714147819 */ /* 0x000fe20000010e14 */
[----:B------:R-:W-:Y:S01]  /*de40*/  IMAD.IADD R4, R19, 0x1, R4 ;  /* 0x0000000113047824 */ /* 0x000fe200078e0204 */
[----:B------:R-:W-:Y:S01]  /*de50*/  LOP3.LUT R5, R5, R7, RZ, 0x3c, !PT ;  /* 0x0000000705057212 */ /* 0x000fe200078e3cff */
[----:B------:R-:W-:Y:S02]  /*de60*/  IMAD.IADD R25, R25, 0x1, R6 ;  /* 0x0000000119197824 */ /* 0x000fe400078e0206 */
[----:B------:R-:W-:Y:S01]  /*de70*/  IMAD.IADD R15, R15, 0x1, R20 ;  /* 0x000000010f0f7824 */ /* 0x000fe200078e0214 */
[----:B------:R-:W-:-:S02]  /*de80*/  SHF.L.W.U32.HI R5, R5, 0x10, R5 ;  /* 0x0000001005057819 */ /* 0x000fc40000010e05 */
[----:B------:R-:W-:Y:S02]  /*de90*/  LOP3.LUT R16, R16, R4, RZ, 0x3c, !PT ;  /* 0x0000000410107212 */ /* 0x000fe400078e3cff */
[----:B------:R-:W-:Y:S01]  /*dea0*/  LOP3.LUT R18, R18, R25, RZ, 0x3c, !PT ;  /* 0x0000001912127212 */ /* 0x000fe200078e3cff */
[----:B------:R-:W-:Y:S01]  /*deb0*/  IMAD.IADD R17, R17, 0x1, R5 ;  /* 0x0000000111117824 */ /* 0x000fe200078e0205 */
[----:B------:R-:W-:Y:S02]  /*dec0*/  LOP3.LUT R21, R21, R15, RZ, 0x3c, !PT ;  /* 0x0000000f15157212 */ /* 0x000fe400078e3cff */
        /* <DEDUP_REMOVED lines=211> */
[----:B------:R-:W-:Y:S01]  /*ec00*/  LEA.HI R5, R5, R17, R5, 0x8 ;  /* 0x0000001105057211 */ /* 0x000fe200078f4005 */
[----:B------:R-:W-:Y:S01]  /*ec10*/  IMAD.IADD R17, R10, 0x1, R13 ;  /* 0x000000010a117824 */ /* 0x000fe200078e020d */
[----:B------:R-:W-:-:S02]  /*ec20*/  LOP3.LUT R16, R16, R4, RZ, 0x3c, !PT ;  /* 0x0000000410107212 */ /* 0x000fc400078e3cff */
[----:B------:R-:W-:Y:S01]  /*ec30*/  LOP3.LUT R18, R18, R25, RZ, 0x3c, !PT ;  /* 0x0000001912127212 */ /* 0x000fe200078e3cff */
[----:B------:R-:W-:Y:S01]  /*ec40*/  VIADD R25, R25, UR18 ;  /* 0x0000001219197c36 */ /* 0x000fe20008000000 */
[----:B------:R-:W-:Y:S01]  /*ec50*/  LOP3.LUT R21, R21, R15, RZ, 0x3c, !PT ;  /* 0x0000000f15157212 */ /* 0x000fe200078e3cff */
[----:B------:R-:W-:Y:S01]  /*ec60*/  VIADD R15, R15, UR16 ;  /* 0x000000100f0f7c36 */ /* 0x000fe20008000000 */
[----:B------:R-:W-:Y:S02]  /*ec70*/  LEA.HI R16, R16, R22, R16, 0x8 ;  /* 0x0000001610107211 */ /* 0x000fe400078f4010 */
[----:B------:R-:W-:Y:S02]  /*ec80*/  LOP3.LUT R17, RZ, R17, RZ, 0x33, !PT ;  /* 0x00000011ff117212 */ /* 0x000fe400078e33ff */
[----:B------:R-:W-:Y:S02]  /*ec90*/  LEA.HI R12, R18, R12, R18, 0x8 ;  /* 0x0000000c120c7211 */ /* 0x000fe400078f4012 */
[----:B------:R-:W-:Y:S01]  /*eca0*/  LEA.HI R21, R21, R23, R21, 0x8 ;  /* 0x0000001715157211 */ /* 0x000fe200078f4015 */
[----:B------:R-:W-:Y:S01]  /*ecb0*/  IMAD.IADD R17, R2, 0x1, R17 ;  /* 0x0000000102117824 */ /* 0x000fe200078e0211 */
[----:B------:R-:W-:-:S02]  /*ecc0*/  LOP3.LUT R16, R19, R16, RZ, 0x3c, !PT ;  /* 0x0000001013107212 */ /* 0x000fc400078e3cff */
[----:B------:R-:W-:Y:S02]  /*ecd0*/  LOP3.LUT R12, R6, R12, RZ, 0x3c, !PT ;  /* 0x0000000c060c7212 */ /* 0x000fe400078e3cff */
[----:B------:R-:W-:Y:S02]  /*ece0*/  LOP3.LUT R21, R20, R21, RZ, 0x3c, !PT ;  /* 0x0000001514157212 */ /* 0x000fe400078e3cff */
[----:B------:R-:W-:Y:S01]  /*ecf0*/  LOP3.LUT R5, R14, R5, RZ, 0x3c, !PT ;  /* 0x000000050e057212 */ /* 0x000fe200078e3cff */
[----:B------:R-:W-:Y:S01]  /*ed00*/  VIADD R14, R7, UR17 ;  /* 0x00000011070e7c36 */ /* 0x000fe20008000000 */
[----:B------:R-:W-:Y:S01]  /*ed10*/  LEA.HI R76, R16, R76, R16, 0x7 ;  /* 0x0000004c104c7211 */ /* 0x000fe200078f3810 */
[----:B------:R-:W-:Y:S01]  /*ed20*/  VIADD R16, R4, UR19 ;  /* 0x0000001304107c36 */ /* 0x000fe20008000000 */
[----:B------:R-:W-:Y:S02]  /*ed30*/  LEA.HI R79, R12, R79, R12, 0x7 ;  /* 0x0000004f0c4f7211 */ /* 0x000fe400078f380c */
[----:B------:R-:W-:-:S02]  /*ed40*/  LEA.HI R77, R21, R77, R21, 0x7 ;  /* 0x0000004d154d7211 */ /* 0x000fc400078f3815 */
[----:B------:R-:W-:Y:S02]  /*ed50*/  LEA.HI R78, R5, R78, R5, 0x7 ;  /* 0x0000004e054e7211 */ /* 0x000fe400078f3805 */
[----:B------:R-:W-:Y:S02]  /*ed60*/  SHF.R.U32.HI R17, RZ, R17, R9 ;  /* 0x00000011ff117219 */ /* 0x000fe40000011609 */
[----:B------:R-:W-:Y:S01]  /*ed70*/  PRMT R12, R27, 0x7610, R12 ;  /* 0x000076101b0c7816 */ /* 0x000fe2000000000c */
[----:B------:R-:W-:Y:S06]  /*ed80*/  @P1 BRA `(.L_x_18) ;  /* 0x0000000000a81947 */ /* 0x000fec0003800000 */
[----:B------:R-:W0:Y:S01]  /*ed90*/  S2R R4, SR_TID.X ;  /* 0x0000000000047919 */ /* 0x000e220000002100 */
[----:B------:R-:W1:Y:S01]  /*eda0*/  LDCU.64 UR4, c[0x0][0x388] ;  /* 0x00007100ff0477ac */ /* 0x000e620008000a00 */
[----:B------:R-:W-:Y:S01]  /*edb0*/  LOP3.LUT R8, R3, 0xffff, RZ, 0xc0, !PT ;  /* 0x0000ffff03087812 */ /* 0x000fe200078ec0ff */
[----:B------:R-:W2:Y:S01]  /*edc0*/  S2R R7, SR_CTAID.X ;  /* 0x0000000000077919 */ /* 0x000ea20000002500 */
[C---:B0-----:R-:W-:Y:S01]  /*edd0*/  LOP3.LUT R6, R4.reuse, 0x1f, RZ, 0xc0, !PT ;  /* 0x0000001f04067812 */ /* 0x041fe200078ec0ff */
[----:B------:R-:W-:-:S04]  /*ede0*/  IMAD.SHL.U32 R5, R4, 0x8, RZ ;  /* 0x0000000804057824 */ /* 0x000fc800078e00ff */
[----:B--2---:R-:W-:Y:S01]  /*edf0*/  IMAD R4, R7, 0x800, R6 ;  /* 0x0000080007047824 */ /* 0x004fe200078e0206 */
[----:B------:R-:W-:Y:S02]  /*ee00*/  LOP3.LUT R5, R5, 0x1f00, RZ, 0xc0, !PT ;  /* 0x00001f0005057812 */ /* 0x000fe400078ec0ff */
[----:B------:R-:W-:Y:S02]  /*ee10*/  IADD3 R7, P1, PT, R8, R13, RZ ;  /* 0x0000000d08077210 */ /* 0x000fe40007f3e0ff */
[----:B------:R-:W-:-:S03]  /*ee20*/  IADD3 R4, PT, PT, R4, R0, R5 ;  /* 0x0000000004047210 */ /* 0x000fc60007ffe005 */
[----:B------:R-:W-:Y:S01]  /*ee30*/  IMAD.X R18, RZ, RZ, RZ, P1 ;  /* 0x000000ffff127224 */ /* 0x000fe200008e06ff */
[----:B------:R-:W-:Y:S02]  /*ee40*/  SHF.R.U32.HI R4, RZ, R24, R4 ;  /* 0x00000018ff047219 */ /* 0x000fe40000011604 */
[----:B-1----:R-:W-:Y:S02]  /*ee50*/  LEA R6, P1, R7, UR4, 0x4 ;  /* 0x0000000407067c11 */ /* 0x002fe4000f8220ff */
[----:B------:R-:W-:-:S04]  /*ee60*/  LOP3.LUT R4, R4, 0x1, RZ, 0xc0, !PT ;  /* 0x0000000104047812 */ /* 0x000fc800078ec0ff */
[----:B------:R-:W-:Y:S01]  /*ee70*/  ISETP.NE.U32.AND P0, PT, R4, 0x1, PT ;  /* 0x000000010400780c */ /* 0x000fe20003f05070 */
[----:B------:R-:W-:-:S05]  /*ee80*/  IMAD.MOV.U32 R4, RZ, RZ, 0x1bd ;  /* 0x000001bdff047424 */ /* 0x000fca00078e00ff */
[----:B------:R-:W-:-:S04]  /*ee90*/  SEL R4, R4, 0x1a4, !P0 ;  /* 0x000001a404047807 */ /* 0x000fc80004000000 */
[----:B------:R-:W-:Y:S02]  /*eea0*/  IADD3 R4, P2, P3, R4, UR4, R7 ;  /* 0x0000000404047c10 */ /* 0x000fe4000fb5e007 */
[--C-:B------:R-:W-:Y:S02]  /*eeb0*/  LEA.HI.X R7, R7, UR5, R18.reuse, 0x4, P1 ;  /* 0x0000000507077c11 */ /* 0x100fe400088f2412 */
[----:B------:R-:W-:-:S03]  /*eec0*/  IADD3.X R5, PT, PT, RZ, UR5, R18, P2, P3 ;  /* 0x00000005ff057c10 */ /* 0x000fc600097e6412 */
[----:B------:R-:W2:Y:S04]  /*eed0*/  LDG.E R19, desc[UR6][R6.64+-0x9c] ;  /* 0xffff640606137981 */ /* 0x000ea8000c1e1900 */
[----:B------:R-:W3:Y:S04]  /*eee0*/  LDG.E.U8 R18, desc[UR6][R4.64+-0xb] ;  /* 0xfffff50604127981 */ /* 0x000ee8000c1e1100 */
[----:B------:R-:W5:Y:S04]  /*eef0*/  LDG.E R4, desc[UR6][R6.64+-0x98] ;  /* 0xffff680606047981 */ /* 0x000f68000c1e1900 */
[----:B------:R-:W4:Y:S04]  /*ef00*/  LDG.E R5, desc[UR6][R6.64+-0x94] ;  /* 0xffff6c0606057981 */ /* 0x000f28000c1e1900 */
[----:B------:R0:W3:Y:S02]  /*ef10*/  LDG.E R6, desc[UR6][R6.64+-0x90] ;  /* 0xffff700606067981 */ /* 0x0000e4000c1e1900 */
[----:B0-----:R-:W-:-:S04]  /*ef20*/  SEL R7, R76, R15, !P0 ;  /* 0x0000000f4c077207 */ /* 0x001fc80004000000 */
[----:B--2---:R-:W-:-:S04]  /*ef30*/  LOP3.LUT R7, R7, R19, RZ, 0x3c, !PT ;  /* 0x0000001307077212 */ /* 0x004fc800078e3cff */
[----:B------:R-:W-:Y:S02]  /*ef40*/  SEL R15, R15, R7, !P0 ;  /* 0x000000070f0f7207 */ /* 0x000fe40004000000 */
[----:B------:R-:W-:Y:S02]  /*ef50*/  SEL R76, R7, R76, !P0 ;  /* 0x0000004c074c7207 */ /* 0x000fe40004000000 */
[----:B------:R-:W-:-:S04]  /*ef60*/  SEL R7, R77, R14, !P0 ;  /* 0x0000000e4d077207 */ /* 0x000fc80004000000 */
[----:B-----5:R-:W-:Y:S02]  /*ef70*/  LOP3.LUT R4, R7, R4, RZ, 0x3c, !PT ;  /* 0x0000000407047212 */ /* 0x020fe400078e3cff */
[----:B------:R-:W-:-:S04]  /*ef80*/  SEL R7, R78, R25, !P0 ;  /* 0x000000194e077207 */ /* 0x000fc80004000000 */
[----:B----4-:R-:W-:Y:S02]  /*ef90*/  LOP3.LUT R5, R7, R5, RZ, 0x3c, !PT ;  /* 0x0000000507057212 */ /* 0x010fe400078e3cff */
[----:B------:R-:W-:Y:S02]  /*efa0*/  SEL R7, R79, R16, !P0 ;  /* 0x000000104f077207 */ /* 0x000fe40004000000 */
[----:B---3--:R-:W-:Y:S02]  /*efb0*/  LOP3.LUT R12, R18, R12, RZ, 0x3c, !PT ;  /* 0x0000000c120c7212 */ /* 0x008fe400078e3cff */
[----:B------:R-:W-:Y:S02]  /*efc0*/  LOP3.LUT R6, R7, R6, RZ, 0x3c, !PT ;  /* 0x0000000607067212 */ /* 0x000fe400078e3cff */
[----:B------:R-:W-:Y:S02]  /*efd0*/  SEL R14, R14, R4, !P0 ;  /* 0x000000040e0e7207 */ /* 0x000fe40004000000 */
[----:B------:R-:W-:-:S02]  /*efe0*/  SEL R77, R4, R77, !P0 ;  /* 0x0000004d044d7207 */ /* 0x000fc40004000000 */
[----:B------:R-:W-:Y:S02]  /*eff0*/  SEL R25, R25, R5, !P0 ;  /* 0x0000000519197207 */ /* 0x000fe40004000000 */
[----:B------:R-:W-:Y:S02]  /*f000*/  SEL R78, R5, R78, !P0 ;  /* 0x0000004e054e7207 */ /* 0x000fe40004000000 */
[----:B------:R-:W-:Y:S02]  /*f010*/  SEL R16, R16, R6, !P0 ;  /* 0x0000000610107207 */ /* 0x000fe40004000000 */
[----:B------:R-:W-:-:S07]  /*f020*/  SEL R79, R6, R79, !P0 ;  /* 0x0000004f064f7207 */ /* 0x000fce0004000000 */
.L_x_18:
[----:B------:R-:W-:Y:S05]  /*f030*/  BSYNC.RECONVERGENT B3 ;  /* 0x0000000000037941 */ /* 0x000fea0003800200 */
.L_x_17:
[----:B------:R-:W-:Y:S01]  /*f040*/  VIADD R13, R13, 0x1 ;  /* 0x000000010d0d7836 */ /* 0x000fe20000000000 */
[----:B------:R-:W-:-:S04]  /*f050*/  LOP3.LUT R17, R17, 0x1, RZ, 0xc0, !PT ;  /* 0x0000000111117812 */ /* 0x000fc800078ec0ff */
[----:B------:R-:W-:Y:S02]  /*f060*/  ISETP.NE.AND P1, PT, R13, R11, PT ;  /* 0x0000000b0d00720c */ /* 0x000fe40003f25270 */
[----:B------:R-:W-:-:S04]  /*f070*/  ISETP.NE.U32.AND P0, PT, R17, 0x1, PT ;  /* 0x000000011100780c */ /* 0x000fc80003f05070 */
[----:B------:R-:W-:Y:S02]  /*f080*/  SEL R76, R76, R15, !P0 ;  /* 0x0000000f4c4c7207 */ /* 0x000fe40004000000 */
[----:B------:R-:W-:Y:S02]  /*f090*/  SEL R77, R77, R14, !P0 ;  /* 0x0000000e4d4d7207 */ /* 0x000fe40004000000 */
[----:B------:R-:W-:Y:S02]  /*f0a0*/  SEL R78, R78, R25, !P0 ;  /* 0x000000194e4e7207 */ /* 0x000fe40004000000 */
[----:B------:R-:W-:Y:S01]  /*f0b0*/  SEL R79, R79, R16, !P0 ;  /* 0x000000104f4f7207 */ /* 0x000fe20004000000 */
[----:B------:R-:W-:Y:S06]  /*f0c0*/  @P1 BRA `(.L_x_19) ;  /* 0xffffffd000541947 */ /* 0x000fec000383ffff */
.L_x_16:
[----:B------:R-:W-:Y:S05]  /*f0d0*/  BSYNC.RECONVERGENT B2 ;  /* 0x0000000000027941 */ /* 0x000fea0003800200 */
.L_x_14:
[----:B------:R-:W-:-:S04]  /*f0e0*/  LOP3.LUT R12, R12, 0xff, RZ, 0xc0, !PT ;  /* 0x000000ff0c0c7812 */ /* 0x000fc800078ec0ff */
[C---:B------:R-:W-:Y:S02]  /*f0f0*/  ISETP.NE.AND P0, PT, R12.reuse, 0x1, PT ;  /* 0x000000010c00780c */ /* 0x040fe40003f05270 */
[----:B------:R-:W-:-:S11]  /*f100*/  ISETP.NE.AND P1, PT, R12, 0x1, PT ;  /* 0x000000010c00780c */ /* 0x000fd60003f25270 */
[----:B------:R-:W0:Y:S08]  /*f110*/  @!P0 LDC.64 R8, c[0x0][0x388] ;  /* 0x0000e200ff088b82 */ /* 0x000e300000000a00 */
[----:B------:R-:W1:Y:S08]  /*f120*/  @!P1 LDC.64 R6, c[0x0][0x388] ;  /* 0x0000e200ff069b82 */ /* 0x000e700000000a00 */
[----:B------:R-:W2:Y:S08]  /*f130*/  @!P1 LDC.64 R4, c[0x0][0x388] ;  /* 0x0000e200ff049b82 */ /* 0x000eb00000000a00 */
[----:B------:R-:W3:Y:S01]  /*f140*/  @!P1 LDC.64 R2, c[0x0][0x388] ;  /* 0x0000e200ff029b82 */ /* 0x000ee20000000a00 */
[----:B0-----:R-:W5:Y:S04]  /*f150*/  @!P0 LDG.E R8, desc[UR6][R8.64+0x1d8] ;  /* 0x0001d80608088981 */ /* 0x001f68000c1e1900 */
[----:B-1----:R-:W4:Y:S04]  /*f160*/  @!P1 LDG.E R6, desc[UR6][R6.64+0x1dc] ;  /* 0x0001dc0606069981 */ /* 0x002f28000c1e1900 */
[----:B--2---:R-:W2:Y:S04]  /*f170*/  @!P1 LDG.E R4, desc[UR6][R4.64+0x1e0] ;  /* 0x0001e00604049981 */ /* 0x004ea8000c1e1900 */
[----:B---3--:R-:W3:Y:S01]  /*f180*/  @!P1 LDG.E R2, desc[UR6][R2.64+0x1e4] ;  /* 0x0001e40602029981 */ /* 0x008ee2000c1e1900 */
[----:B-----5:R-:W-:-:S02]  /*f190*/  @!P0 LOP3.LUT R76, R76, R8, RZ, 0x3c, !PT ;  /* 0x000000084c4c8212 */ /* 0x020fc400078e3cff */
[----:B----4-:R-:W-:Y:S02]  /*f1a0*/  @!P1 LOP3.LUT R77, R77, R6, RZ, 0x3c, !PT ;  /* 0x000000064d4d9212 */ /* 0x010fe400078e3cff */
[----:B--2---:R-:W-:Y:S02]  /*f1b0*/  @!P1 LOP3.LUT R78, R78, R4, RZ, 0x3c, !PT ;  /* 0x000000044e4e9212 */ /* 0x004fe400078e3cff */
[----:B---3--:R-:W-:-:S07]  /*f1c0*/  @!P1 LOP3.LUT R79, R79, R2, RZ, 0x3c, !PT ;  /* 0x000000024f4f9212 */ /* 0x008fce00078e3cff */
.L_x_13:
[----:B------:R-:W-:Y:S05]  /*f1d0*/  BSYNC.RECONVERGENT B1 ;  /* 0x0000000000017941 */ /* 0x000fea0003800200 */
.L_x_12:
[----:B------:R-:W0:Y:S01]  /*f1e0*/  S2R R2, SR_TID.X ;  /* 0x0000000000027919 */ /* 0x000e220000002100 */
[----:B------:R-:W1:Y:S01]  /*f1f0*/  LDCU UR4, c[0x0][0x3a0] ;  /* 0x00007400ff0477ac */ /* 0x000e620008000800 */
[----:B------:R-:W-:Y:S01]  /*f200*/  BSSY.RECONVERGENT B1, `(.L_x_20) ;  /* 0x0000315000017945 */ /* 0x000fe20003800200 */
[----:B------:R-:W-:Y:S01]  /*f210*/  CS2R R74, SRZ ;  /* 0x00000000004a7805 */ /* 0x000fe2000001ff00 */
[----:B------:R-:W2:Y:S01]  /*f220*/  S2R R3, SR_CTAID.X ;  /* 0x0000000000037919 */ /* 0x000ea20000002500 */
[----:B------:R-:W-:Y:S01]  /*f230*/  IMAD.MOV.U32 R73, RZ, RZ, RZ ;  /* 0x000000ffff497224 */ /* 0x000fe200078e00ff */
[C---:B0-----:R-:W-:Y:S01]  /*f240*/  LOP3.LUT R8, R2.reuse, 0x1f, RZ, 0xc0, !PT ;  /* 0x0000001f02087812 */ /* 0x041fe200078ec0ff */
[----:B------:R-:W-:-:S04]  /*f250*/  IMAD.SHL.U32 R2, R2, 0x8, RZ ;  /* 0x0000000802027824 */ /* 0x000fc800078e00ff */
[----:B--2---:R-:W-:Y:S01]  /*f260*/  IMAD R8, R3, 0x800, R8 ;  /* 0x0000080003087824 */ /* 0x004fe200078e0208 */
[----:B------:R-:W-:Y:S01]  /*f270*/  LOP3.LUT R2, R2, 0x1f00, RZ, 0xc0, !PT ;  /* 0x00001f0002027812 */ /* 0x000fe200078ec0ff */
[----:B------:R-:W-:-:S03]  /*f280*/  IMAD.MOV.U32 R3, RZ, RZ, RZ ;  /* 0x000000ffff037224 */ /* 0x000fc600078e00ff */
[----:B------:R-:W-:-:S04]  /*f290*/  IADD3 R8, PT, PT, R8, R0, R2 ;  /* 0x0000000008087210 */ /* 0x000fc80007ffe002 */
[----:B-1----:R-:W-:-:S13]  /*f2a0*/  ISETP.GE.AND P0, PT, R8, UR4, PT ;  /* 0x0000000408007c0c */ /* 0x002fda000bf06270 */
[----:B------:R-:W-:Y:S05]  /*f2b0*/  @P0 BRA `(.L_x_21) ;  /* 0x0000003000240947 */ /* 0x000fea0003800000 */
[----:B------:R-:W0:Y:S02]  /*f2c0*/  LDC.64 R2, c[0x0][0x388] ;  /* 0x0000e200ff027b82 */ /* 0x000e240000000a00 */
[----:B0-----:R0:W2:Y:S06]  /*f2d0*/  LDG.E.U8 R2, desc[UR6][R2.64+0x1f9] ;  /* 0x0001f90602027981 */ /* 0x0010ac000c1e1100 */
[----:B------:R-:W1:Y:S01]  /*f2e0*/  S2UR UR5, SR_CgaCtaId ;  /* 0x00000000000579c3 */ /* 0x000e620000008800 */
[----:B------:R-:W-:Y:S02]  /*f2f0*/  UMOV UR4, 0x400 ;  /* 0x0000040000047882 */ /* 0x000fe40000000000 */
[----:B-1----:R-:W-:-:S09]  /*f300*/  ULEA UR4, UR5, UR4, 0x18 ;  /* 0x0000000405047291 */ /* 0x002fd2000f8ec0ff */
[----:B------:R-:W1:Y:S04]  /*f310*/  LDS.U8 R14, [UR4+0x30324] ;  /* 0x03032404ff0e7984 */ /* 0x000e680008000000 */
[----:B------:R-:W3:Y:S04]  /*f320*/  LDS.128 R72, [UR4+0x30310] ;  /* 0x03031004ff487984 */ /* 0x000ee80008000c00 */
[----:B0-----:R-:W0:Y:S01]  /*f330*/  LDS R3, [UR4+0x30320] ;  /* 0x03032004ff037984 */ /* 0x001e220008000800 */
[----:B--2---:R-:W-:-:S04]  /*f340*/  VIMNMX.U16x2 R9, PT, PT, R2, 0xb000b, !PT ;  /* 0x000b000b02097848 */ /* 0x004fc80007fe0200 */
[----:B------:R-:W-:-:S04]  /*f350*/  LOP3.LUT R10, R9, 0xffff, RZ, 0xc0, !PT ;  /* 0x0000ffff090a7812 */ /* 0x000fc800078ec0ff */
[----:B------:R-:W-:-:S04]  /*f360*/  IADD3 R4, PT, PT, R2, 0xb, -R10 ;  /* 0x0000000b02047810 */ /* 0x000fc80007ffe80a */
[----:B------:R-:W-:-:S13]  /*f370*/  ISETP.GE.AND P0, PT, R4, 0x1, PT ;  /* 0x000000010400780c */ /* 0x000fda0003f06270 */
[----:B01-3--:R-:W-:Y:S05]  /*f380*/  @!P0 BRA `(.L_x_22) ;  /* 0x0000002c00b88947 */ /* 0x00bfea0003800000 */
[----:B------:R-:W-:Y:S01]  /*f390*/  VIADD R11, R10, 0xfffffff5 ;  /* 0xfffffff50a0b7836 */ /* 0x000fe20000000000 */
[----:B------:R-:W-:Y:S01]  /*f3a0*/  BSSY.RECONVERGENT B2, `(.L_x_22) ;  /* 0x00002ec000027945 */ /* 0x000fe20003800200 */
[----:B------:R-:W-:Y:S02]  /*f3b0*/  IMAD.MOV.U32 R12, RZ, RZ, RZ ;  /* 0x000000ffff0c7224 */ /* 0x000fe400078e00ff */
[----:B------:R-:W-:-:S07]  /*f3c0*/  IMAD.IADD R13, R2, 0x1, -R11 ;  /* 0x00000001020d7824 */ /* 0x000fce00078e0a0b */
.L_x_25:
[----:B------:R-:W-:Y:S01]  /*f3d0*/  VIADD R16, R74, UR9 ;  /* 0x000000094a107c36 */ /* 0x000fe20008000000 */
[----:B------:R-:W-:Y:S01]  /*f3e0*/  LOP3.LUT R14, R14, 0xff, RZ, 0xc0, !PT ;  /* 0x000000ff0e0e7812 */ /* 0x000fe200078ec0ff */
[----:B------:R-:W-:Y:S01]  /*f3f0*/  VIADD R26, R75, UR10 ;  /* 0x0000000a4b1a7c36 */ /* 0x000fe20008000000 */
[----:B------:R-:W-:Y:S01]  /*f400*/  BSSY.RECONVERGENT B3, `(.L_x_23) ;  /* 0x00002dc000037945 */ /* 0x000fe20003800200 */
[----:B------:R-:W-:Y:S01]  /*f410*/  VIADD R4, R3, UR11 ;  /* 0x0000000b03047c36 */ /* 0x000fe20008000000 */
[----:B------:R-:W-:Y:S01]  /*f420*/  SHF.L.W.U32.HI R19, R16, 0x10, R16 ;  /* 0x0000001010137819 */ /* 0x000fe20000010e10 */
[----:B------:R-:W-:Y:S01]  /*f430*/  VIADD R7, R73, UR8 ;  /* 0x0000000849077c36 */ /* 0x000fe20008000000 */
[----:B------:R-:W-:Y:S02]  /*f440*/  SHF.L.W.U32.HI R6, R26, 0x10, R26 ;  /* 0x000000101a067819 */ /* 0x000fe40000010e1a */
[----:B------:R-:W-:Y:S01]  /*f450*/  SHF.L.W.U32.HI R22, R4, 0x10, R4 ;  /* 0x0000001004167819 */ /* 0x000fe20000010e04 */
[----:B------:R-:W-:Y:S01]  /*f460*/  IMAD.IADD R23, R19, 0x1, R74 ;  /* 0x0000000113177824 */ /* 0x000fe200078e024a */
[----:B------:R-:W-:Y:S01]  /*f470*/  LOP3.LUT R27, R7, 0x1, RZ, 0x3c, !PT ;  /* 0x00000001071b7812 */ /* 0x000fe200078e3cff */
[----:B------:R-:W-:Y:S01]  /*f480*/  IMAD.IADD R24, R6, 0x1, R75 ;  /* 0x0000000106187824 */ /* 0x000fe200078e024b */
[----:B------:R-:W-:Y:S01]  /*f490*/  ISETP.NE.AND P1, PT, R14, 0x1, PT ;  /* 0x000000010e00780c */ /* 0x000fe20003f25270 */
[----:B------:R-:W-:Y:S01]  /*f4a0*/  IMAD.IADD R18, R22, 0x1, R3 ;  /* 0x0000000116127824 */ /* 0x000fe200078e0203 */
[----:B------:R-:W-:-:S02]  /*f4b0*/  LOP3.LUT R21, R74, R23, RZ, 0x3c, !PT ;  /* 0x000000174a157212 */ /* 0x000fc400078e3cff */
[----:B------:R-:W-:Y:S02]  /*f4c0*/  SHF.L.W.U32.HI R27, R7, 0x10, R27 ;  /* 0x00000010071b7819 */ /* 0x000fe40000010e1b */
[----:B------:R-:W-:Y:S02]  /*f4d0*/  SHF.L.W.U32.HI R21, R21, 0xc, R21 ;  /* 0x0000000c15157819 */ /* 0x000fe40000010e15 */
[----:B------:R-:W-:Y:S01]  /*f4e0*/  LOP3.LUT R17, R75, R24, RZ, 0x3c, !PT ;  /* 0x000000184b117212 */ /* 0x000fe200078e3cff */
[----:B------:R-:W-:Y:S01]  /*f4f0*/  IMAD.IADD R5, R27, 0x1, R73 ;  /* 0x000000011b057824 */ /* 0x000fe200078e0249 */
[----:B------:R-:W-:Y:S01]  /*f500*/  LOP3.LUT R15, R3, R18, RZ, 0x3c, !PT ;  /* 0x00000012030f7212 */ /* 0x000fe200078e3cff */
[----:B------:R-:W-:Y:S01]  /*f510*/  IMAD.IADD R16, R16, 0x1, R21 ;  /* 0x0000000110107824 */ /* 0x000fe200078e0215 */
        /* <DEDUP_REMOVED lines=420> */
[----:B------:R-:W-:-:S02]  /*10f60*/  IMAD.IADD R23, R23, 0x1, R19 ;  /* 0x0000000117177824 */ /* 0x000fc400078e0213 */
[----:B------:R-:W-:Y:S01]  /*10f70*/  IMAD.IADD R14, R14, 0x1, R5 ;  /* 0x000000010e0e7824 */ /* 0x000fe200078e0205 */
[----:B------:R-:W-:Y:S02]  /*10f80*/  LOP3.LUT R5, R5, R16, RZ, 0x3c, !PT ;  /* 0x0000001005057212 */ /* 0x000fe400078e3cff */
        /* <DEDUP_REMOVED lines=45> */
[----:B------:R-:W-:Y:S02]  /*11260*/  IMAD.IADD R24, R24, 0x1, R22 ;  /* 0x0000000118187824 */ /* 0x000fe400078e0216 */
[----:B------:R-:W-:Y:S01]  /*11270*/  IMAD.IADD R23, R23, 0x1, R6 ;  /* 0x0000000117177824 */ /* 0x000fe200078e0206 */
[----:B------:R-:W-:Y:S02]  /*11280*/  LOP3.LUT R6, R6, R26, RZ, 0x3c, !PT ;  /* 0x0000001a06067212 */ /* 0x000fe400078e3cff */
        /* <DEDUP_REMOVED lines=168> */
[----:B------:R-:W-:Y:S01]  /*11d10*/  LOP3.LUT R15, R15, R14, RZ, 0x3c, !PT ;  /* 0x0000000e0f0f7212 */ /* 0x000fe200078e3cff */
[----:B------:R-:W-:Y:S01]  /*11d20*/  VIADD R16, R16, UR9 ;  /* 0x0000000910107c36 */ /* 0x000fe20008000000 */
[----:B------:R-:W-:-:S02]  /*11d30*/  LOP3.LUT R21, R21, R24, RZ, 0x3c, !PT ;  /* 0x0000001815157212 */ /* 0x000fc400078e3cff */
[----:B------:R-:W-:Y:S02]  /*11d40*/  LOP3.LUT R20, R20, R23, RZ, 0x3c, !PT ;  /* 0x0000001714147212 */ /* 0x000fe400078e3cff */
[----:B------:R-:W-:Y:S02]  /*11d50*/  LEA.HI R5, R5, R18, R5, 0x8 ;  /* 0x0000001205057211 */ /* 0x000fe400078f4005 */
[----:B------:R-:W-:Y:S02]  /*11d60*/  SHF.L.W.U32.HI R15, R15, 0xc, R15 ;  /* 0x0000000c0f0f7819 */ /* 0x000fe40000010e0f */
[----:B------:R-:W-:Y:S02]  /*11d70*/  SHF.L.W.U32.HI R21, R21, 0xc, R21 ;  /* 0x0000000c15157819 */ /* 0x000fe40000010e15 */
[----:B------:R-:W-:Y:S01]  /*11d80*/  SHF.L.W.U32.HI R20, R20, 0xc, R20 ;  /* 0x0000000c14147819 */ /* 0x000fe20000010e14 */
[----:B------:R-:W-:Y:S01]  /*11d90*/  IMAD.IADD R26, R26, 0x1, R15 ;  /* 0x000000011a1a7824 */ /* 0x000fe200078e020f */
[----:B------:R-:W-:Y:S01]  /*11da0*/  LOP3.LUT R5, R17, R5, RZ, 0x3c, !PT ;  /* 0x0000000511057212 */ /* 0x000fe200078e3cff */
[----:B------:R-:W-:-:S02]  /*11db0*/  IMAD.IADD R7, R7, 0x1, R21 ;  /* 0x0000000107077824 */ /* 0x000fc400078e0215 */
[----:B------:R-:W-:Y:S01]  /*11dc0*/  IMAD.IADD R4, R4, 0x1, R20 ;  /* 0x0000000104047824 */ /* 0x000fe200078e0214 */
[----:B------:R-:W-:Y:S01]  /*11dd0*/  LEA.HI R75, R5, R75, R5, 0x7 ;  /* 0x0000004b054b7211 */ /* 0x000fe200078f3805 */
[----:B------:R-:W-:Y:S01]  /*11de0*/  IMAD.IADD R5, R11, 0x1, R12 ;  /* 0x000000010b057824 */ /* 0x000fe200078e020c */
[----:B------:R-:W-:Y:S01]  /*11df0*/  LOP3.LUT R19, R19, R26, RZ, 0x3c, !PT ;  /* 0x0000001a13137212 */ /* 0x000fe200078e3cff */
[----:B------:R-:W-:Y:S01]  /*11e00*/  VIADD R17, R7, UR8 ;  /* 0x0000000807117c36 */ /* 0x000fe20008000000 */
[----:B------:R-:W-:Y:S01]  /*11e10*/  LOP3.LUT R22, R22, R7, RZ, 0x3c, !PT ;  /* 0x0000000716167212 */ /* 0x000fe200078e3cff */
[----:B------:R-:W-:Y:S01]  /*11e20*/  VIADD R26, R26, UR10 ;  /* 0x0000000a1a1a7c36 */ /* 0x000fe20008000000 */
[----:B------:R-:W-:Y:S01]  /*11e30*/  LOP3.LUT R6, R6, R4, RZ, 0x3c, !PT ;  /* 0x0000000406067212 */ /* 0x000fe200078e3cff */
[----:B------:R-:W-:Y:S01]  /*11e40*/  VIADD R18, R4, UR11 ;  /* 0x0000000b04127c36 */ /* 0x000fe20008000000 */
[----:B------:R-:W-:Y:S02]  /*11e50*/  LOP3.LUT R5, RZ, R5, RZ, 0x33, !PT ;  /* 0x00000005ff057212 */ /* 0x000fe400078e33ff */
[----:B------:R-:W-:-:S02]  /*11e60*/  LEA.HI R14, R19, R14, R19, 0x8 ;  /* 0x0000000e130e7211 */ /* 0x000fc400078f4013 */
[----:B------:R-:W-:Y:S01]  /*11e70*/  LEA.HI R22, R22, R24, R22, 0x8 ;  /* 0x0000001816167211 */ /* 0x000fe200078f4016 */
[----:B------:R-:W-:Y:S01]  /*11e80*/  IMAD.IADD R5, R2, 0x1, R5 ;  /* 0x0000000102057824 */ /* 0x000fe200078e0205 */
[----:B------:R-:W-:Y:S02]  /*11e90*/  LEA.HI R6, R6, R23, R6, 0x8 ;  /* 0x0000001706067211 */ /* 0x000fe400078f4006 */
[----:B------:R-:W-:Y:S02]  /*11ea0*/  LOP3.LUT R14, R15, R14, RZ, 0x3c, !PT ;  /* 0x0000000e0f0e7212 */ /* 0x000fe400078e3cff */
[----:B------:R-:W-:Y:S02]  /*11eb0*/  LOP3.LUT R22, R21, R22, RZ, 0x3c, !PT ;  /* 0x0000001615167212 */ /* 0x000fe400078e3cff */
[----:B------:R-:W-:Y:S02]  /*11ec0*/  LOP3.LUT R6, R20, R6, RZ, 0x3c, !PT ;  /* 0x0000000614067212 */ /* 0x000fe400078e3cff */
[----:B------:R-:W-:-:S02]  /*11ed0*/  LEA.HI R3, R14, R3, R14, 0x7 ;  /* 0x000000030e037211 */ /* 0x000fc400078f380e */
[----:B------:R-:W-:Y:S02]  /*11ee0*/  LEA.HI R74, R22, R74, R22, 0x7 ;  /* 0x0000004a164a7211 */ /* 0x000fe400078f3816 */
[----:B------:R-:W-:Y:S02]  /*11ef0*/  LEA.HI R73, R6, R73, R6, 0x7 ;  /* 0x0000004906497211 */ /* 0x000fe400078f3806 */
[----:B------:R-:W-:Y:S02]  /*11f00*/  SHF.R.U32.HI R15, RZ, R5, R8 ;  /* 0x00000005ff0f7219 */ /* 0x000fe40000011608 */
[----:B------:R-:W-:Y:S01]  /*11f10*/  PRMT R14, R28, 0x7610, R14 ;  /* 0x000076101c0e7816 */ /* 0x000fe2000000000e */
[----:B------:R-:W-:Y:S06]  /*11f20*/  @P1 BRA `(.L_x_24) ;  /* 0x0000000000a41947 */ /* 0x000fec0003800000 */
[----:B------:R-:W0:Y:S01]  /*11f30*/  S2R R4, SR_TID.X ;  /* 0x0000000000047919 */ /* 0x000e220000002100 */
[----:B------:R-:W-:Y:S01]  /*11f40*/  LOP3.LUT R10, R9, 0xffff, RZ, 0xc0, !PT ;  /* 0x0000ffff090a7812 */ /* 0x000fe200078ec0ff */
[----:B------:R-:W1:Y:S01]  /*11f50*/  S2R R7, SR_CTAID.X ;  /* 0x0000000000077919 */ /* 0x000e620000002500 */
[C---:B0-----:R-:W-:Y:S01]  /*11f60*/  LOP3.LUT R6, R4.reuse, 0x1f, RZ, 0xc0, !PT ;  /* 0x0000001f04067812 */ /* 0x041fe200078ec0ff */
[----:B------:R-:W-:-:S04]  /*11f70*/  IMAD.SHL.U32 R5, R4, 0x8, RZ ;  /* 0x0000000804057824 */ /* 0x000fc800078e00ff */
[----:B-1----:R-:W-:Y:S01]  /*11f80*/  IMAD R4, R7, 0x800, R6 ;  /* 0x0000080007047824 */ /* 0x002fe200078e0206 */
[----:B------:R-:W-:Y:S02]  /*11f90*/  LOP3.LUT R5, R5, 0x1f00, RZ, 0xc0, !PT ;  /* 0x00001f0005057812 */ /* 0x000fe400078ec0ff */
[----:B------:R-:W-:Y:S02]  /*11fa0*/  IADD3 R7, P1, PT, R10, R12, RZ ;  /* 0x0000000c0a077210 */ /* 0x000fe40007f3e0ff */
[----:B------:R-:W-:-:S03]  /*11fb0*/  IADD3 R4, PT, PT, R4, R0, R5 ;  /* 0x0000000004047210 */ /* 0x000fc60007ffe005 */
[----:B------:R-:W-:Y:S01]  /*11fc0*/  IMAD.X R19, RZ, RZ, RZ, P1 ;  /* 0x000000ffff137224 */ /* 0x000fe200008e06ff */
[----:B------:R-:W-:Y:S02]  /*11fd0*/  SHF.R.U32.HI R4, RZ, R25, R4 ;  /* 0x00000019ff047219 */ /* 0x000fe40000011604 */
[----:B------:R-:W-:Y:S02]  /*11fe0*/  LEA R6, P1, R7, UR12, 0x4 ;  /* 0x0000000c07067c11 */ /* 0x000fe4000f8220ff */
        /* <DEDUP_REMOVED lines=29> */
.L_x_24:
[----:B------:R-:W-:Y:S05]  /*121c0*/  BSYNC.RECONVERGENT B3 ;  /* 0x0000000000037941 */ /* 0x000fea0003800200 */
.L_x_23:
        /* <DEDUP_REMOVED lines=9> */
[----:B------:R-:W-:Y:S05]  /*12260*/  BSYNC.RECONVERGENT B2 ;  /* 0x0000000000027941 */ /* 0x000fea0003800200 */
.L_x_22:
[----:B------:R-:W-:-:S04]  /*12270*/  LOP3.LUT R14, R14, 0xff, RZ, 0xc0, !PT ;  /* 0x000000ff0e0e7812 */ /* 0x000fc800078ec0ff */
[----:B------:R-:W-:-:S13]  /*12280*/  ISETP.NE.AND P0, PT, R14, 0x1, PT ;  /* 0x000000010e00780c */ /* 0x000fda0003f05270 */
        /* <DEDUP_REMOVED lines=12> */
.L_x_21:
[----:B------:R-:W-:Y:S05]  /*12350*/  BSYNC.RECONVERGENT B1 ;  /* 0x0000000000017941 */ /* 0x000fea0003800200 */
.L_x_20:
[----:B------:R-:W0:Y:S01]  /*12360*/  S2R R2, SR_TID.X ;  /* 0x0000000000027919 */ /* 0x000e220000002100 */
[----:B------:R-:W1:Y:S01]  /*12370*/  LDCU UR4, c[0x0][0x3a0] ;  /* 0x00007400ff0477ac */ /* 0x000e620008000800 */
[----:B------:R-:W-:Y:S01]  /*12380*/  BSSY.RECONVERGENT B1, `(.L_x_26) ;  /* 0x0000316000017945 */ /* 0x000fe20003800200 */
[----:B------:R-:W-:Y:S01]  /*12390*/  CS2R R216, SRZ ;  /* 0x0000000000d87805 */ /* 0x000fe2000001ff00 */
[----:B------:R-:W2:Y:S01]  /*123a0*/  S2R R4, SR_CTAID.X ;  /* 0x0000000000047919 */ /* 0x000ea20000002500 */
[----:B------:R-:W-:Y:S02]  /*123b0*/  CS2R R214, SRZ ;  /* 0x0000000000d67805 */ /* 0x000fe4000001ff00 */
[C---:B0-----:R-:W-:Y:S01]  /*123c0*/  LOP3.LUT R8, R2.reuse, 0x1f, RZ, 0xc0, !PT ;  /* 0x0000001f02087812 */ /* 0x041fe200078ec0ff */
[----:B------:R-:W-:-:S04]  /*123d0*/  IMAD.SHL.U32 R2, R2, 0x8, RZ ;  /* 0x0000000802027824 */ /* 0x000fc800078e00ff */
[----:B--2---:R-:W-:Y:S01]  /*123e0*/  IMAD R8, R4, 0x800, R8 ;  /* 0x0000080004087824 */ /* 0x004fe200078e0208 */
[----:B------:R-:W-:-:S04]  /*123f0*/  LOP3.LUT R2, R2, 0x1f00, RZ, 0xc0, !PT ;  /* 0x00001f0002027812 */ /* 0x000fc800078ec0ff */
[----:B------:R-:W-:-:S04]  /*12400*/  IADD3 R8, PT, PT, R8, R0, R2 ;  /* 0x0000000008087210 */ /* 0x000fc80007ffe002 */
        /* <DEDUP_REMOVED lines=8> */
[----:B------:R-:W1:Y:S04]  /*12490*/  LDS.64 R214, [UR4+0x30328] ;  /* 0x03032804ffd67984 */ /* 0x000e680008000a00 */
[----:B------:R-:W3:Y:S01]  /*124a0*/  LDS.64 R216, [UR4+0x30330] ;  /* 0x03033004ffd87984 */ /* 0x000ee20008000a00 */
        /* <DEDUP_REMOVED lines=9> */
.L_x_31:
        /* <DEDUP_REMOVED lines=737> */
.L_x_30:
[----:B------:R-:W-:Y:S05]  /*15350*/  BSYNC.RECONVERGENT B3 ;  /* 0x0000000000037941 */ /* 0x000fea0003800200 */
.L_x_29:
        /* <DEDUP_REMOVED lines=10> */
.L_x_28:
        /* <DEDUP_REMOVED lines=14> */
.L_x_27:
[----:B------:R-:W-:Y:S05]  /*154e0*/  BSYNC.RECONVERGENT B1 ;  /* 0x0000000000017941 */ /* 0x000fea0003800200 */
.L_x_26:
[----:B------:R-:W0:Y:S01]  /*154f0*/  S2R R2, SR_TID.X ;  /* 0x0000000000027919 */ /* 0x000e220000002100 */
[----:B------:R-:W1:Y:S01]  /*15500*/  LDCU UR4, c[0x0][0x3a0] ;  /* 0x00007400ff0477ac */ /* 0x000e620008000800 */
[----:B------:R-:W-:Y:S01]  /*15510*/  BSSY.RECONVERGENT B1, `(.L_x_32) ;  /* 0x0000317000017945 */ /* 0x000fe20003800200 */
[----:B------:R-:W-:Y:S01]  /*15520*/  IMAD.MOV.U32 R70, RZ, RZ, RZ ;  /* 0x000000ffff467224 */ /* 0x000fe200078e00ff */
[----:B------:R-:W2:Y:S01]  /*15530*/  S2R R4, SR_CTAID.X ;  /* 0x0000000000047919 */ /* 0x000ea20000002500 */
[----:B------:R-:W-:Y:S02]  /*15540*/  CS2R R68, SRZ ;  /* 0x0000000000447805 */ /* 0x000fe4000001ff00 */
[C---:B0-----:R-:W-:Y:S01]  /*15550*/  LOP3.LUT R5, R2.reuse, 0x1f, RZ, 0xc0, !PT ;  /* 0x0000001f02057812 */ /* 0x041fe200078ec0ff */
[----:B------:R-:W-:-:S04]  /*15560*/  IMAD.SHL.U32 R2, R2, 0x8, RZ ;  /* 0x0000000802027824 */ /* 0x000fc800078e00ff */
[----:B--2---:R-:W-:Y:S01]  /*15570*/  IMAD R5, R4, 0x800, R5 ;  /* 0x0000080004057824 */ /* 0x004fe200078e0205 */
[----:B------:R-:W-:-:S04]  /*15580*/  LOP3.LUT R2, R2, 0x1f00, RZ, 0xc0, !PT ;  /* 0x00001f0002027812 */ /* 0x000fc800078ec0ff */
[----:B------:R-:W-:Y:S01]  /*15590*/  IADD3 R5, PT, PT, R5, R0, R2 ;  /* 0x0000000005057210 */ /* 0x000fe20007ffe002 */
[----:B------:R-:W-:-:S03]  /*155a0*/  IMAD.MOV.U32 R2, RZ, RZ, RZ ;  /* 0x000000ffff027224 */ /* 0x000fc600078e00ff */
[----:B-1----:R-:W-:-:S13]  /*155b0*/  ISETP.GE.AND P0, PT, R5, UR4, PT ;  /* 0x0000000405007c0c */ /* 0x002fda000bf06270 */
[----:B------:R-:W-:Y:S05]  /*155c0*/  @P0 BRA `(.L_x_33) ;  /* 0x00000030002c0947 */ /* 0x000fea0003800000 */
[----:B------:R-:W0:Y:S02]  /*155d0*/  LDC.64 R6, c[0x0][0x388] ;  /* 0x0000e200ff067b82 */ /* 0x000e240000000a00 */
[----:B0-----:R-:W2:Y:S06]  /*155e0*/  LDG.E.U8 R4, desc[UR6][R6.64+0x5c9] ;  /* 0x0005c90606047981 */ /* 0x001eac000c1e1100 */
[----:B------:R-:W0:Y:S01]  /*155f0*/  S2UR UR5, SR_CgaCtaId ;  /* 0x00000000000579c3 */ /* 0x000e220000008800 */
[----:B------:R-:W-:Y:S02]  /*15600*/  UMOV UR4, 0x400 ;  /* 0x0000040000047882 */ /* 0x000fe40000000000 */
[----:B0-----:R-:W-:-:S09]  /*15610*/  ULEA UR4, UR5, UR4, 0x18 ;  /* 0x0000000405047291 */ /* 0x001fd2000f8ec0ff */
[----:B------:R-:W0:Y:S04]  /*15620*/  LDS.128 R68, [UR4+0x30340] ;  /* 0x03034004ff447984 */ /* 0x000e280008000c00 */
[----:B------:R-:W1:Y:S01]  /*15630*/  LDS R2, [UR4+0x3033c] ;  /* 0x03033c04ff027984 */ /* 0x000e620008000800 */
[----:B--2---:R-:W-:-:S04]  /*15640*/  VIMNMX.U16x2 R10, PT, PT, R4, 0xb000b, !PT ;  /* 0x000b000b040a7848 */ /* 0x004fc80007fe0200 */
[----:B------:R-:W-:-:S04]  /*15650*/  LOP3.LUT R11, R10, 0xffff, RZ, 0xc0, !PT ;  /* 0x0000ffff0a0b7812 */ /* 0x000fc800078ec0ff */
[----:B------:R-:W-:-:S04]  /*15660*/  IADD3 R6, PT, PT, R4, 0xb, -R11 ;  /* 0x0000000b04067810 */ /* 0x000fc80007ffe80b */
[----:B------:R-:W-:-:S13]  /*15670*/  ISETP.GE.AND P0, PT, R6, 0x1, PT ;  /* 0x000000010600780c */ /* 0x000fda0003f06270 */
[----:B01----:R-:W-:Y:S05]  /*15680*/  @!P0 BRA `(.L_x_34) ;  /* 0x0000002c00c48947 */ /* 0x003fea0003800000 */
[----:B------:R-:W-:Y:S01]  /*15690*/  VIADD R12, R11, 0xfffffff5 ;  /* 0xfffffff50b0c7836 */ /* 0x000fe20000000000 */
[----:B------:R-:W-:Y:S01]  /*156a0*/  BSSY.RECONVERGENT B2, `(.L_x_34) ;  /* 0x00002ef000027945 */ /* 0x000fe20003800200 */
[----:B------:R-:W-:Y:S02]  /*156b0*/  IMAD.MOV.U32 R13, RZ, RZ, RZ ;  /* 0x000000ffff0d7224 */ /* 0x000fe400078e00ff */
[----:B------:R-:W-:-:S07]  /*156c0*/  IMAD.IADD R14, R4, 0x1, -R12 ;  /* 0x00000001040e7824 */ /* 0x000fce00078e0a0c */
.L_x_37:
        /* <DEDUP_REMOVED lines=327> */
[----:B------:R-:W-:Y:S02]  /*16b40*/  LOP3.LUT R25, RZ, R25, RZ, 0x33, !PT ;  /* 0x00000019ff197212 */ /* 0x000fe400078e33ff */
[----:B------:R-:W-:Y:S02]  /*16b50*/  LOP3.LUT R32, R32, R7, RZ, 0x3c, !PT ;  /* 0x0000000720207212 */ /* 0x000fe400078e3cff */
[-C--:B------:R-:W-:Y:S01]  /*16b60*/  LOP3.LUT R35, R35, R28.reuse, RZ, 0x3c, !PT ;  /* 0x0000001c23237212 */ /* 0x080fe200078e3cff */
[----:B------:R-:W-:Y:S01]  /*16b70*/  IMAD.IADD R25, R4, 0x1, R25 ;  /* 0x0000000104197824 */ /* 0x000fe200078e0219 */
[----:B------:R-:W-:Y:S02]  /*16b80*/  LEA.HI R28, R32, R28, R32, 0x10 ;  /* 0x0000001c201c7211 */ /* 0x000fe400078f8020 */
[----:B------:R-:W-:Y:S02]  /*16b90*/  SHF.L.W.U32.HI R35, R35, 0x7, R35 ;  /* 0x0000000723237819 */ /* 0x000fe40000010e23 */
[----:B------:R-:W-:-:S02]  /*16ba0*/  LOP3.LUT R28, R20, R28, RZ, 0x3c, !PT ;  /* 0x0000001c141c7212 */ /* 0x000fc400078e3cff */
[----:B------:R-:W-:Y:S01]  /*16bb0*/  SHF.R.U32.HI R20, RZ, R25, R5 ;  /* 0x00000019ff147219 */ /* 0x000fe20000011605 */
[----:B------:R-:W-:Y:S01]  /*16bc0*/  IMAD.IADD R36, R36, 0x1, R35 ;  /* 0x0000000124247824 */ /* 0x000fe200078e0223 */
[----:B------:R-:W-:Y:S02]  /*16bd0*/  LEA.HI R28, R28, R7, RZ, 0xc ;  /* 0x000000071c1c7211 */ /* 0x000fe400078f60ff */
[----:B------:R-:W-:Y:S02]  /*16be0*/  LOP3.LUT R20, R20, 0x1, RZ, 0xc0, !PT ;  /* 0x0000000114147812 */ /* 0x000fe400078ec0ff */
[----:B------:R-:W-:Y:S01]  /*16bf0*/  SHF.L.W.U32.HI R7, R16, 0x10, R16 ;  /* 0x0000001010077819 */ /* 0x000fe20000010e10 */
[----:B------:R-:W-:Y:S01]  /*16c00*/  VIADD R28, R28, UR16 ;  /* 0x000000101c1c7c36 */ /* 0x000fe20008000000 */
[----:B------:R-:W-:Y:S02]  /*16c10*/  SHF.L.W.U32.HI R27, R27, 0x8, R27 ;  /* 0x000000081b1b7819 */ /* 0x000fe40000010e1b */
[----:B------:R-:W-:Y:S01]  /*16c20*/  ISETP.NE.U32.AND P0, PT, R20, 0x1, PT ;  /* 0x000000011400780c */ /* 0x000fe20003f05070 */
[----:B------:R-:W-:Y:S01]  /*16c30*/  IMAD.IADD R20, R7, 0x1, R2 ;  /* 0x0000000107147824 */ /* 0x000fe200078e0202 */
[----:B------:R-:W-:-:S04]  /*16c40*/  LOP3.LUT R27, R27, R36, RZ, 0x3c, !PT ;  /* 0x000000241b1b7212 */ /* 0x000fc800078e3cff */
[----:B------:R-:W-:Y:S02]  /*16c50*/  LEA.HI R39, R27, R39, R27, 0x10 ;  /* 0x000000271b277211 */ /* 0x000fe400078f801b */
[----:B------:R-:W-:Y:S02]  /*16c60*/  LOP3.LUT R27, R2, R20, RZ, 0x3c, !PT ;  /* 0x00000014021b7212 */ /* 0x000fe400078e3cff */
[----:B------:R-:W-:Y:S02]  /*16c70*/  LOP3.LUT R39, R35, R39, RZ, 0x3c, !PT ;  /* 0x0000002723277212 */ /* 0x000fe400078e3cff */
[----:B------:R-:W-:Y:S02]  /*16c80*/  SHF.L.W.U32.HI R27, R27, 0xc, R27 ;  /* 0x0000000c1b1b7819 */ /* 0x000fe40000010e1b */
[----:B------:R-:W-:-:S03]  /*16c90*/  LEA.HI R39, R39, R36, RZ, 0xc ;  /* 0x0000002427277211 */ /* 0x000fc600078f60ff */
[----:B------:R-:W-:Y:S02]  /*16ca0*/  IMAD.IADD R16, R16, 0x1, R27 ;  /* 0x0000000110107824 */ /* 0x000fe400078e021b */
[----:B------:R-:W-:-:S03]  /*16cb0*/  @!P0 VIADD R28, R39, UR17 ;  /* 0x00000011271c8c36 */ /* 0x000fc60008000000 */
[----:B------:R-:W-:Y:S01]  /*16cc0*/  LOP3.LUT R7, R7, R16, RZ, 0x3c, !PT ;  /* 0x0000001007077212 */ /* 0x000fe200078e3cff */
[----:B------:R-:W-:Y:S01]  /*16cd0*/  IMAD.IADD R16, R16, 0x1, R21 ;  /* 0x0000000110107824 */ /* 0x000fe200078e0215 */
[----:B------:R-:W-:Y:S02]  /*16ce0*/  LOP3.LUT R28, R28, 0x1, RZ, 0xc0, !PT ;  /* 0x000000011c1c7812 */ /* 0x000fe400078ec0ff */
[----:B------:R-:W-:Y:S02]  /*16cf0*/  SHF.L.W.U32.HI R7, R7, 0x8, R7 ;  /* 0x0000000807077819 */ /* 0x000fe40000010e07 */
[----:B------:R-:W-:Y:S02]  /*16d00*/  LOP3.LUT R22, R22, R16, RZ, 0x3c, !PT ;  /* 0x0000001016167212 */ /* 0x000fe400078e3cff */
[----:B------:R-:W-:Y:S01]  /*16d10*/  PRMT R71, R28, 0x7610, R71 ;  /* 0x000076101c477816 */ /* 0x000fe20000000047 */
        /* <DEDUP_REMOVED lines=328> */
[----:B------:R-:W-:Y:S01]  /*181a0*/  LOP3.LUT R7, R15, R7, RZ, 0x3c, !PT ;  /* 0x000000070f077212 */ /* 0x000fe200078e3cff */
[----:B------:R-:W-:Y:S01]  /*181b0*/  VIADD R15, R9, UR17 ;  /* 0x00000011090f7c36 */ /* 0x000fe20008000000 */
[----:B------:R-:W-:Y:S02]  /*181c0*/  LOP3.LUT R19, R8, R19, RZ, 0x3c, !PT ;  /* 0x0000001308137212 */ /* 0x000fe400078e3cff */
[----:B------:R-:W-:Y:S01]  /*181d0*/  LEA.HI R2, R17, R2, R17, 0x7 ;  /* 0x0000000211027211 */ /* 0x000fe200078f3811 */
[----:B------:R-:W-:Y:S01]  /*181e0*/  VIADD R17, R6, UR19 ;  /* 0x0000001306117c36 */ /* 0x000fe20008000000 */
[----:B------:R-:W-:Y:S02]  /*181f0*/  LEA.HI R68, R22, R68, R22, 0x7 ;  /* 0x0000004416447211 */ /* 0x000fe400078f3816 */
[----:B------:R-:W-:-:S02]  /*18200*/  LEA.HI R69, R7, R69, R7, 0x7 ;  /* 0x0000004507457211 */ /* 0x000fc400078f3807 */
[----:B------:R-:W-:Y:S02]  /*18210*/  LEA.HI R70, R19, R70, R19, 0x7 ;  /* 0x0000004613467211 */ /* 0x000fe400078f3813 */
[----:B------:R-:W-:Y:S01]  /*18220*/  SHF.R.U32.HI R18, RZ, R18, R5 ;  /* 0x00000012ff127219 */ /* 0x000fe20000011605 */
        /* <DEDUP_REMOVED lines=42> */
[----:B------:R-:W-:Y:S02]  /*184d0*/  SEL R70, R8, R70, !P0 ;  /* 0x0000004608467207 */ /* 0x000fe40004000000 */
[----:B------:R-:W-:-:S07]  /*184e0*/  PRMT R71, R19, 0x7610, R71 ;  /* 0x0000761013477816 */ /* 0x000fce0000000047 */
.L_x_36:
[----:B------:R-:W-:Y:S05]  /*184f0*/  BSYNC.RECONVERGENT B3 ;  /* 0x0000000000037941 */ /* 0x000fea0003800200 */
.L_x_35:
        /* <DEDUP_REMOVED lines=10> */
.L_x_34:
        /* <DEDUP_REMOVED lines=14> */
.L_x_33:
[----:B------:R-:W-:Y:S05]  /*18680*/  BSYNC.RECONVERGENT B1 ;  /* 0x0000000000017941 */ /* 0x000fea0003800200 */
.L_x_32:
        /* <DEDUP_REMOVED lines=29> */
.L_x_43:
        /* <DEDUP_REMOVED lines=737> */
.L_x_42:
[----:B------:R-:W-:Y:S05]  /*1b670*/  BSYNC.RECONVERGENT B3 ;  /* 0x0000000000037941 */ /* 0x000fea0003800200 */
.L_x_41:
        /* <DEDUP_REMOVED lines=10> */
.L_x_40:
        /* <DEDUP_REMOVED lines=14> */
.L_x_39:
[----:B------:R-:W-:Y:S05]  /*1b800*/  BSYNC.RECONVERGENT B1 ;  /* 0x0000000000017941 */ /* 0x000fea0003800200 */
.L_x_38:
        /* <DEDUP_REMOVED lines=31> */
.L_x_49:
        /* <DEDUP_REMOVED lines=666> */
[----:B------:R-:W-:Y:S02]  /*1e3a0*/  LEA.HI R7, R7, R20, R7, 0x8 ;  /* 0x0000001407077211 */ /* 0x000fe400078f4007 */
[----:B------:R-:W-:Y:S01]  /*1e3b0*/  SHF.L.W.U32.HI R8, R8, 0xc, R8 ;  /* 0x0000000c08087819 */ /* 0x000fe20000010e08 */
[----:B------:R-:W-:Y:S01]  /*1e3c0*/  VIADD R20, R6, UR19 ;  /* 0x0000001306147c36 */ /* 0x000fe20008000000 */
[----:B------:R-:W-:-:S02]  /*1e3d0*/  SHF.L.W.U32.HI R23, R23, 0xc, R23 ;  /* 0x0000000c17177819 */ /* 0x000fc40000010e17 */
[----:B------:R-:W-:Y:S01]  /*1e3e0*/  LOP3.LUT R7, R17, R7, RZ, 0x3c, !PT ;  /* 0x0000000711077212 */ /* 0x000fe200078e3cff */
[----:B------:R-:W-:Y:S01]  /*1e3f0*/  IMAD.IADD R28, R28, 0x1, R8 ;  /* 0x000000011c1c7824 */ /* 0x000fe200078e0208 */
[----:B------:R-:W-:Y:S01]  /*1e400*/  LOP3.LUT R19, R19, R6, RZ, 0x3c, !PT ;  /* 0x0000000613137212 */ /* 0x000fe200078e3cff */
[----:B------:R-:W-:Y:S01]  /*1e410*/  IMAD.IADD R18, R18, 0x1, R23 ;  /* 0x0000000112127824 */ /* 0x000fe200078e0217 */
[----:B------:R-:W-:Y:S01]  /*1e420*/  LEA.HI R63, R7, R63, R7, 0x7 ;  /* 0x0000003f073f7211 */ /* 0x000fe200078f3807 */
[----:B------:R-:W-:Y:S01]  /*1e430*/  IMAD.IADD R7, R13, 0x1, R14 ;  /* 0x000000010d077824 */ /* 0x000fe200078e020e */
[----:B------:R-:W-:Y:S01]  /*1e440*/  LEA.HI R19, R19, R25, R19, 0x8 ;  /* 0x0000001913137211 */ /* 0x000fe200078f4013 */
[----:B------:R-:W-:Y:S01]  /*1e450*/  VIADD R17, R9, UR17 ;  /* 0x0000001109117c36 */ /* 0x000fe20008000000 */
[----:B------:R-:W-:Y:S01]  /*1e460*/  LOP3.LUT R21, R21, R28, RZ, 0x3c, !PT ;  /* 0x0000001c15157212 */ /* 0x000fe200078e3cff */
[----:B------:R-:W-:Y:S01]  /*1e470*/  VIADD R28, R28, UR18 ;  /* 0x000000121c1c7c36 */ /* 0x000fe20008000000 */
[----:B------:R-:W-:Y:S01]  /*1e480*/  LOP3.LUT R24, R24, R18, RZ, 0x3c, !PT ;  /* 0x0000001218187212 */ /* 0x000fe200078e3cff */
[----:B------:R-:W-:Y:S01]  /*1e490*/  VIADD R18, R18, UR16 ;  /* 0x0000001012127c36 */ /* 0x000fe20008000000 */
[----:B------:R-:W-:-:S02]  /*1e4a0*/  LOP3.LUT R19, R22, R19, RZ, 0x3c, !PT ;  /* 0x0000001316137212 */ /* 0x000fc400078e3cff */
[----:B------:R-:W-:Y:S02]  /*1e4b0*/  LOP3.LUT R7, RZ, R7, RZ, 0x33, !PT ;  /* 0x00000007ff077212 */ /* 0x000fe400078e33ff */
[----:B------:R-:W-:Y:S02]  /*1e4c0*/  LEA.HI R16, R21, R16, R21, 0x8 ;  /* 0x0000001015107211 */ /* 0x000fe400078f4015 */
[----:B------:R-:W-:Y:S02]  /*1e4d0*/  LEA.HI R24, R24, R26, R24, 0x8 ;  /* 0x0000001a18187211 */ /* 0x000fe400078f4018 */
[----:B------:R-:W-:Y:S01]  /*1e4e0*/  LEA.HI R61, R19, R61, R19, 0x7 ;  /* 0x0000003d133d7211 */ /* 0x000fe200078f3813 */
[----:B------:R-:W-:Y:S01]  /*1e4f0*/  IMAD.IADD R19, R4, 0x1, R7 ;  /* 0x0000000104137824 */ /* 0x000fe200078e0207 */
[----:B------:R-:W-:Y:S02]  /*1e500*/  LOP3.LUT R16, R8, R16, RZ, 0x3c, !PT ;  /* 0x0000001008107212 */ /* 0x000fe400078e3cff */
[----:B------:R-:W-:-:S02]  /*1e510*/  LOP3.LUT R24, R23, R24, RZ, 0x3c, !PT ;  /* 0x0000001817187212 */ /* 0x000fc400078e3cff */
[----:B------:R-:W-:Y:S02]  /*1e520*/  LEA.HI R5, R16, R5, R16, 0x7 ;  /* 0x0000000510057211 */ /* 0x000fe400078f3810 */
        /* <DEDUP_REMOVED lines=46> */
.L_x_48:
[----:B------:R-:W-:Y:S05]  /*1e810*/  BSYNC.RECONVERGENT B3 ;  /* 0x0000000000037941 */ /* 0x000fea0003800200 */
.L_x_47:
        /* <DEDUP_REMOVED lines=10> */
.L_x_46:
        /* <DEDUP_REMOVED lines=14> */
.L_x_45:
[----:B------:R-:W-:Y:S05]  /*1e9a0*/  BSYNC.RECONVERGENT B1 ;  /* 0x0000000000017941 */ /* 0x000fea0003800200 */
.L_x_44:
        /* <DEDUP_REMOVED lines=30> */
.L_x_55:
        /* <DEDUP_REMOVED lines=737> */
.L_x_54:
[----:B------:R-:W-:Y:S05]  /*219a0*/  BSYNC.RECONVERGENT B3 ;  /* 0x0000000000037941 */ /* 0x000fea0003800200 */
.L_x_53:
        /* <DEDUP_REMOVED lines=10> */
.L_x_52:
        /* <DEDUP_REMOVED lines=14> */
.L_x_51:
[----:B------:R-:W-:Y:S05]  /*21b30*/  BSYNC.RECONVERGENT B1 ;  /* 0x0000000000017941 */ /* 0x000fea0003800200 */
.L_x_50:
        /* <DEDUP_REMOVED lines=30> */
.L_x_61:
        /* <DEDUP_REMOVED lines=738> */
.L_x_60:
[----:B------:R-:W-:Y:S05]  /*24b40*/  BSYNC.RECONVERGENT B3 ;  /* 0x0000000000037941 */ /* 0x000fea0003800200 */
.L_x_59:
        /* <DEDUP_REMOVED lines=10> */
.L_x_58:
        /* <DEDUP_REMOVED lines=14> */
.L_x_57:
[----:B------:R-:W-:Y:S05]  /*24cd0*/  BSYNC.RECONVERGENT B1 ;  /* 0x0000000000017941 */ /* 0x000fea0003800200 */
.L_x_56:
        /* <DEDUP_REMOVED lines=29> */
.L_x_67:
        /* <DEDUP_REMOVED lines=737> */
.L_x_66:
[----:B------:R-:W-:Y:S05]  /*27cc0*/  BSYNC.RECONVERGENT B3 ;  /* 0x0000000000037941 */ /* 0x000fea0003800200 */
.L_x_65:
        /* <DEDUP_REMOVED lines=10> */
.L_x_64:
        /* <DEDUP_REMOVED lines=14> */
.L_x_63:
[----:B------:R-:W-:Y:S05]  /*27e50*/  BSYNC.RECONVERGENT B1 ;  /* 0x0000000000017941 */ /* 0x000fea0003800200 */
.L_x_62:
        /* <DEDUP_REMOVED lines=31> */
.L_x_73:
        /* <DEDUP_REMOVED lines=737> */
.L_x_72:
[----:B------:R-:W-:Y:S05]  /*2ae60*/  BSYNC.RECONVERGENT B3 ;  /* 0x0000000000037941 */ /* 0x000fea0003800200 */
.L_x_71:
        /* <DEDUP_REMOVED lines=10> */
.L_x_70:
        /* <DEDUP_REMOVED lines=14> */
.L_x_69:
[----:B------:R-:W-:Y:S05]  /*2aff0*/  BSYNC.RECONVERGENT B1 ;  /* 0x0000000000017941 */ /* 0x000fea0003800200 */
.L_x_68:
        /* <DEDUP_REMOVED lines=30> */
.L_x_79:
        /* <DEDUP_REMOVED lines=737> */
.L_x_78:
[----:B------:R-:W-:Y:S05]  /*2dff0*/  BSYNC.RECONVERGENT B3 ;  /* 0x0000000000037941 */ /* 0x000fea0003800200 */
.L_x_77:
        /* <DEDUP_REMOVED lines=10> */
.L_x_76:
        /* <DEDUP_REMOVED lines=14> */
.L_x_75:
[----:B------:R-:W-:Y:S05]  /*2e180*/  BSYNC.RECONVERGENT B1 ;  /* 0x0000000000017941 */ /* 0x000fea0003800200 */
.L_x_74:
        /* <DEDUP_REMOVED lines=30> */
.L_x_85:
        /* <DEDUP_REMOVED lines=738> */
.L_x_84:
[----:B------:R-:W-:Y:S05]  /*31190*/  BSYNC.RECONVERGENT B3 ;  /* 0x0000000000037941 */ /* 0x000fea0003800200 */
.L_x_83:
        /* <DEDUP_REMOVED lines=10> */
.L_x_82:
        /* <DEDUP_REMOVED lines=14> */
.L_x_81:
[----:B------:R-:W-:Y:S05]  /*31320*/  BSYNC.RECONVERGENT B1 ;  /* 0x0000000000017941 */ /* 0x000fea0003800200 */
.L_x_80:
        /* <DEDUP_REMOVED lines=29> */
.L_x_91:
        /* <DEDUP_REMOVED lines=737> */
.L_x_90:
[----:B------:R-:W-:Y:S05]  /*34310*/  BSYNC.RECONVERGENT B3 ;  /* 0x0000000000037941 */ /* 0x000fea0003800200 */
.L_x_89:
        /* <DEDUP_REMOVED lines=10> */
.L_x_88:
        /* <DEDUP_REMOVED lines=14> */
.L_x_87:
[----:B------:R-:W-:Y:S05]  /*344a0*/  BSYNC.RECONVERGENT B1 ;  /* 0x0000000000017941 */ /* 0x000fea0003800200 */
.L_x_86:
        /* <DEDUP_REMOVED lines=31> */
.L_x_97:
        /* <DEDUP_REMOVED lines=737> */
.L_x_96:
[----:B------:R-:W-:Y:S05]  /*374b0*/  BSYNC.RECONVERGENT B3 ;  /* 0x0000000000037941 */ /* 0x000fea0003800200 */
.L_x_95:
        /* <DEDUP_REMOVED lines=10> */
.L_x_94:
        /* <DEDUP_REMOVED lines=14> */
.L_x_93:
[----:B------:R-:W-:Y:S05]  /*37640*/  BSYNC.RECONVERGENT B1 ;  /* 0x0000000000017941 */ /* 0x000fea0003800200 */
.L_x_92:
        /* <DEDUP_REMOVED lines=30> */
.L_x_103:
        /* <DEDUP_REMOVED lines=737> */
.L_x_102:
[----:B------:R-:W-:Y:S05]  /*3a640*/  BSYNC.RECONVERGENT B3 ;  /* 0x0000000000037941 */ /* 0x000fea0003800200 */
.L_x_101:
        /* <DEDUP_REMOVED lines=10> */
.L_x_100:
        /* <DEDUP_REMOVED lines=14> */
.L_x_99:
[----:B------:R-:W-:Y:S05]  /*3a7d0*/  BSYNC.RECONVERGENT B1 ;  /* 0x0000000000017941 */ /* 0x000fea0003800200 */
.L_x_98:
        /* <DEDUP_REMOVED lines=30> */
.L_x_109:
        /* <DEDUP_REMOVED lines=340> */
[----:B------:R-:W-:Y:S02]  /*3bf00*/  ISETP.NE.U32.AND P0, PT, R26, 0x1, PT ;  /* 0x000000011a00780c */ /* 0x000fe40003f05070 */
[----:B------:R-:W-:Y:S01]  /*3bf10*/  SHF.L.W.U32.HI R47, R47, 0x8, R47 ;  /* 0x000000082f2f7819 */ /* 0x000fe20000010e2f */
[----:B------:R-:W-:-:S03]  /*3bf20*/  IMAD.IADD R26, R13, 0x1, R8 ;  /* 0x000000010d1a7824 */ /* 0x000fc600078e0208 */
[----:B------:R-:W-:Y:S02]  /*3bf30*/  LOP3.LUT R47, R47, R83, RZ, 0x3c, !PT ;  /* 0x000000532f2f7212 */ /* 0x000fe400078e3cff */
        /* <DEDUP_REMOVED lines=394> */
.L_x_108:
[----:B------:R-:W-:Y:S05]  /*3d7e0*/  BSYNC.RECONVERGENT B3 ;  /* 0x0000000000037941 */ /* 0x000fea0003800200 */
.L_x_107:
        /* <DEDUP_REMOVED lines=10> */
.L_x_106:
        /* <DEDUP_REMOVED lines=14> */
.L_x_105:
[----:B------:R-:W-:Y:S05]  /*3d970*/  BSYNC.RECONVERGENT B1 ;  /* 0x0000000000017941 */ /* 0x000fea0003800200 */
.L_x_104:
        /* <DEDUP_REMOVED lines=29> */
.L_x_115:
        /* <DEDUP_REMOVED lines=737> */
.L_x_114:
[----:B------:R-:W-:Y:S05]  /*40960*/  BSYNC.RECONVERGENT B3 ;  /* 0x0000000000037941 */ /* 0x000fea0003800200 */
.L_x_113:
        /* <DEDUP_REMOVED lines=10> */
.L_x_112:
        /* <DEDUP_REMOVED lines=14> */
.L_x_111:
[----:B------:R-:W-:Y:S05]  /*40af0*/  BSYNC.RECONVERGENT B1 ;  /* 0x0000000000017941 */ /* 0x000fea0003800200 */
.L_x_110:
        /* <DEDUP_REMOVED lines=31> */
.L_x_121:
        /* <DEDUP_REMOVED lines=737> */
.L_x_120:
[----:B------:R-:W-:Y:S05]  /*43b00*/  BSYNC.RECONVERGENT B3 ;  /* 0x0000000000037941 */ /* 0x000fea0003800200 */
.L_x_119:
        /* <DEDUP_REMOVED lines=10> */
.L_x_118:
        /* <DEDUP_REMOVED lines=14> */
.L_x_117:
[----:B------:R-:W-:Y:S05]  /*43c90*/  BSYNC.RECONVERGENT B1 ;  /* 0x0000000000017941 */ /* 0x000fea0003800200 */
.L_x_116:
        /* <DEDUP_REMOVED lines=30> */
.L_x_127:
        /* <DEDUP_REMOVED lines=737> */
.L_x_126:
[----:B------:R-:W-:Y:S05]  /*46c90*/  BSYNC.RECONVERGENT B3 ;  /* 0x0000000000037941 */ /* 0x000fea0003800200 */
.L_x_125:
        /* <DEDUP_REMOVED lines=10> */
.L_x_124:
        /* <DEDUP_REMOVED lines=14> */
.L_x_123:
[----:B------:R-:W-:Y:S05]  /*46e20*/  BSYNC.RECONVERGENT B1 ;  /* 0x0000000000017941 */ /* 0x000fea0003800200 */
.L_x_122:
        /* <DEDUP_REMOVED lines=30> */
.L_x_133:
        /* <DEDUP_REMOVED lines=738> */
.L_x_132:
[----:B------:R-:W-:Y:S05]  /*49e30*/  BSYNC.RECONVERGENT B3 ;  /* 0x0000000000037941 */ /* 0x000fea0003800200 */
.L_x_131:
        /* <DEDUP_REMOVED lines=10> */
.L_x_130:
        /* <DEDUP_REMOVED lines=14> */
.L_x_129:
[----:B------:R-:W-:Y:S05]  /*49fc0*/  BSYNC.RECONVERGENT B1 ;  /* 0x0000000000017941 */ /* 0x000fea0003800200 */
.L_x_128:
        /* <DEDUP_REMOVED lines=29> */
.L_x_139:
        /* <DEDUP_REMOVED lines=737> */
.L_x_138:
[----:B------:R-:W-:Y:S05]  /*4cfb0*/  BSYNC.RECONVERGENT B3 ;  /* 0x0000000000037941 */ /* 0x000fea0003800200 */
.L_x_137:
        /* <DEDUP_REMOVED lines=10> */
.L_x_136:
        /* <DEDUP_REMOVED lines=14> */
.L_x_135:
[----:B------:R-:W-:Y:S05]  /*4d140*/  BSYNC.RECONVERGENT B1 ;  /* 0x0000000000017941 */ /* 0x000fea0003800200 */
.L_x_134:
        /* <DEDUP_REMOVED lines=31> */
.L_x_145:
        /* <DEDUP_REMOVED lines=424> */
[----:B------:R-:W-:Y:S02]  /*4edc0*/  SHF.L.W.U32.HI R72, R72, 0xc, R72 ;  /* 0x0000000c48487819 */ /* 0x000fe40000010e48 */
[----:B------:R-:W-:-:S02]  /*4edd0*/  LOP3.LUT R88, R88, R12, RZ, 0x3c, !PT ;  /* 0x0000000c58587212 */ /* 0x000fc400078e3cff */
        /* <DEDUP_REMOVED lines=239> */
[----:B------:R-:W-:Y:S01]  /*4fcd0*/  LOP3.LUT R71, R71, R92, RZ, 0x3c, !PT ;  /* 0x0000005c47477212 */ /* 0x000fe200078e3cff */
[----:B------:R-:W-:Y:S01]  /*4fce0*/  VIADD R92, R92, UR18 ;  /* 0x000000125c5c7c36 */ /* 0x000fe20008000000 */
[----:B------:R-:W-:Y:S01]  /*4fcf0*/  LOP3.LUT R83, R83, R90, RZ, 0x3c, !PT ;  /* 0x0000005a53537212 */ /* 0x000fe200078e3cff */
[----:B------:R-:W-:Y:S01]  /*4fd00*/  IMAD.IADD R12, R12, 0x1, R72 ;  /* 0x000000010c0c7824 */ /* 0x000fe200078e0248 */
[----:B------:R-:W-:Y:S01]  /*4fd10*/  LOP3.LUT R16, R16, R36, RZ, 0x3c, !PT ;  /* 0x0000002410107212 */ /* 0x000fe200078e3cff */
[----:B------:R-:W-:Y:S01]  /*4fd20*/  VIADD R36, R36, UR17 ;  /* 0x0000001124247c36 */ /* 0x000fe20008000000 */
[----:B------:R-:W-:-:S02]  /*4fd30*/  LEA.HI R35, R71, R35, R71, 0x8 ;  /* 0x0000002347237211 */ /* 0x000fc400078f4047 */
[----:B------:R-:W-:Y:S02]  /*4fd40*/  SHF.L.W.U32.HI R83, R83, 0xc, R83 ;  /* 0x0000000c53537819 */ /* 0x000fe40000010e53 */
[----:B------:R-:W-:Y:S01]  /*4fd50*/  LEA.HI R16, R16, R60, R16, 0x8 ;  /* 0x0000003c10107211 */ /* 0x000fe200078f4010 */
[----:B------:R-:W-:Y:S01]  /*4fd60*/  VIADD R60, R12, UR19 ;  /* 0x000000130c3c7c36 */ /* 0x000fe20008000000 */
[----:B------:R-:W-:Y:S01]  /*4fd70*/  LOP3.LUT R35, R17, R35, RZ, 0x3c, !PT ;  /* 0x0000002311237212 */ /* 0x000fe200078e3cff */
[----:B------:R-:W-:Y:S01]  /*4fd80*/  IMAD.IADD R48, R48, 0x1, R83 ;  /* 0x0000000130307824 */ /* 0x000fe200078e0253 */
[----:B------:R-:W-:Y:S02]  /*4fd90*/  LOP3.LUT R59, R59, R12, RZ, 0x3c, !PT ;  /* 0x0000000c3b3b7212 */ /* 0x000fe400078e3cff */
[----:B------:R-:W-:Y:S02]  /*4fda0*/  LOP3.LUT R16, R47, R16, RZ, 0x3c, !PT ;  /* 0x000000102f107212 */ /* 0x000fe400078e3cff */
[----:B------:R-:W-:Y:S01]  /*4fdb0*/  LEA.HI R47, R35, R13, R35, 0x7 ;  /* 0x0000000d232f7211 */ /* 0x000fe200078f3823 */
[----:B------:R-:W-:Y:S01]  /*4fdc0*/  IMAD.IADD R13, R20, 0x1, R21 ;  /* 0x00000001140d7824 */ /* 0x000fe200078e0215 */
[----:B------:R-:W-:-:S02]  /*4fdd0*/  LEA.HI R59, R59, R89, R59, 0x8 ;  /* 0x000000593b3b7211 */ /* 0x000fc400078f403b */
[----:B------:R-:W-:Y:S01]  /*4fde0*/  LOP3.LUT R88, R88, R48, RZ, 0x3c, !PT ;  /* 0x0000003058587212 */ /* 0x000fe200078e3cff */
[----:B------:R-:W-:Y:S01]  /*4fdf0*/  VIADD R48, R48, UR16 ;  /* 0x0000001030307c36 */ /* 0x000fe20008000000 */
[----:B------:R-:W-:Y:S02]  /*4fe00*/  LOP3.LUT R59, R72, R59, RZ, 0x3c, !PT ;  /* 0x0000003b483b7212 */ /* 0x000fe400078e3cff */
[----:B------:R-:W-:Y:S02]  /*4fe10*/  LOP3.LUT R13, RZ, R13, RZ, 0x33, !PT ;  /* 0x0000000dff0d7212 */ /* 0x000fe400078e33ff */
[----:B------:R-:W-:Y:S02]  /*4fe20*/  LEA.HI R88, R88, R90, R88, 0x8 ;  /* 0x0000005a58587211 */ /* 0x000fe400078f4058 */
[----:B------:R-:W-:Y:S01]  /*4fe30*/  LEA.HI R173, R59, R173, R59, 0x7 ;  /* 0x000000ad3bad7211 */ /* 0x000fe200078f383b */
[----:B------:R-:W-:Y:S01]  /*4fe40*/  IMAD.IADD R59, R14, 0x1, R13 ;  /* 0x000000010e3b7824 */ /* 0x000fe200078e020d */
        /* <DEDUP_REMOVED lines=48> */
.L_x_144:
[----:B------:R-:W-:Y:S05]  /*50150*/  BSYNC.RECONVERGENT B3 ;  /* 0x0000000000037941 */ /* 0x000fea0003800200 */
.L_x_143:
        /* <DEDUP_REMOVED lines=10> */
.L_x_142:
        /* <DEDUP_REMOVED lines=14> */
.L_x_141:
[----:B------:R-:W-:Y:S05]  /*502e0*/  BSYNC.RECONVERGENT B1 ;  /* 0x0000000000017941 */ /* 0x000fea0003800200 */
.L_x_140:
        /* <DEDUP_REMOVED lines=30> */
.L_x_151:
        /* <DEDUP_REMOVED lines=737> */
.L_x_150:
[----:B------:R-:W-:Y:S05]  /*532e0*/  BSYNC.RECONVERGENT B3 ;  /* 0x0000000000037941 */ /* 0x000fea0003800200 */
.L_x_149:
        /* <DEDUP_REMOVED lines=10> */
.L_x_148:
        /* <DEDUP_REMOVED lines=14> */
.L_x_147:
[----:B------:R-:W-:Y:S05]  /*53470*/  BSYNC.RECONVERGENT B1 ;  /* 0x0000000000017941 */ /* 0x000fea0003800200 */
.L_x_146:
        /* <DEDUP_REMOVED lines=30> */
.L_x_157:
        /* <DEDUP_REMOVED lines=737> */
.L_x_156:
[----:B------:R-:W-:Y:S05]  /*56470*/  BSYNC.RECONVERGENT B3 ;  /* 0x0000000000037941 */ /* 0x000fea0003800200 */
.L_x_155:
        /* <DEDUP_REMOVED lines=10> */
.L_x_154:
        /* <DEDUP_REMOVED lines=14> */
.L_x_153:
[----:B------:R-:W-:Y:S05]  /*56600*/  BSYNC.RECONVERGENT B1 ;  /* 0x0000000000017941 */ /* 0x000fea0003800200 */
.L_x_152:
        /* <DEDUP_REMOVED lines=29> */
.L_x_163:
        /* <DEDUP_REMOVED lines=737> */
.L_x_162:
[----:B------:R-:W-:Y:S05]  /*595f0*/  BSYNC.RECONVERGENT B3 ;  /* 0x0000000000037941 */ /* 0x000fea0003800200 */
.L_x_161:
        /* <DEDUP_REMOVED lines=10> */
.L_x_160:
        /* <DEDUP_REMOVED lines=14> */
.L_x_159:
[----:B------:R-:W-:Y:S05]  /*59780*/  BSYNC.RECONVERGENT B1 ;  /* 0x0000000000017941 */ /* 0x000fea0003800200 */
.L_x_158:
[----:B------:R-:W0:Y:S01]  /*59790*/  S2R R14, SR_TID.X ;  /* 0x00000000000e7919 */ /* 0x000e220000002100 */
[----:B------:R-:W1:Y:S01]  /*597a0*/  LDCU UR4, c[0x0][0x3a0] ;  /* 0x00007400ff0477ac */ /* 0x000e620008000800 */
[----:B------:R-:W-:Y:S01]  /*597b0*/  BSSY.RECONVERGENT B1, `(.L_x_164) ;  /* 0x0000317000017945 */ /* 0x000fe20003800200 */
[----:B------:R-:W-:Y:S01]  /*597c0*/  IMAD.MOV.U32 R35, RZ, RZ, RZ ;  /* 0x000000ffff237224 */ /* 0x000fe200078e00ff */
[----:B------:R-:W2:Y:S01]  /*597d0*/  S2R R15, SR_CTAID.X ;  /* 0x00000000000f7919 */ /* 0x000ea20000002500 */
[----:B------:R-:W-:Y:S01]  /*597e0*/  CS2R R178, SRZ ;  /* 0x0000000000b27805 */ /* 0x000fe2000001ff00 */
[----:B------:R-:W-:Y:S01]  /*597f0*/  IMAD.MOV.U32 R177, RZ, RZ, RZ ;  /* 0x000000ffffb17224 */ /* 0x000fe200078e00ff */
        /* <DEDUP_REMOVED lines=13> */
[----:B------:R-:W1:Y:S04]  /*598d0*/  LDS.128 R176, [UR4+0x304f0] ;  /* 0x0304f004ffb07984 */ /* 0x000e680008000c00 */
[----:B------:R-:W3:Y:S01]  /*598e0*/  LDS R35, [UR4+0x30500] ;  /* 0x03050004ff237984 */ /* 0x000ee20008000800 */
        /* <DEDUP_REMOVED lines=9> */
.L_x_169:
        /* <DEDUP_REMOVED lines=737> */
.L_x_168:
[----:B------:R-:W-:Y:S05]  /*5c790*/  BSYNC.RECONVERGENT B3 ;  /* 0x0000000000037941 */ /* 0x000fea0003800200 */
.L_x_167:
        /* <DEDUP_REMOVED lines=10> */
.L_x_166:
        /* <DEDUP_REMOVED lines=14> */
.L_x_165:
[----:B------:R-:W-:Y:S05]  /*5c920*/  BSYNC.RECONVERGENT B1 ;  /* 0x0000000000017941 */ /* 0x000fea0003800200 */
.L_x_164:
[----:B------:R-:W0:Y:S01]  /*5c930*/  S2R R14, SR_TID.X ;  /* 0x00000000000e7919 */ /* 0x000e220000002100 */
[----:B------:R-:W1:Y:S01]  /*5c940*/  LDCU UR4, c[0x0][0x3a0] ;  /* 0x00007400ff0477ac */ /* 0x000e620008000800 */
[----:B------:R-:W-:Y:S01]  /*5c950*/  BSSY.RECONVERGENT B1, `(.L_x_170) ;  /* 0x0000316000017945 */ /* 0x000fe20003800200 */
[----:B------:R-:W-:Y:S01]  /*5c960*/  CS2R R16, SRZ ;  /* 0x0000000000107805 */ /* 0x000fe2000001ff00 */
[----:B------:R-:W2:Y:S01]  /*5c970*/  S2R R15, SR_CTAID.X ;  /* 0x00000000000f7919 */ /* 0x000ea20000002500 */
[C---:B0-----:R-:W-:Y:S01]  /*5c980*/  LOP3.LUT R36, R14.reuse, 0x1f, RZ, 0xc0, !PT ;  /* 0x0000001f0e247812 */ /* 0x041fe200078ec0ff */
[----:B------:R-:W-:-:S04]  /*5c990*/  IMAD.SHL.U32 R14, R14, 0x8, RZ ;  /* 0x000000080e0e7824 */ /* 0x000fc800078e00ff */
[----:B--2---:R-:W-:Y:S01]  /*5c9a0*/  IMAD R36, R15, 0x800, R36 ;  /* 0x000008000f247824 */ /* 0x004fe200078e0224 */
[----:B------:R-:W-:-:S04]  /*5c9b0*/  LOP3.LUT R14, R14, 0x1f00, RZ, 0xc0, !PT ;  /* 0x00001f000e0e7812 */ /* 0x000fc800078ec0ff */
[----:B------:R-:W-:Y:S02]  /*5c9c0*/  IADD3 R36, PT, PT, R36, R0, R14 ;  /* 0x0000000024247210 */ /* 0x000fe40007ffe00e */
[----:B------:R-:W-:Y:S02]  /*5c9d0*/  CS2R R14, SRZ ;  /* 0x00000000000e7805 */ /* 0x000fe4000001ff00 */
        /* <DEDUP_REMOVED lines=8> */
[----:B0-----:R-:W0:Y:S04]  /*5ca60*/  LDS.64 R14, [UR4+0x30508] ;  /* 0x03050804ff0e7984 */ /* 0x001e280008000a00 */
        /* <DEDUP_REMOVED lines=10> */
.L_x_175:
        /* <DEDUP_REMOVED lines=12> */
[C---:B------:R-:W-:Y:S01]  /*5cbd0*/  LOP3.LUT R110, R99.reuse, 0x1, RZ, 0x3c, !PT ;  /* 0x00000001636e7812 */ /* 0x040fe200078e3cff */
[----:B------:R-:W-:Y:S01]  /*5cbe0*/  IMAD.IADD R107, R100, 0x1, R16 ;  /* 0x00000001646b7824 */ /* 0x000fe200078e0210 */
[----:B------:R-:W-:Y:S01]  /*5cbf0*/  SHF.L.W.U32.HI R72, R99, 0x10, R99 ;  /* 0x0000001063487819 */ /* 0x000fe20000010e63 */
        /* <DEDUP_REMOVED lines=322> */
[----:B------:R-:W-:Y:S01]  /*5e020*/  LEA.HI R111, R111, R91, RZ, 0xc ;  /* 0x0000005b6f6f7211 */ /* 0x000fe200078f60ff */
[----:B------:R-:W-:Y:S01]  /*5e030*/  IMAD.IADD R91, R72, 0x1, R14 ;  /* 0x00000001485b7824 */ /* 0x000fe200078e020e */
[----:B------:R-:W-:Y:S02]  /*5e040*/  LOP3.LUT R103, R103, 0x1, RZ, 0xc0, !PT ;  /* 0x0000000167677812 */ /* 0x000fe400078ec0ff */
[----:B------:R-:W-:Y:S01]  /*5e050*/  SHF.L.W.U32.HI R110, R110, 0x8, R110 ;  /* 0x000000086e6e7819 */ /* 0x000fe20000010e6e */
[----:B------:R-:W-:Y:S01]  /*5e060*/  VIADD R111, R111, UR16 ;  /* 0x000000106f6f7c36 */ /* 0x000fe20008000000 */
[----:B------:R-:W-:Y:S02]  /*5e070*/  ISETP.NE.U32.AND P0, PT, R103, 0x1, PT ;  /* 0x000000016700780c */ /* 0x000fe40003f05070 */
[----:B------:R-:W-:-:S02]  /*5e080*/  LOP3.LUT R103, R14, R91, RZ, 0x3c, !PT ;  /* 0x0000005b0e677212 */ /* 0x000fc400078e3cff */
[----:B------:R-:W-:Y:S02]  /*5e090*/  LOP3.LUT R110, R110, R119, RZ, 0x3c, !PT ;  /* 0x000000776e6e7212 */ /* 0x000fe400078e3cff */
[----:B------:R-:W-:Y:S02]  /*5e0a0*/  SHF.L.W.U32.HI R103, R103, 0xc, R103 ;  /* 0x0000000c67677819 */ /* 0x000fe40000010e67 */
[----:B------:R-:W-:-:S03]  /*5e0b0*/  LEA.HI R122, R110, R122, R110, 0x10 ;  /* 0x0000007a6e7a7211 */ /* 0x000fc600078f806e */
[----:B------:R-:W-:Y:S01]  /*5e0c0*/  IMAD.IADD R99, R99, 0x1, R103 ;  /* 0x0000000163637824 */ /* 0x000fe200078e0267 */
[----:B------:R-:W-:-:S04]  /*5e0d0*/  LOP3.LUT R122, R118, R122, RZ, 0x3c, !PT ;  /* 0x0000007a767a7212 */ /* 0x000fc800078e3cff */
[----:B------:R-:W-:Y:S01]  /*5e0e0*/  LOP3.LUT R72, R72, R99, RZ, 0x3c, !PT ;  /* 0x0000006348487212 */ /* 0x000fe200078e3cff */
[----:B------:R-:W-:Y:S01]  /*5e0f0*/  IMAD.IADD R99, R99, 0x1, R104 ;  /* 0x0000000163637824 */ /* 0x000fe200078e0268 */
[----:B------:R-:W-:Y:S02]  /*5e100*/  LEA.HI R122, R122, R119, RZ, 0xc ;  /* 0x000000777a7a7211 */ /* 0x000fe400078f60ff */
[----:B------:R-:W-:Y:S02]  /*5e110*/  SHF.L.W.U32.HI R72, R72, 0x8, R72 ;  /* 0x0000000848487819 */ /* 0x000fe40000010e48 */
[----:B------:R-:W-:Y:S01]  /*5e120*/  LOP3.LUT R105, R105, R99, RZ, 0x3c, !PT ;  /* 0x0000006369697212 */ /* 0x000fe200078e3cff */
[----:B------:R-:W-:Y:S02]  /*5e130*/  @!P0 VIADD R111, R122, UR17 ;  /* 0x000000117a6f8c36 */ /* 0x000fe40008000000 */
[----:B------:R-:W-:Y:S01]  /*5e140*/  IMAD.IADD R91, R91, 0x1, R72 ;  /* 0x000000015b5b7824 */ /* 0x000fe200078e0248 */
[----:B------:R-:W-:-:S02]  /*5e150*/  SHF.L.W.U32.HI R105, R105, 0x10, R105 ;  /* 0x0000001069697819 */ /* 0x000fc40000010e69 */
[----:B------:R-:W-:Y:S02]  /*5e160*/  LOP3.LUT R72, R72, R97, RZ, 0x3c, !PT ;  /* 0x0000006148487212 */ /* 0x000fe400078e3cff */
        /* <DEDUP_REMOVED lines=91> */
[----:B------:R-:W-:Y:S01]  /*5e720*/  SHF.L.W.U32.HI R98, R98, 0x7, R98 ;  /* 0x0000000762627819 */ /* 0x000fe20000010e62 */
[----:B------:R-:W-:Y:S01]  /*5e730*/  IMAD.IADD R83, R103, 0x1, R83 ;  /* 0x0000000167537824 */ /* 0x000fe200078e0253 */
[----:B------:R-:W-:Y:S02]  /*5e740*/  SHF.L.W.U32.HI R105, R105, 0x10, R105 ;  /* 0x0000001069697819 */ /* 0x000fe40000010e69 */
[----:B------:R-:W-:Y:S01]  /*5e750*/  SHF.L.W.U32.HI R96, R96, 0x7, R96 ;  /* 0x0000000760607819 */ /* 0x000fe20000010e60 */
[----:B------:R-:W-:Y:S01]  /*5e760*/  IMAD.IADD R97, R97, 0x1, R98 ;  /* 0x0000000161617824 */ /* 0x000fe200078e0262 */
[----:B------:R-:W-:Y:S01]  /*5e770*/  LOP3.LUT R100, R100, R83, RZ, 0x3c, !PT ;  /* 0x0000005364647212 */ /* 0x000fe200078e3cff */
[----:B------:R-:W-:Y:S02]  /*5e780*/  IMAD.IADD R107, R107, 0x1, R105 ;  /* 0x000000016b6b7824 */ /* 0x000fe400078e0269 */
[----:B------:R-:W-:Y:S01]  /*5e790*/  IMAD.IADD R109, R109, 0x1, R96 ;  /* 0x000000016d6d7824 */ /* 0x000fe200078e0260 */
[----:B------:R-:W-:-:S02]  /*5e7a0*/  LOP3.LUT R72, R72, R97, RZ, 0x3c, !PT ;  /* 0x0000006148487212 */ /* 0x000fc400078e3cff */
[----:B------:R-:W-:Y:S02]  /*5e7b0*/  LOP3.LUT R104, R104, R107, RZ, 0x3c, !PT ;  /* 0x0000006b68687212 */ /* 0x000fe400078e3cff */
[----:B------:R-:W-:Y:S02]  /*5e7c0*/  SHF.L.W.U32.HI R100, R100, 0x10, R100 ;  /* 0x0000001064647819 */ /* 0x000fe40000010e64 */
        /* <DEDUP_REMOVED lines=202> */
[----:B------:R-:W-:Y:S01]  /*5f470*/  LOP3.LUT R105, R105, R99, RZ, 0x3c, !PT ;  /* 0x0000006369697212 */ /* 0x000fe200078e3cff */
[----:B------:R-:W-:Y:S01]  /*5f480*/  VIADD R99, R99, UR16 ;  /* 0x0000001063637c36 */ /* 0x000fe20008000000 */
[----:B------:R-:W-:-:S02]  /*5f490*/  SHF.L.W.U32.HI R103, R103, 0xc, R103 ;  /* 0x0000000c67677819 */ /* 0x000fc40000010e67 */
[----:B------:R-:W-:Y:S02]  /*5f4a0*/  LOP3.LUT R96, R96, R91, RZ, 0x3c, !PT ;  /* 0x0000005b60607212 */ /* 0x000fe400078e3cff */
[----:B------:R-:W-:Y:S01]  /*5f4b0*/  SHF.L.W.U32.HI R98, R98, 0xc, R98 ;  /* 0x0000000c62627819 */ /* 0x000fe20000010e62 */
[----:B------:R-:W-:Y:S01]  /*5f4c0*/  IMAD.IADD R83, R83, 0x1, R103 ;  /* 0x0000000153537824 */ /* 0x000fe200078e0267 */
[----:B------:R-:W-:Y:S02]  /*5f4d0*/  LEA.HI R105, R105, R107, R105, 0x8 ;  /* 0x0000006b69697211 */ /* 0x000fe400078f4069 */
[----:B------:R-:W-:Y:S01]  /*5f4e0*/  SHF.L.W.U32.HI R96, R96, 0xc, R96 ;  /* 0x0000000c60607819 */ /* 0x000fe20000010e60 */
[----:B------:R-:W-:Y:S01]  /*5f4f0*/  IMAD.IADD R97, R97, 0x1, R98 ;  /* 0x0000000161617824 */ /* 0x000fe200078e0262 */
[----:B------:R-:W-:Y:S02]  /*5f500*/  LOP3.LUT R105, R104, R105, RZ, 0x3c, !PT ;  /* 0x0000006968697212 */ /* 0x000fe400078e3cff */
[----:B------:R-:W-:Y:S01]  /*5f510*/  LOP3.LUT R100, R100, R83, RZ, 0x3c, !PT ;  /* 0x0000005364647212 */ /* 0x000fe200078e3cff */
[----:B------:R-:W-:Y:S01]  /*5f520*/  IMAD.IADD R109, R109, 0x1, R96 ;  /* 0x000000016d6d7824 */ /* 0x000fe200078e0260 */
[----:B------:R-:W-:Y:S01]  /*5f530*/  LEA.HI R105, R105, R15, R105, 0x7 ;  /* 0x0000000f69697211 */ /* 0x000fe200078f3869 */
[----:B------:R-:W-:Y:S01]  /*5f540*/  IMAD.IADD R15, R59, 0x1, R60 ;  /* 0x000000013b0f7824 */ /* 0x000fe200078e023c */
[----:B------:R-:W-:Y:S01]  /*5f550*/  LOP3.LUT R72, R72, R97, RZ, 0x3c, !PT ;  /* 0x0000006148487212 */ /* 0x000fe200078e3cff */
[----:B------:R-:W-:Y:S01]  /*5f560*/  VIADD R97, R97, UR17 ;  /* 0x0000001161617c36 */ /* 0x000fe20008000000 */
[----:B------:R-:W-:Y:S01]  /*5f570*/  LEA.HI R100, R100, R106, R100, 0x8 ;  /* 0x0000006a64647211 */ /* 0x000fe200078f4064 */
[----:B------:R-:W-:Y:S01]  /*5f580*/  VIADD R83, R83, UR19 ;  /* 0x0000001353537c36 */ /* 0x000fe20008000000 */
[----:B------:R-:W-:Y:S01]  /*5f590*/  LOP3.LUT R102, R102, R109, RZ, 0x3c, !PT ;  /* 0x0000006d66667212 */ /* 0x000fe200078e3cff */
[----:B------:R-:W-:Y:S01]  /*5f5a0*/  VIADD R109, R109, UR18 ;  /* 0x000000126d6d7c36 */ /* 0x000fe20008000000 */
[----:B------:R-:W-:-:S02]  /*5f5b0*/  LEA.HI R72, R72, R101, R72, 0x8 ;  /* 0x0000006548487211 */ /* 0x000fc400078f4048 */
[----:B------:R-:W-:Y:S02]  /*5f5c0*/  LOP3.LUT R100, R103, R100, RZ, 0x3c, !PT ;  /* 0x0000006467647212 */ /* 0x000fe400078e3cff */
[----:B------:R-:W-:Y:S02]  /*5f5d0*/  LOP3.LUT R15, RZ, R15, RZ, 0x33, !PT ;  /* 0x0000000fff0f7212 */ /* 0x000fe400078e33ff */
[----:B------:R-:W-:Y:S02]  /*5f5e0*/  LEA.HI R91, R102, R91, R102, 0x8 ;  /* 0x0000005b665b7211 */ /* 0x000fe400078f4066 */
[----:B------:R-:W-:Y:S02]  /*5f5f0*/  LOP3.LUT R72, R98, R72, RZ, 0x3c, !PT ;  /* 0x0000004862487212 */ /* 0x000fe400078e3cff */
        /* <DEDUP_REMOVED lines=50> */
.L_x_174:
[----:B------:R-:W-:Y:S05]  /*5f920*/  BSYNC.RECONVERGENT B3 ;  /* 0x0000000000037941 */ /* 0x000fea0003800200 */
.L_x_173:
        /* <DEDUP_REMOVED lines=10> */
.L_x_172:
        /* <DEDUP_REMOVED lines=14> */
.L_x_171:
[----:B------:R-:W-:Y:S05]  /*5fab0*/  BSYNC.RECONVERGENT B1 ;  /* 0x0000000000017941 */ /* 0x000fea0003800200 */
.L_x_170:
        /* <DEDUP_REMOVED lines=15> */
[----:B0-----:R0:W2:Y:S06]  /*5fbb0*/  LDG.E.U8 R36, desc[UR6][R96.64+0x3389] ;  /* 0x0033890660247981 */ /* 0x0010ac000c1e1100 */
[----:B------:R-:W1:Y:S01]  /*5fbc0*/  S2UR UR5, SR_CgaCtaId ;  /* 0x00000000000579c3 */ /* 0x000e620000008800 */
[----:B------:R-:W-:Y:S02]  /*5fbd0*/  UMOV UR4, 0x400 ;  /* 0x0000040000047882 */ /* 0x000fe40000000000 */
[----:B-1----:R-:W-:-:S09]  /*5fbe0*/  ULEA UR4, UR5, UR4, 0x18 ;  /* 0x0000000405047291 */ /* 0x002fd2000f8ec0ff */
[----:B0-----:R-:W0:Y:S04]  /*5fbf0*/  LDS.128 R96, [UR4+0x30520] ;  /* 0x03052004ff607984 */ /* 0x001e280008000c00 */
[----:B------:R-:W1:Y:S01]  /*5fc00*/  LDS R24, [UR4+0x3051c] ;  /* 0x03051c04ff187984 */ /* 0x000e620008000800 */
[----:B0-----:R-:W-:Y:S02]  /*5fc10*/  PRMT R83, R99, 0x7610, R83 ;  /* 0x0000761063537816 */ /* 0x001fe40000000053 */
[----:B--2---:R-:W-:-:S04]  /*5fc20*/  VIMNMX.U16x2 R48, PT, PT, R36, 0xb000b, !PT ;  /* 0x000b000b24307848 */ /* 0x004fc80007fe0200 */
[----:B------:R-:W-:-:S04]  /*5fc30*/  LOP3.LUT R59, R48, 0xffff, RZ, 0xc0, !PT ;  /* 0x0000ffff303b7812 */ /* 0x000fc800078ec0ff */
[----:B------:R-:W-:-:S04]  /*5fc40*/  IADD3 R60, PT, PT, R36, 0xb, -R59 ;  /* 0x0000000b243c7810 */ /* 0x000fc80007ffe83b */
[----:B------:R-:W-:-:S13]  /*5fc50*/  ISETP.GE.AND P0, PT, R60, 0x1, PT ;  /* 0x000000013c00780c */ /* 0x000fda0003f06270 */
[----:B-1----:R-:W-:Y:S05]  /*5fc60*/  @!P0 BRA `(.L_x_178) ;  /* 0x0000002c00c08947 */ /* 0x002fea0003800000 */
[----:B------:R-:W-:Y:S01]  /*5fc70*/  VIADD R60, R59, 0xfffffff5 ;  /* 0xfffffff53b3c7836 */ /* 0x000fe20000000000 */
[----:B------:R-:W-:Y:S01]  /*5fc80*/  BSSY.RECONVERGENT B2, `(.L_x_178) ;  /* 0x00002ee000027945 */ /* 0x000fe20003800200 */
[----:B------:R-:W-:Y:S02]  /*5fc90*/  IMAD.MOV.U32 R71, RZ, RZ, RZ ;  /* 0x000000ffff477224 */ /* 0x000fe400078e00ff */
[----:B------:R-:W-:-:S07]  /*5fca0*/  IMAD.IADD R72, R36, 0x1, -R60 ;  /* 0x0000000124487824 */ /* 0x000fce00078e0a3c */
.L_x_181:
        /* <DEDUP_REMOVED lines=665> */
[----:B------:R-:W-:Y:S01]  /*62640*/  VIADD R101, R101, UR17 ;  /* 0x0000001165657c36 */ /* 0x000fe20008000000 */
[----:B------:R-:W-:Y:S02]  /*62650*/  SHF.L.W.U32.HI R107, R107, 0xc, R107 ;  /* 0x0000000c6b6b7819 */ /* 0x000fe40000010e6b */
[----:B------:R-:W-:-:S02]  /*62660*/  LOP3.LUT R108, R108, R111, RZ, 0x3c, !PT ;  /* 0x0000006f6c6c7212 */ /* 0x000fc400078e3cff */
[----:B------:R-:W-:Y:S01]  /*62670*/  LOP3.LUT R106, R106, R113, RZ, 0x3c, !PT ;  /* 0x000000716a6a7212 */ /* 0x000fe200078e3cff */
[----:B------:R-:W-:Y:S01]  /*62680*/  IMAD.IADD R91, R91, 0x1, R107 ;  /* 0x000000015b5b7824 */ /* 0x000fe200078e026b */
[----:B------:R-:W-:Y:S01]  /*62690*/  LEA.HI R83, R83, R105, R83, 0x8 ;  /* 0x0000006953537211 */ /* 0x000fe200078f4053 */
[----:B------:R-:W-:Y:S01]  /*626a0*/  VIADD R113, R113, UR18 ;  /* 0x0000001271717c36 */ /* 0x000fe20008000000 */
[----:B------:R-:W-:Y:S02]  /*626b0*/  SHF.L.W.U32.HI R108, R108, 0xc, R108 ;  /* 0x0000000c6c6c7819 */ /* 0x000fe40000010e6c */
[----:B------:R-:W-:Y:S02]  /*626c0*/  LEA.HI R99, R106, R99, R106, 0x8 ;  /* 0x000000636a637211 */ /* 0x000fe400078f406a */
[----:B------:R-:W-:Y:S01]  /*626d0*/  LOP3.LUT R83, R102, R83, RZ, 0x3c, !PT ;  /* 0x0000005366537212 */ /* 0x000fe200078e3cff */
[----:B------:R-:W-:Y:S01]  /*626e0*/  IMAD.IADD R103, R103, 0x1, R108 ;  /* 0x0000000167677824 */ /* 0x000fe200078e026c */
[----:B------:R-:W-:Y:S01]  /*626f0*/  LOP3.LUT R104, R104, R91, RZ, 0x3c, !PT ;  /* 0x0000005b68687212 */ /* 0x000fe200078e3cff */
[----:B------:R-:W-:Y:S01]  /*62700*/  VIADD R91, R91, UR19 ;  /* 0x000000135b5b7c36 */ /* 0x000fe20008000000 */
[----:B------:R-:W-:-:S02]  /*62710*/  LOP3.LUT R99, R100, R99, RZ, 0x3c, !PT ;  /* 0x0000006364637212 */ /* 0x000fc400078e3cff */
[----:B------:R-:W-:Y:S01]  /*62720*/  LEA.HI R100, R83, R97, R83, 0x7 ;  /* 0x0000006153647211 */ /* 0x000fe200078f3853 */
[----:B------:R-:W-:Y:S01]  /*62730*/  IMAD.IADD R83, R60, 0x1, R71 ;  /* 0x000000013c537824 */ /* 0x000fe200078e0247 */
[----:B------:R-:W-:Y:S02]  /*62740*/  LEA.HI R104, R104, R110, R104, 0x8 ;  /* 0x0000006e68687211 */ /* 0x000fe400078f4068 */
[----:B------:R-:W-:Y:S01]  /*62750*/  LOP3.LUT R109, R109, R103, RZ, 0x3c, !PT ;  /* 0x000000676d6d7212 */ /* 0x000fe200078e3cff */
[----:B------:R-:W-:Y:S01]  /*62760*/  VIADD R103, R103, UR16 ;  /* 0x0000001067677c36 */ /* 0x000fe20008000000 */
[----:B------:R-:W-:Y:S02]  /*62770*/  LOP3.LUT R104, R107, R104, RZ, 0x3c, !PT ;  /* 0x000000686b687212 */ /* 0x000fe400078e3cff */
[----:B------:R-:W-:Y:S02]  /*62780*/  LOP3.LUT R83, RZ, R83, RZ, 0x33, !PT ;  /* 0x00000053ff537212 */ /* 0x000fe400078e33ff */
[----:B------:R-:W-:-:S02]  /*62790*/  LEA.HI R109, R109, R111, R109, 0x8 ;  /* 0x0000006f6d6d7211 */ /* 0x000fc400078f406d */
[----:B------:R-:W-:Y:S01]  /*627a0*/  LEA.HI R24, R104, R24, R104, 0x7 ;  /* 0x0000001868187211 */ /* 0x000fe200078f3868 */
[----:B------:R-:W-:Y:S01]  /*627b0*/  IMAD.IADD R104, R36, 0x1, R83 ;  /* 0x0000000124687824 */ /* 0x000fe200078e0253 */
[----:B------:R-:W-:Y:S02]  /*627c0*/  LOP3.LUT R109, R108, R109, RZ, 0x3c, !PT ;  /* 0x0000006d6c6d7212 */ /* 0x000fe400078e3cff */
[----:B------:R-:W-:Y:S02]  /*627d0*/  LEA.HI R102, R99, R98, R99, 0x7 ;  /* 0x0000006263667211 */ /* 0x000fe400078f3863 */
[----:B------:R-:W-:Y:S02]  /*627e0*/  LEA.HI R109, R109, R96, R109, 0x7 ;  /* 0x000000606d6d7211 */ /* 0x000fe400078f386d */
[----:B------:R-:W-:Y:S02]  /*627f0*/  SHF.R.U32.HI R104, RZ, R104, R47 ;  /* 0x00000068ff687219 */ /* 0x000fe4000001162f */
[----:B------:R-:W-:Y:S01]  /*62800*/  PRMT R83, R115, 0x7610, R83 ;  /* 0x0000761073537816 */ /* 0x000fe20000000053 */
[----:B------:R-:W-:Y:S06]  /*62810*/  @P1 BRA `(.L_x_180) ;  /* 0x0000000000a81947 */ /* 0x000fec0003800000 */
[----:B------:R-:W0:Y:S01]  /*62820*/  S2R R59, SR_TID.X ;  /* 0x00000000003b7919 */ /* 0x000e220000002100 */
[----:B------:R-:W1:Y:S01]  /*62830*/  LDCU.64 UR4, c[0x0][0x388] ;  /* 0x00007100ff0477ac */ /* 0x000e620008000a00 */
[----:B------:R-:W2:Y:S01]  /*62840*/  S2R R98, SR_CTAID.X ;  /* 0x0000000000627919 */ /* 0x000ea20000002500 */
[C---:B0-----:R-:W-:Y:S01]  /*62850*/  LOP3.LUT R97, R59.reuse, 0x1f, RZ, 0xc0, !PT ;  /* 0x0000001f3b617812 */ /* 0x041fe200078ec0ff */
[----:B------:R-:W-:-:S04]  /*62860*/  IMAD.SHL.U32 R96, R59, 0x8, RZ ;  /* 0x000000083b607824 */ /* 0x000fc800078e00ff */
[----:B--2---:R-:W-:Y:S01]  /*62870*/  IMAD R59, R98, 0x800, R97 ;  /* 0x00000800623b7824 */ /* 0x004fe200078e0261 */
[----:B------:R-:W-:-:S04]  /*62880*/  LOP3.LUT R96, R96, 0x1f00, RZ, 0xc0, !PT ;  /* 0x00001f0060607812 */ /* 0x000fc800078ec0ff */
[----:B------:R-:W-:Y:S01]  /*62890*/  IADD3 R59, PT, PT, R59, R0, R96 ;  /* 0x000000003b3b7210 */ /* 0x000fe20007ffe060 */
[----:B------:R-:W-:-:S03]  /*628a0*/  IMAD.MOV.U32 R96, RZ, RZ, 0x1bd ;  /* 0x000001bdff607424 */ /* 0x000fc600078e00ff */
[----:B------:R-:W-:-:S04]  /*628b0*/  SHF.R.U32.HI R59, RZ, R112, R59 ;  /* 0x00000070ff3b7219 */ /* 0x000fc8000001163b */
[----:B------:R-:W-:-:S04]  /*628c0*/  LOP3.LUT R59, R59, 0x1, RZ, 0xc0, !PT ;  /* 0x000000013b3b7812 */ /* 0x000fc800078ec0ff */
[----:B------:R-:W-:Y:S02]  /*628d0*/  ISETP.NE.U32.AND P0, PT, R59, 0x1, PT ;  /* 0x000000013b00780c */ /* 0x000fe40003f05070 */
[----:B------:R-:W-:Y:S02]  /*628e0*/  LOP3.LUT R59, R48, 0xffff, RZ, 0xc0, !PT ;  /* 0x0000ffff303b7812 */ /* 0x000fe400078ec0ff */
[----:B------:R-:W-:Y:S02]  /*628f0*/  SEL R96, R96, 0x1a4, !P0 ;  /* 0x000001a460607807 */ /* 0x000fe40004000000 */
[----:B------:R-:W-:-:S04]  /*62900*/  IADD3 R99, P1, PT, R59, R71, RZ ;  /* 0x000000473b637210 */ /* 0x000fc80007f3e0ff */
[----:B-1----:R-:W-:Y:S01]  /*62910*/  IADD3 R96, P2, P3, R96, UR4, R99 ;  /* 0x0000000460607c10 */ /* 0x002fe2000fb5e063 */
[----:B------:R-:W-:Y:S01]  /*62920*/  IMAD.X R105, RZ, RZ, RZ, P1 ;  /* 0x000000ffff697224 */ /* 0x000fe200008e06ff */
[----:B------:R-:W-:-:S04]  /*62930*/  LEA R98, P1, R99, UR4, 0x4 ;  /* 0x0000000463627c11 */ /* 0x000fc8000f8220ff */
        /* <DEDUP_REMOVED lines=24> */
.L_x_180:
[----:B------:R-:W-:Y:S05]  /*62ac0*/  BSYNC.RECONVERGENT B3 ;  /* 0x0000000000037941 */ /* 0x000fea0003800200 */
.L_x_179:
        /* <DEDUP_REMOVED lines=10> */
.L_x_178:
        /* <DEDUP_REMOVED lines=14> */
.L_x_177:
[----:B------:R-:W-:Y:S05]  /*62c50*/  BSYNC.RECONVERGENT B1 ;  /* 0x0000000000017941 */ /* 0x000fea0003800200 */
.L_x_176:
        /* <DEDUP_REMOVED lines=19> */
[----:B0-----:R-:W0:Y:S01]  /*62d90*/  LDS.128 R100, [UR4+0x30530] ;  /* 0x03053004ff647984 */ /* 0x001e220008000c00 */
        /* <DEDUP_REMOVED lines=9> */
.L_x_187:
        /* <DEDUP_REMOVED lines=737> */
.L_x_186:
[----:B------:R-:W-:Y:S05]  /*65c40*/  BSYNC.RECONVERGENT B3 ;  /* 0x0000000000037941 */ /* 0x000fea0003800200 */
.L_x_185:
        /* <DEDUP_REMOVED lines=10> */
.L_x_184:
        /* <DEDUP_REMOVED lines=14> */
.L_x_183:
[----:B------:R-:W-:Y:S05]  /*65dd0*/  BSYNC.RECONVERGENT B1 ;  /* 0x0000000000017941 */ /* 0x000fea0003800200 */
.L_x_182:
        /* <DEDUP_REMOVED lines=31> */
.L_x_193:
        /* <DEDUP_REMOVED lines=665> */
[----:B------:R-:W-:Y:S02]  /*68960*/  LEA.HI R91, R91, R110, R91, 0x8 ;  /* 0x0000006e5b5b7211 */ /* 0x000fe400078f405b */
[----:B------:R-:W-:Y:S01]  /*68970*/  SHF.L.W.U32.HI R113, R113, 0xc, R113 ;  /* 0x0000000c71717819 */ /* 0x000fe20000010e71 */
[----:B------:R-:W-:Y:S01]  /*68980*/  IMAD.IADD R99, R99, 0x1, R112 ;  /* 0x0000000163637824 */ /* 0x000fe200078e0270 */
[----:B------:R-:W-:-:S02]  /*68990*/  SHF.L.W.U32.HI R105, R105, 0xc, R105 ;  /* 0x0000000c69697819 */ /* 0x000fc40000010e69 */
[----:B------:R-:W-:Y:S01]  /*689a0*/  LOP3.LUT R91, R107, R91, RZ, 0x3c, !PT ;  /* 0x0000005b6b5b7212 */ /* 0x000fe200078e3cff */
[----:B------:R-:W-:Y:S01]  /*689b0*/  IMAD.IADD R108, R108, 0x1, R113 ;  /* 0x000000016c6c7824 */ /* 0x000fe200078e0271 */
[----:B------:R-:W-:Y:S01]  /*689c0*/  LOP3.LUT R109, R109, R99, RZ, 0x3c, !PT ;  /* 0x000000636d6d7212 */ /* 0x000fe200078e3cff */
[----:B------:R-:W-:Y:S01]  /*689d0*/  IMAD.IADD R118, R118, 0x1, R105 ;  /* 0x0000000176767824 */ /* 0x000fe200078e0269 */
[----:B------:R-:W-:Y:S01]  /*689e0*/  LEA.HI R183, R91, R183, R91, 0x7 ;  /* 0x000000b75bb77211 */ /* 0x000fe200078f385b */
[----:B------:R-:W-:Y:S01]  /*689f0*/  IMAD.IADD R91, R71, 0x1, R72 ;  /* 0x00000001475b7824 */ /* 0x000fe200078e0248 */
[----:B------:R-:W-:Y:S01]  /*68a00*/  LOP3.LUT R114, R114, R108, RZ, 0x3c, !PT ;  /* 0x0000006c72727212 */ /* 0x000fe200078e3cff */
[----:B------:R-:W-:Y:S01]  /*68a10*/  VIADD R108, R108, UR16 ;  /* 0x000000106c6c7c36 */ /* 0x000fe20008000000 */
[----:B------:R-:W-:Y:S01]  /*68a20*/  LOP3.LUT R111, R111, R118, RZ, 0x3c, !PT ;  /* 0x000000766f6f7212 */ /* 0x000fe200078e3cff */
[----:B------:R-:W-:Y:S01]  /*68a30*/  VIADD R118, R118, UR18 ;  /* 0x0000001276767c36 */ /* 0x000fe20008000000 */
[----:B------:R-:W-:Y:S01]  /*68a40*/  LEA.HI R109, R109, R115, R109, 0x8 ;  /* 0x000000736d6d7211 */ /* 0x000fe200078f406d */
[----:B------:R-:W-:Y:S01]  /*68a50*/  VIADD R110, R99, UR19 ;  /* 0x00000013636e7c36 */ /* 0x000fe20008000000 */
[----:B------:R-:W-:-:S02]  /*68a60*/  LOP3.LUT R91, RZ, R91, RZ, 0x33, !PT ;  /* 0x0000005bff5b7212 */ /* 0x000fc400078e33ff */
[----:B------:R-:W-:Y:S02]  /*68a70*/  LEA.HI R114, R114, R116, R114, 0x8 ;  /* 0x0000007472727211 */ /* 0x000fe400078f4072 */
[----:B------:R-:W-:Y:S01]  /*68a80*/  LEA.HI R104, R111, R104, R111, 0x8 ;  /* 0x000000686f687211 */ /* 0x000fe200078f406f */
[----:B------:R-:W-:Y:S01]  /*68a90*/  IMAD.IADD R91, R36, 0x1, R91 ;  /* 0x00000001245b7824 */ /* 0x000fe200078e025b */
[----:B------:R-:W-:Y:S02]  /*68aa0*/  LOP3.LUT R109, R112, R109, RZ, 0x3c, !PT ;  /* 0x0000006d706d7212 */ /* 0x000fe400078e3cff */
[----:B------:R-:W-:Y:S02]  /*68ab0*/  LOP3.LUT R114, R113, R114, RZ, 0x3c, !PT ;  /* 0x0000007271727212 */ /* 0x000fe400078e3cff */
[----:B------:R-:W-:Y:S02]  /*68ac0*/  LOP3.LUT R104, R105, R104, RZ, 0x3c, !PT ;  /* 0x0000006869687212 */ /* 0x000fe400078e3cff */
[----:B------:R-:W-:Y:S01]  /*68ad0*/  LEA.HI R181, R109, R181, R109, 0x7 ;  /* 0x000000b56db57211 */ /* 0x000fe200078f386d */
[----:B------:R-:W-:Y:S01]  /*68ae0*/  VIADD R109, R106, UR17 ;  /* 0x000000116a6d7c36 */ /* 0x000fe20008000000 */
[----:B------:R-:W-:-:S02]  /*68af0*/  SHF.R.U32.HI R99, RZ, R91, R48 ;  /* 0x0000005bff637219 */ /* 0x000fc40000011630 */
[----:B------:R-:W-:Y:S02]  /*68b00*/  LEA.HI R182, R114, R182, R114, 0x7 ;  /* 0x000000b672b67211 */ /* 0x000fe400078f3872 */
[----:B------:R-:W-:Y:S02]  /*68b10*/  LEA.HI R47, R104, R47, R104, 0x7 ;  /* 0x0000002f682f7211 */ /* 0x000fe400078f3868 */
        /* <DEDUP_REMOVED lines=44> */
.L_x_192:
[----:B------:R-:W-:Y:S05]  /*68de0*/  BSYNC.RECONVERGENT B3 ;  /* 0x0000000000037941 */ /* 0x000fea0003800200 */
.L_x_191:
        /* <DEDUP_REMOVED lines=10> */
.L_x_190:
        /* <DEDUP_REMOVED lines=14> */
.L_x_189:
[----:B------:R-:W-:Y:S05]  /*68f70*/  BSYNC.RECONVERGENT B1 ;  /* 0x0000000000017941 */ /* 0x000fea0003800200 */
.L_x_188:
        /* <DEDUP_REMOVED lines=30> */
.L_x_199:
        /* <DEDUP_REMOVED lines=678> */
[----:B------:R-:W-:-:S02]  /*6bbc0*/  LEA.HI R109, R109, R115, R109, 0x8 ;  /* 0x000000736d6d7211 */ /* 0x000fc400078f406d */
[----:B------:R-:W-:Y:S02]  /*6bbd0*/  LOP3.LUT R110, RZ, R110, RZ, 0x33, !PT ;  /* 0x0000006eff6e7212 */ /* 0x000fe400078e33ff */
[----:B------:R-:W-:Y:S02]  /*6bbe0*/  LEA.HI R114, R114, R116, R114, 0x8 ;  /* 0x0000007472727211 */ /* 0x000fe400078f4072 */
[----:B------:R-:W-:Y:S01]  /*6bbf0*/  LEA.HI R104, R111, R104, R111, 0x8 ;  /* 0x000000686f687211 */ /* 0x000fe200078f406f */
[----:B------:R-:W-:Y:S01]  /*6bc00*/  IMAD.IADD R110, R36, 0x1, R110 ;  /* 0x00000001246e7824 */ /* 0x000fe200078e026e */
[----:B------:R-:W-:Y:S02]  /*6bc10*/  LOP3.LUT R109, R112, R109, RZ, 0x3c, !PT ;  /* 0x0000006d706d7212 */ /* 0x000fe400078e3cff */
[----:B------:R-:W-:Y:S02]  /*6bc20*/  LOP3.LUT R91, R107, R91, RZ, 0x3c, !PT ;  /* 0x0000005b6b5b7212 */ /* 0x000fe400078e3cff */
[----:B------:R-:W-:-:S02]  /*6bc30*/  LOP3.LUT R114, R113, R114, RZ, 0x3c, !PT ;  /* 0x0000007271727212 */ /* 0x000fc400078e3cff */
[----:B------:R-:W-:Y:S02]  /*6bc40*/  LOP3.LUT R104, R105, R104, RZ, 0x3c, !PT ;  /* 0x0000006869687212 */ /* 0x000fe400078e3cff */
[----:B------:R-:W-:Y:S01]  /*6bc50*/  LEA.HI R220, R109, R220, R109, 0x7 ;  /* 0x000000dc6ddc7211 */ /* 0x000fe200078f386d */
[----:B------:R-:W-:Y:S01]  /*6bc60*/  VIADD R109, R106, UR17 ;  /* 0x000000116a6d7c36 */ /* 0x000fe20008000000 */
[----:B------:R-:W-:Y:S02]  /*6bc70*/  LEA.HI R218, R91, R218, R91, 0x7 ;  /* 0x000000da5bda7211 */ /* 0x000fe400078f385b */
[----:B------:R-:W-:Y:S02]  /*6bc80*/  LEA.HI R221, R114, R221, R114, 0x7 ;  /* 0x000000dd72dd7211 */ /* 0x000fe400078f3872 */
[----:B------:R-:W-:Y:S02]  /*6bc90*/  LEA.HI R219, R104, R219, R104, 0x7 ;  /* 0x000000db68db7211 */ /* 0x000fe400078f3868 */
[----:B------:R-:W-:-:S02]  /*6bca0*/  SHF.R.U32.HI R110, RZ, R110, R48 ;  /* 0x0000006eff6e7219 */ /* 0x000fc40000011630 */
        /* <DEDUP_REMOVED lines=44> */
.L_x_198:
[----:B------:R-:W-:Y:S05]  /*6bf70*/  BSYNC.RECONVERGENT B3 ;  /* 0x0000000000037941 */ /* 0x000fea0003800200 */
.L_x_197:
        /* <DEDUP_REMOVED lines=10> */
.L_x_196:
        /* <DEDUP_REMOVED lines=14> */
.L_x_195:
[----:B------:R-:W-:Y:S05]  /*6c100*/  BSYNC.RECONVERGENT B1 ;  /* 0x0000000000017941 */ /* 0x000fea0003800200 */
.L_x_194:
        /* <DEDUP_REMOVED lines=31> */
.L_x_205:
        /* <DEDUP_REMOVED lines=737> */
.L_x_204:
[----:B------:R-:W-:Y:S05]  /*6f110*/  BSYNC.RECONVERGENT B3 ;  /* 0x0000000000037941 */ /* 0x000fea0003800200 */
.L_x_203:
        /* <DEDUP_REMOVED lines=10> */
.L_x_202:
        /* <DEDUP_REMOVED lines=14> */
.L_x_201:
[----:B------:R-:W-:Y:S05]  /*6f2a0*/  BSYNC.RECONVERGENT B1 ;  /* 0x0000000000017941 */ /* 0x000fea0003800200 */
.L_x_200:
        /* <DEDUP_REMOVED lines=29> */
.L_x_211:
        /* <DEDUP_REMOVED lines=737> */
.L_x_210:
[----:B------:R-:W-:Y:S05]  /*72290*/  BSYNC.RECONVERGENT B3 ;  /* 0x0000000000037941 */ /* 0x000fea0003800200 */
.L_x_209:
        /* <DEDUP_REMOVED lines=10> */
.L_x_208:
        /* <DEDUP_REMOVED lines=14> */
.L_x_207:
[----:B------:R-:W-:Y:S05]  /*72420*/  BSYNC.RECONVERGENT B1 ;  /* 0x0000000000017941 */ /* 0x000fea0003800200 */
.L_x_206:
        /* <DEDUP_REMOVED lines=31> */
.L_x_217:
        /* <DEDUP_REMOVED lines=737> */
.L_x_216:
[----:B------:R-:W-:Y:S05]  /*75430*/  BSYNC.RECONVERGENT B3 ;  /* 0x0000000000037941 */ /* 0x000fea0003800200 */
.L_x_215:
        /* <DEDUP_REMOVED lines=10> */
.L_x_214:
        /* <DEDUP_REMOVED lines=14> */
.L_x_213:
[----:B------:R-:W-:Y:S05]  /*755c0*/  BSYNC.RECONVERGENT B1 ;  /* 0x0000000000017941 */ /* 0x000fea0003800200 */
.L_x_212:
        /* <DEDUP_REMOVED lines=30> */
.L_x_223:
        /* <DEDUP_REMOVED lines=683> */
[----:B------:R-:W-:Y:S01]  /*78260*/  LOP3.LUT R107, R116, R107, RZ, 0x3c, !PT ;  /* 0x0000006b746b7212 */ /* 0x000fe200078e3cff */
[----:B------:R-:W-:Y:S01]  /*78270*/  VIADD R116, R115, UR17 ;  /* 0x0000001173747c36 */ /* 0x000fe20008000000 */
[----:B------:R-:W-:Y:S02]  /*78280*/  LOP3.LUT R123, R122, R123, RZ, 0x3c, !PT ;  /* 0x0000007b7a7b7212 */ /* 0x000fe400078e3cff */
        /* <DEDUP_REMOVED lines=51> */
.L_x_222:
[----:B------:R-:W-:Y:S05]  /*785c0*/  BSYNC.RECONVERGENT B3 ;  /* 0x0000000000037941 */ /* 0x000fea0003800200 */
.L_x_221:
        /* <DEDUP_REMOVED lines=10> */
.L_x_220:
        /* <DEDUP_REMOVED lines=14> */
.L_x_219:
[----:B------:R-:W-:Y:S05]  /*78750*/  BSYNC.RECONVERGENT B1 ;  /* 0x0000000000017941 */ /* 0x000fea0003800200 */
.L_x_218:
        /* <DEDUP_REMOVED lines=31> */
.L_x_229:
        /* <DEDUP_REMOVED lines=662> */
[----:B------:R-:W-:Y:S01]  /*7b2b0*/  VIADD R121, R121, UR16 ;  /* 0x0000001079797c36 */ /* 0x000fe20008000000 */
[----:B------:R-:W-:-:S02]  /*7b2c0*/  SHF.L.W.U32.HI R125, R125, 0xc, R125 ;  /* 0x0000000c7d7d7819 */ /* 0x000fc40000010e7d */
[----:B------:R-:W-:Y:S02]  /*7b2d0*/  LOP3.LUT R120, R120, R123, RZ, 0x3c, !PT ;  /* 0x0000007b78787212 */ /* 0x000fe400078e3cff */
[----:B------:R-:W-:Y:S01]  /*7b2e0*/  LOP3.LUT R118, R118, R117, RZ, 0x3c, !PT ;  /* 0x0000007576767212 */ /* 0x000fe200078e3cff */
[----:B------:R-:W-:Y:S01]  /*7b2f0*/  IMAD.IADD R115, R115, 0x1, R125 ;  /* 0x0000000173737824 */ /* 0x000fe200078e027d */
[----:B------:R-:W-:Y:S02]  /*7b300*/  LEA.HI R127, R127, R129, R127, 0x8 ;  /* 0x000000817f7f7211 */ /* 0x000fe400078f407f */
[----:B------:R-:W-:Y:S02]  /*7b310*/  SHF.L.W.U32.HI R120, R120, 0xc, R120 ;  /* 0x0000000c78787819 */ /* 0x000fe40000010e78 */
[----:B------:R-:W-:Y:S02]  /*7b320*/  SHF.L.W.U32.HI R118, R118, 0xc, R118 ;  /* 0x0000000c76767819 */ /* 0x000fe40000010e76 */
[----:B------:R-:W-:Y:S01]  /*7b330*/  LOP3.LUT R127, R126, R127, RZ, 0x3c, !PT ;  /* 0x0000007f7e7f7212 */ /* 0x000fe200078e3cff */
[----:B------:R-:W-:Y:S01]  /*7b340*/  IMAD.IADD R119, R119, 0x1, R120 ;  /* 0x0000000177777824 */ /* 0x000fe200078e0278 */
[----:B------:R-:W-:Y:S01]  /*7b350*/  LOP3.LUT R122, R122, R115, RZ, 0x3c, !PT ;  /* 0x000000737a7a7212 */ /* 0x000fe200078e3cff */
[----:B------:R-:W-:Y:S01]  /*7b360*/  IMAD.IADD R131, R131, 0x1, R118 ;  /* 0x0000000183837824 */ /* 0x000fe200078e0276 */
[----:B------:R-:W-:Y:S01]  /*7b370*/  LEA.HI R127, R127, R112, R127, 0x7 ;  /* 0x000000707f7f7211 */ /* 0x000fe200078f387f */
[----:B------:R-:W-:Y:S01]  /*7b380*/  IMAD.IADD R112, R91, 0x1, R99 ;  /* 0x000000015b707824 */ /* 0x000fe200078e0263 */
[----:B------:R-:W-:-:S02]  /*7b390*/  LEA.HI R122, R122, R128, R122, 0x8 ;  /* 0x000000807a7a7211 */ /* 0x000fc400078f407a */
[----:B------:R-:W-:Y:S01]  /*7b3a0*/  LOP3.LUT R116, R116, R119, RZ, 0x3c, !PT ;  /* 0x0000007774747212 */ /* 0x000fe200078e3cff */
[----:B------:R-:W-:Y:S01]  /*7b3b0*/  VIADD R119, R119, UR17 ;  /* 0x0000001177777c36 */ /* 0x000fe20008000000 */
[----:B------:R-:W-:Y:S01]  /*7b3c0*/  LOP3.LUT R124, R124, R131, RZ, 0x3c, !PT ;  /* 0x000000837c7c7212 */ /* 0x000fe200078e3cff */
[----:B------:R-:W-:Y:S01]  /*7b3d0*/  VIADD R131, R131, UR18 ;  /* 0x0000001283837c36 */ /* 0x000fe20008000000 */
[----:B------:R-:W-:Y:S02]  /*7b3e0*/  LOP3.LUT R122, R125, R122, RZ, 0x3c, !PT ;  /* 0x0000007a7d7a7212 */ /* 0x000fe400078e3cff */
[----:B------:R-:W-:Y:S02]  /*7b3f0*/  LOP3.LUT R112, RZ, R112, RZ, 0x33, !PT ;  /* 0x00000070ff707212 */ /* 0x000fe400078e33ff */
[----:B------:R-:W-:Y:S02]  /*7b400*/  LEA.HI R116, R116, R123, R116, 0x8 ;  /* 0x0000007b74747211 */ /* 0x000fe400078f4074 */
[----:B------:R-:W-:-:S02]  /*7b410*/  LEA.HI R117, R124, R117, R124, 0x8 ;  /* 0x000000757c757211 */ /* 0x000fc400078f407c */
[----:B------:R-:W-:Y:S01]  /*7b420*/  LEA.HI R48, R122, R48, R122, 0x7 ;  /* 0x000000307a307211 */ /* 0x000fe200078f387a */
[----:B------:R-:W-:Y:S01]  /*7b430*/  IMAD.IADD R122, R60, 0x1, R112 ;  /* 0x000000013c7a7824 */ /* 0x000fe200078e0270 */
[----:B------:R-:W-:Y:S01]  /*7b440*/  LOP3.LUT R116, R120, R116, RZ, 0x3c, !PT ;  /* 0x0000007478747212 */ /* 0x000fe200078e3cff */
[----:B------:R-:W-:Y:S01]  /*7b450*/  VIADD R120, R115, UR19 ;  /* 0x0000001373787c36 */ /* 0x000fe20008000000 */
[----:B------:R-:W-:Y:S02]  /*7b460*/  LOP3.LUT R118, R118, R117, RZ, 0x3c, !PT ;  /* 0x0000007576767212 */ /* 0x000fe400078e3cff */
        /* <DEDUP_REMOVED lines=47> */
.L_x_228:
[----:B------:R-:W-:Y:S05]  /*7b760*/  BSYNC.RECONVERGENT B3 ;  /* 0x0000000000037941 */ /* 0x000fea0003800200 */
.L_x_227:
        /* <DEDUP_REMOVED lines=10> */
.L_x_226:
        /* <DEDUP_REMOVED lines=14> */
.L_x_225:
[----:B------:R-:W-:Y:S05]  /*7b8f0*/  BSYNC.RECONVERGENT B1 ;  /* 0x0000000000017941 */ /* 0x000fea0003800200 */
.L_x_224:
        /* <DEDUP_REMOVED lines=29> */
.L_x_235:
        /* <DEDUP_REMOVED lines=737> */
.L_x_234:
[----:B------:R-:W-:Y:S05]  /*7e8e0*/  BSYNC.RECONVERGENT B3 ;  /* 0x0000000000037941 */ /* 0x000fea0003800200 */
.L_x_233:
        /* <DEDUP_REMOVED lines=10> */
.L_x_232:
        /* <DEDUP_REMOVED lines=14> */
.L_x_231:
[----:B------:R-:W-:Y:S05]  /*7ea70*/  BSYNC.RECONVERGENT B1 ;  /* 0x0000000000017941 */ /* 0x000fea0003800200 */
.L_x_230:
        /* <DEDUP_REMOVED lines=31> */
.L_x_241:
        /* <DEDUP_REMOVED lines=737> */
.L_x_240:
[----:B------:R-:W-:Y:S05]  /*81a80*/  BSYNC.RECONVERGENT B3 ;  /* 0x0000000000037941 */ /* 0x000fea0003800200 */
.L_x_239:
        /* <DEDUP_REMOVED lines=10> */
.L_x_238:
        /* <DEDUP_REMOVED lines=14> */
.L_x_237:
[----:B------:R-:W-:Y:S05]  /*81c10*/  BSYNC.RECONVERGENT B1 ;  /* 0x0000000000017941 */ /* 0x000fea0003800200 */
.L_x_236:
        /* <DEDUP_REMOVED lines=30> */
.L_x_247:
        /* <DEDUP_REMOVED lines=737> */
.L_x_246:
[----:B------:R-:W-:Y:S05]  /*84c10*/  BSYNC.RECONVERGENT B3 ;  /* 0x0000000000037941 */ /* 0x000fea0003800200 */
.L_x_245:
        /* <DEDUP_REMOVED lines=10> */
.L_x_244:
        /* <DEDUP_REMOVED lines=14> */
.L_x_243:
[----:B------:R-:W-:Y:S05]  /*84da0*/  BSYNC.RECONVERGENT B1 ;  /* 0x0000000000017941 */ /* 0x000fea0003800200 */
.L_x_242:
        /* <DEDUP_REMOVED lines=31> */
.L_x_253:
        /* <DEDUP_REMOVED lines=737> */
.L_x_252:
[----:B------:R-:W-:Y:S05]  /*87db0*/  BSYNC.RECONVERGENT B3 ;  /* 0x0000000000037941 */ /* 0x000fea0003800200 */
.L_x_251:
        /* <DEDUP_REMOVED lines=10> */
.L_x_250:
        /* <DEDUP_REMOVED lines=14> */
.L_x_249:
[----:B------:R-:W-:Y:S05]  /*87f40*/  BSYNC.RECONVERGENT B1 ;  /* 0x0000000000017941 */ /* 0x000fea0003800200 */
.L_x_248:
        /* <DEDUP_REMOVED lines=29> */
.L_x_259:
        /* <DEDUP_REMOVED lines=690> */
[--C-:B------:R-:W-:Y:S02]  /*8ac40*/  LEA.HI R130, R128, R126, R128.reuse, 0x7 ;  /* 0x0000007e80827211 */ /* 0x100fe400078f3880 */
        /* <DEDUP_REMOVED lines=46> */
.L_x_258:
[----:B------:R-:W-:Y:S05]  /*8af30*/  BSYNC.RECONVERGENT B3 ;  /* 0x0000000000037941 */ /* 0x000fea0003800200 */
.L_x_257:
        /* <DEDUP_REMOVED lines=10> */
.L_x_256:
        /* <DEDUP_REMOVED lines=14> */
.L_x_255:
[----:B------:R-:W-:Y:S05]  /*8b0c0*/  BSYNC.RECONVERGENT B1 ;  /* 0x0000000000017941 */ /* 0x000fea0003800200 */
.L_x_254:
        /* <DEDUP_REMOVED lines=31> */
.L_x_265:
        /* <DEDUP_REMOVED lines=737> */
.L_x_264:
[----:B------:R-:W-:Y:S05]  /*8e0d0*/  BSYNC.RECONVERGENT B3 ;  /* 0x0000000000037941 */ /* 0x000fea0003800200 */
.L_x_263:
        /* <DEDUP_REMOVED lines=10> */
.L_x_262:
        /* <DEDUP_REMOVED lines=14> */
.L_x_261:
[----:B------:R-:W-:Y:S05]  /*8e260*/  BSYNC.RECONVERGENT B1 ;  /* 0x0000000000017941 */ /* 0x000fea0003800200 */
.L_x_260:
        /* <DEDUP_REMOVED lines=30> */
.L_x_271:
        /* <DEDUP_REMOVED lines=737> */
.L_x_270:
[----:B------:R-:W-:Y:S05]  /*91260*/  BSYNC.RECONVERGENT B3 ;  /* 0x0000000000037941 */ /* 0x000fea0003800200 */
.L_x_269:
        /* <DEDUP_REMOVED lines=10> */
.L_x_268:
        /* <DEDUP_REMOVED lines=14> */
.L_x_267:
[----:B------:R-:W-:Y:S05]  /*913f0*/  BSYNC.RECONVERGENT B1 ;  /* 0x0000000000017941 */ /* 0x000fea0003800200 */
.L_x_266:
        /* <DEDUP_REMOVED lines=31> */
.L_x_277:
        /* <DEDUP_REMOVED lines=737> */
.L_x_276:
[----:B------:R-:W-:Y:S05]  /*94400*/  BSYNC.RECONVERGENT B3 ;  /* 0x0000000000037941 */ /* 0x000fea0003800200 */
.L_x_275:
        /* <DEDUP_REMOVED lines=10> */
.L_x_274:
        /* <DEDUP_REMOVED lines=14> */
.L_x_273:
[----:B------:R-:W-:Y:S05]  /*94590*/  BSYNC.RECONVERGENT B1 ;  /* 0x0000000000017941 */ /* 0x000fea0003800200 */
.L_x_272:
        /* <DEDUP_REMOVED lines=18> */
[----:B0-----:R-:W0:Y:S04]  /*946c0*/  LDS.U8 R137, [UR4+0x30680] ;  /* 0x03068004ff897984 */ /* 0x001e280008000000 */
        /* <DEDUP_REMOVED lines=10> */
.L_x_283:
        /* <DEDUP_REMOVED lines=737> */
.L_x_282:
[----:B------:R-:W-:Y:S05]  /*97580*/  BSYNC.RECONVERGENT B3 ;  /* 0x0000000000037941 */ /* 0x000fea0003800200 */
.L_x_281:
        /* <DEDUP_REMOVED lines=10> */
.L_x_280:
        /* <DEDUP_REMOVED lines=14> */
.L_x_279:
[----:B------:R-:W-:Y:S05]  /*97710*/  BSYNC.RECONVERGENT B1 ;  /* 0x0000000000017941 */ /* 0x000fea0003800200 */
.L_x_278:
        /* <DEDUP_REMOVED lines=31> */
.L_x_289:
        /* <DEDUP_REMOVED lines=737> */
.L_x_288:
[----:B------:R-:W-:Y:S05]  /*9a720*/  BSYNC.RECONVERGENT B3 ;  /* 0x0000000000037941 */ /* 0x000fea0003800200 */
.L_x_287:
        /* <DEDUP_REMOVED lines=10> */
.L_x_286:
        /* <DEDUP_REMOVED lines=14> */
.L_x_285:
[----:B------:R-:W-:Y:S05]  /*9a8b0*/  BSYNC.RECONVERGENT B1 ;  /* 0x0000000000017941 */ /* 0x000fea0003800200 */
.L_x_284:
        /* <DEDUP_REMOVED lines=30> */
.L_x_295:
        /* <DEDUP_REMOVED lines=737> */
.L_x_294:
[----:B------:R-:W-:Y:S05]  /*9d8b0*/  BSYNC.RECONVERGENT B3 ;  /* 0x0000000000037941 */ /* 0x000fea0003800200 */
.L_x_293:
        /* <DEDUP_REMOVED lines=10> */
.L_x_292:
        /* <DEDUP_REMOVED lines=14> */
.L_x_291:
[----:B------:R-:W-:Y:S05]  /*9da40*/  BSYNC.RECONVERGENT B1 ;  /* 0x0000000000017941 */ /* 0x000fea0003800200 */
.L_x_290:
        /* <DEDUP_REMOVED lines=31> */
.L_x_301:
        /* <DEDUP_REMOVED lines=737> */
.L_x_300:
[----:B------:R-:W-:Y:S05]  /*a0a50*/  BSYNC.RECONVERGENT B3 ;  /* 0x0000000000037941 */ /* 0x000fea0003800200 */
.L_x_299:
        /* <DEDUP_REMOVED lines=10> */
.L_x_298:
        /* <DEDUP_REMOVED lines=14> */
.L_x_297:
[----:B------:R-:W-:Y:S05]  /*a0be0*/  BSYNC.RECONVERGENT B1 ;  /* 0x0000000000017941 */ /* 0x000fea0003800200 */
.L_x_296:
[----:B------:R-:W0:Y:S01]  /*a0bf0*/  S2R R107, SR_TID.X ;  /* 0x00000000006b7919 */ /* 0x000e220000002100 */
[----:B------:R-:W-:Y:S01]  /*a0c00*/  BSSY B1, `(.L_x_302) ;  /* 0x0001fbd000017945 */ /* 0x000fe20003800000 */
[----:B------:R-:W-:Y:S01]  /*a0c10*/  IMAD.MOV.U32 R172, RZ, RZ, RZ ;  /* 0x000000ffffac7224 */ /* 0x000fe200078e00ff */
[----:B------:R-:W1:Y:S01]  /*a0c20*/  S2R R115, SR_CTAID.X ;  /* 0x0000000000737919 */ /* 0x000e620000002500 */
[----:B0-----:R-:W-:-:S05]  /*a0c30*/  IMAD.SHL.U32 R107, R107, 0x8, RZ ;  /* 0x000000086b6b7824 */ /* 0x001fca00078e00ff */
[----:B------:R-:W-:-:S05]  /*a0c40*/  LOP3.LUT R123, R107, 0x1f00, RZ, 0xc0, !PT ;  /* 0x00001f006b7b7812 */ /* 0x000fca00078ec0ff */
[----:B------:R-:W-:Y:S01]  /*a0c50*/  IMAD.IADD R107, R123, 0x1, R0 ;  /* 0x000000017b6b7824 */ /* 0x000fe200078e0200 */
[----:B------:R0:W-:Y:S03]  /*a0c60*/  STL [R1+0x172c], R123 ;  /* 0x00172c7b01007387 */ /* 0x0001e60000100800 */
[----:B-1----:R-:W-:-:S05]  /*a0c70*/  IMAD R107, R115, 0x800, R107 ;  /* 0x00000800736b7824 */ /* 0x002fca00078e026b */
[----:B------:R0:W-:Y:S02]  /*a0c80*/  STL [R1+0x1730], R107 ;  /* 0x0017306b01007387 */ /* 0x0001e40000100800 */
.L_x_305:
[----:B0-----:R-:W2:Y:S01]  /*a0c90*/  LDL R107, [R1+0x1730] ;  /* 0x00173000016b7983 */ /* 0x001ea20000100800 */
[----:B------:R-:W0:Y:S01]  /*a0ca0*/  LDCU UR4, c[0x0][0x3a0] ;  /* 0x00007400ff0477ac */ /* 0x000e220008000800 */
[----:B--2---:R-:W-:-:S05]  /*a0cb0*/  IMAD.IADD R107, R107, 0x1, R172 ;  /* 0x000000016b6b7824 */ /* 0x004fca00078e02ac */
[----:B0-----:R-:W-:-:S13]  /*a0cc0*/  ISETP.GE.AND P0, PT, R107, UR4, PT ;  /* 0x000000046b007c0c */ /* 0x001fda000bf06270 */
[----:B-1---5:R-:W-:Y:S05]  /*a0cd0*/  @P0 BRA `(.L_x_303) ;  /* 0x000001f800bc0947 */ /* 0x022fea0003800000 */
[----:B------:R-:W0:Y:S01]  /*a0ce0*/  S2R R238, SR_TID.X ;  /* 0x0000000000ee7919 */ /* 0x000e220000002100 */
[----:B------:R-:W1:Y:S01]  /*a0cf0*/  LDC.64 R140, c[0x0][0x380] ;  /* 0x0000e000ff8c7b82 */ /* 0x000e620000000a00 */
[----:B------:R-:W-:Y:S01]  /*a0d00*/  UMOV UR4, 0xffffffff ;  /* 0xffffffff00047882 */ /* 0x000fe20000000000 */
[----:B------:R-:W2:Y:S01]  /*a0d10*/  S2R R115, SR_CTAID.X ;  /* 0x0000000000737919 */ /* 0x000ea20000002500 */
[C---:B0-----:R-:W-:Y:S02]  /*a0d20*/  IMAD.SHL.U32 R107, R238.reuse, 0x8, RZ ;  /* 0x00000008ee6b7824 */ /* 0x041fe400078e00ff */
[----:B------:R-:W-:-:S03]  /*a0d30*/  IMAD.SHL.U32 R238, R238, 0x10, RZ ;  /* 0x00000010eeee7824 */ /* 0x000fc600078e00ff */
[----:B------:R-:W-:Y:S02]  /*a0d40*/  LOP3.LUT R123, R107, 0x1f00, RZ, 0xc0, !PT ;  /* 0x00001f006b7b7812 */ /* 0x000fe400078ec0ff */
[----:B------:R-:W-:-:S03]  /*a0d50*/  LOP3.LUT R238, R238, 0x1f0, RZ, 0xc0, !PT ;  /* 0x000001f0eeee7812 */ /* 0x000fc600078ec0ff */
[----:B------:R-:W-:Y:S01]  /*a0d60*/  IMAD.IADD R107, R123, 0x1, R0 ;  /* 0x000000017b6b7824 */ /* 0x000fe200078e0200 */
[----:B------:R0:W-:Y:S03]  /*a0d70*/  STL [R1+0x172c], R123 ;  /* 0x00172c7b01007387 */ /* 0x0001e60000100800 */
[----:B--2---:R-:W-:-:S04]  /*a0d80*/  IMAD R107, R115, 0x800, R107 ;  /* 0x00000800736b7824 */ /* 0x004fc800078e026b */
[----:B------:R-:W-:-:S04]  /*a0d90*/  IMAD.IADD R107, R172, 0x1, R107 ;  /* 0x00000001ac6b7824 */ /* 0x000fc800078e026b */
[----:B-1----:R-:W-:-:S03]  /*a0da0*/  IMAD.WIDE R140, R107, 0x1000, R140 ;  /* 0x000010006b8c7825 */ /* 0x002fc600078e028c */
[----:B------:R-:W-:-:S05]  /*a0db0*/  IADD3 R238, P0, PT, R140, R238, RZ ;  /* 0x000000ee8cee7210 */ /* 0x000fca0007f1e0ff */
[----:B------:R-:W-:Y:S01]  /*a0dc0*/  IMAD.X R239, RZ, RZ, R141, P0 ;  /* 0x000000ffffef7224 */ /* 0x000fe200000e068d */
[----:B0-----:R-:W-:Y:S07]  /*a0dd0*/  BRA.DIV UR4, `(.L_x_304) ;  /* 0x000003ca04987947 */ /* 0x001fee000b800000 */
[----:B------:R-:W2:Y:S04]  /*a0de0*/  LDL.LU R244, [R1+0x67c] ;  /* 0x00067c0001f47983 */ /* 0x000ea80000300800 */
[----:B------:R-:W3:Y:S04]  /*a0df0*/  LDL.LU R196, [R1+0x728] ;  /* 0x0007280001c47983 */ /* 0x000ee80000300800 */
[----:B------:R-:W4:Y:S04]  /*a0e00*/  LDL.LU R192, [R1+0x7d0] ;  /* 0x0007d00001c07983 */ /* 0x000f280000300800 */
        /* <DEDUP_REMOVED lines=9> */
[----:B------:R0:W-:Y:S04]  /*a0ea0*/  STL [R1+0x1d88], R247 ;  /* 0x001d88f701007387 */ /* 0x0001e80000100800 */
[----:B------:R-:W2:Y:S04]  /*a0eb0*/  LDG.E.128 R140, desc[UR6][R238.64] ;  /* 0x00000006ee8c7981 */ /* 0x000ea8000c1e1d00 */
[----:B------:R-:W3:Y:S04]  /*a0ec0*/  LDG.E.128 R144, desc[UR6][R238.64+0x200] ;  /* 0x00020006ee907981 */ /* 0x000ee8000c1e1d00 */
[----:B0-----:R-:W4:Y:S04]  /*a0ed0*/  LDL.LU R247, [R1+0x5b0] ;  /* 0x0005b00001f77983 */ /* 0x001f280000300800 */
[----:B------:R0:W-:Y:S04]  /*a0ee0*/  STL [R1+0x1d84], R248 ;  /* 0x001d84f801007387 */ /* 0x0001e80000100800 */
[----:B------:R-:W2:Y:S04]  /*a0ef0*/  LDG.E.128 R148, desc[UR6][R238.64+0x400] ;  /* 0x00040006ee947981 */ /* 0x000ea8000c1e1d00 */
[----:B------:R-:W4:Y:S04]  /*a0f00*/  LDG.E.128 R152, desc[UR6][R238.64+0x600] ;  /* 0x00060006ee987981 */ /* 0x000f28000c1e1d00 */
[----:B0-----:R-:W2:Y:S04]  /*a0f10*/  LDL.LU R248, [R1+0x4a4] ;  /* 0x0004a40001f87983 */ /* 0x001ea80000300800 */
[----:B------:R0:W-:Y:S04]  /*a0f20*/  STL [R1+0x1828], R137 ;  /* 0x0018288901007387 */ /* 0x0001e80000100800 */
[----:B------:R-:W4:Y:S04]  /*a0f30*/  LDG.E.128 R156, desc[UR6][R238.64+0x800] ;  /* 0x00080006ee9c7981 */ /* 0x000f28000c1e1d00 */
[----:B------:R-:W4:Y:S04]  /*a0f40*/  LDG.E.128 R160, desc[UR6][R238.64+0xa00] ;  /* 0x000a0006eea07981 */ /* 0x000f28000c1e1d00 */
[----:B0-----:R-:W3:Y:S04]  /*a0f50*/  LDL.LU R137, [R1+0x418] ;  /* 0x0004180001897983 */ /* 0x001ee80000300800 */
[----:B------:R0:W-:Y:S04]  /*a0f60*/  STL [R1+0x1824], R138 ;  /* 0x0018248a01007387 */ /* 0x0001e80000100800 */
[----:B------:R-:W4:Y:S04]  /*a0f70*/  LDG.E.128 R164, desc[UR6][R238.64+0xc00] ;  /* 0x000c0006eea47981 */ /* 0x000f28000c1e1d00 */
[----:B------:R-:W4:Y:S04]  /*a0f80*/  LDG.E.128 R168, desc[UR6][R238.64+0xe00] ;  /* 0x000e0006eea87981 */ /* 0x000f28000c1e1d00 */
[----:B0-----:R-:W4:Y:S04]  /*a0f90*/  LDL.LU R138, [R1+0x38c] ;  /* 0x00038c00018a7983 */ /* 0x001f280000300800 */
[----:B------:R-:W2:Y:S04]  /*a0fa0*/  SHFL.IDX PT, R115, R76, R172, 0x1f ;  /* 0x00001fac4c737589 */ /* 0x000ea800000e0000 */
[----:B------:R-:W-:Y:S04]  /*a0fb0*/  STL [R1+0x17ec], R0 ;  /* 0x0017ec0001007387 */ /* 0x000fe80000100800 */
[----:B------:R-:W-:Y:S04]  /*a0fc0*/  STL [R1+0x17f0], R76 ;  /* 0x0017f04c01007387 */ /* 0x000fe80000100800 */
[----:B------:R-:W0:Y:S04]  /*a0fd0*/  SHFL.IDX PT, R180, R77, R172, 0x1f ;  /* 0x00001fac4db47589 */ /* 0x000e2800000e0000 */
[----:B------:R2:W-:Y:S04]  /*a0fe0*/  STL [R1+0x17f4], R77 ;  /* 0x0017f44d01007387 */ /* 0x0005e80000100800 */
[----:B------:R-:W-:Y:S04]  /*a0ff0*/  STL [R1+0x17f8], R78 ;  /* 0x0017f84e01007387 */ /* 0x000fe80000100800 */
[----:B------:R-:W1:Y:S01]  /*a1000*/  SHFL.IDX PT, R123, R78, R172, 0x1f ;  /* 0x00001fac4e7b7589 */ /* 0x000e6200000e0000 */
[----:B--2---:R-:W-:-:S02]  /*a1010*/  LOP3.LUT R77, R248, R148, R115, 0x78, !PT ;  /* 0x00000094f84d7212 */ /* 0x004fc400078e7873 */
[--C-:B---3--:R-:W-:Y:S02]  /*a1020*/  LOP3.LUT R0, R137, R144, R115.reuse, 0x78, !PT ;  /* 0x0000009089007212 */ /* 0x108fe400078e7873 */
[----:B----4-:R-:W-:-:S05]  /*a1030*/  LOP3.LUT R76, R138, R140, R115, 0x78, !PT ;  /* 0x0000008c8a4c7212 */ /* 0x010fca00078e7873 */
[----:B------:R2:W-:Y:S04]  /*a1040*/  STL [R1+0x38c], R76 ;  /* 0x00038c4c01007387 */ /* 0x0005e80000100800 */
[----:B------:R3:W-:Y:S01]  /*a1050*/  STL [R1+0x418], R0 ;  /* 0x0004180001007387 */ /* 0x0007e20000100800 */
[----:B--2---:R-:W-:-:S03]  /*a1060*/  LOP3.LUT R76, R247, R152, R115, 0x78, !PT ;  /* 0x00000098f74c7212 */ /* 0x004fc600078e7873 */
[----:B------:R-:W-:Y:S01]  /*a1070*/  STL [R1+0x4a4], R77 ;  /* 0x0004a44d01007387 */ /* 0x000fe20000100800 */
[----:B---3--:R-:W-:-:S03]  /*a1080*/  LOP3.LUT R0, R244, R156, R115, 0x78, !PT ;  /* 0x0000009cf4007212 */ /* 0x008fc600078e7873 */
[----:B------:R-:W1:Y:S04]  /*a1090*/  LDL.LU R239, [R1+0x414] ;  /* 0x0004140001ef7983 */ /* 0x000e680000300800 */
[----:B------:R-:W-:Y:S04]  /*a10a0*/  STL [R1+0x5b0], R76 ;  /* 0x0005b04c01007387 */ /* 0x000fe80000100800 */
[----:B------:R-:W2:Y:S04]  /*a10b0*/  LDL.LU R137, [R1+0x4a0] ;  /* 0x0004a00001897983 */ /* 0x000ea80000300800 */
[----:B------:R3:W-:Y:S04]  /*a10c0*/  STL [R1+0x67c], R0 ;  /* 0x00067c0001007387 */ /* 0x0007e80000100800 */
[----:B------:R-:W4:Y:S04]  /*a10d0*/  LDL.LU R248, [R1+0x54c] ;  /* 0x00054c0001f87983 */ /* 0x000f280000300800 */
[----:B------:R-:W4:Y:S04]  /*a10e0*/  LDL.LU R247, [R1+0x5d8] ;  /* 0x0005d80001f77983 */ /* 0x000f280000300800 */
[----:B------:R-:W4:Y:S01]  /*a10f0*/  LDL.LU R244, [R1+0x704] ;  /* 0x0007040001f47983 */ /* 0x000f220000300800 */
[----:B---3--:R-:W-:-:S02]  /*a1100*/  LOP3.LUT R0, R196, R160, R115, 0x78, !PT ;  /* 0x000000a0c4007212 */ /* 0x008fc400078e7873 */
[--C-:B------:R-:W-:Y:S02]  /*a1110*/  LOP3.LUT R77, R192, R164, R115.reuse, 0x78, !PT ;  /* 0x000000a4c04d7212 */ /* 0x100fe400078e7873 */
[----:B------:R-:W-:Y:S01]  /*a1120*/  LOP3.LUT R76, R131, R168, R115, 0x78, !PT ;  /* 0x000000a8834c7212 */ /* 0x000fe200078e7873 */
[----:B------:R3:W-:Y:S01]  /*a1130*/  STL [R1+0x728], R0 ;  /* 0x0007280001007387 */ /* 0x0007e20000100800 */
[----:B0-----:R-:W-:-:S03]  /*a1140*/  LOP3.LUT R78, R107, R149, R180, 0x78, !PT ;  /* 0x000000956b4e7212 */ /* 0x001fc600078e78b4 */
[----:B---3--:R-:W3:Y:S04]  /*a1150*/  LDL.LU R0, [R1+0x328] ;  /* 0x0003280001007983 */ /* 0x008ee80000300800 */
[----:B------:R0:W-:Y:S04]  /*a1160*/  STL [R1+0x7d0], R77 ;  /* 0x0007d04d01007387 */ /* 0x0001e80000100800 */
[----:B------:R-:W3:Y:S04]  /*a1170*/  LDL.LU R196, [R1+0x1728] ;  /* 0x0017280001c47983 */ /* 0x000ee80000300800 */
[----:B------:R0:W-:Y:S02]  /*a1180*/  STL [R1+0x324], R76 ;  /* 0x0003244c01007387 */ /* 0x0001e40000100800 */
[----:B0-----:R-:W-:-:S02]  /*a1190*/  LOP3.LUT R77, R250, R141, R180, 0x78, !PT ;  /* 0x0000008dfa4d7212 */ /* 0x001fc400078e78b4 */
[----:B------:R-:W3:Y:S04]  /*a11a0*/  LDL.LU R192, [R1+0x1708] ;  /* 0x0017080001c07983 */ /* 0x000ee80000300800 */
[----:B------:R-:W-:Y:S01]  /*a11b0*/  STL [R1+0x17fc], R79 ;  /* 0x0017fc4f01007387 */ /* 0x000fe20000100800 */
[----:B------:R-:W-:-:S03]  /*a11c0*/  LOP3.LUT R76, R251, R145, R180, 0x78, !PT ;  /* 0x00000091fb4c7212 */ /* 0x000fc600078e78b4 */
[----:B------:R0:W-:Y:S04]  /*a11d0*/  STL [R1+0x390], R77 ;  /* 0x0003904d01007387 */ /* 0x0001e80000100800 */
[----:B------:R0:W-:Y:S02]  /*a11e0*/  STL [R1+0x49c], R76 ;  /* 0x00049c4c01007387 */ /* 0x0001e40000100800 */
[--C-:B0-----:R-:W-:Y:S02]  /*a11f0*/  LOP3.LUT R77, R249, R153, R180.reuse, 0x78, !PT ;  /* 0x00000099f94d7212 */ /* 0x101fe400078e78b4 */
[----:B------:R0:W-:Y:S01]  /*a1200*/  STL [R1+0x528], R78 ;  /* 0x0005284e01007387 */ /* 0x0001e20000100800 */
[----:B------:R-:W-:-:S03]  /*a1210*/  LOP3.LUT R76, R188, R157, R180, 0x78, !PT ;  /* 0x0000009dbc4c7212 */ /* 0x000fc600078e78b4 */
[----:B------:R-:W3:Y:S04]  /*a1220*/  LDL.LU R138, [R1+0x1724] ;  /* 0x00172400018a7983 */ /* 0x000ee80000300800 */
[----:B------:R0:W-:Y:S04]  /*a1230*/  STL [R1+0x5b4], R77 ;  /* 0x0005b44d01007387 */ /* 0x0001e80000100800 */
[----:B------:R-:W3:Y:S04]  /*a1240*/  LDL.LU R250, [R1+0x1720] ;  /* 0x0017200001fa7983 */ /* 0x000ee80000300800 */
[----:B------:R0:W-:Y:S04]  /*a1250*/  STL [R1+0x680], R76 ;  /* 0x0006804c01007387 */ /* 0x0001e80000100800 */
[----:B------:R-:W3:Y:S04]  /*a1260*/  LDL.LU R251, [R1+0x171c] ;  /* 0x00171c0001fb7983 */ /* 0x000ee80000300800 */
[----:B------:R-:W3:Y:S04]  /*a1270*/  LDL.LU R249, [R1+0x1718] ;  /* 0x0017180001f97983 */ /* 0x000ee80000300800 */
[----:B------:R-:W3:Y:S01]  /*a1280*/  LDL.LU R188, [R1+0x1714] ;  /* 0x0017140001bc7983 */ /* 0x000ee20000300800 */
[----:B0-----:R-:W-:-:S02]  /*a1290*/  LOP3.LUT R78, R184, R161, R180, 0x78, !PT ;  /* 0x000000a1b84e7212 */ /* 0x001fc400078e78b4 */
[----:B------:R-:W-:-:S03]  /*a12a0*/  LOP3.LUT R77, R176, R165, R180, 0x78, !PT ;  /* 0x000000a5b04d7212 */ /* 0x000fc600078e78b4 */
[----:B------:R-:W-:Y:S04]  /*a12b0*/  STL [R1+0x72c], R78 ;  /* 0x00072c4e01007387 */ /* 0x000fe80000100800 */
[----:B------:R-:W3:Y:S01]  /*a12c0*/  LDL.LU R184, [R1+0x1710] ;  /* 0x0017100001b87983 */ /* 0x000ee20000300800 */
[----:B------:R-:W-:-:S03]  /*a12d0*/  LOP3.LUT R76, R139, R169, R180, 0x78, !PT ;  /* 0x000000a98b4c7212 */ /* 0x000fc600078e78b4 */
[----:B------:R-:W-:Y:S04]  /*a12e0*/  STL [R1+0x7d4], R77 ;  /* 0x0007d44d01007387 */ /* 0x000fe80000100800 */
[----:B------:R-:W3:Y:S04]  /*a12f0*/  LDL.LU R176, [R1+0x170c] ;  /* 0x00170c0001b07983 */ /* 0x000ee80000300800 */
[----:B------:R1:W-:Y:S04]  /*a1300*/  STL [R1+0x368], R76 ;  /* 0x0003684c01007387 */ /* 0x0003e80000100800 */
[----:B------:R-:W3:Y:S04]  /*a1310*/  LDL.LU R139, [R1+0x1704] ;  /* 0x00170400018b7983 */ /* 0x000ee80000300800 */
[----:B------:R-:W-:Y:S04]  /*a1320*/  SHFL.IDX PT, R107, R73, R172, 0x1f ;  /* 0x00001fac496b7589 */ /* 0x000fe800000e0000 */
[----:B------:R2:W-:Y:S04]  /*a1330*/  STL [R1+0x1800], R73 ;  /* 0x0018004901007387 */ /* 0x0005e80000100800 */
[----:B------:R-:W0:Y:S04]  /*a1340*/  SHFL.IDX PT, R131, R79, R172, 0x1f ;  /* 0x00001fac4f837589 */ /* 0x000e2800000e0000 */
[----:B------:R-:W0:Y:S01]  /*a1350*/  SHFL.IDX PT, R115, R74, R172, 0x1f ;  /* 0x00001fac4a737589 */ /* 0x000e2200000e0000 */
[----:B-1----:R-:W-:-:S05]  /*a1360*/  LOP3.LUT R76, R239, R142, R123, 0x78, !PT ;  /* 0x0000008eef4c7212 */ /* 0x002fca00078e787b */
[----:B------:R1:W-:Y:S01]  /*a1370*/  STL [R1+0x414], R76 ;  /* 0x0004144c01007387 */ /* 0x0003e20000100800 */
[----:B--2---:R-:W-:-:S05]  /*a1380*/  LOP3.LUT R73, R137, R146, R123, 0x78, !PT ;  /* 0x0000009289497212 */ /* 0x004fca00078e787b */
[----:B------:R2:W-:Y:S01]  /*a1390*/  STL [R1+0x4a0], R73 ;  /* 0x0004a04901007387 */ /* 0x0005e20000100800 */
[--C-:B----4-:R-:W-:Y:S02]  /*a13a0*/  LOP3.LUT R77, R248, R150, R123.reuse, 0x78, !PT ;  /* 0x00000096f84d7212 */ /* 0x110fe400078e787b */
[----:B-1----:R-:W-:-:S03]  /*a13b0*/  LOP3.LUT R76, R247, R154, R123, 0x78, !PT ;  /* 0x0000009af74c7212 */ /* 0x002fc600078e787b */
[----:B------:R-:W-:Y:S01]  /*a13c0*/  STL [R1+0x54c], R77 ;  /* 0x00054c4d01007387 */ /* 0x000fe20000100800 */
[----:B--2---:R-:W-:-:S03]  /*a13d0*/  LOP3.LUT R73, R244, R158, R123, 0x78, !PT ;  /* 0x0000009ef4497212 */ /* 0x004fc600078e787b */
[----:B------:R-:W2:Y:S04]  /*a13e0*/  LDL.LU R239, [R1+0x1700] ;  /* 0x0017000001ef7983 */ /* 0x000ea80000300800 */
[----:B------:R1:W-:Y:S04]  /*a13f0*/  STL [R1+0x5d8], R76 ;  /* 0x0005d84c01007387 */ /* 0x0003e80000100800 */
[----:B------:R-:W4:Y:S04]  /*a1400*/  LDL.LU R137, [R1+0x16f0] ;  /* 0x0016f00001897983 */ /* 0x000f280000300800 */
[----:B------:R0:W-:Y:S04]  /*a1410*/  STL [R1+0x704], R73 ;  /* 0x0007044901007387 */ /* 0x0001e80000100800 */
[----:B------:R-:W4:Y:S04]  /*a1420*/  LDL.LU R248, [R1+0x16e0] ;  /* 0x0016e00001f87983 */ /* 0x000f280000300800 */
[----:B------:R-:W4:Y:S04]  /*a1430*/  LDL.LU R247, [R1+0x16d0] ;  /* 0x0016d00001f77983 */ /* 0x000f280000300800 */
[----:B------:R-:W4:Y:S01]  /*a1440*/  LDL.LU R244, [R1+0x16c0] ;  /* 0x0016c00001f47983 */ /* 0x000f220000300800 */
[----:B---3--:R-:W-:-:S02]  /*a1450*/  LOP3.LUT R0, R0, R162, R123, 0x78, !PT ;  /* 0x000000a200007212 */ /* 0x008fc400078e787b */
[----:B-1----:R-:W-:-:S03]  /*a1460*/  LOP3.LUT R76, R196, R166, R123, 0x78, !PT ;  /* 0x000000a6c44c7212 */ /* 0x002fc600078e787b */
[----:B------:R1:W-:Y:S01]  /*a1470*/  STL [R1+0x328], R0 ;  /* 0x0003280001007387 */ /* 0x0003e20000100800 */
[----:B0-----:R-:W-:-:S03]  /*a1480*/  LOP3.LUT R73, R192, R170, R123, 0x78, !PT ;  /* 0x000000aac0497212 */ /* 0x001fc600078e787b */
[----:B-1----:R-:W3:Y:S04]  /*a1490*/  LDL.LU R0, [R1+0x16b0] ;  /* 0x0016b00001007983 */ /* 0x002ee80000300800 */
[----:B------:R-:W-:Y:S04]  /*a14a0*/  STL [R1+0x1728], R76 ;  /* 0x0017284c01007387 */ /* 0x000fe80000100800 */
[----:B------:R-:W3:Y:S04]  /*a14b0*/  LDL.LU R196, [R1+0x16a0] ;  /* 0x0016a00001c47983 */ /* 0x000ee80000300800 */
[----:B------:R0:W-:Y:S04]  /*a14c0*/  STL [R1+0x1708], R73 ;  /* 0x0017084901007387 */ /* 0x0001e80000100800 */
[----:B------:R-:W3:Y:S04]  /*a14d0*/  LDL.LU R192, [R1+0x1690] ;  /* 0x0016900001c07983 */ /* 0x000ee80000300800 */
[----:B------:R1:W-:Y:S01]  /*a14e0*/  STL [R1+0x1804], R74 ;  /* 0x0018044a01007387 */ /* 0x0003e20000100800 */
[----:B0-----:R-:W-:-:S02]  /*a14f0*/  LOP3.LUT R73, R250, R147, R131, 0x78, !PT ;  /* 0x00000093fa497212 */ /* 0x001fc400078e7883 */
[--C-:B-1----:R-:W-:Y:S02]  /*a1500*/  LOP3.LUT R74, R138, R143, R131.reuse, 0x78, !PT ;  /* 0x0000008f8a4a7212 */ /* 0x102fe400078e7883 */
[----:B------:R-:W-:-:S03]  /*a1510*/  LOP3.LUT R76, R251, R151, R131, 0x78, !PT ;  /* 0x00000097fb4c7212 */ /* 0x000fc600078e7883 */
[----:B------:R0:W-:Y:S04]  /*a1520*/  STL [R1+0x1724], R74 ;  /* 0x0017244a01007387 */ /* 0x0001e80000100800 */
[----:B------:R1:W-:Y:S01]  /*a1530*/  STL [R1+0x1720], R73 ;  /* 0x0017204901007387 */ /* 0x0003e20000100800 */
[----:B0-----:R-:W-:-:S03]  /*a1540*/  LOP3.LUT R74, R249, R155, R131, 0x78, !PT ;  /* 0x0000009bf94a7212 */ /* 0x001fc600078e7883 */
[----:B------:R0:W-:Y:S01]  /*a1550*/  STL [R1+0x171c], R76 ;  /* 0x00171c4c01007387 */ /* 0x0001e20000100800 */
[----:B-1----:R-:W-:-:S03]  /*a1560*/  LOP3.LUT R73, R188, R159, R131, 0x78, !PT ;  /* 0x0000009fbc497212 */ /* 0x002fc600078e7883 */
        /* <DEDUP_REMOVED lines=8> */
[----:B-1----:R-:W-:-:S03]  /*a15f0*/  LOP3.LUT R74, R176, R167, R131, 0x78, !PT ;  /* 0x000000a7b04a7212 */ /* 0x002fc600078e7883 */
[----:B------:R-:W-:Y:S04]  /*a1600*/  STL [R1+0x1710], R76 ;  /* 0x0017104c01007387 */ /* 0x000fe80000100800 */
[----:B------:R-:W3:Y:S01]  /*a1610*/  LDL.LU R184, [R1+0x16ac] ;  /* 0x0016ac0001b87983 */ /* 0x000ee20000300800 */
[----:B------:R-:W-:-:S03]  /*a1620*/  LOP3.LUT R73, R139, R171, R131, 0x78, !PT ;  /* 0x000000ab8b497212 */ /* 0x000fc600078e7883 */
[----:B------:R2:W-:Y:S04]  /*a1630*/  STL [R1+0x170c], R74 ;  /* 0x00170c4a01007387 */ /* 0x0005e80000100800 */
[----:B------:R-:W3:Y:S04]  /*a1640*/  LDL.LU R176, [R1+0x169c] ;  /* 0x00169c0001b07983 */ /* 0x000ee80000300800 */
[----:B------:R4:W-:Y:S04]  /*a1650*/  STL [R1+0x1704], R73 ;  /* 0x0017044901007387 */ /* 0x0009e80000100800 */
[----:B------:R-:W3:Y:S04]  /*a1660*/  LDL.LU R139, [R1+0x168c] ;  /* 0x00168c00018b7983 */ /* 0x000ee80000300800 */
[----:B------:R-:W0:Y:S04]  /*a1670*/  SHFL.IDX PT, R123, R75, R172, 0x1f ;  /* 0x00001fac4b7b7589 */ /* 0x000e2800000e0000 */
[----:B------:R1:W-:Y:S01]  /*a1680*/  STL [R1+0x1808], R75 ;  /* 0x0018084b01007387 */ /* 0x0003e20000100800 */
[----:B--2---:R-:W-:-:S05]  /*a1690*/  LOP3.LUT R74, R239, R140, R107, 0x78, !PT ;  /* 0x0000008cef4a7212 */ /* 0x004fca00078e786b */
[----:B------:R2:W-:Y:S01]  /*a16a0*/  STL [R1+0x1700], R74 ;  /* 0x0017004a01007387 */ /* 0x0005e20000100800 */
[----:B----4-:R-:W-:-:S05]  /*a16b0*/  LOP3.LUT R73, R137, R144, R107, 0x78, !PT ;  /* 0x0000009089497212 */ /* 0x010fca00078e786b */
[----:B------:R4:W-:Y:S01]  /*a16c0*/  STL [R1+0x16f0], R73 ;  /* 0x0016f04901007387 */ /* 0x0009e20000100800 */
[--C-:B-1----:R-:W-:Y:S02]  /*a16d0*/  LOP3.LUT R75, R248, R148, R107.reuse, 0x78, !PT ;  /* 0x00000094f84b7212 */ /* 0x102fe400078e786b */
[----:B--2---:R-:W-:-:S03]  /*a16e0*/  LOP3.LUT R74, R247, R152, R107, 0x78, !PT ;  /* 0x00000098f74a7212 */ /* 0x004fc600078e786b */
[----:B------:R-:W-:Y:S01]  /*a16f0*/  STL [R1+0x16e0], R75 ;  /* 0x0016e04b01007387 */ /* 0x000fe20000100800 */
[----:B----4-:R-:W-:-:S03]  /*a1700*/  LOP3.LUT R73, R244, R156, R107, 0x78, !PT ;  /* 0x0000009cf4497212 */ /* 0x010fc600078e786b */
[----:B------:R-:W0:Y:S04]  /*a1710*/  LDL.LU R239, [R1+0x16f8] ;  /* 0x0016f80001ef7983 */ /* 0x000e280000300800 */
[----:B------:R1:W-:Y:S04]  /*a1720*/  STL [R1+0x16d0], R74 ;  /* 0x0016d04a01007387 */ /* 0x0003e80000100800 */
[----:B------:R-:W2:Y:S04]  /*a1730*/  LDL.LU R137, [R1+0x16e8] ;  /* 0x0016e80001897983 */ /* 0x000ea80000300800 */
[----:B------:R4:W-:Y:S04]  /*a1740*/  STL [R1+0x16c0], R73 ;  /* 0x0016c04901007387 */ /* 0x0009e80000100800 */
[----:B------:R-:W2:Y:S04]  /*a1750*/  LDL.LU R248, [R1+0x16d8] ;  /* 0x0016d80001f87983 */ /* 0x000ea80000300800 */
[----:B------:R-:W2:Y:S04]  /*a1760*/  LDL.LU R247, [R1+0x16c8] ;  /* 0x0016c80001f77983 */ /* 0x000ea80000300800 */
[----:B------:R-:W2:Y:S01]  /*a1770*/  LDL.LU R244, [R1+0x16b8] ;  /* 0x0016b80001f47983 */ /* 0x000ea20000300800 */
[----:B---3--:R-:W-:-:S02]  /*a1780*/  LOP3.LUT R0, R0, R160, R107, 0x78, !PT ;  /* 0x000000a000007212 */ /* 0x008fc400078e786b */
[----:B-1----:R-:W-:-:S03]  /*a1790*/  LOP3.LUT R74, R196, R164, R107, 0x78, !PT ;  /* 0x000000a4c44a7212 */ /* 0x002fc600078e786b */
[----:B------:R1:W-:Y:S01]  /*a17a0*/  STL [R1+0x16b0], R0 ;  /* 0x0016b00001007387 */ /* 0x0003e20000100800 */
[----:B----4-:R-:W-:-:S03]  /*a17b0*/  LOP3.LUT R73, R192, R168, R107, 0x78, !PT ;  /* 0x000000a8c0497212 */ /* 0x010fc600078e786b */
[----:B------:R-:W3:Y:S04]  /*a17c0*/  SHFL.IDX PT, R107, R3, R172, 0x1f ;  /* 0x00001fac036b7589 */ /* 0x000ee800000e0000 */
[----:B-1----:R-:W4:Y:S04]  /*a17d0*/  LDL.LU R0, [R1+0x16a8] ;  /* 0x0016a80001007983 */ /* 0x002f280000300800 */
[----:B------:R-:W-:Y:S04]  /*a17e0*/  STL [R1+0x16a0], R74 ;  /* 0x0016a04a01007387 */ /* 0x000fe80000100800 */
[----:B------:R-:W3:Y:S04]  /*a17f0*/  LDL.LU R196, [R1+0x1698] ;  /* 0x0016980001c47983 */ /* 0x000ee80000300800 */
[----:B------:R1:W-:Y:S04]  /*a1800*/  STL [R1+0x1690], R73 ;  /* 0x0016904901007387 */ /* 0x0003e80000100800 */
[----:B------:R-:W3:Y:S04]  /*a1810*/  LDL.LU R192, [R1+0x1688] ;  /* 0x0016880001c07983 */ /* 0x000ee80000300800 */
[----:B------:R1:W-:Y:S02]  /*a1820*/  STL [R1+0x180c], R3 ;  /* 0x00180c0301007387 */ /* 0x0003e40000100800 */
[----:B-1----:R-:W-:-:S05]  /*a1830*/  LOP3.LUT R73, R138, R141, R115, 0x78, !PT ;  /* 0x0000008d8a497212 */ /* 0x002fca00078e7873 */
[----:B------:R1:W-:Y:S01]  /*a1840*/  STL [R1+0x16fc], R73 ;  /* 0x0016fc4901007387 */ /* 0x0003e20000100800 */
[----:B------:R-:W-:-:S05]  /*a1850*/  LOP3.LUT R3, R250, R145, R115, 0x78, !PT ;  /* 0x00000091fa037212 */ /* 0x000fca00078e7873 */
[----:B------:R1:W-:Y:S01]  /*a1860*/  STL [R1+0x16ec], R3 ;  /* 0x0016ec0301007387 */ /* 0x0003e20000100800 */
[--C-:B------:R-:W-:Y:S02]  /*a1870*/  LOP3.LUT R74, R251, R149, R115.reuse, 0x78, !PT ;  /* 0x00000095fb4a7212 */ /* 0x100fe400078e7873 */
[----:B-1----:R-:W-:-:S03]  /*a1880*/  LOP3.LUT R73, R249, R153, R115, 0x78, !PT ;  /* 0x00000099f9497212 */ /* 0x002fc600078e7873 */
        /* <DEDUP_REMOVED lines=9> */
[----:B-1----:R-:W-:-:S02]  /*a1920*/  LOP3.LUT R74, R184, R161, R115, 0x78, !PT ;  /* 0x000000a1b84a7212 */ /* 0x002fc400078e7873 */
[----:B------:R-:W-:-:S03]  /*a1930*/  LOP3.LUT R73, R176, R165, R115, 0x78, !PT ;  /* 0x000000a5b0497212 */ /* 0x000fc600078e7873 */
[----:B------:R-:W-:Y:S04]  /*a1940*/  STL [R1+0x16ac], R74 ;  /* 0x0016ac4a01007387 */ /* 0x000fe80000100800 */
[----:B------:R-:W3:Y:S01]  /*a1950*/  LDL.LU R184, [R1+0x16a4] ;  /* 0x0016a40001b87983 */ /* 0x000ee20000300800 */
[----:B------:R-:W-:-:S03]  /*a1960*/  LOP3.LUT R3, R139, R169, R115, 0x78, !PT ;  /* 0x000000a98b037212 */ /* 0x000fc600078e7873 */
[----:B------:R0:W-:Y:S04]  /*a1970*/  STL [R1+0x169c], R73 ;  /* 0x00169c4901007387 */ /* 0x0001e80000100800 */
[----:B------:R-:W3:Y:S04]  /*a1980*/  LDL.LU R176, [R1+0x1694] ;  /* 0x0016940001b07983 */ /* 0x000ee80000300800 */
[----:B------:R2:W-:Y:S04]  /*a1990*/  STL [R1+0x168c], R3 ;  /* 0x00168c0301007387 */ /* 0x0005e80000100800 */
[----:B------:R-:W3:Y:S04]  /*a19a0*/  LDL.LU R139, [R1+0x1684] ;  /* 0x00168400018b7983 */ /* 0x000ee80000300800 */
[----:B------:R-:W-:Y:S01]  /*a19b0*/  STL [R1+0x1810], R214 ;  /* 0x001810d601007387 */ /* 0x000fe20000100800 */
[----:B0-----:R-:W-:-:S05]  /*a19c0*/  LOP3.LUT R73, R239, R142, R123, 0x78, !PT ;  /* 0x0000008eef497212 */ /* 0x001fca00078e787b */
[----:B------:R0:W-:Y:S01]  /*a19d0*/  STL [R1+0x16f8], R73 ;  /* 0x0016f84901007387 */ /* 0x0001e20000100800 */
[----:B--2---:R-:W-:-:S05]  /*a19e0*/  LOP3.LUT R3, R137, R146, R123, 0x78, !PT ;  /* 0x0000009289037212 */ /* 0x004fca00078e787b */
[----:B------:R1:W-:Y:S01]  /*a19f0*/  STL [R1+0x16e8], R3 ;  /* 0x0016e80301007387 */ /* 0x0003e20000100800 */
[--C-:B------:R-:W-:Y:S02]  /*a1a00*/  LOP3.LUT R74, R248, R150, R123.reuse, 0x78, !PT ;  /* 0x00000096f84a7212 */ /* 0x100fe400078e787b */
[----:B0-----:R-:W-:-:S03]  /*a1a10*/  LOP3.LUT R73, R247, R154, R123, 0x78, !PT ;  /* 0x0000009af7497212 */ /* 0x001fc600078e787b */
[----:B------:R-:W-:Y:S01]  /*a1a20*/  STL [R1+0x16d8], R74 ;  /* 0x0016d84a01007387 */ /* 0x000fe20000100800 */
[----:B-1----:R-:W-:-:S03]  /*a1a30*/  LOP3.LUT R3, R244, R158, R123, 0x78, !PT ;  /* 0x0000009ef4037212 */ /* 0x002fc600078e787b */
[----:B------:R-:W2:Y:S04]  /*a1a40*/  LDL.LU R239, [R1+0x1680] ;  /* 0x0016800001ef7983 */ /* 0x000ea80000300800 */
[----:B------:R3:W-:Y:S04]  /*a1a50*/  STL [R1+0x16c8], R73 ;  /* 0x0016c84901007387 */ /* 0x0007e80000100800 */
[----:B------:R-:W2:Y:S04]  /*a1a60*/  LDL.LU R137, [R1+0x1670] ;  /* 0x0016700001897983 */ /* 0x000ea80000300800 */
[----:B------:R0:W-:Y:S04]  /*a1a70*/  STL [R1+0x16b8], R3 ;  /* 0x0016b80301007387 */ /* 0x0001e80000100800 */
[----:B------:R-:W2:Y:S04]  /*a1a80*/  LDL.LU R248, [R1+0x1660] ;  /* 0x0016600001f87983 */ /* 0x000ea80000300800 */
[----:B------:R-:W2:Y:S04]  /*a1a90*/  LDL.LU R247, [R1+0x1650] ;  /* 0x0016500001f77983 */ /* 0x000ea80000300800 */
[----:B------:R-:W2:Y:S01]  /*a1aa0*/  LDL.LU R244, [R1+0x1640] ;  /* 0x0016400001f47983 */ /* 0x000ea20000300800 */
[----:B----4-:R-:W-:-:S02]  /*a1ab0*/  LOP3.LUT R0, R0, R162, R123, 0x78, !PT ;  /* 0x000000a200007212 */ /* 0x010fc400078e787b */
[----:B---3--:R-:W-:-:S03]  /*a1ac0*/  LOP3.LUT R73, R196, R166, R123, 0x78, !PT ;  /* 0x000000a6c4497212 */ /* 0x008fc600078e787b */
[----:B------:R1:W-:Y:S01]  /*a1ad0*/  STL [R1+0x16a8], R0 ;  /* 0x0016a80001007387 */ /* 0x0003e20000100800 */
[----:B0-----:R-:W-:-:S03]  /*a1ae0*/  LOP3.LUT R3, R192, R170, R123, 0x78, !PT ;  /* 0x000000aac0037212 */ /* 0x001fc600078e787b */
[----:B-1----:R-:W3:Y:S04]  /*a1af0*/  LDL.LU R0, [R1+0x1630] ;  /* 0x0016300001007983 */ /* 0x002ee80000300800 */
[----:B------:R0:W-:Y:S04]  /*a1b00*/  STL [R1+0x1698], R73 ;  /* 0x0016984901007387 */ /* 0x0001e80000100800 */
[----:B------:R-:W4:Y:S04]  /*a1b10*/  LDL.LU R196, [R1+0x1620] ;  /* 0x0016200001c47983 */ /* 0x000f280000300800 */
[----:B------:R1:W-:Y:S04]  /*a1b20*/  STL [R1+0x1688], R3 ;  /* 0x0016880301007387 */ /* 0x0003e80000100800 */
[----:B------:R-:W4:Y:S04]  /*a1b30*/  LDL.LU R192, [R1+0x1610] ;  /* 0x0016100001c07983 */ /* 0x000f280000300800 */
[----:B------:R-:W-:Y:S01]  /*a1b40*/  STL [R1+0x1814], R215 ;  /* 0x001814d701007387 */ /* 0x000fe20000100800 */
[----:B0-----:R-:W-:-:S05]  /*a1b50*/  LOP3.LUT R73, R138, R143, R107, 0x78, !PT ;  /* 0x0000008f8a497212 */ /* 0x001fca00078e786b */
[----:B------:R0:W-:Y:S01]  /*a1b60*/  STL [R1+0x16f4], R73 ;  /* 0x0016f44901007387 */ /* 0x0001e20000100800 */
[----:B-1----:R-:W-:-:S05]  /*a1b70*/  LOP3.LUT R3, R250, R147, R107, 0x78, !PT ;  /* 0x00000093fa037212 */ /* 0x002fca00078e786b */
[----:B------:R1:W-:Y:S01]  /*a1b80*/  STL [R1+0x16e4], R3 ;  /* 0x0016e40301007387 */ /* 0x0003e20000100800 */
[--C-:B------:R-:W-:Y:S02]  /*a1b90*/  LOP3.LUT R74, R251, R151, R107.reuse, 0x78, !PT ;  /* 0x00000097fb4a7212 */ /* 0x100fe400078e786b */
[----:B0-----:R-:W-:-:S03]  /*a1ba0*/  LOP3.LUT R73, R249, R155, R107, 0x78, !PT ;  /* 0x0000009bf9497212 */ /* 0x001fc600078e786b */
[----:B------:R0:W-:Y:S01]  /*a1bb0*/  STL [R1+0x16d4], R74 ;  /* 0x0016d44a01007387 */ /* 0x0001e20000100800 */
[----:B-1----:R-:W-:-:S03]  /*a1bc0*/  LOP3.LUT R3, R188, R159, R107, 0x78, !PT ;  /* 0x0000009fbc037212 */ /* 0x002fc600078e786b */
[----:B------:R-:W4:Y:S04]  /*a1bd0*/  LDL.LU R138, [R1+0x167c] ;  /* 0x00167c00018a7983 */ /* 0x000f280000300800 */
[----:B------:R1:W-:Y:S04]  /*a1be0*/  STL [R1+0x16c4], R73 ;  /* 0x0016c44901007387 */ /* 0x0003e80000100800 */
[----:B------:R-:W4:Y:S04]  /*a1bf0*/  LDL.LU R250, [R1+0x166c] ;  /* 0x00166c0001fa7983 */ /* 0x000f280000300800 */
[----:B------:R1:W-:Y:S04]  /*a1c00*/  STL [R1+0x16b4], R3 ;  /* 0x0016b40301007387 */ /* 0x0003e80000100800 */
[----:B------:R-:W4:Y:S04]  /*a1c10*/  LDL.LU R251, [R1+0x165c] ;  /* 0x00165c0001fb7983 */ /* 0x000f280000300800 */
[----:B------:R-:W4:Y:S04]  /*a1c20*/  LDL.LU R249, [R1+0x164c] ;  /* 0x00164c0001f97983 */ /* 0x000f280000300800 */
[----:B------:R-:W4:Y:S01]  /*a1c30*/  LDL.LU R188, [R1+0x163c] ;  /* 0x00163c0001bc7983 */ /* 0x000f220000300800 */
[----:B0-----:R-:W-:-:S02]  /*a1c40*/  LOP3.LUT R74, R184, R163, R107, 0x78, !PT ;  /* 0x000000a3b84a7212 */ /* 0x001fc400078e786b */
[----:B-1----:R-:W-:-:S03]  /*a1c50*/  LOP3.LUT R73, R176, R167, R107, 0x78, !PT ;  /* 0x000000a7b0497212 */ /* 0x002fc600078e786b */
[----:B------:R-:W-:Y:S04]  /*a1c60*/  STL [R1+0x16a4], R74 ;  /* 0x0016a44a01007387 */ /* 0x000fe80000100800 */
[----:B------:R-:W4:Y:S01]  /*a1c70*/  LDL.LU R184, [R1+0x162c] ;  /* 0x00162c0001b87983 */ /* 0x000f220000300800 */
[----:B------:R-:W-:-:S03]  /*a1c80*/  LOP3.LUT R3, R139, R171, R107, 0x78, !PT ;  /* 0x000000ab8b037212 */ /* 0x000fc600078e786b */
[----:B------:R-:W-:Y:S04]  /*a1c90*/  STL [R1+0x1694], R73 ;  /* 0x0016944901007387 */ /* 0x000fe80000100800 */
[----:B------:R-:W4:Y:S04]  /*a1ca0*/  LDL.LU R176, [R1+0x161c] ;  /* 0x00161c0001b07983 */ /* 0x000f280000300800 */
[----:B------:R-:W-:Y:S04]  /*a1cb0*/  STL [R1+0x1684], R3 ;  /* 0x0016840301007387 */ /* 0x000fe80000100800 */
[----:B------:R-:W4:Y:S04]  /*a1cc0*/  LDL.LU R139, [R1+0x160c] ;  /* 0x00160c00018b7983 */ /* 0x000f280000300800 */
[----:B------:R-:W2:Y:S04]  /*a1cd0*/  SHFL.IDX PT, R115, R214, R172, 0x1f ;  /* 0x00001facd6737589 */ /* 0x000ea800000e0000 */
[----:B------:R-:W-:Y:S04]  /*a1ce0*/  STL [R1+0x1818], R216 ;  /* 0x001818d801007387 */ /* 0x000fe80000100800 */
[----:B------:R-:W0:Y:S01]  /*a1cf0*/  SHFL.IDX PT, R123, R215, R172, 0x1f ;  /* 0x00001facd77b7589 */ /* 0x000e2200000e0000 */
[----:B--2---:R-:W-:-:S05]  /*a1d00*/  LOP3.LUT R73, R239, R140, R115, 0x78, !PT ;  /* 0x0000008cef497212 */ /* 0x004fca00078e7873 */
[----:B------:R1:W-:Y:S01]  /*a1d10*/  STL [R1+0x1680], R73 ;  /* 0x0016804901007387 */ /* 0x0003e20000100800 */
[----:B------:R-:W-:-:S05]  /*a1d20*/  LOP3.LUT R3, R137, R144, R115, 0x78, !PT ;  /* 0x0000009089037212 */ /* 0x000fca00078e7873 */
[----:B------:R2:W-:Y:S01]  /*a1d30*/  STL [R1+0x1670], R3 ;  /* 0x0016700301007387 */ /* 0x0005e20000100800 */
[--C-:B------:R-:W-:Y:S02]  /*a1d40*/  LOP3.LUT R74, R248, R148, R115.reuse, 0x78, !PT ;  /* 0x00000094f84a7212 */ /* 0x100fe400078e7873 */
[----:B-1----:R-:W-:-:S03]  /*a1d50*/  LOP3.LUT R73, R247, R152, R115, 0x78, !PT ;  /* 0x00000098f7497212 */ /* 0x002fc600078e7873 */
[----:B------:R-:W-:Y:S01]  /*a1d60*/  STL [R1+0x1660], R74 ;  /* 0x0016604a01007387 */ /* 0x000fe20000100800 */
[----:B--2---:R-:W-:-:S03]  /*a1d70*/  LOP3.LUT R3, R244, R156, R115, 0x78, !PT ;  /* 0x0000009cf4037212 */ /* 0x004fc600078e7873 */
[----:B------:R-:W2:Y:S04]  /*a1d80*/  LDL.LU R239, [R1+0x1678] ;  /* 0x0016780001ef7983 */ /* 0x000ea80000300800 */
[----:B------:R4:W-:Y:S04]  /*a1d90*/  STL [R1+0x1650], R73 ;  /* 0x0016504901007387 */ /* 0x0009e80000100800 */
[----:B------:R-:W2:Y:S04]  /*a1da0*/  LDL.LU R137, [R1+0x1668] ;  /* 0x0016680001897983 */ /* 0x000ea80000300800 */
[----:B------:R1:W-:Y:S04]  /*a1db0*/  STL [R1+0x1640], R3 ;  /* 0x0016400301007387 */ /* 0x0003e80000100800 */
[----:B------:R-:W2:Y:S04]  /*a1dc0*/  LDL.LU R248, [R1+0x1658] ;  /* 0x0016580001f87983 */ /* 0x000ea80000300800 */
[----:B------:R-:W2:Y:S04]  /*a1dd0*/  LDL.LU R247, [R1+0x1648] ;  /* 0x0016480001f77983 */ /* 0x000ea80000300800 */
[----:B------:R-:W2:Y:S01]  /*a1de0*/  LDL.LU R244, [R1+0x1638] ;  /* 0x0016380001f47983 */ /* 0x000ea20000300800 */
[----:B---3--:R-:W-:-:S02]  /*a1df0*/  LOP3.LUT R0, R0, R160, R115, 0x78, !PT ;  /* 0x000000a000007212 */ /* 0x008fc400078e7873 */
[----:B----4-:R-:W-:-:S03]  /*a1e00*/  LOP3.LUT R73, R196, R164, R115, 0x78, !PT ;  /* 0x000000a4c4497212 */ /* 0x010fc600078e7873 */
[----:B------:R3:W-:Y:S01]  /*a1e10*/  STL [R1+0x1630], R0 ;  /* 0x0016300001007387 */ /* 0x0007e20000100800 */
[----:B-1----:R-:W-:-:S03]  /*a1e20*/  LOP3.LUT R3, R192, R168, R115, 0x78, !PT ;  /* 0x000000a8c0037212 */ /* 0x002fc600078e7873 */
[----:B---3--:R-:W3:Y:S04]  /*a1e30*/  LDL.LU R0, [R1+0x1628] ;  /* 0x0016280001007983 */ /* 0x008ee80000300800 */
        /* <DEDUP_REMOVED lines=30> */
[----:B------:R-:W-:Y:S04]  /*a2020*/  SHFL.IDX PT, R123, R2, R172, 0x1f ;  /* 0x00001fac027b7589 */ /* 0x000fe800000e0000 */
[----:B------:R0:W-:Y:S04]  /*a2030*/  STL [R1+0x1820], R2 ;  /* 0x0018200201007387 */ /* 0x0001e80000100800 */
[----:B------:R-:W1:Y:S01]  /*a2040*/  SHFL.IDX PT, R115, R217, R172, 0x1f ;  /* 0x00001facd9737589 */ /* 0x000e6200000e0000 */
[----:B--2---:R-:W-:-:S05]  /*a2050*/  LOP3.LUT R3, R239, R142, R107, 0x78, !PT ;  /* 0x0000008eef037212 */ /* 0x004fca00078e786b */
[----:B------:R2:W-:Y:S01]  /*a2060*/  STL [R1+0x1678], R3 ;  /* 0x0016780301007387 */ /* 0x0005e20000100800 */
[----:B0-----:R-:W-:-:S05]  /*a2070*/  LOP3.LUT R2, R137, R146, R107, 0x78, !PT ;  /* 0x0000009289027212 */ /* 0x001fca00078e786b */
[----:B------:R0:W-:Y:S01]  /*a2080*/  STL [R1+0x1668], R2 ;  /* 0x0016680201007387 */ /* 0x0001e20000100800 */
[--C-:B------:R-:W-:Y:S02]  /*a2090*/  LOP3.LUT R73, R248, R150, R107.reuse, 0x78, !PT ;  /* 0x00000096f8497212 */ /* 0x100fe400078e786b */
[----:B--2---:R-:W-:-:S03]  /*a20a0*/  LOP3.LUT R3, R247, R154, R107, 0x78, !PT ;  /* 0x0000009af7037212 */ /* 0x004fc600078e786b */
[----:B------:R-:W-:Y:S01]  /*a20b0*/  STL [R1+0x1658], R73 ;  /* 0x0016584901007387 */ /* 0x000fe20000100800 */
[----:B0-----:R-:W-:-:S03]  /*a20c0*/  LOP3.LUT R2, R244, R158, R107, 0x78, !PT ;  /* 0x0000009ef4027212 */ /* 0x001fc600078e786b */
        /* <DEDUP_REMOVED lines=10> */
[----:B0-----:R-:W-:-:S03]  /*a2170*/  LOP3.LUT R2, R192, R170, R107, 0x78, !PT ;  /* 0x000000aac0027212 */ /* 0x001fc600078e786b */
[----:B------:R-:W0:Y:S04]  /*a2180*/  SHFL.IDX PT, R107, R68, R172, 0x1f ;  /* 0x00001fac446b7589 */ /* 0x000e2800000e0000 */
[----:B---3--:R-:W3:Y:S04]  /*a2190*/  LDL.LU R0, [R1+0x15b0] ;  /* 0x0015b00001007983 */ /* 0x008ee80000300800 */
[----:B------:R1:W-:Y:S04]  /*a21a0*/  STL [R1+0x1618], R3 ;  /* 0x0016180301007387 */ /* 0x0003e80000100800 */
[----:B------:R-:W4:Y:S04]  /*a21b0*/  LDL.LU R196, [R1+0x15a0] ;  /* 0x0015a00001c47983 */ /* 0x000f280000300800 */
[----:B------:R0:W-:Y:S04]  /*a21c0*/  STL [R1+0x1608], R2 ;  /* 0x0016080201007387 */ /* 0x0001e80000100800 */
[----:B------:R-:W4:Y:S04]  /*a21d0*/  LDL.LU R192, [R1+0x1590] ;  /* 0x0015900001c07983 */ /* 0x000f280000300800 */
[----:B------:R0:W-:Y:S01]  /*a21e0*/  STL [R1+0x182c], R68 ;  /* 0x00182c4401007387 */ /* 0x0001e20000100800 */
[----:B-1----:R-:W-:-:S05]  /*a21f0*/  LOP3.LUT R3, R138, R143, R115, 0x78, !PT ;  /* 0x0000008f8a037212 */ /* 0x002fca00078e7873 */
[----:B------:R1:W-:Y:S01]  /*a2200*/  STL [R1+0x1674], R3 ;  /* 0x0016740301007387 */ /* 0x0003e20000100800 */
[----:B0-----:R-:W-:-:S05]  /*a2210*/  LOP3.LUT R2, R250, R147, R115, 0x78, !PT ;  /* 0x00000093fa027212 */ /* 0x001fca00078e7873 */
[----:B------:R0:W-:Y:S01]  /*a2220*/  STL [R1+0x1664], R2 ;  /* 0x0016640201007387 */ /* 0x0001e20000100800 */
[--C-:B------:R-:W-:Y:S02]  /*a2230*/  LOP3.LUT R68, R251, R151, R115.reuse, 0x78, !PT ;  /* 0x00000097fb447212 */ /* 0x100fe400078e7873 */
[----:B-1----:R-:W-:-:S03]  /*a2240*/  LOP3.LUT R3, R249, R155, R115, 0x78, !PT ;  /* 0x0000009bf9037212 */ /* 0x002fc600078e7873 */
[----:B------:R1:W-:Y:S01]  /*a2250*/  STL [R1+0x1654], R68 ;  /* 0x0016544401007387 */ /* 0x0003e20000100800 */
[----:B0-----:R-:W-:-:S03]  /*a2260*/  LOP3.LUT R2, R188, R159, R115, 0x78, !PT ;  /* 0x0000009fbc027212 */ /* 0x001fc600078e7873 */
[----:B------:R-:W4:Y:S04]  /*a2270*/  LDL.LU R138, [R1+0x15fc] ;  /* 0x0015fc00018a7983 */ /* 0x000f280000300800 */
[----:B------:R0:W-:Y:S04]  /*a2280*/  STL [R1+0x1644], R3 ;  /* 0x0016440301007387 */ /* 0x0001e80000100800 */
[----:B------:R-:W4:Y:S04]  /*a2290*/  LDL.LU R250, [R1+0x15ec] ;  /* 0x0015ec0001fa7983 */ /* 0x000f280000300800 */
[----:B------:R0:W-:Y:S04]  /*a22a0*/  STL [R1+0x1634], R2 ;  /* 0x0016340201007387 */ /* 0x0001e80000100800 */
[----:B------:R-:W4:Y:S04]  /*a22b0*/  LDL.LU R251, [R1+0x15dc] ;  /* 0x0015dc0001fb7983 */ /* 0x000f280000300800 */
[----:B------:R-:W4:Y:S04]  /*a22c0*/  LDL.LU R249, [R1+0x15cc] ;  /* 0x0015cc0001f97983 */ /* 0x000f280000300800 */
[----:B------:R-:W4:Y:S01]  /*a22d0*/  LDL.LU R188, [R1+0x15bc] ;  /* 0x0015bc0001bc7983 */ /* 0x000f220000300800 */
[----:B-1----:R-:W-:-:S02]  /*a22e0*/  LOP3.LUT R68, R184, R163, R115, 0x78, !PT ;  /* 0x000000a3b8447212 */ /* 0x002fc400078e7873 */
[----:B0-----:R-:W-:-:S03]  /*a22f0*/  LOP3.LUT R3, R176, R167, R115, 0x78, !PT ;  /* 0x000000a7b0037212 */ /* 0x001fc600078e7873 */
[----:B------:R-:W-:Y:S04]  /*a2300*/  STL [R1+0x1624], R68 ;  /* 0x0016244401007387 */ /* 0x000fe80000100800 */
[----:B------:R-:W4:Y:S01]  /*a2310*/  LDL.LU R184, [R1+0x15ac] ;  /* 0x0015ac0001b87983 */ /* 0x000f220000300800 */
[----:B------:R-:W-:-:S03]  /*a2320*/  LOP3.LUT R2, R139, R171, R115, 0x78, !PT ;  /* 0x000000ab8b027212 */ /* 0x000fc600078e7873 */
[----:B------:R2:W-:Y:S04]  /*a2330*/  STL [R1+0x1614], R3 ;  /* 0x0016140301007387 */ /* 0x0005e80000100800 */
[----:B------:R-:W4:Y:S04]  /*a2340*/  LDL.LU R176, [R1+0x159c] ;  /* 0x00159c0001b07983 */ /* 0x000f280000300800 */
[----:B------:R0:W-:Y:S04]  /*a2350*/  STL [R1+0x1604], R2 ;  /* 0x0016040201007387 */ /* 0x0001e80000100800 */
[----:B------:R-:W4:Y:S04]  /*a2360*/  LDL.LU R139, [R1+0x158c] ;  /* 0x00158c00018b7983 */ /* 0x000f280000300800 */
[----:B------:R-:W-:Y:S01]  /*a2370*/  STL [R1+0x1830], R69 ;  /* 0x0018304501007387 */ /* 0x000fe20000100800 */
[----:B--2---:R-:W-:-:S05]  /*a2380*/  LOP3.LUT R3, R239, R140, R123, 0x78, !PT ;  /* 0x0000008cef037212 */ /* 0x004fca00078e787b */
[----:B------:R1:W-:Y:S01]  /*a2390*/  STL [R1+0x1600], R3 ;  /* 0x0016000301007387 */ /* 0x0003e20000100800 */
[----:B0-----:R-:W-:-:S05]  /*a23a0*/  LOP3.LUT R2, R137, R144, R123, 0x78, !PT ;  /* 0x0000009089027212 */ /* 0x001fca00078e787b */
[----:B------:R0:W-:Y:S01]  /*a23b0*/  STL [R1+0x15f0], R2 ;  /* 0x0015f00201007387 */ /* 0x0001e20000100800 */
[--C-:B------:R-:W-:Y:S02]  /*a23c0*/  LOP3.LUT R68, R248, R148, R123.reuse, 0x78, !PT ;  /* 0x00000094f8447212 */ /* 0x100fe400078e787b */
[----:B-1----:R-:W-:-:S03]  /*a23d0*/  LOP3.LUT R3, R247, R152, R123, 0x78, !PT ;  /* 0x00000098f7037212 */ /* 0x002fc600078e787b */
        /* <DEDUP_REMOVED lines=49> */
[----:B------:R-:W-:-:S05]  /*a26f0*/  LOP3.LUT R2, R137, R146, R115, 0x78, !PT ;  /* 0x0000009289027212 */ /* 0x000fca00078e7873 */
[----:B------:R1:W-:Y:S01]  /*a2700*/  STL [R1+0x15e8], R2 ;  /* 0x0015e80201007387 */ /* 0x0003e20000100800 */
[--C-:B0-----:R-:W-:Y:S02]  /*a2710*/  LOP3.LUT R64, R248, R150, R115.reuse, 0x78, !PT ;  /* 0x00000096f8407212 */ /* 0x101fe400078e7873 */
[----:B--2---:R-:W-:-:S03]  /*a2720*/  LOP3.LUT R3, R247, R154, R115, 0x78, !PT ;  /* 0x0000009af7037212 */ /* 0x004fc600078e7873 */
        /* <DEDUP_REMOVED lines=39> */
[----:B------:R2:W-:Y:S04]  /*a29a0*/  STL [R1+0x1594], R3 ;  /* 0x0015940301007387 */ /* 0x0005e80000100800 */
[----:B------:R-:W4:Y:S04]  /*a29b0*/  LDL.LU R176, [R1+0x151c] ;  /* 0x00151c0001b07983 */ /* 0x000f280000300800 */
[----:B------:R0:W-:Y:S04]  /*a29c0*/  STL [R1+0x1584], R2 ;  /* 0x0015840201007387 */ /* 0x0001e80000100800 */
[----:B------:R-:W4:Y:S04]  /*a29d0*/  LDL.LU R139, [R1+0x150c] ;  /* 0x00150c00018b7983 */ /* 0x000f280000300800 */
[----:B------:R-:W-:Y:S04]  /*a29e0*/  STL [R1+0x1840], R66 ;  /* 0x0018404201007387 */ /* 0x000fe80000100800 */
        /* <DEDUP_REMOVED lines=20> */
[----:B---3--:R-:W3:Y:S04]  /*a2b30*/  LDL.LU R0, [R1+0x1528] ;  /* 0x0015280001007983 */ /* 0x008ee80000300800 */
[----:B------:R1:W-:Y:S04]  /*a2b40*/  STL [R1+0x1520], R3 ;  /* 0x0015200301007387 */ /* 0x0003e80000100800 */
[----:B------:R-:W4:Y:S04]  /*a2b50*/  LDL.LU R196, [R1+0x1518] ;  /* 0x0015180001c47983 */ /* 0x000f280000300800 */
[----:B------:R0:W-:Y:S04]  /*a2b60*/  STL [R1+0x1510], R2 ;  /* 0x0015100201007387 */ /* 0x0001e80000100800 */
[----:B------:R-:W4:Y:S04]  /*a2b70*/  LDL.LU R192, [R1+0x1508] ;  /* 0x0015080001c07983 */ /* 0x000f280000300800 */
[----:B------:R-:W-:Y:S01]  /*a2b80*/  STL [R1+0x1844], R67 ;  /* 0x0018444301007387 */ /* 0x000fe20000100800 */
        /* <DEDUP_REMOVED lines=98> */
[----:B------:R-:W-:Y:S04]  /*a31b0*/  SHFL.IDX PT, R115, R5, R172, 0x1f ;  /* 0x00001fac05737589 */ /* 0x000fe800000e0000 */
        /* <DEDUP_REMOVED lines=31> */
[----:B------:R-:W-:Y:S01]  /*a33b0*/  STL [R1+0x1858], R210 ;  /* 0x001858d201007387 */ /* 0x000fe20000100800 */
[----:B--2---:R-:W-:-:S05]  /*a33c0*/  LOP3.LUT R3, R239, R142, R107, 0x78, !PT ;  /* 0x0000008eef037212 */ /* 0x004fca00078e786b */
[----:B------:R0:W-:Y:S01]  /*a33d0*/  STL [R1+0x14f8], R3 ;  /* 0x0014f80301007387 */ /* 0x0001e20000100800 */
[----:B------:R-:W-:-:S05]  /*a33e0*/  LOP3.LUT R2, R137, R146, R107, 0x78, !PT ;  /* 0x0000009289027212 */ /* 0x000fca00078e786b */
        /* <DEDUP_REMOVED lines=1380> */
[----:B------:R-:W-:Y:S01]  /*a8a30*/  STL [R1+0xe54], R4 ;  /* 0x000e540401007387 */ /* 0x000fe20000100800 */
[----:B-1----:R-:W-:-:S03]  /*a8a40*/  LOP3.LUT R2, R188, R159, R123, 0x78, !PT ;  /* 0x0000009fbc027212 */ /* 0x002fc600078e787b */
[----:B------:R-:W4:Y:S04]  /*a8a50*/  LDL.LU R138, [R1+0xdfc] ;  /* 0x000dfc00018a7983 */ /* 0x000f280000300800 */
[----:B------:R-:W-:Y:S04]  /*a8a60*/  STL [R1+0xe44], R3 ;  /* 0x000e440301007387 */ /* 0x000fe80000100800 */
[----:B------:R-:W4:Y:S04]  /*a8a70*/  LDL.LU R250, [R1+0xdec] ;  /* 0x000dec0001fa7983 */ /* 0x000f280000300800 */
[----:B------:R0:W-:Y:S04]  /*a8a80*/  STL [R1+0xe34], R2 ;  /* 0x000e340201007387 */ /* 0x0001e80000100800 */
[----:B------:R-:W4:Y:S04]  /*a8a90*/  LDL.LU R251, [R1+0xddc] ;  /* 0x000ddc0001fb7983 */ /* 0x000f280000300800 */
[----:B------:R-:W4:Y:S04]  /*a8aa0*/  LDL.LU R188, [R1+0xdcc] ;  /* 0x000dcc0001bc7983 */ /* 0x000f280000300800 */
[----:B------:R-:W4:Y:S01]  /*a8ab0*/  LDL.LU R249, [R1+0xdbc] ;  /* 0x000dbc0001f97983 */ /* 0x000f220000300800 */
[----:B0-----:R-:W-:-:S02]  /*a8ac0*/  LOP3.LUT R2, R184, R163, R123, 0x78, !PT ;  /* 0x000000a3b8027212 */ /* 0x001fc400078e787b */
[----:B------:R-:W-:-:S03]  /*a8ad0*/  LOP3.LUT R3, R176, R167, R123, 0x78, !PT ;  /* 0x000000a7b0037212 */ /* 0x000fc600078e787b */
[----:B------:R0:W-:Y:S04]  /*a8ae0*/  STL [R1+0xe24], R2 ;  /* 0x000e240201007387 */ /* 0x0001e80000100800 */
[----:B------:R-:W4:Y:S04]  /*a8af0*/  LDL.LU R184, [R1+0xdac] ;  /* 0x000dac0001b87983 */ /* 0x000f280000300800 */
[----:B------:R-:W-:Y:S01]  /*a8b00*/  STL [R1+0xe14], R3 ;  /* 0x000e140301007387 */ /* 0x000fe20000100800 */
[----:B0-----:R-:W-:-:S03]  /*a8b10*/  LOP3.LUT R2, R139, R171, R123, 0x78, !PT ;  /* 0x000000ab8b027212 */ /* 0x001fc600078e787b */
        /* <DEDUP_REMOVED lines=33> */
[----:B------:R-:W-:-:S05]  /*a8d30*/  LOP3.LUT R4, R250, R145, R115, 0x78, !PT ;  /* 0x00000091fa047212 */ /* 0x000fca00078e7873 */
[----:B------:R-:W-:Y:S01]  /*a8d40*/  STL [R1+0xdec], R4 ;  /* 0x000dec0401007387 */ /* 0x000fe20000100800 */
[--C-:B-1----:R-:W-:Y:S02]  /*a8d50*/  LOP3.LUT R2, R251, R149, R115.reuse, 0x78, !PT ;  /* 0x00000095fb027212 */ /* 0x102fe400078e7873 */
[--C-:B0-----:R-:W-:Y:S02]  /*a8d60*/  LOP3.LUT R3, R188, R153, R115.reuse, 0x78, !PT ;  /* 0x00000099bc037212 */ /* 0x101fe400078e7873 */
[----:B------:R-:W4:Y:S04]  /*a8d70*/  LDL.LU R188, [R1+0xdf4] ;  /* 0x000df40001bc7983 */ /* 0x000f280000300800 */
[----:B------:R0:W-:Y:S04]  /*a8d80*/  STL [R1+0xddc], R2 ;  /* 0x000ddc0201007387 */ /* 0x0001e80000100800 */
[----:B------:R1:W-:Y:S04]  /*a8d90*/  STL [R1+0xdcc], R3 ;  /* 0x000dcc0301007387 */ /* 0x0003e80000100800 */
[----:B------:R-:W4:Y:S01]  /*a8da0*/  LDL.LU R138, [R1+0xde4] ;  /* 0x000de400018a7983 */ /* 0x000f220000300800 */
[----:B0-----:R-:W-:-:S03]  /*a8db0*/  LOP3.LUT R2, R249, R157, R115, 0x78, !PT ;  /* 0x0000009df9027212 */ /* 0x001fc600078e7873 */
[----:B------:R-:W4:Y:S04]  /*a8dc0*/  LDL.LU R250, [R1+0xdd4] ;  /* 0x000dd40001fa7983 */ /* 0x000f280000300800 */
[----:B------:R0:W-:Y:S04]  /*a8dd0*/  STL [R1+0xdbc], R2 ;  /* 0x000dbc0201007387 */ /* 0x0001e80000100800 */
[----:B------:R-:W4:Y:S04]  /*a8de0*/  LDL.LU R251, [R1+0xdc4] ;  /* 0x000dc40001fb7983 */ /* 0x000f280000300800 */
[----:B------:R-:W4:Y:S01]  /*a8df0*/  LDL.LU R249, [R1+0xdb4] ;  /* 0x000db40001f97983 */ /* 0x000f220000300800 */
[----:B------:R-:W-:-:S02]  /*a8e00*/  LOP3.LUT R4, R184, R161, R115, 0x78, !PT ;  /* 0x000000a1b8047212 */ /* 0x000fc400078e7873 */
[----:B-1----:R-:W-:-:S03]  /*a8e10*/  LOP3.LUT R3, R176, R165, R115, 0x78, !PT ;  /* 0x000000a5b0037212 */ /* 0x002fc600078e7873 */
[----:B------:R-:W-:Y:S04]  /*a8e20*/  STL [R1+0xdac], R4 ;  /* 0x000dac0401007387 */ /* 0x000fe80000100800 */
[----:B------:R-:W4:Y:S01]  /*a8e30*/  LDL.LU R184, [R1+0xda4] ;  /* 0x000da40001b87983 */ /* 0x000f220000300800 */
[----:B0-----:R-:W-:-:S03]  /*a8e40*/  LOP3.LUT R2, R139, R169, R115, 0x78, !PT ;  /* 0x000000a98b027212 */ /* 0x001fc600078e7873 */
        /* <DEDUP_REMOVED lines=24> */
[----:B------:R-:W-:Y:S01]  /*a8fd0*/  STL [R1+0xda8], R3 ;  /* 0x000da80301007387 */ /* 0x000fe20000100800 */
[----:B------:R-:W-:-:S03]  /*a8fe0*/  LOP3.LUT R0, R192, R170, R123, 0x78, !PT ;  /* 0x000000aac0007212 */ /* 0x000fc600078e787b */
[----:B------:R-:W3:Y:S04]  /*a8ff0*/  LDL.LU R196, [R1+0xd30] ;  /* 0x000d300001c47983 */ /* 0x000ee80000300800 */
[----:B------:R-:W-:Y:S04]  /*a9000*/  STL [R1+0xd98], R2 ;  /* 0x000d980201007387 */ /* 0x000fe80000100800 */
[----:B------:R-:W4:Y:S04]  /*a9010*/  LDL.LU R192, [R1+0xd20] ;  /* 0x000d200001c07983 */ /* 0x000f280000300800 */
[----:B------:R0:W-:Y:S04]  /*a9020*/  STL [R1+0xd88], R0 ;  /* 0x000d880001007387 */ /* 0x0001e80000100800 */
[----:B------:R-:W-:Y:S01]  /*a9030*/  STL [R1+0x193c], R85 ;  /* 0x00193c5501007387 */ /* 0x000fe20000100800 */
[----:B0-----:R-:W-:-:S03]  /*a9040*/  LOP3.LUT R0, R188, R143, R107, 0x78, !PT ;  /* 0x0000008fbc007212 */ /* 0x001fc600078e786b */
[----:B------:R-:W4:Y:S04]  /*a9050*/  LDL.LU R188, [R1+0xd10] ;  /* 0x000d100001bc7983 */ /* 0x000f280000300800 */
[----:B------:R0:W-:Y:S01]  /*a9060*/  STL [R1+0xdf4], R0 ;  /* 0x000df40001007387 */ /* 0x0001e20000100800 */
[--C-:B------:R-:W-:Y:S02]  /*a9070*/  LOP3.LUT R2, R138, R147, R107.reuse, 0x78, !PT ;  /* 0x000000938a027212 */ /* 0x100fe400078e786b */
[----:B0-----:R-:W-:-:S03]  /*a9080*/  LOP3.LUT R0, R250, R151, R107, 0x78, !PT ;  /* 0x00000097fa007212 */ /* 0x001fc600078e786b */
[----:B------:R0:W-:Y:S04]  /*a9090*/  STL [R1+0xde4], R2 ;  /* 0x000de40201007387 */ /* 0x0001e80000100800 */
[----:B------:R1:W-:Y:S01]  /*a90a0*/  STL [R1+0xdd4], R0 ;  /* 0x000dd40001007387 */ /* 0x0003e20000100800 */
[--C-:B------:R-:W-:Y:S02]  /*a90b0*/  LOP3.LUT R3, R251, R155, R107.reuse, 0x78, !PT ;  /* 0x0000009bfb037212 */ /* 0x100fe400078e786b */
[--C-:B0-----:R-:W-:Y:S01]  /*a90c0*/  LOP3.LUT R2, R249, R159, R107.reuse, 0x78, !PT ;  /* 0x0000009ff9027212 */ /* 0x101fe200078e786b */
[----:B-1----:R-:W4:Y:S04]  /*a90d0*/  LDL.LU R0, [R1+0xd7c] ;  /* 0x000d7c0001007983 */ /* 0x002f280000300800 */
[----:B------:R0:W-:Y:S04]  /*a90e0*/  STL [R1+0xdc4], R3 ;  /* 0x000dc40301007387 */ /* 0x0001e80000100800 */
[----:B------:R-:W4:Y:S04]  /*a90f0*/  LDL.LU R138, [R1+0xd6c] ;  /* 0x000d6c00018a7983 */ /* 0x000f280000300800 */
[----:B------:R1:W-:Y:S04]  /*a9100*/  STL [R1+0xdb4], R2 ;  /* 0x000db40201007387 */ /* 0x0003e80000100800 */
[----:B------:R-:W4:Y:S04]  /*a9110*/  LDL.LU R250, [R1+0xd5c] ;  /* 0x000d5c0001fa7983 */ /* 0x000f280000300800 */
[----:B------:R-:W4:Y:S04]  /*a9120*/  LDL.LU R251, [R1+0xd4c] ;  /* 0x000d4c0001fb7983 */ /* 0x000f280000300800 */
[----:B------:R-:W4:Y:S01]  /*a9130*/  LDL.LU R249, [R1+0xd3c] ;  /* 0x000d3c0001f97983 */ /* 0x000f220000300800 */
[----:B------:R-:W-:-:S02]  /*a9140*/  LOP3.LUT R4, R184, R163, R107, 0x78, !PT ;  /* 0x000000a3b8047212 */ /* 0x000fc400078e786b */
[----:B0-----:R-:W-:-:S03]  /*a9150*/  LOP3.LUT R3, R176, R167, R107, 0x78, !PT ;  /* 0x000000a7b0037212 */ /* 0x001fc600078e786b */
[----:B------:R-:W-:Y:S04]  /*a9160*/  STL [R1+0xda4], R4 ;  /* 0x000da40401007387 */ /* 0x000fe80000100800 */
[----:B------:R-:W4:Y:S01]  /*a9170*/  LDL.LU R184, [R1+0xd2c] ;  /* 0x000d2c0001b87983 */ /* 0x000f220000300800 */
[----:B-1----:R-:W-:-:S03]  /*a9180*/  LOP3.LUT R2, R139, R171, R107, 0x78, !PT ;  /* 0x000000ab8b027212 */ /* 0x002fc600078e786b */
        /* <DEDUP_REMOVED lines=16> */
[----:B------:R-:W-:Y:S04]  /*a9290*/  STL [R1+0xd50], R3 ;  /* 0x000d500301007387 */ /* 0x000fe80000100800 */
[----:B------:R-:W2:Y:S04]  /*a92a0*/  LDL.LU R137, [R1+0xd68] ;  /* 0x000d680001897983 */ /* 0x000ea80000300800 */
[----:B------:R3:W-:Y:S04]  /*a92b0*/  STL [R1+0xd40], R2 ;  /* 0x000d400201007387 */ /* 0x0007e80000100800 */
[----:B------:R-:W2:Y:S04]  /*a92c0*/  LDL.LU R248, [R1+0xd58] ;  /* 0x000d580001f87983 */ /* 0x000ea80000300800 */
[----:B------:R-:W2:Y:S04]  /*a92d0*/  LDL.LU R247, [R1+0xd48] ;  /* 0x000d480001f77983 */ /* 0x000ea80000300800 */
[----:B------:R-:W2:Y:S01]  /*a92e0*/  LDL.LU R244, [R1+0xd38] ;  /* 0x000d380001f47983 */ /* 0x000ea20000300800 */
[----:B---3--:R-:W-:-:S02]  /*a92f0*/  LOP3.LUT R2, R196, R160, R115, 0x78, !PT ;  /* 0x000000a0c4027212 */ /* 0x008fc400078e7873 */
[--C-:B----4-:R-:W-:Y:S01]  /*a9300*/  LOP3.LUT R3, R192, R164, R115.reuse, 0x78, !PT ;  /* 0x000000a4c0037212 */ /* 0x110fe200078e7873 */
[----:B------:R-:W3:Y:S04]  /*a9310*/  LDL.LU R196, [R1+0xd28] ;  /* 0x000d280001c47983 */ /* 0x000ee80000300800 */
[----:B------:R1:W-:Y:S04]  /*a9320*/  STL [R1+0xd30], R2 ;  /* 0x000d300201007387 */ /* 0x0003e80000100800 */
[----:B------:R0:W-:Y:S04]  /*a9330*/  STL [R1+0xd20], R3 ;  /* 0x000d200301007387 */ /* 0x0001e80000100800 */
[----:B------:R-:W4:Y:S01]  /*a9340*/  LDL.LU R192, [R1+0xd18] ;  /* 0x000d180001c07983 */ /* 0x000f220000300800 */
[----:B-1----:R-:W-:-:S03]  /*a9350*/  LOP3.LUT R2, R188, R168, R115, 0x78, !PT ;  /* 0x000000a8bc027212 */ /* 0x002fc600078e7873 */
[----:B------:R-:W4:Y:S04]  /*a9360*/  LDL.LU R188, [R1+0xd08] ;  /* 0x000d080001bc7983 */ /* 0x000f280000300800 */
[----:B------:R1:W-:Y:S04]  /*a9370*/  STL [R1+0xd10], R2 ;  /* 0x000d100201007387 */ /* 0x0003e80000100800 */
[----:B------:R-:W-:Y:S01]  /*a9380*/  STL [R1+0x1944], R87 ;  /* 0x0019445701007387 */ /* 0x000fe20000100800 */
[----:B0-----:R-:W-:-:S05]  /*a9390*/  LOP3.LUT R3, R0, R141, R123, 0x78, !PT ;  /* 0x0000008d00037212 */ /* 0x001fca00078e787b */
[----:B------:R0:W-:Y:S01]  /*a93a0*/  STL [R1+0xd7c], R3 ;  /* 0x000d7c0301007387 */ /* 0x0001e20000100800 */
[--C-:B-1----:R-:W-:Y:S02]  /*a93b0*/  LOP3.LUT R2, R138, R145, R123.reuse, 0x78, !PT ;  /* 0x000000918a027212 */ /* 0x102fe400078e787b */
[----:B------:R-:W-:-:S03]  /*a93c0*/  LOP3.LUT R0, R250, R149, R123, 0x78, !PT ;  /* 0x00000095fa007212 */ /* 0x000fc600078e787b */
[----:B------:R1:W-:Y:S01]  /*a93d0*/  STL [R1+0xd6c], R2 ;  /* 0x000d6c0201007387 */ /* 0x0003e20000100800 */
[----:B0-----:R-:W-:-:S03]  /*a93e0*/  LOP3.LUT R3, R251, R153, R123, 0x78, !PT ;  /* 0x00000099fb037212 */ /* 0x001fc600078e787b */
[----:B------:R0:W-:Y:S01]  /*a93f0*/  STL [R1+0xd5c], R0 ;  /* 0x000d5c0001007387 */ /* 0x0001e20000100800 */
[----:B-1----:R-:W-:-:S03]  /*a9400*/  LOP3.LUT R2, R249, R157, R123, 0x78, !PT ;  /* 0x0000009df9027212 */ /* 0x002fc600078e787b */
[----:B0-----:R-:W4:Y:S04]  /*a9410*/  LDL.LU R0, [R1+0xd74] ;  /* 0x000d740001007983 */ /* 0x001f280000300800 */
[----:B------:R-:W-:Y:S04]  /*a9420*/  STL [R1+0xd4c], R3 ;  /* 0x000d4c0301007387 */ /* 0x000fe80000100800 */
[----:B------:R-:W4:Y:S04]  /*a9430*/  LDL.LU R250, [R1+0xd64] ;  /* 0x000d640001fa7983 */ /* 0x000f280000300800 */
[----:B------:R0:W-:Y:S04]  /*a9440*/  STL [R1+0xd3c], R2 ;  /* 0x000d3c0201007387 */ /* 0x0001e80000100800 */
[----:B------:R-:W4:Y:S04]  /*a9450*/  LDL.LU R251, [R1+0xd54] ;  /* 0x000d540001fb7983 */ /* 0x000f280000300800 */
[----:B------:R-:W4:Y:S01]  /*a9460*/  LDL.LU R249, [R1+0xd44] ;  /* 0x000d440001f97983 */ /* 0x000f220000300800 */
[----:B0-----:R-:W-:-:S03]  /*a9470*/  LOP3.LUT R2, R184, R161, R123, 0x78, !PT ;  /* 0x000000a1b8027212 */ /* 0x001fc600078e787b */
[----:B------:R-:W4:Y:S01]  /*a9480*/  LDL.LU R184, [R1+0xd34] ;  /* 0x000d340001b87983 */ /* 0x000f220000300800 */
        /* <DEDUP_REMOVED lines=13> */
[--C-:B------:R-:W-:Y:S02]  /*a9560*/  LOP3.LUT R2, R137, R146, R107.reuse, 0x78, !PT ;  /* 0x0000009289027212 */ /* 0x100fe400078e786b */
[----:B------:R-:W-:-:S03]  /*a9570*/  LOP3.LUT R4, R248, R150, R107, 0x78, !PT ;  /* 0x00000096f8047212 */ /* 0x000fc600078e786b */
[----:B------:R2:W-:Y:S01]  /*a9580*/  STL [R1+0xd68], R2 ;  /* 0x000d680201007387 */ /* 0x0005e20000100800 */
[----:B-1----:R-:W-:-:S03]  /*a9590*/  LOP3.LUT R3, R247, R154, R107, 0x78, !PT ;  /* 0x0000009af7037212 */ /* 0x002fc600078e786b */
[----:B------:R-:W-:Y:S04]  /*a95a0*/  STL [R1+0xd58], R4 ;  /* 0x000d580401007387 */ /* 0x000fe80000100800 */
[----:B------:R-:W4:Y:S01]  /*a95b0*/  LDL.LU R239, [R1+0xd00] ;  /* 0x000d000001ef7983 */ /* 0x000f220000300800 */
[----:B--2---:R-:W-:-:S03]  /*a95c0*/  LOP3.LUT R2, R244, R158, R107, 0x78, !PT ;  /* 0x0000009ef4027212 */ /* 0x004fc600078e786b */
[----:B------:R-:W-:Y:S04]  /*a95d0*/  STL [R1+0xd48], R3 ;  /* 0x000d480301007387 */ /* 0x000fe80000100800 */
[----:B------:R-:W2:Y:S04]  /*a95e0*/  LDL.LU R244, [R1+0xcf0] ;  /* 0x000cf00001f47983 */ /* 0x000ea80000300800 */
[----:B------:R3:W-:Y:S04]  /*a95f0*/  STL [R1+0xd38], R2 ;  /* 0x000d380201007387 */ /* 0x0007e80000100800 */
[----:B------:R-:W2:Y:S04]  /*a9600*/  LDL.LU R137, [R1+0xce0] ;  /* 0x000ce00001897983 */ /* 0x000ea80000300800 */
[----:B------:R-:W2:Y:S01]  /*a9610*/  LDL.LU R247, [R1+0xcd0] ;  /* 0x000cd00001f77983 */ /* 0x000ea20000300800 */
[----:B---3--:R-:W-:-:S02]  /*a9620*/  LOP3.LUT R2, R196, R162, R107, 0x78, !PT ;  /* 0x000000a2c4027212 */ /* 0x008fc400078e786b */
[----:B----4-:R-:W-:-:S03]  /*a9630*/  LOP3.LUT R3, R192, R166, R107, 0x78, !PT ;  /* 0x000000a6c0037212 */ /* 0x010fc600078e786b */
[----:B------:R1:W-:Y:S04]  /*a9640*/  STL [R1+0xd28], R2 ;  /* 0x000d280201007387 */ /* 0x0003e80000100800 */
[----:B------:R-:W3:Y:S04]  /*a9650*/  LDL.LU R196, [R1+0xcc0] ;  /* 0x000cc00001c47983 */ /* 0x000ee80000300800 */
[----:B------:R-:W-:Y:S04]  /*a9660*/  STL [R1+0xd18], R3 ;  /* 0x000d180301007387 */ /* 0x000fe80000100800 */
[----:B------:R-:W4:Y:S01]  /*a9670*/  LDL.LU R192, [R1+0xcb0] ;  /* 0x000cb00001c07983 */ /* 0x000f220000300800 */
[----:B-1----:R-:W-:-:S03]  /*a9680*/  LOP3.LUT R2, R188, R170, R107, 0x78, !PT ;  /* 0x000000aabc027212 */ /* 0x002fc600078e786b */
        /* <DEDUP_REMOVED lines=8> */
[----:B------:R-:W-:-:S03]  /*a9710*/  LOP3.LUT R0, R251, R151, R115, 0x78, !PT ;  /* 0x00000097fb007212 */ /* 0x000fc600078e7873 */
[----:B------:R-:W4:Y:S01]  /*a9720*/  LDL.LU R250, [R1+0xcfc] ;  /* 0x000cfc0001fa7983 */ /* 0x000f220000300800 */
[----:B0-----:R-:W-:-:S03]  /*a9730*/  LOP3.LUT R2, R249, R155, R115, 0x78, !PT ;  /* 0x0000009bf9027212 */ /* 0x001fc600078e7873 */
[----:B------:R0:W-:Y:S04]  /*a9740*/  STL [R1+0xd54], R0 ;  /* 0x000d540001007387 */ /* 0x0001e80000100800 */
[----:B------:R-:W-:Y:S04]  /*a9750*/  STL [R1+0xd44], R2 ;  /* 0x000d440201007387 */ /* 0x000fe80000100800 */
[----:B------:R-:W4:Y:S01]  /*a9760*/  LDL.LU R251, [R1+0xcec] ;  /* 0x000cec0001fb7983 */ /* 0x000f220000300800 */
[----:B0-----:R-:W-:-:S03]  /*a9770*/  LOP3.LUT R0, R184, R159, R115, 0x78, !PT ;  /* 0x0000009fb8007212 */ /* 0x001fc600078e7873 */
[----:B------:R-:W4:Y:S04]  /*a9780*/  LDL.LU R184, [R1+0xcdc] ;  /* 0x000cdc0001b87983 */ /* 0x000f280000300800 */
[----:B------:R0:W-:Y:S04]  /*a9790*/  STL [R1+0xd34], R0 ;  /* 0x000d340001007387 */ /* 0x0001e80000100800 */
[----:B------:R-:W4:Y:S01]  /*a97a0*/  LDL.LU R249, [R1+0xccc] ;  /* 0x000ccc0001f97983 */ /* 0x000f220000300800 */
[----:B0-----:R-:W-:-:S03]  /*a97b0*/  LOP3.LUT R0, R176, R163, R115, 0x78, !PT ;  /* 0x000000a3b0007212 */ /* 0x001fc600078e7873 */
[----:B------:R-:W4:Y:S01]  /*a97c0*/  LDL.LU R176, [R1+0xcbc] ;  /* 0x000cbc0001b07983 */ /* 0x000f220000300800 */
[----:B------:R-:W-:-:S03]  /*a97d0*/  LOP3.LUT R3, R138, R167, R115, 0x78, !PT ;  /* 0x000000a78a037212 */ /* 0x000fc600078e7873 */
[----:B------:R0:W-:Y:S01]  /*a97e0*/  STL [R1+0xd24], R0 ;  /* 0x000d240001007387 */ /* 0x0001e20000100800 */
[----:B------:R-:W-:-:S03]  /*a97f0*/  LOP3.LUT R2, R139, R171, R115, 0x78, !PT ;  /* 0x000000ab8b027212 */ /* 0x000fc600078e7873 */
[----:B0-----:R-:W4:Y:S04]  /*a9800*/  LDL.LU R0, [R1+0xcac] ;  /* 0x000cac0001007983 */ /* 0x001f280000300800 */
[----:B------:R-:W-:Y:S04]  /*a9810*/  STL [R1+0xd14], R3 ;  /* 0x000d140301007387 */ /* 0x000fe80000100800 */
[----:B------:R-:W4:Y:S04]  /*a9820*/  LDL.LU R139, [R1+0xc9c] ;  /* 0x000c9c00018b7983 */ /* 0x000f280000300800 */
[----:B------:R-:W0:Y:S04]  /*a9830*/  SHFL.IDX PT, R123, R173, R172, 0x1f ;  /* 0x00001facad7b7589 */ /* 0x000e2800000e0000 */
[----:B------:R0:W-:Y:S04]  /*a9840*/  STL [R1+0xd04], R2 ;  /* 0x000d040201007387 */ /* 0x0001e80000100800 */
[----:B------:R-:W4:Y:S04]  /*a9850*/  LDL.LU R138, [R1+0xc8c] ;  /* 0x000c8c00018a7983 */ /* 0x000f280000300800 */
[----:B------:R-:W-:Y:S04]  /*a9860*/  STL [R1+0x1950], R175 ;  /* 0x001950af01007387 */ /* 0x000fe80000100800 */
[----:B------:R-:W1:Y:S01]  /*a9870*/  SHFL.IDX PT, R107, R174, R172, 0x1f ;  /* 0x00001facae6b7589 */ /* 0x000e6200000e0000 */
[----:B0-----:R-:W-:-:S02]  /*a9880*/  LOP3.LUT R2, R239, R140, R123, 0x78, !PT ;  /* 0x0000008cef027212 */ /* 0x001fc400078e787b */
[--C-:B--2---:R-:W-:Y:S02]  /*a9890*/  LOP3.LUT R3, R244, R144, R123.reuse, 0x78, !PT ;  /* 0x00000090f4037212 */ /* 0x104fe400078e787b */
[----:B------:R-:W2:Y:S04]  /*a98a0*/  LDL.LU R244, [R1+0xcf8] ;  /* 0x000cf80001f47983 */ /* 0x000ea80000300800 */
[----:B------:R0:W-:Y:S04]  /*a98b0*/  STL [R1+0xd00], R2 ;  /* 0x000d000201007387 */ /* 0x0001e80000100800 */
[----:B------:R1:W-:Y:S01]  /*a98c0*/  STL [R1+0xcf0], R3 ;  /* 0x000cf00301007387 */ /* 0x0003e20000100800 */
[----:B0-----:R-:W-:-:S03]  /*a98d0*/  LOP3.LUT R2, R137, R148, R123, 0x78, !PT ;  /* 0x0000009489027212 */ /* 0x001fc600078e787b */
[----:B------:R-:W2:Y:S01]  /*a98e0*/  LDL.LU R137, [R1+0xce8] ;  /* 0x000ce80001897983 */ /* 0x000ea20000300800 */
[----:B-1----:R-:W-:-:S03]  /*a98f0*/  LOP3.LUT R3, R247, R152, R123, 0x78, !PT ;  /* 0x00000098f7037212 */ /* 0x002fc600078e787b */
[----:B------:R3:W-:Y:S04]  /*a9900*/  STL [R1+0xce0], R2 ;  /* 0x000ce00201007387 */ /* 0x0007e80000100800 */
[----:B------:R4:W-:Y:S04]  /*a9910*/  STL [R1+0xcd0], R3 ;  /* 0x000cd00301007387 */ /* 0x0009e80000100800 */
[----:B------:R-:W2:Y:S01]  /*a9920*/  LDL.LU R247, [R1+0xcd8] ;  /* 0x000cd80001f77983 */ /* 0x000ea20000300800 */
[----:B---3--:R-:W-:-:S03]  /*a9930*/  LOP3.LUT R2, R196, R156, R123, 0x78, !PT ;  /* 0x0000009cc4027212 */ /* 0x008fc600078e787b */
[----:B------:R-:W3:Y:S04]  /*a9940*/  LDL.LU R196, [R1+0xcc8] ;  /* 0x000cc80001c47983 */ /* 0x000ee80000300800 */
[----:B------:R0:W-:Y:S01]  /*a9950*/  STL [R1+0xcc0], R2 ;  /* 0x000cc00201007387 */ /* 0x0001e20000100800 */
[--C-:B----4-:R-:W-:Y:S02]  /*a9960*/  LOP3.LUT R3, R248, R164, R123.reuse, 0x78, !PT ;  /* 0x000000a4f8037212 */ /* 0x110fe400078e787b */
[--C-:B0-----:R-:W-:Y:S02]  /*a9970*/  LOP3.LUT R2, R192, R160, R123.reuse, 0x78, !PT ;  /* 0x000000a0c0027212 */ /* 0x101fe400078e787b */
[----:B------:R-:W4:Y:S04]  /*a9980*/  LDL.LU R192, [R1+0xcb8] ;  /* 0x000cb80001c07983 */ /* 0x000f280000300800 */
[----:B------:R0:W-:Y:S04]  /*a9990*/  STL [R1+0xcb0], R2 ;  /* 0x000cb00201007387 */ /* 0x0001e80000100800 */
[----:B------:R-:W4:Y:S04]  /*a99a0*/  LDL.LU R248, [R1+0xca8] ;  /* 0x000ca80001f87983 */ /* 0x000f280000300800 */
[----:B------:R-:W-:Y:S01]  /*a99b0*/  STL [R1+0xca0], R3 ;  /* 0x000ca00301007387 */ /* 0x000fe20000100800 */
[----:B0-----:R-:W-:-:S03]  /*a99c0*/  LOP3.LUT R2, R188, R168, R123, 0x78, !PT ;  /* 0x000000a8bc027212 */ /* 0x001fc600078e787b */
[----:B------:R-:W4:Y:S04]  /*a99d0*/  LDL.LU R188, [R1+0xc98] ;  /* 0x000c980001bc7983 */ /* 0x000f280000300800 */
[----:B------:R0:W-:Y:S04]  /*a99e0*/  STL [R1+0xc90], R2 ;  /* 0x000c900201007387 */ /* 0x0001e80000100800 */
[----:B------:R-:W-:Y:S01]  /*a99f0*/  STL [R1+0x1954], R13 ;  /* 0x0019540d01007387 */ /* 0x000fe20000100800 */
[----:B0-----:R-:W-:-:S03]  /*a9a00*/  LOP3.LUT R2, R250, R141, R107, 0x78, !PT ;  /* 0x0000008dfa027212 */ /* 0x001fc600078e786b */
[----:B------:R-:W4:Y:S04]  /*a9a10*/  LDL.LU R250, [R1+0xc88] ;  /* 0x000c880001fa7983 */ /* 0x000f280000300800 */
[----:B------:R0:W-:Y:S01]  /*a9a20*/  STL [R1+0xcfc], R2 ;  /* 0x000cfc0201007387 */ /* 0x0001e20000100800 */
[--C-:B------:R-:W-:Y:S02]  /*a9a30*/  LOP3.LUT R3, R251, R145, R107.reuse, 0x78, !PT ;  /* 0x00000091fb037212 */ /* 0x100fe400078e786b */
[--C-:B0-----:R-:W-:Y:S02]  /*a9a40*/  LOP3.LUT R2, R184, R149, R107.reuse, 0x78, !PT ;  /* 0x00000095b8027212 */ /* 0x101fe400078e786b */
[----:B------:R-:W4:Y:S04]  /*a9a50*/  LDL.LU R184, [R1+0xcf4] ;  /* 0x000cf40001b87983 */ /* 0x000f280000300800 */
[----:B------:R0:W-:Y:S04]  /*a9a60*/  STL [R1+0xcec], R3 ;  /* 0x000cec0301007387 */ /* 0x0001e80000100800 */
[----:B------:R1:W-:Y:S04]  /*a9a70*/  STL [R1+0xcdc], R2 ;  /* 0x000cdc0201007387 */ /* 0x0003e80000100800 */
[----:B------:R-:W4:Y:S01]  /*a9a80*/  LDL.LU R251, [R1+0xce4] ;  /* 0x000ce40001fb7983 */ /* 0x000f220000300800 */
[----:B0-----:R-:W-:-:S02]  /*a9a90*/  LOP3.LUT R3, R249, R153, R107, 0x78, !PT ;  /* 0x00000099f9037212 */ /* 0x001fc400078e786b */
[----:B-1----:R-:W-:-:S03]  /*a9aa0*/  LOP3.LUT R2, R176, R157, R107, 0x78, !PT ;  /* 0x0000009db0027212 */ /* 0x002fc600078e786b */
[----:B------:R-:W-:Y:S04]  /*a9ab0*/  STL [R1+0xccc], R3 ;  /* 0x000ccc0301007387 */ /* 0x000fe80000100800 */
[----:B------:R-:W4:Y:S04]  /*a9ac0*/  LDL.LU R249, [R1+0xcd4] ;  /* 0x000cd40001f97983 */ /* 0x000f280000300800 */
[----:B------:R0:W-:Y:S04]  /*a9ad0*/  STL [R1+0xcbc], R2 ;  /* 0x000cbc0201007387 */ /* 0x0001e80000100800 */
[----:B------:R-:W4:Y:S01]  /*a9ae0*/  LDL.LU R176, [R1+0xcc4] ;  /* 0x000cc40001b07983 */ /* 0x000f220000300800 */
[----:B0-----:R-:W-:-:S03]  /*a9af0*/  LOP3.LUT R2, R139, R165, R107, 0x78, !PT ;  /* 0x000000a58b027212 */ /* 0x001fc600078e786b */
[----:B------:R-:W4:Y:S04]  /*a9b00*/  LDL.LU R139, [R1+0xcb4] ;  /* 0x000cb400018b7983 */ /* 0x000f280000300800 */
[----:B------:R-:W2:Y:S01]  /*a9b10*/  SHFL.IDX PT, R115, R175, R172, 0x1f ;  /* 0x00001facaf737589 */ /* 0x000ea200000e0000 */
[----:B------:R-:W-:-:S05]  /*a9b20*/  LOP3.LUT R0, R0, R161, R107, 0x78, !PT ;  /* 0x000000a100007212 */ /* 0x000fca00078e786b */
[----:B------:R0:W-:Y:S04]  /*a9b30*/  STL [R1+0xcac], R0 ;  /* 0x000cac0001007387 */ /* 0x0001e80000100800 */
[----:B------:R-:W-:Y:S01]  /*a9b40*/  STL [R1+0xc9c], R2 ;  /* 0x000c9c0201007387 */ /* 0x000fe20000100800 */
[----:B0-----:R-:W-:-:S03]  /*a9b50*/  LOP3.LUT R0, R138, R169, R107, 0x78, !PT ;  /* 0x000000a98a007212 */ /* 0x001fc600078e786b */
[----:B------:R-:W-:Y:S04]  /*a9b60*/  STL [R1+0x1958], R18 ;  /* 0x0019581201007387 */ /* 0x000fe80000100800 */
[----:B------:R2:W-:Y:S04]  /*a9b70*/  STL [R1+0xc8c], R0 ;  /* 0x000c8c0001007387 */ /* 0x0005e80000100800 */
[----:B------:R-:W4:Y:S04]  /*a9b80*/  LDL.LU R238, [R1+0xca4] ;  /* 0x000ca40001ee7983 */ /* 0x000f280000300800 */
[----:B------:R-:W0:Y:S01]  /*a9b90*/  SHFL.IDX PT, R123, R13, R172, 0x1f ;  /* 0x00001fac0d7b7589 */ /* 0x000e2200000e0000 */
[----:B--2---:R-:W-:-:S03]  /*a9ba0*/  LOP3.LUT R0, R244, R142, R115, 0x78, !PT ;  /* 0x0000008ef4007212 */ /* 0x004fc600078e7873 */
[----:B------:R-:W2:Y:S04]  /*a9bb0*/  LDL.LU R244, [R1+0xc94] ;  /* 0x000c940001f47983 */ /* 0x000ea80000300800 */
[----:B------:R1:W-:Y:S01]  /*a9bc0*/  STL [R1+0xcf8], R0 ;  /* 0x000cf80001007387 */ /* 0x0003e20000100800 */
[----:B------:R-:W-:-:S03]  /*a9bd0*/  LOP3.LUT R3, R137, R146, R115, 0x78, !PT ;  /* 0x0000009289037212 */ /* 0x000fc600078e7873 */
[----:B-1----:R-:W2:Y:S04]  /*a9be0*/  LDL.LU R0, [R1+0xc84] ;  /* 0x000c840001007983 */ /* 0x002ea80000300800 */
[----:B------:R3:W-:Y:S01]  /*a9bf0*/  STL [R1+0xce8], R3 ;  /* 0x000ce80301007387 */ /* 0x0007e20000100800 */
[--C-:B------:R-:W-:Y:S02]  /*a9c00*/  LOP3.LUT R2, R247, R150, R115.reuse, 0x78, !PT ;  /* 0x00000096f7027212 */ /* 0x100fe400078e7873 */
[--C-:B---3--:R-:W-:Y:S02]  /*a9c10*/  LOP3.LUT R3, R196, R154, R115.reuse, 0x78, !PT ;  /* 0x0000009ac4037212 */ /* 0x108fe400078e7873 */
[----:B------:R-:W3:Y:S04]  /*a9c20*/  LDL.LU R196, [R1+0xc80] ;  /* 0x000c800001c47983 */ /* 0x000ee80000300800 */
[----:B------:R4:W-:Y:S04]  /*a9c30*/  STL [R1+0xcd8], R2 ;  /* 0x000cd80201007387 */ /* 0x0009e80000100800 */
[----:B------:R1:W-:Y:S04]  /*a9c40*/  STL [R1+0xcc8], R3 ;  /* 0x000cc80301007387 */ /* 0x0003e80000100800 */
[----:B------:R-:W3:Y:S01]  /*a9c50*/  LDL.LU R138, [R1+0xc70] ;  /* 0x000c7000018a7983 */ /* 0x000ee20000300800 */
[----:B----4-:R-:W-:-:S03]  /*a9c60*/  LOP3.LUT R2, R192, R158, R115, 0x78, !PT ;  /* 0x0000009ec0027212 */ /* 0x010fc600078e7873 */
[----:B------:R-:W4:Y:S04]  /*a9c70*/  LDL.LU R137, [R1+0xc60] ;  /* 0x000c600001897983 */ /* 0x000f280000300800 */
[----:B------:R0:W-:Y:S04]  /*a9c80*/  STL [R1+0xcb8], R2 ;  /* 0x000cb80201007387 */ /* 0x0001e80000100800 */
[----:B------:R-:W4:Y:S04]  /*a9c90*/  LDL.LU R247, [R1+0xc50] ;  /* 0x000c500001f77983 */ /* 0x000f280000300800 */
[----:B------:R-:W4:Y:S01]  /*a9ca0*/  LDL.LU R192, [R1+0xc40] ;  /* 0x000c400001c07983 */ /* 0x000f220000300800 */
[----:B-1----:R-:W-:-:S02]  /*a9cb0*/  LOP3.LUT R3, R188, R166, R115, 0x78, !PT ;  /* 0x000000a6bc037212 */ /* 0x002fc400078e7873 */
[--C-:B0-----:R-:W-:Y:S01]  /*a9cc0*/  LOP3.LUT R2, R248, R162, R115.reuse, 0x78, !PT ;  /* 0x000000a2f8027212 */ /* 0x101fe200078e7873 */
[----:B------:R-:W4:Y:S04]  /*a9cd0*/  LDL.LU R188, [R1+0xc30] ;  /* 0x000c300001bc7983 */ /* 0x000f280000300800 */
[----:B------:R0:W-:Y:S04]  /*a9ce0*/  STL [R1+0xca8], R2 ;  /* 0x000ca80201007387 */ /* 0x0001e80000100800 */
[----:B------:R-:W-:Y:S04]  /*a9cf0*/  STL [R1+0xc98], R3 ;  /* 0x000c980301007387 */ /* 0x000fe80000100800 */
[----:B------:R-:W-:Y:S01]  /*a9d00*/  STL [R1+0x195c], R19 ;  /* 0x00195c1301007387 */ /* 0x000fe20000100800 */
[----:B0-----:R-:W-:-:S05]  /*a9d10*/  LOP3.LUT R2, R250, R170, R115, 0x78, !PT ;  /* 0x000000aafa027212 */ /* 0x001fca00078e7873 */
[----:B------:R0:W-:Y:S04]  /*a9d20*/  STL [R1+0xc88], R2 ;  /* 0x000c880201007387 */ /* 0x0001e80000100800 */
[----:B------:R-:W4:Y:S01]  /*a9d30*/  LDL.LU R239, [R1+0xc20] ;  /* 0x000c200001ef7983 */ /* 0x000f220000300800 */
[----:B0-----:R-:W-:-:S03]  /*a9d40*/  LOP3.LUT R2, R184, R143, R123, 0x78, !PT ;  /* 0x0000008fb8027212 */ /* 0x001fc600078e787b */
[----:B------:R-:W4:Y:S04]  /*a9d50*/  LDL.LU R184, [R1+0xc10] ;  /* 0x000c100001b87983 */ /* 0x000f280000300800 */
[----:B------:R0:W-:Y:S01]  /*a9d60*/  STL [R1+0xcf4], R2 ;  /* 0x000cf40201007387 */ /* 0x0001e20000100800 */
[----:B------:R-:W-:-:S05]  /*a9d70*/  LOP3.LUT R4, R251, R147, R123, 0x78, !PT ;  /* 0x00000093fb047212 */ /* 0x000fca00078e787b */
[----:B------:R-:W-:Y:S04]  /*a9d80*/  STL [R1+0xce4], R4 ;  /* 0x000ce40401007387 */ /* 0x000fe80000100800 */
[----:B------:R-:W4:Y:S01]  /*a9d90*/  LDL.LU R248, [R1+0xc7c] ;  /* 0x000c7c0001f87983 */ /* 0x000f220000300800 */
[----:B------:R-:W-:-:S05]  /*a9da0*/  LOP3.LUT R3, R249, R151, R123, 0x78, !PT ;  /* 0x00000097f9037212 */ /* 0x000fca00078e787b */
[----:B------:R-:W-:Y:S01]  /*a9db0*/  STL [R1+0xcd4], R3 ;  /* 0x000cd40301007387 */ /* 0x000fe20000100800 */
[----:B0-----:R-:W-:-:S03]  /*a9dc0*/  LOP3.LUT R2, R176, R155, R123, 0x78, !PT ;  /* 0x0000009bb0027212 */ /* 0x001fc600078e787b */
[----:B------:R-:W4:Y:S04]  /*a9dd0*/  LDL.LU R176, [R1+0xc6c] ;  /* 0x000c6c0001b07983 */ /* 0x000f280000300800 */
[----:B------:R0:W-:Y:S04]  /*a9de0*/  STL [R1+0xcc4], R2 ;  /* 0x000cc40201007387 */ /* 0x0001e80000100800 */
[----:B------:R-:W4:Y:S04]  /*a9df0*/  LDL.LU R250, [R1+0xc5c] ;  /* 0x000c5c0001fa7983 */ /* 0x000f280000300800 */
[----:B------:R-:W4:Y:S01]  /*a9e00*/  LDL.LU R251, [R1+0xc4c] ;  /* 0x000c4c0001fb7983 */ /* 0x000f220000300800 */
[----:B0-----:R-:W-:-:S05]  /*a9e10*/  LOP3.LUT R2, R139, R159, R123, 0x78, !PT ;  /* 0x0000009f8b027212 */ /* 0x001fca00078e787b */
[----:B------:R2:W-:Y:S04]  /*a9e20*/  STL [R1+0xcb4], R2 ;  /* 0x000cb40201007387 */ /* 0x0005e80000100800 */
[----:B------:R-:W4:Y:S04]  /*a9e30*/  LDL.LU R249, [R1+0xc3c] ;  /* 0x000c3c0001f97983 */ /* 0x000f280000300800 */
[----:B------:R-:W4:Y:S04]  /*a9e40*/  LDL.LU R139, [R1+0xc2c] ;  /* 0x000c2c00018b7983 */ /* 0x000f280000300800 */
[----:B------:R-:W3:Y:S01]  /*a9e50*/  SHFL.IDX PT, R107, R18, R172, 0x1f ;  /* 0x00001fac126b7589 */ /* 0x000ee200000e0000 */
[----:B------:R-:W-:-:S03]  /*a9e60*/  LOP3.LUT R3, R238, R163, R123, 0x78, !PT ;  /* 0x000000a3ee037212 */ /* 0x000fc600078e787b */
[----:B------:R-:W0:Y:S01]  /*a9e70*/  SHFL.IDX PT, R115, R19, R172, 0x1f ;  /* 0x00001fac13737589 */ /* 0x000e2200000e0000 */
[----:B--2---:R-:W-:-:S03]  /*a9e80*/  LOP3.LUT R2, R244, R167, R123, 0x78, !PT ;  /* 0x000000a7f4027212 */ /* 0x004fc600078e787b */
[----:B------:R-:W2:Y:S04]  /*a9e90*/  LDL.LU R244, [R1+0xc1c] ;  /* 0x000c1c0001f47983 */ /* 0x000ea80000300800 */
[----:B------:R-:W-:Y:S04]  /*a9ea0*/  STL [R1+0xca4], R3 ;  /* 0x000ca40301007387 */ /* 0x000fe80000100800 */
[----:B------:R-:W-:Y:S01]  /*a9eb0*/  STL [R1+0xc94], R2 ;  /* 0x000c940201007387 */ /* 0x000fe20000100800 */
[----:B------:R-:W-:-:S03]  /*a9ec0*/  LOP3.LUT R0, R0, R171, R123, 0x78, !PT ;  /* 0x000000ab00007212 */ /* 0x000fc600078e787b */
[----:B------:R-:W-:Y:S04]  /*a9ed0*/  STL [R1+0x1960], R20 ;  /* 0x0019601401007387 */ /* 0x000fe80000100800 */
[----:B------:R3:W-:Y:S02]  /*a9ee0*/  STL [R1+0xc84], R0 ;  /* 0x000c840001007387 */ /* 0x0007e40000100800 */
[--C-:B---3--:R-:W-:Y:S02]  /*a9ef0*/  LOP3.LUT R0, R196, R140, R107.reuse, 0x78, !PT ;  /* 0x0000008cc4007212 */ /* 0x108fe400078e786b */
[----:B------:R-:W3:Y:S04]  /*a9f00*/  LDL.LU R196, [R1+0xc0c] ;  /* 0x000c0c0001c47983 */ /* 0x000ee80000300800 */
[----:B------:R4:W-:Y:S01]  /*a9f10*/  STL [R1+0xc80], R0 ;  /* 0x000c800001007387 */ /* 0x0009e20000100800 */
[----:B------:R-:W-:-:S02]  /*a9f20*/  LOP3.LUT R2, R138, R144, R107, 0x78, !PT ;  /* 0x000000908a027212 */ /* 0x000fc400078e786b */
[----:B----4-:R-:W-:-:S03]  /*a9f30*/  LOP3.LUT R0, R137, R148, R107, 0x78, !PT ;  /* 0x0000009489007212 */ /* 0x010fc600078e786b */
[----:B------:R1:W-:Y:S04]  /*a9f40*/  STL [R1+0xc70], R2 ;  /* 0x000c700201007387 */ /* 0x0003e80000100800 */
[----:B------:R4:W-:Y:S01]  /*a9f50*/  STL [R1+0xc60], R0 ;  /* 0x000c600001007387 */ /* 0x0009e20000100800 */
[--C-:B------:R-:W-:Y:S02]  /*a9f60*/  LOP3.LUT R3, R247, R152, R107.reuse, 0x78, !PT ;  /* 0x00000098f7037212 */ /* 0x100fe400078e786b */
[--C-:B-1----:R-:W-:Y:S01]  /*a9f70*/  LOP3.LUT R2, R192, R156, R107.reuse, 0x78, !PT ;  /* 0x0000009cc0027212 */ /* 0x102fe200078e786b */
[----:B----4-:R-:W4:Y:S04]  /*a9f80*/  LDL.LU R0, [R1+0xc78] ;  /* 0x000c780001007983 */ /* 0x010f280000300800 */
[----:B------:R-:W-:Y:S04]  /*a9f90*/  STL [R1+0xc50], R3 ;  /* 0x000c500301007387 */ /* 0x000fe80000100800 */
[----:B------:R-:W4:Y:S04]  /*a9fa0*/  LDL.LU R192, [R1+0xc68] ;  /* 0x000c680001c07983 */ /* 0x000f280000300800 */
[----:B------:R1:W-:Y:S04]  /*a9fb0*/  STL [R1+0xc40], R2 ;  /* 0x000c400201007387 */ /* 0x0003e80000100800 */
[----:B------:R-:W4:Y:S04]  /*a9fc0*/  LDL.LU R138, [R1+0xc58] ;  /* 0x000c5800018a7983 */ /* 0x000f280000300800 */
[----:B------:R-:W4:Y:S01]  /*a9fd0*/  LDL.LU R137, [R1+0xc48] ;  /* 0x000c480001897983 */ /* 0x000f220000300800 */
[----:B-1----:R-:W-:-:S05]  /*a9fe0*/  LOP3.LUT R2, R188, R160, R107, 0x78, !PT ;  /* 0x000000a0bc027212 */ /* 0x002fca00078e786b */
[----:B------:R1:W-:Y:S04]  /*a9ff0*/  STL [R1+0xc30], R2 ;  /* 0x000c300201007387 */ /* 0x0003e80000100800 */
[----:B------:R-:W4:Y:S04]  /*aa000*/  LDL.LU R247, [R1+0xc38] ;  /* 0x000c380001f77983 */ /* 0x000f280000300800 */
[----:B------:R-:W4:Y:S01]  /*aa010*/  LDL.LU R188, [R1+0xc28] ;  /* 0x000c280001bc7983 */ /* 0x000f220000300800 */
[----:B-1----:R-:W-:-:S03]  /*aa020*/  LOP3.LUT R2, R184, R168, R107, 0x78, !PT ;  /* 0x000000a8b8027212 */ /* 0x002fc600078e786b */
[----:B------:R-:W4:Y:S01]  /*aa030*/  LDL.LU R184, [R1+0xc18] ;  /* 0x000c180001b87983 */ /* 0x000f220000300800 */
[----:B------:R-:W-:-:S05]  /*aa040*/  LOP3.LUT R3, R239, R164, R107, 0x78, !PT ;  /* 0x000000a4ef037212 */ /* 0x000fca00078e786b */
[----:B------:R-:W-:Y:S04]  /*aa050*/  STL [R1+0xc20], R3 ;  /* 0x000c200301007387 */ /* 0x000fe80000100800 */
[----:B------:R0:W-:Y:S04]  /*aa060*/  STL [R1+0xc10], R2 ;  /* 0x000c100201007387 */ /* 0x0001e80000100800 */
[----:B------:R-:W-:Y:S01]  /*aa070*/  STL [R1+0x1964], R21 ;  /* 0x0019641501007387 */ /* 0x000fe20000100800 */
[--C-:B0-----:R-:W-:Y:S02]  /*aa080*/  LOP3.LUT R2, R248, R141, R115.reuse, 0x78, !PT ;  /* 0x0000008df8027212 */ /* 0x101fe400078e7873 */
[----:B------:R-:W-:-:S02]  /*aa090*/  LOP3.LUT R3, R176, R145, R115, 0x78, !PT ;  /* 0x00000091b0037212 */ /* 0x000fc400078e7873 */
[----:B------:R-:W4:Y:S04]  /*aa0a0*/  LDL.LU R176, [R1+0xc08] ;  /* 0x000c080001b07983 */ /* 0x000f280000300800 */
[----:B------:R0:W-:Y:S04]  /*aa0b0*/  STL [R1+0xc7c], R2 ;  /* 0x000c7c0201007387 */ /* 0x0001e80000100800 */
[----:B------:R1:W-:Y:S01]  /*aa0c0*/  STL [R1+0xc6c], R3 ;  /* 0x000c6c0301007387 */ /* 0x0003e20000100800 */
[--C-:B------:R-:W-:Y:S02]  /*aa0d0*/  LOP3.LUT R4, R251, R153, R115.reuse, 0x78, !PT ;  /* 0x00000099fb047212 */ /* 0x100fe400078e7873 */
[----:B0-----:R-:W-:-:S05]  /*aa0e0*/  LOP3.LUT R2, R250, R149, R115, 0x78, !PT ;  /* 0x00000095fa027212 */ /* 0x001fca00078e7873 */
[----:B------:R0:W-:Y:S01]  /*aa0f0*/  STL [R1+0xc5c], R2 ;  /* 0x000c5c0201007387 */ /* 0x0001e20000100800 */
[----:B-1----:R-:W-:-:S03]  /*aa100*/  LOP3.LUT R3, R249, R157, R115, 0x78, !PT ;  /* 0x0000009df9037212 */ /* 0x002fc600078e7873 */
[----:B------:R-:W-:Y:S04]  /*aa110*/  STL [R1+0xc4c], R4 ;  /* 0x000c4c0401007387 */ /* 0x000fe80000100800 */
[----:B------:R-:W4:Y:S01]  /*aa120*/  LDL.LU R248, [R1+0xc74] ;  /* 0x000c740001f87983 */ /* 0x000f220000300800 */
[----:B0-----:R-:W-:-:S03]  /*aa130*/  LOP3.LUT R2, R139, R161, R115, 0x78, !PT ;  /* 0x000000a18b027212 */ /* 0x001fc600078e7873 */
[----:B------:R-:W-:Y:S04]  /*aa140*/  STL [R1+0xc3c], R3 ;  /* 0x000c3c0301007387 */ /* 0x000fe80000100800 */
[----:B------:R-:W4:Y:S04]  /*aa150*/  LDL.LU R139, [R1+0xc64] ;  /* 0x000c6400018b7983 */ /* 0x000f280000300800 */
[----:B------:R2:W-:Y:S04]  /*aa160*/  STL [R1+0xc2c], R2 ;  /* 0x000c2c0201007387 */ /* 0x0005e80000100800 */
[----:B------:R3:W4:Y:S04]  /*aa170*/  SHFL.IDX PT, R123, R20, R172, 0x1f ;  /* 0x00001fac147b7589 */ /* 0x00072800000e0000 */
[----:B------:R-:W4:Y:S04]  /*aa180*/  LDL.LU R250, [R1+0xc54] ;  /* 0x000c540001fa7983 */ /* 0x000f280000300800 */
[----:B------:R-:W4:Y:S04]  /*aa190*/  LDL.LU R251, [R1+0xc44] ;  /* 0x000c440001fb7983 */ /* 0x000f280000300800 */
[----:B------:R-:W0:Y:S01]  /*aa1a0*/  SHFL.IDX PT, R107, R21, R172, 0x1f ;  /* 0x00001fac156b7589 */ /* 0x000e2200000e0000 */
[----:B--2---:R-:W-:-:S05]  /*aa1b0*/  LOP3.LUT R2, R244, R165, R115, 0x78, !PT ;  /* 0x000000a5f4027212 */ /* 0x004fca00078e7873 */
[----:B------:R4:W-:Y:S04]  /*aa1c0*/  STL [R1+0xc1c], R2 ;  /* 0x000c1c0201007387 */ /* 0x0009e80000100800 */
[----:B------:R-:W2:Y:S04]  /*aa1d0*/  LDL.LU R249, [R1+0xc34] ;  /* 0x000c340001f97983 */ /* 0x000ea80000300800 */
[----:B------:R-:W2:Y:S01]  /*aa1e0*/  LDL.LU R244, [R1+0xc24] ;  /* 0x000c240001f47983 */ /* 0x000ea20000300800 */
[----:B---3--:R-:W-:-:S03]  /*aa1f0*/  LOP3.LUT R20, R196, R169, R115, 0x78, !PT ;  /* 0x000000a9c4147212 */ /* 0x008fc600078e7873 */
[----:B------:R-:W3:Y:S04]  /*aa200*/  LDL.LU R196, [R1+0xc14] ;  /* 0x000c140001c47983 */ /* 0x000ee80000300800 */
[----:B------:R-:W-:Y:S04]  /*aa210*/  STL [R1+0x1968], R20 ;  /* 0x0019681401007387 */ /* 0x000fe80000100800 */
[----:B------:R-:W-:Y:S01]  /*aa220*/  STL [R1+0x196c], R12 ;  /* 0x00196c0c01007387 */ /* 0x000fe20000100800 */
[--C-:B----4-:R-:W-:Y:S02]  /*aa230*/  LOP3.LUT R2, R0, R142, R123.reuse, 0x78, !PT ;  /* 0x0000008e00027212 */ /* 0x110fe400078e787b */
[----:B------:R-:W-:-:S02]  /*aa240*/  LOP3.LUT R0, R192, R146, R123, 0x78, !PT ;  /* 0x00000092c0007212 */ /* 0x000fc400078e787b */
[----:B------:R-:W4:Y:S04]  /*aa250*/  LDL.LU R192, [R1+0xc04] ;  /* 0x000c040001c07983 */ /* 0x000f280000300800 */
[----:B------:R1:W-:Y:S04]  /*aa260*/  STL [R1+0xc78], R2 ;  /* 0x000c780201007387 */ /* 0x0003e80000100800 */
[----:B------:R0:W-:Y:S01]  /*aa270*/  STL [R1+0xc68], R0 ;  /* 0x000c680001007387 */ /* 0x0001e20000100800 */
[--C-:B-1----:R-:W-:Y:S02]  /*aa280*/  LOP3.LUT R2, R138, R150, R123.reuse, 0x78, !PT ;  /* 0x000000968a027212 */ /* 0x102fe400078e787b */
[----:B0-----:R-:W-:-:S03]  /*aa290*/  LOP3.LUT R0, R137, R154, R123, 0x78, !PT ;  /* 0x0000009a89007212 */ /* 0x001fc600078e787b */
[----:B------:R0:W-:Y:S01]  /*aa2a0*/  STL [R1+0xc58], R2 ;  /* 0x000c580201007387 */ /* 0x0001e20000100800 */
[----:B------:R-:W-:-:S03]  /*aa2b0*/  LOP3.LUT R3, R247, R158, R123, 0x78, !PT ;  /* 0x0000009ef7037212 */ /* 0x000fc600078e787b */
[----:B------:R1:W-:Y:S01]  /*aa2c0*/  STL [R1+0xc48], R0 ;  /* 0x000c480001007387 */ /* 0x0003e20000100800 */
[----:B0-----:R-:W-:-:S03]  /*aa2d0*/  LOP3.LUT R2, R188, R162, R123, 0x78, !PT ;  /* 0x000000a2bc027212 */ /* 0x001fc600078e787b */
[----:B-1----:R-:W4:Y:S04]  /*aa2e0*/  LDL.LU R0, [R1+0xc00] ;  /* 0x000c000001007983 */ /* 0x002f280000300800 */
[----:B------:R-:W-:Y:S04]  /*aa2f0*/  STL [R1+0xc38], R3 ;  /* 0x000c380301007387 */ /* 0x000fe80000100800 */
[----:B------:R-:W4:Y:S04]  /*aa300*/  LDL.LU R188, [R1+0xbf0] ;  /* 0x000bf00001bc7983 */ /* 0x000f280000300800 */
[----:B------:R0:W-:Y:S04]  /*aa310*/  STL [R1+0xc28], R2 ;  /* 0x000c280201007387 */ /* 0x0001e80000100800 */
[----:B------:R-:W4:Y:S04]  /*aa320*/  LDL.LU R138, [R1+0xbe0] ;  /* 0x000be000018a7983 */ /* 0x000f280000300800 */
[----:B------:R-:W4:Y:S01]  /*aa330*/  LDL.LU R137, [R1+0xbd0] ;  /* 0x000bd00001897983 */ /* 0x000f220000300800 */
[----:B0-----:R-:W-:-:S05]  /*aa340*/  LOP3.LUT R2, R184, R166, R123, 0x78, !PT ;  /* 0x000000a6b8027212 */ /* 0x001fca00078e787b */
[----:B------:R0:W-:Y:S04]  /*aa350*/  STL [R1+0xc18], R2 ;  /* 0x000c180201007387 */ /* 0x0001e80000100800 */
[----:B------:R-:W4:Y:S04]  /*aa360*/  LDL.LU R247, [R1+0xbc0] ;  /* 0x000bc00001f77983 */ /* 0x000f280000300800 */
[----:B------:R-:W4:Y:S01]  /*aa370*/  LDL.LU R184, [R1+0xbb0] ;  /* 0x000bb00001b87983 */ /* 0x000f220000300800 */
[----:B------:R-:W-:-:S03]  /*aa380*/  LOP3.LUT R19, R176, R170, R123, 0x78, !PT ;  /* 0x000000aab0137212 */ /* 0x000fc600078e787b */
[----:B------:R-:W4:Y:S04]  /*aa390*/  LDL.LU R176, [R1+0xba0] ;  /* 0x000ba00001b07983 */ /* 0x000f280000300800 */
[----:B------:R-:W-:Y:S04]  /*aa3a0*/  STL [R1+0x1970], R19 ;  /* 0x0019701301007387 */ /* 0x000fe80000100800 */
[----:B------:R-:W-:Y:S01]  /*aa3b0*/  STL [R1+0x1974], R88 ;  /* 0x0019745801007387 */ /* 0x000fe20000100800 */
[----:B------:R-:W-:-:S03]  /*aa3c0*/  LOP3.LUT R3, R139, R147, R107, 0x78, !PT ;  /* 0x000000938b037212 */ /* 0x000fc600078e786b */
[----:B------:R-:W4:Y:S01]  /*aa3d0*/  LDL.LU R139, [R1+0xb90] ;  /* 0x000b9000018b7983 */ /* 0x000f220000300800 */
[----:B0-----:R-:W-:-:S05]  /*aa3e0*/  LOP3.LUT R2, R248, R143, R107, 0x78, !PT ;  /* 0x0000008ff8027212 */ /* 0x001fca00078e786b */
[----:B------:R0:W-:Y:S04]  /*aa3f0*/  STL [R1+0xc74], R2 ;  /* 0x000c740201007387 */ /* 0x0001e80000100800 */
[----:B------:R2:W-:Y:S01]  /*aa400*/  STL [R1+0xc64], R3 ;  /* 0x000c640301007387 */ /* 0x0005e20000100800 */
[--C-:B------:R-:W-:Y:S02]  /*aa410*/  LOP3.LUT R4, R251, R155, R107.reuse, 0x78, !PT ;  /* 0x0000009bfb047212 */ /* 0x100fe400078e786b */
[----:B0-----:R-:W-:-:S05]  /*aa420*/  LOP3.LUT R2, R250, R151, R107, 0x78, !PT ;  /* 0x00000097fa027212 */ /* 0x001fca00078e786b */
[----:B------:R0:W-:Y:S04]  /*aa430*/  STL [R1+0xc54], R2 ;  /* 0x000c540201007387 */ /* 0x0001e80000100800 */
[----:B------:R-:W-:Y:S04]  /*aa440*/  STL [R1+0xc44], R4 ;  /* 0x000c440401007387 */ /* 0x000fe80000100800 */
[----:B------:R-:W4:Y:S04]  /*aa450*/  LDL.LU R248, [R1+0xbfc] ;  /* 0x000bfc0001f87983 */ /* 0x000f280000300800 */
[----:B------:R-:W1:Y:S01]  /*aa460*/  SHFL.IDX PT, R115, R12, R172, 0x1f ;  /* 0x00001fac0c737589 */ /* 0x000e6200000e0000 */
[----:B--2---:R-:W-:-:S02]  /*aa470*/  LOP3.LUT R3, R249, R159, R107, 0x78, !PT ;  /* 0x0000009ff9037212 */ /* 0x004fc400078e786b */
[----:B0-----:R-:W-:-:S03]  /*aa480*/  LOP3.LUT R2, R244, R163, R107, 0x78, !PT ;  /* 0x000000a3f4027212 */ /* 0x001fc600078e786b */
[----:B------:R-:W-:Y:S04]  /*aa490*/  STL [R1+0xc34], R3 ;  /* 0x000c340301007387 */ /* 0x000fe80000100800 */
[----:B------:R-:W2:Y:S04]  /*aa4a0*/  LDL.LU R244, [R1+0xbec] ;  /* 0x000bec0001f47983 */ /* 0x000ea80000300800 */
[----:B------:R3:W-:Y:S04]  /*aa4b0*/  STL [R1+0xc24], R2 ;  /* 0x000c240201007387 */ /* 0x0007e80000100800 */
[----:B------:R-:W2:Y:S04]  /*aa4c0*/  LDL.LU R250, [R1+0xbdc] ;  /* 0x000bdc0001fa7983 */ /* 0x000ea80000300800 */
[----:B------:R-:W2:Y:S01]  /*aa4d0*/  LDL.LU R251, [R1+0xbcc] ;  /* 0x000bcc0001fb7983 */ /* 0x000ea20000300800 */
[----:B---3--:R-:W-:-:S05]  /*aa4e0*/  LOP3.LUT R2, R196, R167, R107, 0x78, !PT ;  /* 0x000000a7c4027212 */ /* 0x008fca00078e786b */
[----:B------:R1:W-:Y:S04]  /*aa4f0*/  STL [R1+0xc14], R2 ;  /* 0x000c140201007387 */ /* 0x0003e80000100800 */
[----:B------:R-:W3:Y:S04]  /*aa500*/  LDL.LU R249, [R1+0xbbc] ;  /* 0x000bbc0001f97983 */ /* 0x000ee80000300800 */
[----:B------:R-:W3:Y:S01]  /*aa510*/  LDL.LU R196, [R1+0xbac] ;  /* 0x000bac0001c47983 */ /* 0x000ee20000300800 */
[----:B----4-:R-:W-:-:S03]  /*aa520*/  LOP3.LUT R18, R192, R171, R107, 0x78, !PT ;  /* 0x000000abc0127212 */ /* 0x010fc600078e786b */
[----:B------:R-:W4:Y:S04]  /*aa530*/  LDL.LU R192, [R1+0xb9c] ;  /* 0x000b9c0001c07983 */ /* 0x000f280000300800 */
[----:B------:R-:W-:Y:S04]  /*aa540*/  STL [R1+0x1978], R18 ;  /* 0x0019781201007387 */ /* 0x000fe80000100800 */
[----:B------:R-:W-:Y:S01]  /*aa550*/  STL [R1+0x197c], R89 ;  /* 0x00197c5901007387 */ /* 0x000fe20000100800 */
[--C-:B-1----:R-:W-:Y:S02]  /*aa560*/  LOP3.LUT R2, R0, R140, R115.reuse, 0x78, !PT ;  /* 0x0000008c00027212 */ /* 0x102fe400078e7873 */
[----:B------:R-:W-:-:S02]  /*aa570*/  LOP3.LUT R0, R188, R144, R115, 0x78, !PT ;  /* 0x00000090bc007212 */ /* 0x000fc400078e7873 */
[----:B------:R-:W4:Y:S04]  /*aa580*/  LDL.LU R188, [R1+0xb8c] ;  /* 0x000b8c0001bc7983 */ /* 0x000f280000300800 */
[----:B------:R0:W-:Y:S04]  /*aa590*/  STL [R1+0xc00], R2 ;  /* 0x000c000201007387 */ /* 0x0001e80000100800 */
[----:B------:R1:W-:Y:S01]  /*aa5a0*/  STL [R1+0xbf0], R0 ;  /* 0x000bf00001007387 */ /* 0x0003e20000100800 */
[--C-:B0-----:R-:W-:Y:S02]  /*aa5b0*/  LOP3.LUT R2, R138, R148, R115.reuse, 0x78, !PT ;  /* 0x000000948a027212 */ /* 0x101fe400078e7873 */
[----:B-1----:R-:W-:-:S03]  /*aa5c0*/  LOP3.LUT R0, R137, R152, R115, 0x78, !PT ;  /* 0x0000009889007212 */ /* 0x002fc600078e7873 */
        /* <DEDUP_REMOVED lines=11> */
[----:B------:R-:W-:Y:S04]  /*aa680*/  STL [R1+0xba0], R2 ;  /* 0x000ba00201007387 */ /* 0x000fe80000100800 */
[----:B------:R-:W4:Y:S04]  /*aa690*/  LDL.LU R247, [R1+0xbb8] ;  /* 0x000bb80001f77983 */ /* 0x000f280000300800 */
[----:B------:R-:W4:Y:S01]  /*aa6a0*/  LDL.LU R176, [R1+0xba8] ;  /* 0x000ba80001b07983 */ /* 0x000f220000300800 */
[----:B------:R-:W-:-:S03]  /*aa6b0*/  LOP3.LUT R13, R139, R168, R115, 0x78, !PT ;  /* 0x000000a88b0d7212 */ /* 0x000fc600078e7873 */
[----:B------:R-:W4:Y:S04]  /*aa6c0*/  LDL.LU R139, [R1+0xb98] ;  /* 0x000b9800018b7983 */ /* 0x000f280000300800 */
[----:B------:R-:W0:Y:S04]  /*aa6d0*/  SHFL.IDX PT, R123, R88, R172, 0x1f ;  /* 0x00001fac587b7589 */ /* 0x000e2800000e0000 */
[----:B------:R-:W-:Y:S04]  /*aa6e0*/  STL [R1+0x1980], R13 ;  /* 0x0019800d01007387 */ /* 0x000fe80000100800 */
[----:B------:R-:W-:Y:S01]  /*aa6f0*/  STL [R1+0x1984], R90 ;  /* 0x0019845a01007387 */ /* 0x000fe20000100800 */
[----:B0-----:R-:W-:-:S03]  /*aa700*/  LOP3.LUT R2, R248, R141, R123, 0x78, !PT ;  /* 0x0000008df8027212 */ /* 0x001fc600078e787b */
[----:B------:R-:W0:Y:S01]  /*aa710*/  SHFL.IDX PT, R107, R89, R172, 0x1f ;  /* 0x00001fac596b7589 */ /* 0x000e2200000e0000 */
[----:B--2---:R-:W-:-:S03]  /*aa720*/  LOP3.LUT R3, R244, R145, R123, 0x78, !PT ;  /* 0x00000091f4037212 */ /* 0x004fc600078e787b */
[----:B------:R-:W2:Y:S04]  /*aa730*/  LDL.LU R244, [R1+0xb88] ;  /* 0x000b880001f47983 */ /* 0x000ea80000300800 */
[----:B------:R1:W-:Y:S04]  /*aa740*/  STL [R1+0xbfc], R2 ;  /* 0x000bfc0201007387 */ /* 0x0003e80000100800 */
[----:B------:R3:W-:Y:S01]  /*aa750*/  STL [R1+0xbec], R3 ;  /* 0x000bec0301007387 */ /* 0x0007e20000100800 */
[--C-:B------:R-:W-:Y:S02]  /*aa760*/  LOP3.LUT R4, R251, R153, R123.reuse, 0x78, !PT ;  /* 0x00000099fb047212 */ /* 0x100fe400078e787b */
[----:B-1----:R-:W-:-:S05]  /*aa770*/  LOP3.LUT R2, R250, R149, R123, 0x78, !PT ;  /* 0x00000095fa027212 */ /* 0x002fca00078e787b */
[----:B------:R1:W-:Y:S01]  /*aa780*/  STL [R1+0xbdc], R2 ;  /* 0x000bdc0201007387 */ /* 0x0003e20000100800 */
[----:B---3--:R-:W-:-:S03]  /*aa790*/  LOP3.LUT R3, R249, R157, R123, 0x78, !PT ;  /* 0x0000009df9037212 */ /* 0x008fc600078e787b */
[----:B------:R-:W-:Y:S04]  /*aa7a0*/  STL [R1+0xbcc], R4 ;  /* 0x000bcc0401007387 */ /* 0x000fe80000100800 */
[----:B------:R-:W3:Y:S01]  /*aa7b0*/  LDL.LU R248, [R1+0xbf4] ;  /* 0x000bf40001f87983 */ /* 0x000ee20000300800 */
[----:B-1----:R-:W-:-:S03]  /*aa7c0*/  LOP3.LUT R2, R196, R161, R123, 0x78, !PT ;  /* 0x000000a1c4027212 */ /* 0x002fc600078e787b */
[----:B------:R-:W-:Y:S04]  /*aa7d0*/  STL [R1+0xbbc], R3 ;  /* 0x000bbc0301007387 */ /* 0x000fe80000100800 */
[----:B------:R-:W3:Y:S04]  /*aa7e0*/  LDL.LU R196, [R1+0xbe4] ;  /* 0x000be40001c47983 */ /* 0x000ee80000300800 */
[----:B------:R4:W-:Y:S04]  /*aa7f0*/  STL [R1+0xbac], R2 ;  /* 0x000bac0201007387 */ /* 0x0009e80000100800 */
[----:B------:R-:W3:Y:S04]  /*aa800*/  LDL.LU R250, [R1+0xbd4] ;  /* 0x000bd40001fa7983 */ /* 0x000ee80000300800 */
[----:B------:R-:W3:Y:S01]  /*aa810*/  LDL.LU R251, [R1+0xbc4] ;  /* 0x000bc40001fb7983 */ /* 0x000ee20000300800 */
[----:B----4-:R-:W-:-:S05]  /*aa820*/  LOP3.LUT R2, R192, R165, R123, 0x78, !PT ;  /* 0x000000a5c0027212 */ /* 0x010fca00078e787b */
[----:B------:R0:W-:Y:S04]  /*aa830*/  STL [R1+0xb9c], R2 ;  /* 0x000b9c0201007387 */ /* 0x0001e80000100800 */
[----:B------:R-:W4:Y:S04]  /*aa840*/  LDL.LU R249, [R1+0xbb4] ;  /* 0x000bb40001f97983 */ /* 0x000f280000300800 */
[----:B------:R-:W4:Y:S01]  /*aa850*/  LDL.LU R192, [R1+0xba4] ;  /* 0x000ba40001c07983 */ /* 0x000f220000300800 */
[----:B------:R-:W-:-:S03]  /*aa860*/  LOP3.LUT R175, R188, R169, R123, 0x78, !PT ;  /* 0x000000a9bcaf7212 */ /* 0x000fc600078e787b */
[----:B------:R-:W4:Y:S04]  /*aa870*/  LDL.LU R188, [R1+0xb94] ;  /* 0x000b940001bc7983 */ /* 0x000f280000300800 */
[----:B------:R-:W-:Y:S04]  /*aa880*/  STL [R1+0x1988], R175 ;  /* 0x001988af01007387 */ /* 0x000fe80000100800 */
[----:B------:R-:W-:Y:S01]  /*aa890*/  STL [R1+0x198c], R92 ;  /* 0x00198c5c01007387 */ /* 0x000fe20000100800 */
[--C-:B0-----:R-:W-:Y:S02]  /*aa8a0*/  LOP3.LUT R2, R0, R142, R107.reuse, 0x78, !PT ;  /* 0x0000008e00027212 */ /* 0x101fe400078e786b */
        /* <DEDUP_REMOVED lines=19> */
[----:B------:R-:W4:Y:S04]  /*aa9e0*/  LDL.LU R139, [R1+0xb30] ;  /* 0x000b3000018b7983 */ /* 0x000f280000300800 */
[----:B------:R-:W3:Y:S04]  /*aa9f0*/  SHFL.IDX PT, R115, R90, R172, 0x1f ;  /* 0x00001fac5a737589 */ /* 0x000ee800000e0000 */
[----:B------:R-:W0:Y:S01]  /*aaa00*/  SHFL.IDX PT, R123, R92, R172, 0x1f ;  /* 0x00001fac5c7b7589 */ /* 0x000e2200000e0000 */
[----:B--2---:R-:W-:-:S03]  /*aaa10*/  LOP3.LUT R174, R244, R170, R107, 0x78, !PT ;  /* 0x000000aaf4ae7212 */ /* 0x004fc600078e786b */
[----:B------:R-:W2:Y:S04]  /*aaa20*/  LDL.LU R244, [R1+0xb20] ;  /* 0x000b200001f47983 */ /* 0x000ea80000300800 */
[----:B------:R-:W-:Y:S04]  /*aaa30*/  STL [R1+0x1990], R174 ;  /* 0x001990ae01007387 */ /* 0x000fe80000100800 */
[----:B------:R-:W-:Y:S01]  /*aaa40*/  STL [R1+0x1994], R93 ;  /* 0x0019945d01007387 */ /* 0x000fe20000100800 */
[--C-:B---3--:R-:W-:Y:S02]  /*aaa50*/  LOP3.LUT R2, R248, R143, R115.reuse, 0x78, !PT ;  /* 0x0000008ff8027212 */ /* 0x108fe400078e7873 */
[----:B------:R-:W-:-:S02]  /*aaa60*/  LOP3.LUT R3, R196, R147, R115, 0x78, !PT ;  /* 0x00000093c4037212 */ /* 0x000fc400078e7873 */
[----:B------:R-:W3:Y:S04]  /*aaa70*/  LDL.LU R196, [R1+0xb10] ;  /* 0x000b100001c47983 */ /* 0x000ee80000300800 */
[----:B------:R1:W-:Y:S04]  /*aaa80*/  STL [R1+0xbf4], R2 ;  /* 0x000bf40201007387 */ /* 0x0003e80000100800 */
[----:B------:R4:W-:Y:S01]  /*aaa90*/  STL [R1+0xbe4], R3 ;  /* 0x000be40301007387 */ /* 0x0009e20000100800 */
[--C-:B------:R-:W-:Y:S02]  /*aaaa0*/  LOP3.LUT R4, R251, R155, R115.reuse, 0x78, !PT ;  /* 0x0000009bfb047212 */ /* 0x100fe400078e7873 */
[----:B-1----:R-:W-:-:S05]  /*aaab0*/  LOP3.LUT R2, R250, R151, R115, 0x78, !PT ;  /* 0x00000097fa027212 */ /* 0x002fca00078e7873 */
[----:B------:R1:W-:Y:S01]  /*aaac0*/  STL [R1+0xbd4], R2 ;  /* 0x000bd40201007387 */ /* 0x0003e20000100800 */
[----:B----4-:R-:W-:-:S03]  /*aaad0*/  LOP3.LUT R3, R249, R159, R115, 0x78, !PT ;  /* 0x0000009ff9037212 */ /* 0x010fc600078e7873 */
[----:B------:R-:W-:Y:S01]  /*aaae0*/  STL [R1+0xbc4], R4 ;  /* 0x000bc40401007387 */ /* 0x000fe20000100800 */
[----:B-1----:R-:W-:-:S03]  /*aaaf0*/  LOP3.LUT R2, R192, R163, R115, 0x78, !PT ;  /* 0x000000a3c0027212 */ /* 0x002fc600078e7873 */
[----:B------:R-:W4:Y:S04]  /*aab00*/  LDL.LU R248, [R1+0xb7c] ;  /* 0x000b7c0001f87983 */ /* 0x000f280000300800 */
        /* <DEDUP_REMOVED lines=28> */
[----:B------:R-:W4:Y:S04]  /*aacd0*/  SHFL.IDX PT, R107, R93, R172, 0x1f ;  /* 0x00001fac5d6b7589 */ /* 0x000f2800000e0000 */
        /* <DEDUP_REMOVED lines=16> */
[--C-:B------:R-:W-:Y:S02]  /*aade0*/  LOP3.LUT R4, R251, R153, R107.reuse, 0x78, !PT ;  /* 0x00000099fb047212 */ /* 0x100fe400078e786b */
[----:B-1----:R-:W-:-:S05]  /*aadf0*/  LOP3.LUT R2, R250, R149, R107, 0x78, !PT ;  /* 0x00000095fa027212 */ /* 0x002fca00078e786b */
[----:B------:R1:W-:Y:S04]  /*aae00*/  STL [R1+0xb5c], R2 ;  /* 0x000b5c0201007387 */ /* 0x0003e80000100800 */
[----:B------:R-:W-:Y:S01]  /*aae10*/  STL [R1+0xb4c], R4 ;  /* 0x000b4c0401007387 */ /* 0x000fe20000100800 */
[----:B0-----:R-:W-:-:S03]  /*aae20*/  LOP3.LUT R3, R249, R157, R107, 0x78, !PT ;  /* 0x0000009df9037212 */ /* 0x001fc600078e786b */
[----:B------:R-:W4:Y:S01]  /*aae30*/  LDL.LU R248, [R1+0xb74] ;  /* 0x000b740001f87983 */ /* 0x000f220000300800 */
[----:B-1----:R-:W-:-:S03]  /*aae40*/  LOP3.LUT R2, R188, R161, R107, 0x78, !PT ;  /* 0x000000a1bc027212 */ /* 0x002fc600078e786b */
        /* <DEDUP_REMOVED lines=20> */
[----:B------:R-:W-:Y:S04]  /*aaf90*/  STL [R1+0xb58], R2 ;  /* 0x000b580201007387 */ /* 0x000fe80000100800 */
[----:B------:R0:W-:Y:S04]  /*aafa0*/  STL [R1+0xb48], R0 ;  /* 0x000b480001007387 */ /* 0x0001e80000100800 */
[----:B------:R-:W1:Y:S04]  /*aafb0*/  SHFL.IDX PT, R123, R95, R172, 0x1f ;  /* 0x00001fac5f7b7589 */ /* 0x000e6800000e0000 */
[----:B0-----:R-:W4:Y:S01]  /*aafc0*/  LDL.LU R0, [R1+0xb00] ;  /* 0x000b000001007983 */ /* 0x001f220000300800 */
[----:B--2---:R-:W-:-:S02]  /*aafd0*/  LOP3.LUT R3, R247, R158, R115, 0x78, !PT ;  /* 0x0000009ef7037212 */ /* 0x004fc400078e7873 */
[----:B------:R-:W-:-:S03]  /*aafe0*/  LOP3.LUT R2, R244, R162, R115, 0x78, !PT ;  /* 0x000000a2f4027212 */ /* 0x000fc600078e7873 */
        /* <DEDUP_REMOVED lines=18> */
[--C-:B------:R-:W-:Y:S02]  /*ab110*/  LOP3.LUT R4, R251, R155, R123.reuse, 0x78, !PT ;  /* 0x0000009bfb047212 */ /* 0x100fe400078e787b */
[----:B0-----:R-:W-:-:S05]  /*ab120*/  LOP3.LUT R2, R250, R151, R123, 0x78, !PT ;  /* 0x00000097fa027212 */ /* 0x001fca00078e787b */
[----:B------:R0:W-:Y:S04]  /*ab130*/  STL [R1+0xb54], R2 ;  /* 0x000b540201007387 */ /* 0x0001e80000100800 */
[----:B------:R-:W-:Y:S04]  /*ab140*/  STL [R1+0xb44], R4 ;  /* 0x000b440401007387 */ /* 0x000fe80000100800 */
[----:B------:R-:W4:Y:S01]  /*ab150*/  LDL.LU R248, [R1+0xafc] ;  /* 0x000afc0001f87983 */ /* 0x000f220000300800 */
[--C-:B-1----:R-:W-:Y:S02]  /*ab160*/  LOP3.LUT R3, R249, R159, R123.reuse, 0x78, !PT ;  /* 0x0000009ff9037212 */ /* 0x102fe400078e787b */
[----:B0-----:R-:W-:-:S03]  /*ab170*/  LOP3.LUT R2, R184, R163, R123, 0x78, !PT ;  /* 0x000000a3b8027212 */ /* 0x001fc600078e787b */
        /* <DEDUP_REMOVED lines=20> */
[--C-:B-1----:R-:W-:Y:S02]  /*ab2c0*/  LOP3.LUT R2, R138, R148, R107.reuse, 0x78, !PT ;  /* 0x000000948a027212 */ /* 0x102fe400078e786b */
[----:B0-----:R-:W-:-:S03]  /*ab2d0*/  LOP3.LUT R0, R137, R152, R107, 0x78, !PT ;  /* 0x0000009889007212 */ /* 0x001fc600078e786b */
[----:B------:R0:W-:Y:S04]  /*ab2e0*/  STL [R1+0xae0], R2 ;  /* 0x000ae00201007387 */ /* 0x0001e80000100800 */
[----:B------:R1:W-:Y:S01]  /*ab2f0*/  STL [R1+0xad0], R0 ;  /* 0x000ad00001007387 */ /* 0x0003e20000100800 */
[--C-:B---3--:R-:W-:Y:S02]  /*ab300*/  LOP3.LUT R3, R247, R156, R107.reuse, 0x78, !PT ;  /* 0x0000009cf7037212 */ /* 0x108fe400078e786b */
[--C-:B0-----:R-:W-:Y:S01]  /*ab310*/  LOP3.LUT R2, R196, R160, R107.reuse, 0x78, !PT ;  /* 0x000000a0c4027212 */ /* 0x101fe200078e786b */
[----:B-1----:R-:W3:Y:S04]  /*ab320*/  LDL.LU R0, [R1+0xaf8] ;  /* 0x000af80001007983 */ /* 0x002ee80000300800 */
        /* <DEDUP_REMOVED lines=45> */
[--C-:B-1----:R-:W-:Y:S02]  /*ab600*/  LOP3.LUT R2, R138, R150, R123.reuse, 0x78, !PT ;  /* 0x000000968a027212 */ /* 0x102fe400078e787b */
[----:B0-----:R-:W-:-:S03]  /*ab610*/  LOP3.LUT R0, R137, R154, R123, 0x78, !PT ;  /* 0x0000009a89007212 */ /* 0x001fc600078e787b */
[----:B------:R0:W-:Y:S01]  /*ab620*/  STL [R1+0xad8], R2 ;  /* 0x000ad80201007387 */ /* 0x0001e20000100800 */
[----:B----4-:R-:W-:-:S03]  /*ab630*/  LOP3.LUT R3, R247, R158, R123, 0x78, !PT ;  /* 0x0000009ef7037212 */ /* 0x010fc600078e787b */
        /* <DEDUP_REMOVED lines=30> */
[----:B------:R-:W4:Y:S04]  /*ab820*/  SHFL.IDX PT, R115, R14, R172, 0x1f ;  /* 0x00001fac0e737589 */ /* 0x000f2800000e0000 */
[----:B------:R2:W-:Y:S04]  /*ab830*/  STL [R1+0xaa4], R2 ;  /* 0x000aa40201007387 */ /* 0x0005e80000100800 */
        /* <DEDUP_REMOVED lines=96> */
[----:B------:R1:W-:Y:S04]  /*abe40*/  STL [R1+0xa54], R2 ;  /* 0x000a540201007387 */ /* 0x0003e80000100800 */
[----:B------:R-:W-:Y:S04]  /*abe50*/  STL [R1+0xa44], R4 ;  /* 0x000a440401007387 */ /* 0x000fe80000100800 */
[----:B------:R-:W2:Y:S01]  /*abe60*/  LDL.LU R248, [R1+0x9fc] ;  /* 0x0009fc0001f87983 */ /* 0x000ea20000300800 */
[--C-:B---3--:R-:W-:Y:S02]  /*abe70*/  LOP3.LUT R3, R244, R159, R115.reuse, 0x78, !PT ;  /* 0x0000009ff4037212 */ /* 0x108fe400078e7873 */
        /* <DEDUP_REMOVED lines=35> */
[----:B------:R-:W0:Y:S04]  /*ac0b0*/  SHFL.IDX PT, R107, R96, R172, 0x1f ;  /* 0x00001fac606b7589 */ /* 0x000e2800000e0000 */
[----:B------:R-:W1:Y:S01]  /*ac0c0*/  SHFL.IDX PT, R115, R97, R172, 0x1f ;  /* 0x00001fac61737589 */ /* 0x000e6200000e0000 */
[----:B--2---:R-:W-:-:S03]  /*ac0d0*/  LOP3.LUT R11, R250, R168, R123, 0x78, !PT ;  /* 0x000000a8fa0b7212 */ /* 0x004fc600078e787b */
[----:B------:R-:W2:Y:S04]  /*ac0e0*/  LDL.LU R250, [R1+0x998] ;  /* 0x0009980001fa7983 */ /* 0x000ea80000300800 */
[----:B------:R-:W-:Y:S04]  /*ac0f0*/  STL [R1+0x1a00], R11 ;  /* 0x001a000b01007387 */ /* 0x000fe80000100800 */
[----:B------:R-:W-:Y:S01]  /*ac100*/  STL [R1+0x1a04], R98 ;  /* 0x001a046201007387 */ /* 0x000fe20000100800 */
[--C-:B0-----:R-:W-:Y:S02]  /*ac110*/  LOP3.LUT R2, R248, R141, R107.reuse, 0x78, !PT ;  /* 0x0000008df8027212 */ /* 0x101fe400078e786b */
[----:B---3--:R-:W-:-:S02]  /*ac120*/  LOP3.LUT R3, R251, R145, R107, 0x78, !PT ;  /* 0x00000091fb037212 */ /* 0x008fc400078e786b */
[----:B------:R-:W3:Y:S04]  /*ac130*/  LDL.LU R251, [R1+0x988] ;  /* 0x0009880001fb7983 */ /* 0x000ee80000300800 */
[----:B------:R0:W-:Y:S04]  /*ac140*/  STL [R1+0x9fc], R2 ;  /* 0x0009fc0201007387 */ /* 0x0001e80000100800 */
[----:B------:R4:W-:Y:S01]  /*ac150*/  STL [R1+0x9ec], R3 ;  /* 0x0009ec0301007387 */ /* 0x0009e20000100800 */
[--C-:B------:R-:W-:Y:S02]  /*ac160*/  LOP3.LUT R4, R244, R153, R107.reuse, 0x78, !PT ;  /* 0x00000099f4047212 */ /* 0x100fe400078e786b */
[----:B0-----:R-:W-:-:S05]  /*ac170*/  LOP3.LUT R2, R249, R149, R107, 0x78, !PT ;  /* 0x00000095f9027212 */ /* 0x001fca00078e786b */
[----:B------:R0:W-:Y:S04]  /*ac180*/  STL [R1+0x9dc], R2 ;  /* 0x0009dc0201007387 */ /* 0x0001e80000100800 */
[----:B------:R-:W-:Y:S04]  /*ac190*/  STL [R1+0x9cc], R4 ;  /* 0x0009cc0401007387 */ /* 0x000fe80000100800 */
[----:B------:R-:W3:Y:S01]  /*ac1a0*/  LDL.LU R248, [R1+0x9f4] ;  /* 0x0009f40001f87983 */ /* 0x000ee20000300800 */
[--C-:B----4-:R-:W-:Y:S02]  /*ac1b0*/  LOP3.LUT R3, R196, R157, R107.reuse, 0x78, !PT ;  /* 0x0000009dc4037212 */ /* 0x110fe400078e786b */
[----:B0-----:R-:W-:-:S03]  /*ac1c0*/  LOP3.LUT R2, R192, R161, R107, 0x78, !PT ;  /* 0x000000a1c0027212 */ /* 0x001fc600078e786b */
        /* <DEDUP_REMOVED lines=27> */
[----:B------:R-:W0:Y:S04]  /*ac380*/  SHFL.IDX PT, R123, R98, R172, 0x1f ;  /* 0x00001fac627b7589 */ /* 0x000e2800000e0000 */
[----:B------:R2:W-:Y:S04]  /*ac390*/  STL [R1+0x9a8], R2 ;  /* 0x0009a80201007387 */ /* 0x0005e80000100800 */
[----:B------:R-:W4:Y:S04]  /*ac3a0*/  LDL.LU R138, [R1+0x960] ;  /* 0x00096000018a7983 */ /* 0x000f280000300800 */
[----:B------:R-:W4:Y:S04]  /*ac3b0*/  LDL.LU R137, [R1+0x950] ;  /* 0x0009500001897983 */ /* 0x000f280000300800 */
[----:B------:R-:W1:Y:S01]  /*ac3c0*/  SHFL.IDX PT, R107, R100, R172, 0x1f ;  /* 0x00001fac646b7589 */ /* 0x000e6200000e0000 */
        /* <DEDUP_REMOVED lines=8> */
[--C-:B0-----:R-:W-:Y:S02]  /*ac450*/  LOP3.LUT R2, R248, R143, R123.reuse, 0x78, !PT ;  /* 0x0000008ff8027212 */ /* 0x101fe400078e787b */
[----:B----4-:R-:W-:-:S02]  /*ac460*/  LOP3.LUT R3, R196, R147, R123, 0x78, !PT ;  /* 0x00000093c4037212 */ /* 0x010fc400078e787b */
        /* <DEDUP_REMOVED lines=14> */
[----:B------:R-:W4:Y:S04]  /*ac550*/  LDL.LU R192, [R1+0x94c] ;  /* 0x00094c0001c07983 */ /* 0x000f280000300800 */
[----:B------:R-:W4:Y:S01]  /*ac560*/  LDL.LU R188, [R1+0x93c] ;  /* 0x00093c0001bc7983 */ /* 0x000f220000300800 */
[----:B0-----:R-:W-:-:S05]  /*ac570*/  LOP3.LUT R2, R184, R167, R123, 0x78, !PT ;  /* 0x000000a7b8027212 */ /* 0x001fca00078e787b */
[----:B------:R0:W-:Y:S04]  /*ac580*/  STL [R1+0x994], R2 ;  /* 0x0009940201007387 */ /* 0x0001e80000100800 */
        /* <DEDUP_REMOVED lines=8> */
[----:B------:R-:W0:Y:S04]  /*ac610*/  SHFL.IDX PT, R115, R101, R172, 0x1f ;  /* 0x00001fac65737589 */ /* 0x000e2800000e0000 */
[----:B------:R1:W-:Y:S04]  /*ac620*/  STL [R1+0x980], R2 ;  /* 0x0009800201007387 */ /* 0x0003e80000100800 */
[----:B------:R1:W-:Y:S02]  /*ac630*/  STL [R1+0x970], R0 ;  /* 0x0009700001007387 */ /* 0x0003e40000100800 */
[----:B-1----:R-:W-:-:S02]  /*ac640*/  LOP3.LUT R2, R138, R148, R107, 0x78, !PT ;  /* 0x000000948a027212 */ /* 0x002fc400078e786b */
[----:B------:R-:W-:-:S03]  /*ac650*/  LOP3.LUT R0, R137, R152, R107, 0x78, !PT ;  /* 0x0000009889007212 */ /* 0x000fc600078e786b */
[----:B------:R-:W-:Y:S04]  /*ac660*/  STL [R1+0x960], R2 ;  /* 0x0009600201007387 */ /* 0x000fe80000100800 */
[----:B------:R1:W-:Y:S04]  /*ac670*/  STL [R1+0x950], R0 ;  /* 0x0009500001007387 */ /* 0x0003e80000100800 */
[----:B-1----:R-:W4:Y:S01]  /*ac680*/  LDL.LU R0, [R1+0x978] ;  /* 0x0009780001007983 */ /* 0x002f220000300800 */
[--C-:B--2---:R-:W-:Y:S02]  /*ac690*/  LOP3.LUT R3, R247, R156, R107.reuse, 0x78, !PT ;  /* 0x0000009cf7037212 */ /* 0x104fe400078e786b */
[----:B------:R-:W-:-:S03]  /*ac6a0*/  LOP3.LUT R2, R250, R160, R107, 0x78, !PT ;  /* 0x000000a0fa027212 */ /* 0x000fc600078e786b */
[----:B------:R-:W-:Y:S04]  /*ac6b0*/  STL [R1+0x940], R3 ;  /* 0x0009400301007387 */ /* 0x000fe80000100800 */
[----:B------:R-:W2:Y:S04]  /*ac6c0*/  LDL.LU R138, [R1+0x968] ;  /* 0x00096800018a7983 */ /* 0x000ea80000300800 */
[----:B------:R3:W-:Y:S04]  /*ac6d0*/  STL [R1+0x930], R2 ;  /* 0x0009300201007387 */ /* 0x0007e80000100800 */
[----:B------:R-:W2:Y:S04]  /*ac6e0*/  LDL.LU R137, [R1+0x958] ;  /* 0x0009580001897983 */ /* 0x000ea80000300800 */
[----:B------:R-:W2:Y:S04]  /*ac6f0*/  LDL.LU R247, [R1+0x948] ;  /* 0x0009480001f77983 */ /* 0x000ea80000300800 */
[----:B------:R-:W2:Y:S01]  /*ac700*/  LDL.LU R250, [R1+0x938] ;  /* 0x0009380001fa7983 */ /* 0x000ea20000300800 */
[----:B---3--:R-:W-:-:S05]  /*ac710*/  LOP3.LUT R2, R251, R164, R107, 0x78, !PT ;  /* 0x000000a4fb027212 */ /* 0x008fca00078e786b */
[----:B------:R1:W-:Y:S04]  /*ac720*/  STL [R1+0x920], R2 ;  /* 0x0009200201007387 */ /* 0x0003e80000100800 */
[----:B------:R-:W3:Y:S01]  /*ac730*/  LDL.LU R251, [R1+0x928] ;  /* 0x0009280001fb7983 */ /* 0x000ee20000300800 */
[----:B----4-:R-:W-:-:S03]  /*ac740*/  LOP3.LUT R31, R196, R168, R107, 0x78, !PT ;  /* 0x000000a8c41f7212 */ /* 0x010fc600078e786b */
[----:B------:R-:W4:Y:S04]  /*ac750*/  LDL.LU R196, [R1+0x918] ;  /* 0x0009180001c47983 */ /* 0x000f280000300800 */
[----:B------:R-:W-:Y:S04]  /*ac760*/  STL [R1+0x1a20], R31 ;  /* 0x001a201f01007387 */ /* 0x000fe80000100800 */
[----:B------:R-:W-:Y:S01]  /*ac770*/  STL [R1+0x1a24], R103 ;  /* 0x001a246701007387 */ /* 0x000fe20000100800 */
[----:B0-----:R-:W-:-:S05]  /*ac780*/  LOP3.LUT R4, R248, R141, R115, 0x78, !PT ;  /* 0x0000008df8047212 */ /* 0x001fca00078e7873 */
[----:B------:R0:W-:Y:S04]  /*ac790*/  STL [R1+0x97c], R4 ;  /* 0x00097c0401007387 */ /* 0x0001e80000100800 */
[----:B------:R-:W4:Y:S01]  /*ac7a0*/  LDL.LU R248, [R1+0x908] ;  /* 0x0009080001f87983 */ /* 0x000f220000300800 */
[----:B------:R-:W-:-:S05]  /*ac7b0*/  LOP3.LUT R3, R249, R145, R115, 0x78, !PT ;  /* 0x00000091f9037212 */ /* 0x000fca00078e7873 */
[----:B------:R0:W-:Y:S01]  /*ac7c0*/  STL [R1+0x96c], R3 ;  /* 0x00096c0301007387 */ /* 0x0001e20000100800 */
[--C-:B-1----:R-:W-:Y:S02]  /*ac7d0*/  LOP3.LUT R2, R244, R149, R115.reuse, 0x78, !PT ;  /* 0x00000095f4027212 */ /* 0x102fe400078e7873 */
[----:B0-----:R-:W-:-:S03]  /*ac7e0*/  LOP3.LUT R4, R192, R153, R115, 0x78, !PT ;  /* 0x00000099c0047212 */ /* 0x001fc600078e7873 */
[----:B------:R0:W-:Y:S01]  /*ac7f0*/  STL [R1+0x95c], R2 ;  /* 0x00095c0201007387 */ /* 0x0001e20000100800 */
[----:B------:R-:W-:-:S03]  /*ac800*/  LOP3.LUT R3, R188, R157, R115, 0x78, !PT ;  /* 0x0000009dbc037212 */ /* 0x000fc600078e7873 */
[----:B------:R-:W-:Y:S04]  /*ac810*/  STL [R1+0x94c], R4 ;  /* 0x00094c0401007387 */ /* 0x000fe80000100800 */
[----:B------:R-:W4:Y:S04]  /*ac820*/  LDL.LU R249, [R1+0x974] ;  /* 0x0009740001f97983 */ /* 0x000f280000300800 */
[----:B------:R-:W-:Y:S04]  /*ac830*/  STL [R1+0x93c], R3 ;  /* 0x00093c0301007387 */ /* 0x000fe80000100800 */
[----:B------:R-:W4:Y:S01]  /*ac840*/  LDL.LU R244, [R1+0x964] ;  /* 0x0009640001f47983 */ /* 0x000f220000300800 */
[----:B0-----:R-:W-:-:S05]  /*ac850*/  LOP3.LUT R2, R184, R161, R115, 0x78, !PT ;  /* 0x000000a1b8027212 */ /* 0x001fca00078e7873 */
[----:B------:R0:W-:Y:S04]  /*ac860*/  STL [R1+0x92c], R2 ;  /* 0x00092c0201007387 */ /* 0x0001e80000100800 */
[----:B------:R-:W4:Y:S04]  /*ac870*/  LDL.LU R192, [R1+0x954] ;  /* 0x0009540001c07983 */ /* 0x000f280000300800 */
[----:B------:R-:W4:Y:S04]  /*ac880*/  LDL.LU R188, [R1+0x944] ;  /* 0x0009440001bc7983 */ /* 0x000f280000300800 */
[----:B------:R-:W4:Y:S01]  /*ac890*/  LDL.LU R184, [R1+0x934] ;  /* 0x0009340001b87983 */ /* 0x000f220000300800 */
[----:B0-----:R-:W-:-:S05]  /*ac8a0*/  LOP3.LUT R2, R176, R165, R115, 0x78, !PT ;  /* 0x000000a5b0027212 */ /* 0x001fca00078e7873 */
[----:B------:R-:W-:Y:S04]  /*ac8b0*/  STL [R1+0x91c], R2 ;  /* 0x00091c0201007387 */ /* 0x000fe80000100800 */
[----:B------:R-:W4:Y:S01]  /*ac8c0*/  LDL.LU R176, [R1+0x924] ;  /* 0x0009240001b07983 */ /* 0x000f220000300800 */
[----:B------:R-:W-:-:S03]  /*ac8d0*/  LOP3.LUT R30, R139, R169, R115, 0x78, !PT ;  /* 0x000000a98b1e7212 */ /* 0x000fc600078e7873 */
[----:B------:R-:W4:Y:S04]  /*ac8e0*/  LDL.LU R139, [R1+0x914] ;  /* 0x00091400018b7983 */ /* 0x000f280000300800 */
[----:B------:R-:W0:Y:S04]  /*ac8f0*/  SHFL.IDX PT, R123, R102, R172, 0x1f ;  /* 0x00001fac667b7589 */ /* 0x000e2800000e0000 */
[----:B------:R-:W1:Y:S04]  /*ac900*/  SHFL.IDX PT, R107, R103, R172, 0x1f ;  /* 0x00001fac676b7589 */ /* 0x000e6800000e0000 */
[----:B------:R-:W-:Y:S04]  /*ac910*/  STL [R1+0x1a28], R30 ;  /* 0x001a281e01007387 */ /* 0x000fe80000100800 */
[----:B------:R-:W-:Y:S01]  /*ac920*/  STL [R1+0x1a2c], R181 ;  /* 0x001a2cb501007387 */ /* 0x000fe20000100800 */
[----:B0-----:R-:W-:-:S05]  /*ac930*/  LOP3.LUT R3, R0, R142, R123, 0x78, !PT ;  /* 0x0000008e00037212 */ /* 0x001fca00078e787b */
[----:B------:R-:W-:Y:S04]  /*ac940*/  STL [R1+0x978], R3 ;  /* 0x0009780301007387 */ /* 0x000fe80000100800 */
[----:B------:R-:W4:Y:S01]  /*ac950*/  LDL.LU R239, [R1+0x904] ;  /* 0x0009040001ef7983 */ /* 0x000f220000300800 */
[----:B--2---:R-:W-:-:S05]  /*ac960*/  LOP3.LUT R0, R138, R146, R123, 0x78, !PT ;  /* 0x000000928a007212 */ /* 0x004fca00078e787b */
[----:B------:R0:W-:Y:S01]  /*ac970*/  STL [R1+0x968], R0 ;  /* 0x0009680001007387 */ /* 0x0001e20000100800 */
[--C-:B------:R-:W-:Y:S02]  /*ac980*/  LOP3.LUT R2, R137, R150, R123.reuse, 0x78, !PT ;  /* 0x0000009689027212 */ /* 0x100fe400078e787b */
[----:B0-----:R-:W-:-:S03]  /*ac990*/  LOP3.LUT R0, R247, R154, R123, 0x78, !PT ;  /* 0x0000009af7007212 */ /* 0x001fc600078e787b */
[----:B------:R-:W-:Y:S01]  /*ac9a0*/  STL [R1+0x958], R2 ;  /* 0x0009580201007387 */ /* 0x000fe20000100800 */
[----:B------:R-:W-:-:S03]  /*ac9b0*/  LOP3.LUT R3, R250, R158, R123, 0x78, !PT ;  /* 0x0000009efa037212 */ /* 0x000fc600078e787b */
[----:B------:R0:W-:Y:S04]  /*ac9c0*/  STL [R1+0x948], R0 ;  /* 0x0009480001007387 */ /* 0x0001e80000100800 */
[----:B0-----:R-:W2:Y:S01]  /*ac9d0*/  LDL.LU R0, [R1+0x900] ;  /* 0x0009000001007983 */ /* 0x001ea20000300800 */
[----:B---3--:R-:W-:-:S03]  /*ac9e0*/  LOP3.LUT R2, R251, R162, R123, 0x78, !PT ;  /* 0x000000a2fb027212 */ /* 0x008fc600078e787b */
[----:B------:R-:W-:Y:S04]  /*ac9f0*/  STL [R1+0x938], R3 ;  /* 0x0009380301007387 */ /* 0x000fe80000100800 */
[----:B------:R-:W3:Y:S04]  /*aca00*/  LDL.LU R138, [R1+0x8f0] ;  /* 0x0008f000018a7983 */ /* 0x000ee80000300800 */
[----:B------:R4:W-:Y:S04]  /*aca10*/  STL [R1+0x928], R2 ;  /* 0x0009280201007387 */ /* 0x0009e80000100800 */
[----:B------:R-:W3:Y:S04]  /*aca20*/  LDL.LU R137, [R1+0x8e0] ;  /* 0x0008e00001897983 */ /* 0x000ee80000300800 */
[----:B------:R-:W3:Y:S04]  /*aca30*/  LDL.LU R247, [R1+0x8d0] ;  /* 0x0008d00001f77983 */ /* 0x000ee80000300800 */
[----:B------:R-:W3:Y:S04]  /*aca40*/  LDL.LU R250, [R1+0x8c0] ;  /* 0x0008c00001fa7983 */ /* 0x000ee80000300800 */
[----:B------:R-:W3:Y:S01]  /*aca50*/  LDL.LU R251, [R1+0x8b0] ;  /* 0x0008b00001fb7983 */ /* 0x000ee20000300800 */
[----:B----4-:R-:W-:-:S05]  /*aca60*/  LOP3.LUT R2, R196, R166, R123, 0x78, !PT ;  /* 0x000000a6c4027212 */ /* 0x010fca00078e787b */
[----:B------:R0:W-:Y:S04]  /*aca70*/  STL [R1+0x918], R2 ;  /* 0x0009180201007387 */ /* 0x0001e80000100800 */
[----:B------:R-:W4:Y:S01]  /*aca80*/  LDL.LU R196, [R1+0x8a0] ;  /* 0x0008a00001c47983 */ /* 0x000f220000300800 */
[----:B------:R-:W-:-:S05]  /*aca90*/  LOP3.LUT R29, R248, R170, R123, 0x78, !PT ;  /* 0x000000aaf81d7212 */ /* 0x000fca00078e787b */
[----:B------:R-:W-:Y:S04]  /*acaa0*/  STL [R1+0x1a30], R29 ;  /* 0x001a301d01007387 */ /* 0x000fe80000100800 */
[----:B------:R-:W-:Y:S01]  /*acab0*/  STL [R1+0x1a34], R182 ;  /* 0x001a34b601007387 */ /* 0x000fe20000100800 */
[----:B-1----:R-:W-:-:S05]  /*acac0*/  LOP3.LUT R4, R249, R143, R107, 0x78, !PT ;  /* 0x0000008ff9047212 */ /* 0x002fca00078e786b */
[----:B------:R1:W-:Y:S01]  /*acad0*/  STL [R1+0x974], R4 ;  /* 0x0009740401007387 */ /* 0x0003e20000100800 */
[----:B------:R-:W-:-:S03]  /*acae0*/  LOP3.LUT R3, R244, R147, R107, 0x78, !PT ;  /* 0x00000093f4037212 */ /* 0x000fc600078e786b */
[----:B------:R-:W4:Y:S04]  /*acaf0*/  LDL.LU R248, [R1+0x890] ;  /* 0x0008900001f87983 */ /* 0x000f280000300800 */
[----:B------:R1:W-:Y:S01]  /*acb00*/  STL [R1+0x964], R3 ;  /* 0x0009640301007387 */ /* 0x0003e20000100800 */
[--C-:B0-----:R-:W-:Y:S02]  /*acb10*/  LOP3.LUT R2, R192, R151, R107.reuse, 0x78, !PT ;  /* 0x00000097c0027212 */ /* 0x101fe400078e786b */
[----:B-1----:R-:W-:-:S03]  /*acb20*/  LOP3.LUT R4, R188, R155, R107, 0x78, !PT ;  /* 0x0000009bbc047212 */ /* 0x002fc600078e786b */
        /* <DEDUP_REMOVED lines=13> */
[----:B------:R-:W4:Y:S04]  /*acc00*/  LDL.LU R176, [R1+0x8ac] ;  /* 0x0008ac0001b07983 */ /* 0x000f280000300800 */
[----:B------:R-:W4:Y:S04]  /*acc10*/  LDL.LU R139, [R1+0x89c] ;  /* 0x00089c00018b7983 */ /* 0x000f280000300800 */
[----:B------:R-:W2:Y:S04]  /*acc20*/  SHFL.IDX PT, R115, R181, R172, 0x1f ;  /* 0x00001facb5737589 */ /* 0x000ea800000e0000 */
[----:B------:R-:W0:Y:S01]  /*acc30*/  SHFL.IDX PT, R123, R182, R172, 0x1f ;  /* 0x00001facb67b7589 */ /* 0x000e2200000e0000 */
[----:B------:R-:W-:-:S05]  /*acc40*/  LOP3.LUT R28, R239, R171, R107, 0x78, !PT ;  /* 0x000000abef1c7212 */ /* 0x000fca00078e786b */
[----:B------:R-:W-:Y:S04]  /*acc50*/  STL [R1+0x1a38], R28 ;  /* 0x001a381c01007387 */ /* 0x000fe80000100800 */
[----:B------:R-:W-:Y:S01]  /*acc60*/  STL [R1+0x1a3c], R183 ;  /* 0x001a3cb701007387 */ /* 0x000fe20000100800 */
[----:B--2---:R-:W-:-:S05]  /*acc70*/  LOP3.LUT R0, R0, R140, R115, 0x78, !PT ;  /* 0x0000008c00007212 */ /* 0x004fca00078e7873 */
[----:B------:R1:W-:Y:S01]  /*acc80*/  STL [R1+0x900], R0 ;  /* 0x0009000001007387 */ /* 0x0003e20000100800 */
[----:B---3--:R-:W-:-:S05]  /*acc90*/  LOP3.LUT R3, R138, R144, R115, 0x78, !PT ;  /* 0x000000908a037212 */ /* 0x008fca00078e7873 */
[----:B------:R2:W-:Y:S01]  /*acca0*/  STL [R1+0x8f0], R3 ;  /* 0x0008f00301007387 */ /* 0x0005e20000100800 */
[----:B------:R-:W-:-:S03]  /*accb0*/  LOP3.LUT R2, R137, R148, R115, 0x78, !PT ;  /* 0x0000009489027212 */ /* 0x000fc600078e7873 */
[----:B------:R-:W3:Y:S01]  /*accc0*/  LDL.LU R238, [R1+0x88c] ;  /* 0x00088c0001ee7983 */ /* 0x000ee20000300800 */
[----:B-1----:R-:W-:-:S03]  /*accd0*/  LOP3.LUT R0, R247, R152, R115, 0x78, !PT ;  /* 0x00000098f7007212 */ /* 0x002fc600078e7873 */
[----:B------:R-:W-:Y:S01]  /*acce0*/  STL [R1+0x8e0], R2 ;  /* 0x0008e00201007387 */ /* 0x000fe20000100800 */
[----:B--2---:R-:W-:-:S03]  /*accf0*/  LOP3.LUT R3, R250, R156, R115, 0x78, !PT ;  /* 0x0000009cfa037212 */ /* 0x004fc600078e7873 */
[----:B------:R1:W-:Y:S04]  /*acd00*/  STL [R1+0x8d0], R0 ;  /* 0x0008d00001007387 */ /* 0x0003e80000100800 */
[----:B------:R-:W-:Y:S04]  /*acd10*/  STL [R1+0x8c0], R3 ;  /* 0x0008c00301007387 */ /* 0x000fe80000100800 */
[----:B------:R-:W2:Y:S01]  /*acd20*/  LDL.LU R239, [R1+0x8f8] ;  /* 0x0008f80001ef7983 */ /* 0x000ea20000300800 */
[----:B-1----:R-:W-:-:S05]  /*acd30*/  LOP3.LUT R0, R251, R160, R115, 0x78, !PT ;  /* 0x000000a0fb007212 */ /* 0x002fca00078e7873 */
[----:B------:R1:W-:Y:S01]  /*acd40*/  STL [R1+0x8b0], R0 ;  /* 0x0008b00001007387 */ /* 0x0003e20000100800 */
[----:B----4-:R-:W-:-:S03]  /*acd50*/  LOP3.LUT R2, R196, R164, R115, 0x78, !PT ;  /* 0x000000a4c4027212 */ /* 0x010fc600078e7873 */
[----:B-1----:R-:W4:Y:S04]  /*acd60*/  LDL.LU R0, [R1+0x8e8] ;  /* 0x0008e80001007983 */ /* 0x002f280000300800 */
[----:B------:R1:W-:Y:S04]  /*acd70*/  STL [R1+0x8a0], R2 ;  /* 0x0008a00201007387 */ /* 0x0003e80000100800 */
[----:B------:R-:W4:Y:S04]  /*acd80*/  LDL.LU R138, [R1+0x8d8] ;  /* 0x0008d800018a7983 */ /* 0x000f280000300800 */
[----:B------:R-:W4:Y:S04]  /*acd90*/  LDL.LU R247, [R1+0x8c8] ;  /* 0x0008c80001f77983 */ /* 0x000f280000300800 */
[----:B------:R-:W4:Y:S04]  /*acda0*/  LDL.LU R250, [R1+0x8b8] ;  /* 0x0008b80001fa7983 */ /* 0x000f280000300800 */
[----:B------:R-:W4:Y:S04]  /*acdb0*/  LDL.LU R251, [R1+0x8a8] ;  /* 0x0008a80001fb7983 */ /* 0x000f280000300800 */
[----:B------:R-:W4:Y:S01]  /*acdc0*/  LDL.LU R196, [R1+0x898] ;  /* 0x0008980001c47983 */ /* 0x000f220000300800 */
[----:B------:R-:W-:-:S05]  /*acdd0*/  LOP3.LUT R34, R248, R168, R115, 0x78, !PT ;  /* 0x000000a8f8227212 */ /* 0x000fca00078e7873 */
[----:B------:R-:W-:Y:S04]  /*acde0*/  STL [R1+0x1a40], R34 ;  /* 0x001a402201007387 */ /* 0x000fe80000100800 */
[----:B------:R-:W-:Y:S01]  /*acdf0*/  STL [R1+0x1a44], R47 ;  /* 0x001a442f01007387 */ /* 0x000fe20000100800 */
[----:B0-----:R-:W-:-:S05]  /*ace00*/  LOP3.LUT R4, R249, R141, R123, 0x78, !PT ;  /* 0x0000008df9047212 */ /* 0x001fca00078e787b */
[----:B------:R0:W-:Y:S01]  /*ace10*/  STL [R1+0x8fc], R4 ;  /* 0x0008fc0401007387 */ /* 0x0001e20000100800 */
[--C-:B-1----:R-:W-:Y:S02]  /*ace20*/  LOP3.LUT R2, R244, R145, R123.reuse, 0x78, !PT ;  /* 0x00000091f4027212 */ /* 0x102fe400078e787b */
[--C-:B------:R-:W-:Y:S02]  /*ace30*/  LOP3.LUT R3, R192, R149, R123.reuse, 0x78, !PT ;  /* 0x00000095c0037212 */ /* 0x100fe400078e787b */
[----:B------:R-:W4:Y:S04]  /*ace40*/  LDL.LU R192, [R1+0x888] ;  /* 0x0008880001c07983 */ /* 0x000f280000300800 */
[----:B------:R1:W-:Y:S01]  /*ace50*/  STL [R1+0x8ec], R2 ;  /* 0x0008ec0201007387 */ /* 0x0003e20000100800 */
[----:B0-----:R-:W-:-:S03]  /*ace60*/  LOP3.LUT R4, R184, R157, R123, 0x78, !PT ;  /* 0x0000009db8047212 */ /* 0x001fc600078e787b */
[----:B------:R0:W-:Y:S01]  /*ace70*/  STL [R1+0x8dc], R3 ;  /* 0x0008dc0301007387 */ /* 0x0001e20000100800 */
[----:B-1----:R-:W-:-:S05]  /*ace80*/  LOP3.LUT R2, R188, R153, R123, 0x78, !PT ;  /* 0x00000099bc027212 */ /* 0x002fca00078e787b */
[----:B------:R1:W-:Y:S04]  /*ace90*/  STL [R1+0x8cc], R2 ;  /* 0x0008cc0201007387 */ /* 0x0003e80000100800 */
[----:B------:R-:W-:Y:S04]  /*acea0*/  STL [R1+0x8bc], R4 ;  /* 0x0008bc0401007387 */ /* 0x000fe80000100800 */
[----:B------:R-:W4:Y:S01]  /*aceb0*/  LDL.LU R137, [R1+0x8f4] ;  /* 0x0008f40001897983 */ /* 0x000f220000300800 */
[--C-:B0-----:R-:W-:Y:S02]  /*acec0*/  LOP3.LUT R3, R176, R161, R123.reuse, 0x78, !PT ;  /* 0x000000a1b0037212 */ /* 0x101fe400078e787b */
[----:B-1----:R-:W-:-:S03]  /*aced0*/  LOP3.LUT R2, R139, R165, R123, 0x78, !PT ;  /* 0x000000a58b027212 */ /* 0x002fc600078e787b */
[----:B------:R-:W-:Y:S04]  /*acee0*/  STL [R1+0x8ac], R3 ;  /* 0x0008ac0301007387 */ /* 0x000fe80000100800 */
[----:B------:R-:W4:Y:S04]  /*acef0*/  LDL.LU R248, [R1+0x8e4] ;  /* 0x0008e40001f87983 */ /* 0x000f280000300800 */
[----:B------:R-:W-:Y:S04]  /*acf00*/  STL [R1+0x89c], R2 ;  /* 0x00089c0201007387 */ /* 0x000fe80000100800 */
[----:B------:R-:W4:Y:S04]  /*acf10*/  LDL.LU R249, [R1+0x8d4] ;  /* 0x0008d40001f97983 */ /* 0x000f280000300800 */
[----:B------:R-:W4:Y:S04]  /*acf20*/  LDL.LU R244, [R1+0x8c4] ;  /* 0x0008c40001f47983 */ /* 0x000f280000300800 */
[----:B------:R-:W4:Y:S04]  /*acf30*/  LDL.LU R188, [R1+0x8b4] ;  /* 0x0008b40001bc7983 */ /* 0x000f280000300800 */
[----:B------:R-:W4:Y:S04]  /*acf40*/  LDL.LU R184, [R1+0x8a4] ;  /* 0x0008a40001b87983 */ /* 0x000f280000300800 */
[----:B------:R-:W4:Y:S04]  /*acf50*/  LDL.LU R176, [R1+0x894] ;  /* 0x0008940001b07983 */ /* 0x000f280000300800 */
[----:B------:R-:W4:Y:S04]  /*acf60*/  LDL.LU R139, [R1+0x884] ;  /* 0x00088400018b7983 */ /* 0x000f280000300800 */
[----:B------:R-:W2:Y:S04]  /*acf70*/  SHFL.IDX PT, R107, R183, R172, 0x1f ;  /* 0x00001facb76b7589 */ /* 0x000ea800000e0000 */
[----:B------:R-:W0:Y:S01]  /*acf80*/  SHFL.IDX PT, R115, R47, R172, 0x1f ;  /* 0x00001fac2f737589 */ /* 0x000e2200000e0000 */
[----:B---3--:R-:W-:-:S05]  /*acf90*/  LOP3.LUT R33, R238, R169, R123, 0x78, !PT ;  /* 0x000000a9ee217212 */ /* 0x008fca00078e787b */
[----:B------:R-:W-:Y:S04]  /*acfa0*/  STL [R1+0x1a48], R33 ;  /* 0x001a482101007387 */ /* 0x000fe80000100800 */
[----:B------:R-:W-:Y:S01]  /*acfb0*/  STL [R1+0x1a4c], R220 ;  /* 0x001a4cdc01007387 */ /* 0x000fe20000100800 */
[----:B--2---:R-:W-:-:S05]  /*acfc0*/  LOP3.LUT R2, R239, R142, R107, 0x78, !PT ;  /* 0x0000008eef027212 */ /* 0x004fca00078e786b */
[----:B------:R1:W-:Y:S01]  /*acfd0*/  STL [R1+0x8f8], R2 ;  /* 0x0008f80201007387 */ /* 0x0003e20000100800 */
[----:B----4-:R-:W-:-:S05]  /*acfe0*/  LOP3.LUT R3, R0, R146, R107, 0x78, !PT ;  /* 0x0000009200037212 */ /* 0x010fca00078e786b */
[----:B------:R2:W-:Y:S01]  /*acff0*/  STL [R1+0x8e8], R3 ;  /* 0x0008e80301007387 */ /* 0x0005e20000100800 */
[--C-:B------:R-:W-:Y:S02]  /*ad000*/  LOP3.LUT R0, R138, R150, R107.reuse, 0x78, !PT ;  /* 0x000000968a007212 */ /* 0x100fe400078e786b */
[----:B-1----:R-:W-:-:S03]  /*ad010*/  LOP3.LUT R2, R247, R154, R107, 0x78, !PT ;  /* 0x0000009af7027212 */ /* 0x002fc600078e786b */
[----:B------:R1:W-:Y:S01]  /*ad020*/  STL [R1+0x8d8], R0 ;  /* 0x0008d80001007387 */ /* 0x0003e20000100800 */
[----:B--2---:R-:W-:-:S03]  /*ad030*/  LOP3.LUT R3, R250, R158, R107, 0x78, !PT ;  /* 0x0000009efa037212 */ /* 0x004fc600078e786b */
[----:B------:R2:W-:Y:S01]  /*ad040*/  STL [R1+0x8c8], R2 ;  /* 0x0008c80201007387 */ /* 0x0005e20000100800 */
[----:B-1----:R-:W-:-:S03]  /*ad050*/  LOP3.LUT R0, R251, R162, R107, 0x78, !PT ;  /* 0x000000a2fb007212 */ /* 0x002fc600078e786b */
[----:B------:R-:W-:Y:S01]  /*ad060*/  STL [R1+0x8b8], R3 ;  /* 0x0008b80301007387 */ /* 0x000fe20000100800 */
[----:B--2---:R-:W-:-:S03]  /*ad070*/  LOP3.LUT R2, R196, R166, R107, 0x78, !PT ;  /* 0x000000a6c4027212 */ /* 0x004fc600078e786b */
[----:B------:R-:W2:Y:S04]  /*ad080*/  LDL.LU R239, [R1+0x880] ;  /* 0x0008800001ef7983 */ /* 0x000ea80000300800 */
[----:B------:R1:W-:Y:S04]  /*ad090*/  STL [R1+0x8a8], R0 ;  /* 0x0008a80001007387 */ /* 0x0003e80000100800 */
[----:B-1----:R-:W3:Y:S04]  /*ad0a0*/  LDL.LU R0, [R1+0x870] ;  /* 0x0008700001007983 */ /* 0x002ee80000300800 */
[----:B------:R0:W-:Y:S04]  /*ad0b0*/  STL [R1+0x898], R2 ;  /* 0x0008980201007387 */ /* 0x0001e80000100800 */
[----:B------:R-:W4:Y:S04]  /*ad0c0*/  LDL.LU R138, [R1+0x860] ;  /* 0x00086000018a7983 */ /* 0x000f280000300800 */
[----:B------:R-:W4:Y:S04]  /*ad0d0*/  LDL.LU R247, [R1+0x850] ;  /* 0x0008500001f77983 */ /* 0x000f280000300800 */
[----:B------:R-:W4:Y:S04]  /*ad0e0*/  LDL.LU R250, [R1+0x840] ;  /* 0x0008400001fa7983 */ /* 0x000f280000300800 */
[----:B------:R-:W4:Y:S04]  /*ad0f0*/  LDL.LU R251, [R1+0x830] ;  /* 0x0008300001fb7983 */ /* 0x000f280000300800 */
[----:B------:R-:W4:Y:S01]  /*ad100*/  LDL.LU R196, [R1+0x820] ;  /* 0x0008200001c47983 */ /* 0x000f220000300800 */
[----:B------:R-:W-:-:S03]  /*ad110*/  LOP3.LUT R32, R192, R170, R107, 0x78, !PT ;  /* 0x000000aac0207212 */ /* 0x000fc600078e786b */
[----:B------:R-:W4:Y:S04]  /*ad120*/  LDL.LU R192, [R1+0x810] ;  /* 0x0008100001c07983 */ /* 0x000f280000300800 */
[----:B------:R-:W-:Y:S04]  /*ad130*/  STL [R1+0x1a50], R32 ;  /* 0x001a502001007387 */ /* 0x000fe80000100800 */
[----:B------:R-:W-:Y:S01]  /*ad140*/  STL [R1+0x1a54], R221 ;  /* 0x001a54dd01007387 */ /* 0x000fe20000100800 */
[----:B0-----:R-:W-:-:S05]  /*ad150*/  LOP3.LUT R2, R137, R143, R115, 0x78, !PT ;  /* 0x0000008f89027212 */ /* 0x001fca00078e7873 */
[----:B------:R0:W-:Y:S01]  /*ad160*/  STL [R1+0x8f4], R2 ;  /* 0x0008f40201007387 */ /* 0x0001e20000100800 */
[--C-:B------:R-:W-:Y:S02]  /*ad170*/  LOP3.LUT R4, R248, R147, R115.reuse, 0x78, !PT ;  /* 0x00000093f8047212 */ /* 0x100fe400078e7873 */
[----:B------:R-:W-:-:S03]  /*ad180*/  LOP3.LUT R3, R249, R151, R115, 0x78, !PT ;  /* 0x00000097f9037212 */ /* 0x000fc600078e7873 */
[----:B------:R1:W-:Y:S01]  /*ad190*/  STL [R1+0x8e4], R4 ;  /* 0x0008e40401007387 */ /* 0x0003e20000100800 */
[----:B0-----:R-:W-:-:S03]  /*ad1a0*/  LOP3.LUT R2, R244, R155, R115, 0x78, !PT ;  /* 0x0000009bf4027212 */ /* 0x001fc600078e7873 */
[----:B------:R0:W-:Y:S04]  /*ad1b0*/  STL [R1+0x8d4], R3 ;  /* 0x0008d40301007387 */ /* 0x0001e80000100800 */
[----:B------:R0:W-:Y:S01]  /*ad1c0*/  STL [R1+0x8c4], R2 ;  /* 0x0008c40201007387 */ /* 0x0001e20000100800 */
[--C-:B-1----:R-:W-:Y:S02]  /*ad1d0*/  LOP3.LUT R4, R188, R159, R115.reuse, 0x78, !PT ;  /* 0x0000009fbc047212 */ /* 0x102fe400078e7873 */
[----:B0-----:R-:W-:-:S03]  /*ad1e0*/  LOP3.LUT R3, R184, R163, R115, 0x78, !PT ;  /* 0x000000a3b8037212 */ /* 0x001fc600078e7873 */
[----:B------:R-:W-:Y:S01]  /*ad1f0*/  STL [R1+0x8b4], R4 ;  /* 0x0008b40401007387 */ /* 0x000fe20000100800 */
[----:B------:R-:W-:-:S03]  /*ad200*/  LOP3.LUT R2, R176, R167, R115, 0x78, !PT ;  /* 0x000000a7b0027212 */ /* 0x000fc600078e7873 */
        /* <DEDUP_REMOVED lines=8> */
[----:B------:R-:W4:Y:S01]  /*ad290*/  LDL.LU R176, [R1+0x81c] ;  /* 0x00081c0001b07983 */ /* 0x000f220000300800 */
[----:B------:R-:W-:-:S03]  /*ad2a0*/  LOP3.LUT R8, R139, R171, R115, 0x78, !PT ;  /* 0x000000ab8b087212 */ /* 0x000fc600078e7873 */
[----:B------:R-:W4:Y:S04]  /*ad2b0*/  LDL.LU R139, [R1+0x80c] ;  /* 0x00080c00018b7983 */ /* 0x000f280000300800 */
[----:B------:R-:W2:Y:S04]  /*ad2c0*/  SHFL.IDX PT, R123, R220, R172, 0x1f ;  /* 0x00001facdc7b7589 */ /* 0x000ea800000e0000 */
[----:B------:R-:W0:Y:S04]  /*ad2d0*/  SHFL.IDX PT, R107, R221, R172, 0x1f ;  /* 0x00001facdd6b7589 */ /* 0x000e2800000e0000 */
[----:B------:R-:W-:Y:S04]  /*ad2e0*/  STL [R1+0x1a58], R8 ;  /* 0x001a580801007387 */ /* 0x000fe80000100800 */
[----:B------:R-:W-:Y:S04]  /*ad2f0*/  STL [R1+0x1a5c], R218 ;  /* 0x001a5cda01007387 */ /* 0x000fe80000100800 */
[----:B------:R-:W1:Y:S01]  /*ad300*/  SHFL.IDX PT, R115, R218, R172, 0x1f ;  /* 0x00001facda737589 */ /* 0x000e6200000e0000 */
[----:B--2---:R-:W-:-:S05]  /*ad310*/  LOP3.LUT R3, R239, R140, R123, 0x78, !PT ;  /* 0x0000008cef037212 */ /* 0x004fca00078e787b */
[----:B------:R2:W-:Y:S01]  /*ad320*/  STL [R1+0x880], R3 ;  /* 0x0008800301007387 */ /* 0x0005e20000100800 */
[----:B---3--:R-:W-:-:S05]  /*ad330*/  LOP3.LUT R2, R0, R144, R123, 0x78, !PT ;  /* 0x0000009000027212 */ /* 0x008fca00078e787b */
[----:B------:R3:W-:Y:S01]  /*ad340*/  STL [R1+0x870], R2 ;  /* 0x0008700201007387 */ /* 0x0007e20000100800 */
[--C-:B----4-:R-:W-:Y:S02]  /*ad350*/  LOP3.LUT R0, R138, R148, R123.reuse, 0x78, !PT ;  /* 0x000000948a007212 */ /* 0x110fe400078e787b */
[----:B--2---:R-:W-:-:S03]  /*ad360*/  LOP3.LUT R3, R247, R152, R123, 0x78, !PT ;  /* 0x00000098f7037212 */ /* 0x004fc600078e787b */
[----:B------:R2:W-:Y:S01]  /*ad370*/  STL [R1+0x860], R0 ;  /* 0x0008600001007387 */ /* 0x0005e20000100800 */
[----:B---3--:R-:W-:-:S03]  /*ad380*/  LOP3.LUT R2, R250, R156, R123, 0x78, !PT ;  /* 0x0000009cfa027212 */ /* 0x008fc600078e787b */
[----:B------:R-:W-:Y:S01]  /*ad390*/  STL [R1+0x850], R3 ;  /* 0x0008500301007387 */ /* 0x000fe20000100800 */
[--C-:B--2---:R-:W-:Y:S02]  /*ad3a0*/  LOP3.LUT R0, R251, R160, R123.reuse, 0x78, !PT ;  /* 0x000000a0fb007212 */ /* 0x104fe400078e787b */
[--C-:B------:R-:W-:Y:S01]  /*ad3b0*/  LOP3.LUT R218, R196, R164, R123.reuse, 0x78, !PT ;  /* 0x000000a4c4da7212 */ /* 0x100fe200078e787b */
[----:B------:R-:W-:Y:S04]  /*ad3c0*/  STL [R1+0x840], R2 ;  /* 0x0008400201007387 */ /* 0x000fe80000100800 */
[----:B------:R-:W-:Y:S04]  /*ad3d0*/  STL [R1+0x1a60], R218 ;  /* 0x001a60da01007387 */ /* 0x000fe80000100800 */
[----:B------:R2:W-:Y:S04]  /*ad3e0*/  STL [R1+0x830], R0 ;  /* 0x0008300001007387 */ /* 0x0005e80000100800 */
[----:B------:R-:W1:Y:S04]  /*ad3f0*/  LDL.LU R239, [R1+0x878] ;  /* 0x0008780001ef7983 */ /* 0x000e680000300800 */
[----:B--2---:R-:W2:Y:S04]  /*ad400*/  LDL.LU R0, [R1+0x868] ;  /* 0x0008680001007983 */ /* 0x004ea80000300800 */
[----:B------:R-:W3:Y:S04]  /*ad410*/  LDL.LU R138, [R1+0x858] ;  /* 0x00085800018a7983 */ /* 0x000ee80000300800 */
        /* <DEDUP_REMOVED lines=8> */
[--C-:B0-----:R-:W-:Y:S02]  /*ad4a0*/  LOP3.LUT R4, R137, R141, R107.reuse, 0x78, !PT ;  /* 0x0000008d89047212 */ /* 0x101fe400078e786b */
[----:B------:R-:W-:-:S03]  /*ad4b0*/  LOP3.LUT R3, R248, R145, R107, 0x78, !PT ;  /* 0x00000091f8037212 */ /* 0x000fc600078e786b */
[----:B------:R0:W-:Y:S01]  /*ad4c0*/  STL [R1+0x87c], R4 ;  /* 0x00087c0401007387 */ /* 0x0001e20000100800 */
[----:B------:R-:W-:-:S03]  /*ad4d0*/  LOP3.LUT R2, R249, R149, R107, 0x78, !PT ;  /* 0x00000095f9027212 */ /* 0x000fc600078e786b */
[----:B------:R0:W-:Y:S04]  /*ad4e0*/  STL [R1+0x86c], R3 ;  /* 0x00086c0301007387 */ /* 0x0001e80000100800 */
[----:B------:R0:W-:Y:S02]  /*ad4f0*/  STL [R1+0x85c], R2 ;  /* 0x00085c0201007387 */ /* 0x0001e40000100800 */
[--C-:B0-----:R-:W-:Y:S02]  /*ad500*/  LOP3.LUT R4, R244, R153, R107.reuse, 0x78, !PT ;  /* 0x00000099f4047212 */ /* 0x101fe400078e786b */
[----:B------:R-:W-:-:S03]  /*ad510*/  LOP3.LUT R3, R188, R157, R107, 0x78, !PT ;  /* 0x0000009dbc037212 */ /* 0x000fc600078e786b */
[----:B------:R-:W-:Y:S01]  /*ad520*/  STL [R1+0x84c], R4 ;  /* 0x00084c0401007387 */ /* 0x000fe20000100800 */
[--C-:B------:R-:W-:Y:S02]  /*ad530*/  LOP3.LUT R2, R184, R161, R107.reuse, 0x78, !PT ;  /* 0x000000a1b8027212 */ /* 0x100fe400078e786b */
[--C-:B------:R-:W-:Y:S01]  /*ad540*/  LOP3.LUT R8, R176, R165, R107.reuse, 0x78, !PT ;  /* 0x000000a5b0087212 */ /* 0x100fe200078e786b */
[----:B------:R1:W-:Y:S04]  /*ad550*/  STL [R1+0x83c], R3 ;  /* 0x00083c0301007387 */ /* 0x0003e80000100800 */
[----:B------:R-:W-:Y:S04]  /*ad560*/  STL [R1+0x1a6c], R8 ;  /* 0x001a6c0801007387 */ /* 0x000fe80000100800 */
[----:B------:R2:W-:Y:S04]  /*ad570*/  STL [R1+0x82c], R2 ;  /* 0x00082c0201007387 */ /* 0x0005e80000100800 */
[----:B------:R-:W4:Y:S04]  /*ad580*/  LDL.LU R137, [R1+0x874] ;  /* 0x0008740001897983 */ /* 0x000f280000300800 */
        /* <DEDUP_REMOVED lines=8> */
[----:B------:R-:W0:Y:S04]  /*ad610*/  SHFL.IDX PT, R123, R219, R172, 0x1f ;  /* 0x00001facdb7b7589 */ /* 0x000e2800000e0000 */
[----:B------:R-:W-:Y:S04]  /*ad620*/  STL [R1+0x1a70], R204 ;  /* 0x001a70cc01007387 */ /* 0x000fe80000100800 */
[----:B------:R-:W-:Y:S01]  /*ad630*/  STL [R1+0x1a74], R36 ;  /* 0x001a742401007387 */ /* 0x000fe20000100800 */
[----:B-1----:R-:W-:-:S02]  /*ad640*/  LOP3.LUT R3, R239, R142, R115, 0x78, !PT ;  /* 0x0000008eef037212 */ /* 0x002fc400078e7873 */
[----:B--2---:R-:W-:-:S03]  /*ad650*/  LOP3.LUT R2, R0, R146, R115, 0x78, !PT ;  /* 0x0000009200027212 */ /* 0x004fc600078e7873 */
[----:B------:R4:W-:Y:S01]  /*ad660*/  STL [R1+0x878], R3 ;  /* 0x0008780301007387 */ /* 0x0009e20000100800 */
[----:B---3--:R-:W-:-:S03]  /*ad670*/  LOP3.LUT R0, R138, R150, R115, 0x78, !PT ;  /* 0x000000968a007212 */ /* 0x008fc600078e7873 */
[----:B------:R1:W-:Y:S04]  /*ad680*/  STL [R1+0x868], R2 ;  /* 0x0008680201007387 */ /* 0x0003e80000100800 */
[----:B------:R2:W-:Y:S01]  /*ad690*/  STL [R1+0x858], R0 ;  /* 0x0008580001007387 */ /* 0x0005e20000100800 */
[--C-:B----4-:R-:W-:Y:S02]  /*ad6a0*/  LOP3.LUT R3, R247, R154, R115.reuse, 0x78, !PT ;  /* 0x0000009af7037212 */ /* 0x110fe400078e7873 */
[----:B-1----:R-:W-:-:S03]  /*ad6b0*/  LOP3.LUT R2, R250, R158, R115, 0x78, !PT ;  /* 0x0000009efa027212 */ /* 0x002fc600078e7873 */
[----:B------:R-:W-:Y:S01]  /*ad6c0*/  STL [R1+0x848], R3 ;  /* 0x0008480301007387 */ /* 0x000fe20000100800 */
[--C-:B--2---:R-:W-:Y:S02]  /*ad6d0*/  LOP3.LUT R0, R251, R162, R115.reuse, 0x78, !PT ;  /* 0x000000a2fb007212 */ /* 0x104fe400078e7873 */
[--C-:B------:R-:W-:Y:S01]  /*ad6e0*/  LOP3.LUT R221, R196, R166, R115.reuse, 0x78, !PT ;  /* 0x000000a6c4dd7212 */ /* 0x100fe200078e7873 */
[----:B------:R-:W-:Y:S04]  /*ad6f0*/  STL [R1+0x838], R2 ;  /* 0x0008380201007387 */ /* 0x000fe80000100800 */
[----:B------:R-:W-:Y:S04]  /*ad700*/  STL [R1+0x1a78], R221 ;  /* 0x001a78dd01007387 */ /* 0x000fe80000100800 */
[----:B------:R1:W-:Y:S04]  /*ad710*/  STL [R1+0x828], R0 ;  /* 0x0008280001007387 */ /* 0x0003e80000100800 */
[----:B------:R-:W2:Y:S04]  /*ad720*/  LDL.LU R239, [R1+0x800] ;  /* 0x0008000001ef7983 */ /* 0x000ea80000300800 */
[----:B-1----:R-:W3:Y:S04]  /*ad730*/  LDL.LU R0, [R1+0x7f0] ;  /* 0x0007f00001007983 */ /* 0x002ee80000300800 */
[----:B------:R-:W4:Y:S01]  /*ad740*/  LDL.LU R138, [R1+0x7e0] ;  /* 0x0007e000018a7983 */ /* 0x000f220000300800 */
[----:B------:R-:W-:-:S03]  /*ad750*/  LOP3.LUT R203, R192, R170, R115, 0x78, !PT ;  /* 0x000000aac0cb7212 */ /* 0x000fc600078e7873 */
[----:B------:R-:W4:Y:S04]  /*ad760*/  LDL.LU R247, [R1+0x7c8] ;  /* 0x0007c80001f77983 */ /* 0x000f280000300800 */
[----:B------:R-:W4:Y:S04]  /*ad770*/  LDL.LU R250, [R1+0x7b8] ;  /* 0x0007b80001fa7983 */ /* 0x000f280000300800 */
[----:B------:R-:W4:Y:S04]  /*ad780*/  LDL.LU R251, [R1+0x7a8] ;  /* 0x0007a80001fb7983 */ /* 0x000f280000300800 */
[----:B------:R-:W4:Y:S04]  /*ad790*/  LDL.LU R196, [R1+0x798] ;  /* 0x0007980001c47983 */ /* 0x000f280000300800 */
[----:B------:R-:W4:Y:S04]  /*ad7a0*/  LDL.LU R192, [R1+0x788] ;  /* 0x0007880001c07983 */ /* 0x000f280000300800 */
[----:B------:R-:W-:Y:S04]  /*ad7b0*/  STL [R1+0x1a7c], R203 ;  /* 0x001a7ccb01007387 */ /* 0x000fe80000100800 */
[----:B------:R-:W-:Y:S01]  /*ad7c0*/  STL [R1+0x1a80], R104 ;  /* 0x001a806801007387 */ /* 0x000fe20000100800 */
[----:B0-----:R-:W-:-:S02]  /*ad7d0*/  LOP3.LUT R4, R137, R143, R123, 0x78, !PT ;  /* 0x0000008f89047212 */ /* 0x001fc400078e787b */
[----:B------:R-:W-:-:S03]  /*ad7e0*/  LOP3.LUT R3, R248, R147, R123, 0x78, !PT ;  /* 0x00000093f8037212 */ /* 0x000fc600078e787b */
[----:B------:R0:W-:Y:S01]  /*ad7f0*/  STL [R1+0x874], R4 ;  /* 0x0008740401007387 */ /* 0x0001e20000100800 */
[----:B------:R-:W-:-:S03]  /*ad800*/  LOP3.LUT R2, R249, R151, R123, 0x78, !PT ;  /* 0x00000097f9027212 */ /* 0x000fc600078e787b */
[----:B------:R1:W-:Y:S04]  /*ad810*/  STL [R1+0x864], R3 ;  /* 0x0008640301007387 */ /* 0x0003e80000100800 */
[----:B------:R1:W-:Y:S01]  /*ad820*/  STL [R1+0x854], R2 ;  /* 0x0008540201007387 */ /* 0x0003e20000100800 */
[--C-:B0-----:R-:W-:Y:S02]  /*ad830*/  LOP3.LUT R4, R244, R155, R123.reuse, 0x78, !PT ;  /* 0x0000009bf4047212 */ /* 0x101fe400078e787b */
[----:B-1----:R-:W-:-:S03]  /*ad840*/  LOP3.LUT R3, R188, R159, R123, 0x78, !PT ;  /* 0x0000009fbc037212 */ /* 0x002fc600078e787b */
[----:B------:R-:W-:Y:S01]  /*ad850*/  STL [R1+0x844], R4 ;  /* 0x0008440401007387 */ /* 0x000fe20000100800 */
[--C-:B------:R-:W-:Y:S02]  /*ad860*/  LOP3.LUT R2, R184, R163, R123.reuse, 0x78, !PT ;  /* 0x000000a3b8027212 */ /* 0x100fe400078e787b */
[--C-:B------:R-:W-:Y:S01]  /*ad870*/  LOP3.LUT R32, R176, R167, R123.reuse, 0x78, !PT ;  /* 0x000000a7b0207212 */ /* 0x100fe200078e787b */
[----:B------:R-:W-:Y:S04]  /*ad880*/  STL [R1+0x834], R3 ;  /* 0x0008340301007387 */ /* 0x000fe80000100800 */
[----:B------:R-:W-:Y:S04]  /*ad890*/  STL [R1+0x1a84], R32 ;  /* 0x001a842001007387 */ /* 0x000fe80000100800 */
[----:B------:R-:W-:Y:S04]  /*ad8a0*/  STL [R1+0x824], R2 ;  /* 0x0008240201007387 */ /* 0x000fe80000100800 */
        /* <DEDUP_REMOVED lines=12> */
[----:B------:R-:W-:Y:S01]  /*ad970*/  STL [R1+0x1a8c], R105 ;  /* 0x001a8c6901007387 */ /* 0x000fe20000100800 */
[----:B--2---:R-:W-:-:S02]  /*ad980*/  LOP3.LUT R3, R239, R140, R107, 0x78, !PT ;  /* 0x0000008cef037212 */ /* 0x004fc400078e786b */
[----:B---3--:R-:W-:-:S03]  /*ad990*/  LOP3.LUT R2, R0, R144, R107, 0x78, !PT ;  /* 0x0000009000027212 */ /* 0x008fc600078e786b */
[----:B------:R1:W-:Y:S01]  /*ad9a0*/  STL [R1+0x800], R3 ;  /* 0x0008000301007387 */ /* 0x0003e20000100800 */
[----:B----4-:R-:W-:-:S03]  /*ad9b0*/  LOP3.LUT R0, R138, R148, R107, 0x78, !PT ;  /* 0x000000948a007212 */ /* 0x010fc600078e786b */
[----:B------:R2:W-:Y:S04]  /*ad9c0*/  STL [R1+0x7f0], R2 ;  /* 0x0007f00201007387 */ /* 0x0005e80000100800 */
[----:B------:R3:W-:Y:S01]  /*ad9d0*/  STL [R1+0x7e0], R0 ;  /* 0x0007e00001007387 */ /* 0x0007e20000100800 */
[--C-:B-1----:R-:W-:Y:S02]  /*ad9e0*/  LOP3.LUT R3, R247, R152, R107.reuse, 0x78, !PT ;  /* 0x00000098f7037212 */ /* 0x102fe400078e786b */
[----:B--2---:R-:W-:-:S03]  /*ad9f0*/  LOP3.LUT R2, R250, R156, R107, 0x78, !PT ;  /* 0x0000009cfa027212 */ /* 0x004fc600078e786b */
[----:B------:R-:W-:Y:S01]  /*ada00*/  STL [R1+0x7c8], R3 ;  /* 0x0007c80301007387 */ /* 0x000fe20000100800 */
[--C-:B---3--:R-:W-:Y:S02]  /*ada10*/  LOP3.LUT R0, R251, R160, R107.reuse, 0x78, !PT ;  /* 0x000000a0fb007212 */ /* 0x108fe400078e786b */
        /* <DEDUP_REMOVED lines=303> */
[----:B--2---:R-:W-:-:S02]  /*aed10*/  LOP3.LUT R2, R239, R140, R107, 0x78, !PT ;  /* 0x0000008cef027212 */ /* 0x004fc400078e786b */
[----:B---3--:R-:W-:-:S03]  /*aed20*/  LOP3.LUT R0, R0, R144, R107, 0x78, !PT ;  /* 0x0000009000007212 */ /* 0x008fc600078e786b */
[----:B------:R2:W-:Y:S01]  /*aed30*/  STL [R1+0x664], R2 ;  /* 0x0006640201007387 */ /* 0x0005e20000100800 */
[----:B----4-:R-:W-:-:S03]  /*aed40*/  LOP3.LUT R3, R138, R148, R107, 0x78, !PT ;  /* 0x000000948a037212 */ /* 0x010fc600078e786b */
[----:B------:R3:W-:Y:S01]  /*aed50*/  STL [R1+0x654], R0 ;  /* 0x0006540001007387 */ /* 0x0007e20000100800 */
[----:B--2---:R-:W-:-:S03]  /*aed60*/  LOP3.LUT R2, R247, R152, R107, 0x78, !PT ;  /* 0x00000098f7027212 */ /* 0x004fc600078e786b */
[----:B------:R-:W-:Y:S01]  /*aed70*/  STL [R1+0x644], R3 ;  /* 0x0006440301007387 */ /* 0x000fe20000100800 */
[--C-:B---3--:R-:W-:Y:S02]  /*aed80*/  LOP3.LUT R0, R250, R156, R107.reuse, 0x78, !PT ;  /* 0x0000009cfa007212 */ /* 0x108fe400078e786b */
[--C-:B------:R-:W-:Y:S01]  /*aed90*/  LOP3.LUT R222, R251, R160, R107.reuse, 0x78, !PT ;  /* 0x000000a0fbde7212 */ /* 0x100fe200078e786b */
[----:B------:R-:W-:Y:S01]  /*aeda0*/  STL [R1+0x634], R2 ;  /* 0x0006340201007387 */ /* 0x000fe20000100800 */
[----:B------:R-:W-:-:S03]  /*aedb0*/  LOP3.LUT R102, R196, R164, R107, 0x78, !PT ;  /* 0x000000a4c4667212 */ /* 0x000fc600078e786b */
[----:B------:R-:W-:Y:S04]  /*aedc0*/  STL [R1+0x1b20], R222 ;  /* 0x001b20de01007387 */ /* 0x000fe80000100800 */
[----:B------:R2:W-:Y:S04]  /*aedd0*/  STL [R1+0x624], R0 ;  /* 0x0006240001007387 */ /* 0x0005e80000100800 */
[----:B------:R-:W-:Y:S04]  /*aede0*/  STL [R1+0x1b24], R102 ;  /* 0x001b246601007387 */ /* 0x000fe80000100800 */
[----:B------:R-:W1:Y:S04]  /*aedf0*/  LDL.LU R239, [R1+0x65c] ;  /* 0x00065c0001ef7983 */ /* 0x000e680000300800 */
[----:B--2---:R-:W2:Y:S04]  /*aee00*/  LDL.LU R0, [R1+0x64c] ;  /* 0x00064c0001007983 */ /* 0x004ea80000300800 */
[----:B------:R-:W3:Y:S01]  /*aee10*/  LDL.LU R138, [R1+0x63c] ;  /* 0x00063c00018a7983 */ /* 0x000ee20000300800 */
        /* <DEDUP_REMOVED lines=12> */
[----:B------:R0:W-:Y:S02]  /*aeee0*/  STL [R1+0x650], R2 ;  /* 0x0006500201007387 */ /* 0x0001e40000100800 */
[--C-:B0-----:R-:W-:Y:S02]  /*aeef0*/  LOP3.LUT R3, R244, R153, R115.reuse, 0x78, !PT ;  /* 0x00000099f4037212 */ /* 0x101fe400078e7873 */
[----:B------:R-:W-:Y:S01]  /*aef00*/  STL [R1+0x640], R4 ;  /* 0x0006400401007387 */ /* 0x000fe20000100800 */
[--C-:B------:R-:W-:Y:S02]  /*aef10*/  LOP3.LUT R2, R188, R157, R115.reuse, 0x78, !PT ;  /* 0x0000009dbc027212 */ /* 0x100fe400078e7873 */
[--C-:B------:R-:W-:Y:S01]  /*aef20*/  LOP3.LUT R6, R184, R161, R115.reuse, 0x78, !PT ;  /* 0x000000a1b8067212 */ /* 0x100fe200078e7873 */
[----:B------:R-:W-:Y:S01]  /*aef30*/  STL [R1+0x630], R3 ;  /* 0x0006300301007387 */ /* 0x000fe20000100800 */
[----:B------:R-:W-:-:S03]  /*aef40*/  LOP3.LUT R25, R176, R165, R115, 0x78, !PT ;  /* 0x000000a5b0197212 */ /* 0x000fc600078e7873 */
[----:B------:R-:W-:Y:S04]  /*aef50*/  STL [R1+0x1b30], R6 ;  /* 0x001b300601007387 */ /* 0x000fe80000100800 */
[----:B------:R1:W-:Y:S04]  /*aef60*/  STL [R1+0x620], R2 ;  /* 0x0006200201007387 */ /* 0x0003e80000100800 */
        /* <DEDUP_REMOVED lines=17> */
[----:B------:R1:W-:Y:S01]  /*af080*/  STL [R1+0x64c], R0 ;  /* 0x00064c0001007387 */ /* 0x0003e20000100800 */
[----:B----4-:R-:W-:-:S03]  /*af090*/  LOP3.LUT R2, R247, R154, R123, 0x78, !PT ;  /* 0x0000009af7027212 */ /* 0x010fc600078e787b */
[----:B------:R-:W-:Y:S01]  /*af0a0*/  STL [R1+0x63c], R3 ;  /* 0x00063c0301007387 */ /* 0x000fe20000100800 */
[--C-:B-1----:R-:W-:Y:S02]  /*af0b0*/  LOP3.LUT R0, R250, R158, R123.reuse, 0x78, !PT ;  /* 0x0000009efa007212 */ /* 0x102fe400078e787b */
[--C-:B------:R-:W-:Y:S01]  /*af0c0*/  LOP3.LUT R31, R251, R162, R123.reuse, 0x78, !PT ;  /* 0x000000a2fb1f7212 */ /* 0x100fe200078e787b */
[----:B------:R-:W-:Y:S01]  /*af0d0*/  STL [R1+0x62c], R2 ;  /* 0x00062c0201007387 */ /* 0x000fe20000100800 */
[----:B------:R-:W-:-:S03]  /*af0e0*/  LOP3.LUT R101, R196, R166, R123, 0x78, !PT ;  /* 0x000000a6c4657212 */ /* 0x000fc600078e787b */
[----:B------:R-:W-:Y:S04]  /*af0f0*/  STL [R1+0x1b40], R31 ;  /* 0x001b401f01007387 */ /* 0x000fe80000100800 */
[----:B------:R1:W-:Y:S04]  /*af100*/  STL [R1+0x61c], R0 ;  /* 0x00061c0001007387 */ /* 0x0003e80000100800 */
[----:B------:R-:W-:Y:S04]  /*af110*/  STL [R1+0x1b44], R101 ;  /* 0x001b446501007387 */ /* 0x000fe80000100800 */
        /* <DEDUP_REMOVED lines=15> */
[----:B------:R1:W-:Y:S01]  /*af210*/  STL [R1+0x648], R2 ;  /* 0x0006480201007387 */ /* 0x0003e20000100800 */
[----:B0-----:R-:W-:-:S03]  /*af220*/  LOP3.LUT R3, R244, R155, R107, 0x78, !PT ;  /* 0x0000009bf4037212 */ /* 0x001fc600078e786b */
[----:B------:R-:W-:Y:S01]  /*af230*/  STL [R1+0x638], R4 ;  /* 0x0006380401007387 */ /* 0x000fe20000100800 */
[--C-:B-1----:R-:W-:Y:S02]  /*af240*/  LOP3.LUT R2, R188, R159, R107.reuse, 0x78, !PT ;  /* 0x0000009fbc027212 */ /* 0x102fe400078e786b */
[--C-:B------:R-:W-:Y:S01]  /*af250*/  LOP3.LUT R225, R184, R163, R107.reuse, 0x78, !PT ;  /* 0x000000a3b8e17212 */ /* 0x100fe200078e786b */
[----:B------:R-:W-:Y:S01]  /*af260*/  STL [R1+0x628], R3 ;  /* 0x0006280301007387 */ /* 0x000fe20000100800 */
[----:B------:R-:W-:-:S03]  /*af270*/  LOP3.LUT R26, R176, R167, R107, 0x78, !PT ;  /* 0x000000a7b01a7212 */ /* 0x000fc600078e786b */
        /* <DEDUP_REMOVED lines=20> */
[----:B------:R2:W-:Y:S01]  /*af3c0*/  STL [R1+0x5d0], R0 ;  /* 0x0005d00001007387 */ /* 0x0005e20000100800 */
[----:B-1----:R-:W-:-:S03]  /*af3d0*/  LOP3.LUT R2, R247, R152, R115, 0x78, !PT ;  /* 0x00000098f7027212 */ /* 0x002fc600078e7873 */
[----:B------:R-:W-:Y:S01]  /*af3e0*/  STL [R1+0x5c0], R3 ;  /* 0x0005c00301007387 */ /* 0x000fe20000100800 */
[--C-:B--2---:R-:W-:Y:S02]  /*af3f0*/  LOP3.LUT R0, R250, R156, R115.reuse, 0x78, !PT ;  /* 0x0000009cfa007212 */ /* 0x104fe400078e7873 */
        /* <DEDUP_REMOVED lines=53> */
[----:B------:R0:W-:Y:S01]  /*af750*/  STL [R1+0x5a0], R2 ;  /* 0x0005a00201007387 */ /* 0x0001e20000100800 */
[----:B------:R-:W-:-:S03]  /*af760*/  LOP3.LUT R98, R196, R166, R107, 0x78, !PT ;  /* 0x000000a6c4627212 */ /* 0x000fc600078e786b */
[----:B------:R-:W-:Y:S04]  /*af770*/  STL [R1+0x1b80], R224 ;  /* 0x001b80e001007387 */ /* 0x000fe80000100800 */
[----:B------:R1:W-:Y:S04]  /*af780*/  STL [R1+0x590], R0 ;  /* 0x0005900001007387 */ /* 0x0003e80000100800 */
[----:B------:R-:W-:Y:S04]  /*af790*/  STL [R1+0x1b84], R98 ;  /* 0x001b846201007387 */ /* 0x000fe80000100800 */
[----:B------:R-:W2:Y:S04]  /*af7a0*/  LDL.LU R239, [R1+0x558] ;  /* 0x0005580001ef7983 */ /* 0x000ea80000300800 */
        /* <DEDUP_REMOVED lines=9> */
[----:B0-----:R-:W-:-:S03]  /*af840*/  LOP3.LUT R2, R188, R143, R115, 0x78, !PT ;  /* 0x0000008fbc027212 */ /* 0x001fc600078e7873 */
[----:B------:R-:W4:Y:S01]  /*af850*/  LDL.LU R188, [R1+0x4e0] ;  /* 0x0004e00001bc7983 */ /* 0x000f220000300800 */
[----:B-1----:R-:W-:-:S03]  /*af860*/  LOP3.LUT R0, R137, R147, R115, 0x78, !PT ;  /* 0x0000009389007212 */ /* 0x002fc600078e7873 */
[----:B------:R0:W-:Y:S01]  /*af870*/  STL [R1+0x5d4], R2 ;  /* 0x0005d40201007387 */ /* 0x0001e20000100800 */
[----:B------:R-:W-:-:S03]  /*af880*/  LOP3.LUT R3, R248, R151, R115, 0x78, !PT ;  /* 0x00000097f8037212 */ /* 0x000fc600078e7873 */
[----:B------:R1:W-:Y:S01]  /*af890*/  STL [R1+0x5c4], R0 ;  /* 0x0005c40001007387 */ /* 0x0003e20000100800 */
[----:B0-----:R-:W-:-:S03]  /*af8a0*/  LOP3.LUT R2, R249, R155, R115, 0x78, !PT ;  /* 0x0000009bf9027212 */ /* 0x001fc600078e7873 */
[----:B------:R-:W-:Y:S01]  /*af8b0*/  STL [R1+0x5ac], R3 ;  /* 0x0005ac0301007387 */ /* 0x000fe20000100800 */
[--C-:B------:R-:W-:Y:S02]  /*af8c0*/  LOP3.LUT R45, R184, R163, R115.reuse, 0x78, !PT ;  /* 0x000000a3b82d7212 */ /* 0x100fe400078e7873 */
[--C-:B-1----:R-:W-:Y:S02]  /*af8d0*/  LOP3.LUT R0, R244, R159, R115.reuse, 0x78, !PT ;  /* 0x0000009ff4007212 */ /* 0x102fe400078e7873 */
[--C-:B------:R-:W-:Y:S01]  /*af8e0*/  LOP3.LUT R11, R176, R167, R115.reuse, 0x78, !PT ;  /* 0x000000a7b00b7212 */ /* 0x100fe200078e7873 */
[----:B------:R-:W-:Y:S04]  /*af8f0*/  STL [R1+0x59c], R2 ;  /* 0x00059c0201007387 */ /* 0x000fe80000100800 */
[----:B------:R-:W-:Y:S01]  /*af900*/  STL [R1+0x1b90], R45 ;  /* 0x001b902d01007387 */ /* 0x000fe20000100800 */
[----:B------:R-:W-:-:S03]  /*af910*/  LOP3.LUT R49, R139, R171, R115, 0x78, !PT ;  /* 0x000000ab8b317212 */ /* 0x000fc600078e7873 */
[----:B------:R0:W-:Y:S04]  /*af920*/  STL [R1+0x58c], R0 ;  /* 0x00058c0001007387 */ /* 0x0001e80000100800 */
[----:B------:R-:W-:Y:S04]  /*af930*/  STL [R1+0x1b94], R11 ;  /* 0x001b940b01007387 */ /* 0x000fe80000100800 */
[----:B------:R-:W4:Y:S04]  /*af940*/  LDL.LU R139, [R1+0x554] ;  /* 0x00055400018b7983 */ /* 0x000f280000300800 */
[----:B0-----:R-:W4:Y:S04]  /*af950*/  LDL.LU R0, [R1+0x540] ;  /* 0x0005400001007983 */ /* 0x001f280000300800 */
[----:B------:R-:W4:Y:S04]  /*af960*/  LDL.LU R137, [R1+0x530] ;  /* 0x0005300001897983 */ /* 0x000f280000300800 */
[----:B------:R-:W4:Y:S04]  /*af970*/  LDL.LU R248, [R1+0x51c] ;  /* 0x00051c0001f87983 */ /* 0x000f280000300800 */
[----:B------:R-:W4:Y:S04]  /*af980*/  LDL.LU R249, [R1+0x50c] ;  /* 0x00050c0001f97983 */ /* 0x000f280000300800 */
[----:B------:R-:W4:Y:S04]  /*af990*/  LDL.LU R244, [R1+0x4fc] ;  /* 0x0004fc0001f47983 */ /* 0x000f280000300800 */
[----:B------:R-:W4:Y:S04]  /*af9a0*/  LDL.LU R184, [R1+0x4ec] ;  /* 0x0004ec0001b87983 */ /* 0x000f280000300800 */
        /* <DEDUP_REMOVED lines=18> */
[----:B------:R-:W2:Y:S04]  /*afad0*/  LDL.LU R196, [R1+0x550] ;  /* 0x0005500001c47983 */ /* 0x000ea80000300800 */
[----:B------:R-:W-:Y:S04]  /*afae0*/  STL [R1+0x1ba4], R97 ;  /* 0x001ba46101007387 */ /* 0x000fe80000100800 */
        /* <DEDUP_REMOVED lines=9> */
[----:B0-----:R-:W-:-:S03]  /*afb80*/  LOP3.LUT R2, R139, R141, R107, 0x78, !PT ;  /* 0x0000008d8b027212 */ /* 0x001fc600078e786b */
[----:B------:R-:W4:Y:S01]  /*afb90*/  LDL.LU R139, [R1+0x4d8] ;  /* 0x0004d800018b7983 */ /* 0x000f220000300800 */
[----:B------:R-:W-:-:S03]  /*afba0*/  LOP3.LUT R0, R0, R145, R107, 0x78, !PT ;  /* 0x0000009100007212 */ /* 0x000fc600078e786b */
        /* <DEDUP_REMOVED lines=9> */
[----:B------:R-:W-:Y:S04]  /*afc40*/  STL [R1+0x1bb0], R59 ;  /* 0x001bb03b01007387 */ /* 0x000fe80000100800 */
[----:B------:R-:W-:Y:S04]  /*afc50*/  STL [R1+0x50c], R0 ;  /* 0x00050c0001007387 */ /* 0x000fe80000100800 */
[----:B------:R-:W-:Y:S04]  /*afc60*/  STL [R1+0x1bb4], R22 ;  /* 0x001bb41601007387 */ /* 0x000fe80000100800 */
[----:B------:R-:W4:Y:S01]  /*afc70*/  LDL.LU R184, [R1+0x548] ;  /* 0x0005480001b87983 */ /* 0x000f220000300800 */
[----:B------:R-:W-:-:S03]  /*afc80*/  LOP3.LUT R54, R176, R169, R107, 0x78, !PT ;  /* 0x000000a9b0367212 */ /* 0x000fc600078e786b */
[----:B------:R-:W4:Y:S04]  /*afc90*/  LDL.LU R176, [R1+0x538] ;  /* 0x0005380001b07983 */ /* 0x000f280000300800 */
[----:B------:R-:W2:Y:S04]  /*afca0*/  SHFL.IDX PT, R115, R118, R172, 0x1f ;  /* 0x00001fac76737589 */ /* 0x000ea800000e0000 */
[----:B------:R-:W4:Y:S04]  /*afcb0*/  LDL.LU R137, [R1+0x524] ;  /* 0x0005240001897983 */ /* 0x000f280000300800 */
[----:B------:R-:W4:Y:S04]  /*afcc0*/  LDL.LU R248, [R1+0x514] ;  /* 0x0005140001f87983 */ /* 0x000f280000300800 */
[----:B------:R-:W4:Y:S04]  /*afcd0*/  LDL.LU R249, [R1+0x504] ;  /* 0x0005040001f97983 */ /* 0x000f280000300800 */
[----:B------:R-:W4:Y:S04]  /*afce0*/  LDL.LU R244, [R1+0x4f4] ;  /* 0x0004f40001f47983 */ /* 0x000f280000300800 */
[----:B------:R-:W-:Y:S04]  /*afcf0*/  STL [R1+0x1bb8], R54 ;  /* 0x001bb83601007387 */ /* 0x000fe80000100800 */
[----:B------:R-:W0:Y:S04]  /*afd00*/  SHFL.IDX PT, R123, R119, R172, 0x1f ;  /* 0x00001fac777b7589 */ /* 0x000e2800000e0000 */
[----:B------:R-:W-:Y:S01]  /*afd10*/  STL [R1+0x1bbc], R189 ;  /* 0x001bbcbd01007387 */ /* 0x000fe20000100800 */
[----:B--2---:R-:W-:-:S03]  /*afd20*/  LOP3.LUT R2, R196, R142, R115, 0x78, !PT ;  /* 0x0000008ec4027212 */ /* 0x004fc600078e7873 */
[----:B------:R-:W2:Y:S01]  /*afd30*/  LDL.LU R196, [R1+0x4e4] ;  /* 0x0004e40001c47983 */ /* 0x000ea20000300800 */
[----:B---3--:R-:W-:-:S03]  /*afd40*/  LOP3.LUT R0, R192, R146, R115, 0x78, !PT ;  /* 0x00000092c0007212 */ /* 0x008fc600078e7873 */
[----:B------:R4:W-:Y:S04]  /*afd50*/  STL [R1+0x550], R2 ;  /* 0x0005500201007387 */ /* 0x0009e80000100800 */
[----:B------:R-:W3:Y:S04]  /*afd60*/  LDL.LU R192, [R1+0x4d4] ;  /* 0x0004d40001c07983 */ /* 0x000ee80000300800 */
[----:B------:R1:W-:Y:S01]  /*afd70*/  STL [R1+0x53c], R0 ;  /* 0x00053c0001007387 */ /* 0x0003e20000100800 */
[--C-:B----4-:R-:W-:Y:S02]  /*afd80*/  LOP3.LUT R2, R138, R150, R115.reuse, 0x78, !PT ;  /* 0x000000968a027212 */ /* 0x110fe400078e7873 */
[----:B------:R-:W-:-:S02]  /*afd90*/  LOP3.LUT R22, R250, R158, R115, 0x78, !PT ;  /* 0x0000009efa167212 */ /* 0x000fc400078e7873 */
[--C-:B------:R-:W-:Y:S02]  /*afda0*/  LOP3.LUT R46, R251, R162, R115.reuse, 0x78, !PT ;  /* 0x000000a2fb2e7212 */ /* 0x100fe400078e7873 */
[--C-:B-1----:R-:W-:Y:S01]  /*afdb0*/  LOP3.LUT R0, R247, R154, R115.reuse, 0x78, !PT ;  /* 0x0000009af7007212 */ /* 0x102fe200078e7873 */
[----:B------:R0:W-:Y:S04]  /*afdc0*/  STL [R1+0x52c], R2 ;  /* 0x00052c0201007387 */ /* 0x0001e80000100800 */
[----:B------:R-:W-:Y:S04]  /*afdd0*/  STL [R1+0x1bc0], R22 ;  /* 0x001bc01601007387 */ /* 0x000fe80000100800 */
[----:B------:R1:W-:Y:S04]  /*afde0*/  STL [R1+0x518], R0 ;  /* 0x0005180001007387 */ /* 0x0003e80000100800 */
[----:B------:R-:W-:Y:S01]  /*afdf0*/  STL [R1+0x1bc4], R46 ;  /* 0x001bc42e01007387 */ /* 0x000fe20000100800 */
[----:B------:R-:W-:-:S05]  /*afe00*/  LOP3.LUT R96, R188, R166, R115, 0x78, !PT ;  /* 0x000000a6bc607212 */ /* 0x000fca00078e7873 */
[----:B------:R-:W-:Y:S04]  /*afe10*/  STL [R1+0x1bc8], R96 ;  /* 0x001bc86001007387 */ /* 0x000fe80000100800 */
[----:B------:R-:W4:Y:S04]  /*afe20*/  LDL.LU R188, [R1+0x4d0] ;  /* 0x0004d00001bc7983 */ /* 0x000f280000300800 */
[----:B------:R-:W4:Y:S01]  /*afe30*/  LDL.LU R138, [R1+0x4c0] ;  /* 0x0004c000018a7983 */ /* 0x000f220000300800 */
[----:B------:R-:W-:-:S03]  /*afe40*/  LOP3.LUT R53, R139, R170, R115, 0x78, !PT ;  /* 0x000000aa8b357212 */ /* 0x000fc600078e7873 */
        /* <DEDUP_REMOVED lines=9> */
[----:B------:R0:W-:Y:S04]  /*afee0*/  STL [R1+0x548], R2 ;  /* 0x0005480201007387 */ /* 0x0001e80000100800 */
[----:B------:R-:W4:Y:S04]  /*afef0*/  LDL.LU R176, [R1+0x454] ;  /* 0x0004540001b07983 */ /* 0x000f280000300800 */
[----:B------:R-:W4:Y:S01]  /*aff00*/  SHFL.IDX PT, R107, R189, R172, 0x1f ;  /* 0x00001facbd6b7589 */ /* 0x000f2200000e0000 */
[----:B0-----:R-:W-:-:S03]  /*aff10*/  LOP3.LUT R2, R137, R151, R123, 0x78, !PT ;  /* 0x0000009789027212 */ /* 0x001fc600078e787b */
[----:B------:R0:W-:Y:S01]  /*aff20*/  STL [R1+0x538], R0 ;  /* 0x0005380001007387 */ /* 0x0001e20000100800 */
[----:B------:R-:W-:-:S03]  /*aff30*/  LOP3.LUT R59, R249, R159, R123, 0x78, !PT ;  /* 0x0000009ff93b7212 */ /* 0x000fc600078e787b */
[----:B------:R4:W-:Y:S01]  /*aff40*/  STL [R1+0x524], R2 ;  /* 0x0005240201007387 */ /* 0x0009e20000100800 */
[--C-:B------:R-:W-:Y:S02]  /*aff50*/  LOP3.LUT R181, R244, R163, R123.reuse, 0x78, !PT ;  /* 0x000000a3f4b57212 */ /* 0x100fe400078e787b */
[--C-:B0-----:R-:W-:Y:S01]  /*aff60*/  LOP3.LUT R0, R248, R155, R123.reuse, 0x78, !PT ;  /* 0x0000009bf8007212 */ /* 0x101fe200078e787b */
[----:B------:R-:W-:Y:S04]  /*aff70*/  STL [R1+0x1bd4], R59 ;  /* 0x001bd43b01007387 */ /* 0x000fe80000100800 */
[----:B------:R0:W-:Y:S04]  /*aff80*/  STL [R1+0x514], R0 ;  /* 0x0005140001007387 */ /* 0x0001e80000100800 */
[----:B------:R-:W-:Y:S01]  /*aff90*/  STL [R1+0x1bd8], R181 ;  /* 0x001bd8b501007387 */ /* 0x000fe20000100800 */
[----:B--2---:R-:W-:-:S05]  /*affa0*/  LOP3.LUT R23, R196, R167, R123, 0x78, !PT ;  /* 0x000000a7c4177212 */ /* 0x004fca00078e787b */
[----:B------:R-:W-:Y:S04]  /*affb0*/  STL [R1+0x1bdc], R23 ;  /* 0x001bdc1701007387 */ /* 0x000fe80000100800 */
[----:B------:R-:W2:Y:S01]  /*affc0*/  LDL.LU R249, [R1+0x4cc] ;  /* 0x0004cc0001f97983 */ /* 0x000ea20000300800 */
[----:B---3--:R-:W-:-:S03]  /*affd0*/  LOP3.LUT R52, R192, R171, R123, 0x78, !PT ;  /* 0x000000abc0347212 */ /* 0x008fc600078e787b */
[----:B------:R-:W3:Y:S04]  /*affe0*/  LDL.LU R137, [R1+0x4bc] ;  /* 0x0004bc0001897983 */ /* 0x000ee80000300800 */
[----:B------:R-:W3:Y:S04]  /*afff0*/  LDL.LU R248, [R1+0x4ac] ;  /* 0x0004ac0001f87983 */ /* 0x000ee80000300800 */
[----:B------:R-:W3:Y:S04]  /*b0000*/  LDL.LU R196, [R1+0x490] ;  /* 0x0004900001c47983 */ /* 0x000ee80000300800 */
[----:B------:R-:W3:Y:S04]  /*b0010*/  LDL.LU R244, [R1+0x480] ;  /* 0x0004800001f47983 */ /* 0x000ee80000300800 */
[----:B------:R-:W3:Y:S04]  /*b0020*/  LDL.LU R192, [R1+0x470] ;  /* 0x0004700001c07983 */ /* 0x000ee80000300800 */
[----:B------:R-:W-:Y:S04]  /*b0030*/  STL [R1+0x1be0], R52 ;  /* 0x001be03401007387 */ /* 0x000fe80000100800 */
[----:B------:R-:W-:Y:S01]  /*b0040*/  STL [R1+0x1be4], R191 ;  /* 0x001be4bf01007387 */ /* 0x000fe20000100800 */
[----:B----4-:R-:W-:-:S03]  /*b0050*/  LOP3.LUT R2, R188, R140, R107, 0x78, !PT ;  /* 0x0000008cbc027212 */ /* 0x010fc600078e786b */
[----:B------:R-:W4:Y:S01]  /*b0060*/  LDL.LU R188, [R1+0x460] ;  /* 0x0004600001bc7983 */ /* 0x000f220000300800 */
[----:B0-----:R-:W-:-:S03]  /*b0070*/  LOP3.LUT R0, R138, R144, R107, 0x78, !PT ;  /* 0x000000908a007212 */ /* 0x001fc600078e786b */
[----:B------:R0:W-:Y:S02]  /*b0080*/  STL [R1+0x4d0], R2 ;  /* 0x0004d00201007387 */ /* 0x0001e40000100800 */
[--C-:B0-----:R-:W-:Y:S02]  /*b0090*/  LOP3.LUT R2, R139, R148, R107.reuse, 0x78, !PT ;  /* 0x000000948b027212 */ /* 0x101fe400078e786b */
[----:B------:R-:W4:Y:S04]  /*b00a0*/  LDL.LU R139, [R1+0x450] ;  /* 0x00045000018b7983 */ /* 0x000f280000300800 */
[----:B------:R0:W-:Y:S01]  /*b00b0*/  STL [R1+0x4c0], R0 ;  /* 0x0004c00001007387 */ /* 0x0001e20000100800 */
[----:B------:R-:W-:-:S03]  /*b00c0*/  LOP3.LUT R119, R250, R156, R107, 0x78, !PT ;  /* 0x0000009cfa777212 */ /* 0x000fc600078e786b */
[----:B------:R-:W-:Y:S01]  /*b00d0*/  STL [R1+0x4b0], R2 ;  /* 0x0004b00201007387 */ /* 0x000fe20000100800 */
[--C-:B------:R-:W-:Y:S02]  /*b00e0*/  LOP3.LUT R187, R251, R160, R107.reuse, 0x78, !PT ;  /* 0x000000a0fbbb7212 */ /* 0x100fe400078e786b */
[--C-:B0-----:R-:W-:Y:S01]  /*b00f0*/  LOP3.LUT R0, R247, R152, R107.reuse, 0x78, !PT ;  /* 0x00000098f7007212 */ /* 0x101fe200078e786b */
[----:B------:R-:W-:Y:S04]  /*b0100*/  STL [R1+0x1be8], R119 ;  /* 0x001be87701007387 */ /* 0x000fe80000100800 */
[----:B------:R-:W-:Y:S04]  /*b0110*/  STL [R1+0x494], R0 ;  /* 0x0004940001007387 */ /* 0x000fe80000100800 */
[----:B------:R-:W-:Y:S01]  /*b0120*/  STL [R1+0x1bec], R187 ;  /* 0x001becbb01007387 */ /* 0x000fe20000100800 */
[----:B------:R-:W-:-:S05]  /*b0130*/  LOP3.LUT R24, R184, R164, R107, 0x78, !PT ;  /* 0x000000a4b8187212 */ /* 0x000fca00078e786b */
        /* <DEDUP_REMOVED lines=8> */
[----:B------:R-:W0:Y:S04]  /*b01c0*/  SHFL.IDX PT, R123, R191, R172, 0x1f ;  /* 0x00001facbf7b7589 */ /* 0x000e2800000e0000 */
[----:B------:R-:W4:Y:S04]  /*b01d0*/  LDL.LU R251, [R1+0x46c] ;  /* 0x00046c0001fb7983 */ /* 0x000f280000300800 */
[----:B------:R-:W-:Y:S04]  /*b01e0*/  STL [R1+0x1bf4], R58 ;  /* 0x001bf43a01007387 */ /* 0x000fe80000100800 */
[----:B------:R-:W-:Y:S01]  /*b01f0*/  STL [R1+0x1bf8], R71 ;  /* 0x001bf84701007387 */ /* 0x000fe20000100800 */
[----:B--2---:R-:W-:-:S03]  /*b0200*/  LOP3.LUT R0, R249, R141, R115, 0x78, !PT ;  /* 0x0000008df9007212 */ /* 0x004fc600078e7873 */
[----:B------:R-:W2:Y:S01]  /*b0210*/  LDL.LU R249, [R1+0x45c] ;  /* 0x00045c0001f97983 */ /* 0x000ea20000300800 */
[----:B---3--:R-:W-:-:S03]  /*b0220*/  LOP3.LUT R3, R137, R145, R115, 0x78, !PT ;  /* 0x0000009189037212 */ /* 0x008fc600078e7873 */
[----:B------:R1:W-:Y:S01]  /*b0230*/  STL [R1+0x4cc], R0 ;  /* 0x0004cc0001007387 */ /* 0x0003e20000100800 */
[----:B------:R-:W-:-:S03]  /*b0240*/  LOP3.LUT R2, R248, R149, R115, 0x78, !PT ;  /* 0x00000095f8027212 */ /* 0x000fc600078e7873 */
[----:B------:R-:W-:Y:S01]  /*b0250*/  STL [R1+0x4bc], R3 ;  /* 0x0004bc0301007387 */ /* 0x000fe20000100800 */
[--C-:B-1----:R-:W-:Y:S02]  /*b0260*/  LOP3.LUT R0, R196, R153, R115.reuse, 0x78, !PT ;  /* 0x00000099c4007212 */ /* 0x102fe400078e7873 */
[--C-:B------:R-:W-:Y:S01]  /*b0270*/  LOP3.LUT R55, R244, R157, R115.reuse, 0x78, !PT ;  /* 0x0000009df4377212 */ /* 0x100fe200078e7873 */
[----:B------:R-:W3:Y:S01]  /*b0280*/  LDL.LU R196, [R1+0x44c] ;  /* 0x00044c0001c47983 */ /* 0x000ee20000300800 */
[----:B------:R-:W-:-:S03]  /*b0290*/  LOP3.LUT R40, R192, R161, R115, 0x78, !PT ;  /* 0x000000a1c0287212 */ /* 0x000fc600078e7873 */
[----:B------:R0:W-:Y:S04]  /*b02a0*/  STL [R1+0x4ac], R2 ;  /* 0x0004ac0201007387 */ /* 0x0001e80000100800 */
[----:B------:R1:W-:Y:S04]  /*b02b0*/  STL [R1+0x490], R0 ;  /* 0x0004900001007387 */ /* 0x0003e80000100800 */
[----:B------:R-:W-:Y:S04]  /*b02c0*/  STL [R1+0x1bfc], R55 ;  /* 0x001bfc3701007387 */ /* 0x000fe80000100800 */
[----:B------:R-:W-:Y:S04]  /*b02d0*/  STL [R1+0x1c00], R40 ;  /* 0x001c002801007387 */ /* 0x000fe80000100800 */
[----:B------:R-:W3:Y:S01]  /*b02e0*/  LDL.LU R244, [R1+0x4c4] ;  /* 0x0004c40001f47983 */ /* 0x000ee20000300800 */
[----:B----4-:R-:W-:-:S05]  /*b02f0*/  LOP3.LUT R200, R188, R165, R115, 0x78, !PT ;  /* 0x000000a5bcc87212 */ /* 0x010fca00078e7873 */
[----:B------:R-:W-:Y:S04]  /*b0300*/  STL [R1+0x1c04], R200 ;  /* 0x001c04c801007387 */ /* 0x000fe80000100800 */
[----:B------:R-:W4:Y:S04]  /*b0310*/  LDL.LU R192, [R1+0x4b4] ;  /* 0x0004b40001c07983 */ /* 0x000f280000300800 */
[----:B------:R-:W4:Y:S01]  /*b0320*/  LDL.LU R137, [R1+0x498] ;  /* 0x0004980001897983 */ /* 0x000f220000300800 */
[----:B------:R-:W-:-:S03]  /*b0330*/  LOP3.LUT R57, R139, R169, R115, 0x78, !PT ;  /* 0x000000a98b397212 */ /* 0x000fc600078e7873 */
        /* <DEDUP_REMOVED lines=10> */
[----:B------:R-:W1:Y:S01]  /*b03e0*/  SHFL.IDX PT, R107, R71, R172, 0x1f ;  /* 0x00001fac476b7589 */ /* 0x000e6200000e0000 */
[----:B0-----:R-:W-:-:S03]  /*b03f0*/  LOP3.LUT R2, R138, R150, R123, 0x78, !PT ;  /* 0x000000968a027212 */ /* 0x001fc600078e787b */
[----:B------:R0:W-:Y:S01]  /*b0400*/  STL [R1+0x4b8], R0 ;  /* 0x0004b80001007387 */ /* 0x0001e20000100800 */
[----:B------:R-:W-:-:S03]  /*b0410*/  LOP3.LUT R97, R250, R158, R123, 0x78, !PT ;  /* 0x0000009efa617212 */ /* 0x000fc600078e787b */
[----:B------:R1:W-:Y:S01]  /*b0420*/  STL [R1+0x4a8], R2 ;  /* 0x0004a80201007387 */ /* 0x0003e20000100800 */
[--C-:B0-----:R-:W-:Y:S02]  /*b0430*/  LOP3.LUT R0, R247, R154, R123.reuse, 0x78, !PT ;  /* 0x0000009af7007212 */ /* 0x101fe400078e787b */
[--C-:B------:R-:W-:Y:S01]  /*b0440*/  LOP3.LUT R29, R251, R162, R123.reuse, 0x78, !PT ;  /* 0x000000a2fb1d7212 */ /* 0x100fe200078e787b */
[----:B------:R-:W-:Y:S04]  /*b0450*/  STL [R1+0x1c10], R97 ;  /* 0x001c106101007387 */ /* 0x000fe80000100800 */
[----:B------:R4:W-:Y:S04]  /*b0460*/  STL [R1+0x48c], R0 ;  /* 0x00048c0001007387 */ /* 0x0009e80000100800 */
[----:B------:R-:W-:Y:S04]  /*b0470*/  STL [R1+0x1c14], R29 ;  /* 0x001c141d01007387 */ /* 0x000fe80000100800 */
[----:B------:R-:W4:Y:S04]  /*b0480*/  LDL.LU R247, [R1+0x444] ;  /* 0x0004440001f77983 */ /* 0x000f280000300800 */
[----:B------:R-:W4:Y:S01]  /*b0490*/  LDL.LU R250, [R1+0x434] ;  /* 0x0004340001fa7983 */ /* 0x000f220000300800 */
[----:B--2---:R-:W-:-:S05]  /*b04a0*/  LOP3.LUT R17, R249, R166, R123, 0x78, !PT ;  /* 0x000000a6f9117212 */ /* 0x004fca00078e787b */
[----:B------:R-:W-:Y:S04]  /*b04b0*/  STL [R1+0x1c18], R17 ;  /* 0x001c181101007387 */ /* 0x000fe80000100800 */
[----:B------:R-:W2:Y:S01]  /*b04c0*/  LDL.LU R251, [R1+0x424] ;  /* 0x0004240001fb7983 */ /* 0x000ea20000300800 */
[----:B---3--:R-:W-:-:S03]  /*b04d0*/  LOP3.LUT R56, R196, R170, R123, 0x78, !PT ;  /* 0x000000aac4387212 */ /* 0x008fc600078e787b */
[----:B------:R-:W3:Y:S04]  /*b04e0*/  LDL.LU R196, [R1+0x40c] ;  /* 0x00040c0001c47983 */ /* 0x000ee80000300800 */
[----:B------:R-:W3:Y:S04]  /*b04f0*/  LDL.LU R249, [R1+0x3fc] ;  /* 0x0003fc0001f97983 */ /* 0x000ee80000300800 */
[----:B------:R-:W-:Y:S04]  /*b0500*/  STL [R1+0x1c1c], R56 ;  /* 0x001c1c3801007387 */ /* 0x000fe80000100800 */
[----:B------:R-:W-:Y:S01]  /*b0510*/  STL [R1+0x1c20], R229 ;  /* 0x001c20e501007387 */ /* 0x000fe20000100800 */
[----:B-1----:R-:W-:-:S03]  /*b0520*/  LOP3.LUT R2, R244, R143, R107, 0x78, !PT ;  /* 0x0000008ff4027212 */ /* 0x002fc600078e786b */
[----:B------:R-:W3:Y:S04]  /*b0530*/  LDL.LU R244, [R1+0x3ec] ;  /* 0x0003ec0001f47983 */ /* 0x000ee80000300800 */
[----:B------:R0:W-:Y:S01]  /*b0540*/  STL [R1+0x4c4], R2 ;  /* 0x0004c40201007387 */ /* 0x0001e20000100800 */
[----:B----4-:R-:W-:-:S03]  /*b0550*/  LOP3.LUT R0, R192, R147, R107, 0x78, !PT ;  /* 0x00000093c0007212 */ /* 0x010fc600078e786b */
[----:B------:R-:W4:Y:S01]  /*b0560*/  LDL.LU R192, [R1+0x3dc] ;  /* 0x0003dc0001c07983 */ /* 0x000f220000300800 */
[----:B0-----:R-:W-:-:S03]  /*b0570*/  LOP3.LUT R2, R137, R151, R107, 0x78, !PT ;  /* 0x0000009789027212 */ /* 0x001fc600078e786b */
[----:B------:R0:W-:Y:S02]  /*b0580*/  STL [R1+0x4b4], R0 ;  /* 0x0004b40001007387 */ /* 0x0001e40000100800 */
[--C-:B0-----:R-:W-:Y:S02]  /*b0590*/  LOP3.LUT R0, R139, R155, R107.reuse, 0x78, !PT ;  /* 0x0000009b8b007212 */ /* 0x101fe400078e786b */
[----:B------:R-:W4:Y:S01]  /*b05a0*/  LDL.LU R139, [R1+0x3cc] ;  /* 0x0003cc00018b7983 */ /* 0x000f220000300800 */
[----:B------:R-:W-:-:S03]  /*b05b0*/  LOP3.LUT R30, R248, R159, R107, 0x78, !PT ;  /* 0x0000009ff81e7212 */ /* 0x000fc600078e786b */
[----:B------:R-:W-:Y:S01]  /*b05c0*/  STL [R1+0x498], R2 ;  /* 0x0004980201007387 */ /* 0x000fe20000100800 */
[----:B------:R-:W-:-:S03]  /*b05d0*/  LOP3.LUT R186, R188, R163, R107, 0x78, !PT ;  /* 0x000000a3bcba7212 */ /* 0x000fc600078e786b */
[----:B------:R-:W-:Y:S04]  /*b05e0*/  STL [R1+0x488], R0 ;  /* 0x0004880001007387 */ /* 0x000fe80000100800 */
[----:B------:R-:W-:Y:S04]  /*b05f0*/  STL [R1+0x1c24], R30 ;  /* 0x001c241e01007387 */ /* 0x000fe80000100800 */
[----:B------:R-:W-:Y:S01]  /*b0600*/  STL [R1+0x1c28], R186 ;  /* 0x001c28ba01007387 */ /* 0x000fe20000100800 */
[----:B------:R-:W-:-:S05]  /*b0610*/  LOP3.LUT R201, R184, R167, R107, 0x78, !PT ;  /* 0x000000a7b8c97212 */ /* 0x000fca00078e786b */
[----:B------:R-:W-:Y:S04]  /*b0620*/  STL [R1+0x1c2c], R201 ;  /* 0x001c2cc901007387 */ /* 0x000fe80000100800 */
[----:B------:R-:W4:Y:S04]  /*b0630*/  LDL.LU R137, [R1+0x440] ;  /* 0x0004400001897983 */ /* 0x000f280000300800 */
[----:B------:R-:W4:Y:S04]  /*b0640*/  LDL.LU R188, [R1+0x430] ;  /* 0x0004300001bc7983 */ /* 0x000f280000300800 */
[----:B------:R-:W4:Y:S01]  /*b0650*/  LDL.LU R184, [R1+0x420] ;  /* 0x0004200001b87983 */ /* 0x000f220000300800 */
[----:B------:R-:W-:-:S03]  /*b0660*/  LOP3.LUT R4, R176, R171, R107, 0x78, !PT ;  /* 0x000000abb0047212 */ /* 0x000fc600078e786b */
[----:B------:R-:W4:Y:S04]  /*b0670*/  LDL.LU R176, [R1+0x408] ;  /* 0x0004080001b07983 */ /* 0x000f280000300800 */
[----:B------:R-:W0:Y:S04]  /*b0680*/  SHFL.IDX PT, R115, R228, R172, 0x1f ;  /* 0x00001face4737589 */ /* 0x000e2800000e0000 */
[----:B------:R-:W1:Y:S04]  /*b0690*/  SHFL.IDX PT, R123, R229, R172, 0x1f ;  /* 0x00001face57b7589 */ /* 0x000e6800000e0000 */
[----:B------:R-:W-:Y:S04]  /*b06a0*/  STL [R1+0x1c30], R4 ;  /* 0x001c300401007387 */ /* 0x000fe80000100800 */
[----:B------:R-:W-:Y:S04]  /*b06b0*/  STL [R1+0x1c34], R226 ;  /* 0x001c34e201007387 */ /* 0x000fe80000100800 */
[----:B------:R-:W4:Y:S01]  /*b06c0*/  LDL.LU R248, [R1+0x3f8] ;  /* 0x0003f80001f87983 */ /* 0x000f220000300800 */
[----:B0-----:R-:W-:-:S02]  /*b06d0*/  LOP3.LUT R0, R247, R140, R115, 0x78, !PT ;  /* 0x0000008cf7007212 */ /* 0x001fc400078e7873 */
[----:B------:R-:W-:-:S03]  /*b06e0*/  LOP3.LUT R2, R250, R144, R115, 0x78, !PT ;  /* 0x00000090fa027212 */ /* 0x000fc600078e7873 */
[----:B------:R2:W-:Y:S04]  /*b06f0*/  STL [R1+0x444], R0 ;  /* 0x0004440001007387 */ /* 0x0005e80000100800 */
[----:B------:R-:W4:Y:S04]  /*b0700*/  LDL.LU R250, [R1+0x3e8] ;  /* 0x0003e80001fa7983 */ /* 0x000f280000300800 */
[----:B------:R-:W-:Y:S04]  /*b0710*/  STL [R1+0x434], R2 ;  /* 0x0004340201007387 */ /* 0x000fe80000100800 */
[----:B------:R3:W0:Y:S01]  /*b0720*/  SHFL.IDX PT, R107, R226, R172, 0x1f ;  /* 0x00001face26b7589 */ /* 0x00062200000e0000 */
[----:B--2---:R-:W-:-:S03]  /*b0730*/  LOP3.LUT R0, R251, R148, R115, 0x78, !PT ;  /* 0x00000094fb007212 */ /* 0x004fc600078e7873 */
[----:B------:R-:W2:Y:S04]  /*b0740*/  LDL.LU R251, [R1+0x3d8] ;  /* 0x0003d80001fb7983 */ /* 0x000ea80000300800 */
[----:B------:R1:W-:Y:S01]  /*b0750*/  STL [R1+0x424], R0 ;  /* 0x0004240001007387 */ /* 0x0003e20000100800 */
[----:B---3--:R-:W-:-:S03]  /*b0760*/  LOP3.LUT R226, R196, R152, R115, 0x78, !PT ;  /* 0x00000098c4e27212 */ /* 0x008fc600078e7873 */
[----:B------:R-:W3:Y:S01]  /*b0770*/  LDL.LU R196, [R1+0x3c8] ;  /* 0x0003c80001c47983 */ /* 0x000ee20000300800 */
[----:B------:R-:W-:-:S03]  /*b0780*/  LOP3.LUT R118, R249, R156, R115, 0x78, !PT ;  /* 0x0000009cf9767212 */ /* 0x000fc600078e7873 */
[----:B------:R-:W-:Y:S04]  /*b0790*/  STL [R1+0x1c38], R226 ;  /* 0x001c38e201007387 */ /* 0x000fe80000100800 */
[----:B------:R-:W-:Y:S01]  /*b07a0*/  STL [R1+0x1c3c], R118 ;  /* 0x001c3c7601007387 */ /* 0x000fe20000100800 */
[----:B------:R-:W-:-:S05]  /*b07b0*/  LOP3.LUT R41, R244, R160, R115, 0x78, !PT ;  /* 0x000000a0f4297212 */ /* 0x000fca00078e7873 */
[----:B------:R-:W-:Y:S04]  /*b07c0*/  STL [R1+0x1c40], R41 ;  /* 0x001c402901007387 */ /* 0x000fe80000100800 */
[----:B------:R-:W0:Y:S01]  /*b07d0*/  LDL.LU R247, [R1+0x43c] ;  /* 0x00043c0001f77983 */ /* 0x000e220000300800 */
[----:B----4-:R-:W-:-:S05]  /*b07e0*/  LOP3.LUT R16, R192, R164, R115, 0x78, !PT ;  /* 0x000000a4c0107212 */ /* 0x010fca00078e7873 */
[----:B------:R-:W-:Y:S04]  /*b07f0*/  STL [R1+0x1c44], R16 ;  /* 0x001c441001007387 */ /* 0x000fe80000100800 */
[----:B------:R-:W4:Y:S01]  /*b0800*/  LDL.LU R249, [R1+0x42c] ;  /* 0x00042c0001f97983 */ /* 0x000f220000300800 */
[----:B------:R-:W-:-:S03]  /*b0810*/  LOP3.LUT R213, R139, R168, R115, 0x78, !PT ;  /* 0x000000a88bd57212 */ /* 0x000fc600078e7873 */
[----:B------:R-:W4:Y:S04]  /*b0820*/  LDL.LU R139, [R1+0x41c] ;  /* 0x00041c00018b7983 */ /* 0x000f280000300800 */
[----:B------:R-:W4:Y:S04]  /*b0830*/  LDL.LU R244, [R1+0x404] ;  /* 0x0004040001f47983 */ /* 0x000f280000300800 */
[----:B------:R-:W4:Y:S04]  /*b0840*/  LDL.LU R192, [R1+0x3f4] ;  /* 0x0003f40001c07983 */ /* 0x000f280000300800 */
[----:B------:R-:W-:Y:S04]  /*b0850*/  STL [R1+0x1c48], R213 ;  /* 0x001c48d501007387 */ /* 0x000fe80000100800 */
[----:B------:R-:W-:Y:S01]  /*b0860*/  STL [R1+0x1c4c], R227 ;  /* 0x001c4ce301007387 */ /* 0x000fe20000100800 */
[----:B-1----:R-:W-:-:S02]  /*b0870*/  LOP3.LUT R0, R137, R141, R123, 0x78, !PT ;  /* 0x0000008d89007212 */ /* 0x002fc400078e787b */
[--C-:B------:R-:W-:Y:S02]  /*b0880*/  LOP3.LUT R2, R188, R145, R123.reuse, 0x78, !PT ;  /* 0x00000091bc027212 */ /* 0x100fe400078e787b */
[----:B------:R-:W4:Y:S04]  /*b0890*/  LDL.LU R188, [R1+0x3e4] ;  /* 0x0003e40001bc7983 */ /* 0x000f280000300800 */
[----:B------:R1:W-:Y:S04]  /*b08a0*/  STL [R1+0x440], R0 ;  /* 0x0004400001007387 */ /* 0x0003e80000100800 */
[----:B------:R-:W-:Y:S01]  /*b08b0*/  STL [R1+0x430], R2 ;  /* 0x0004300201007387 */ /* 0x000fe20000100800 */
[----:B-1----:R-:W-:-:S03]  /*b08c0*/  LOP3.LUT R0, R184, R149, R123, 0x78, !PT ;  /* 0x00000095b8007212 */ /* 0x002fc600078e787b */
[----:B------:R-:W4:Y:S01]  /*b08d0*/  LDL.LU R184, [R1+0x3d4] ;  /* 0x0003d40001b87983 */ /* 0x000f220000300800 */
[----:B------:R-:W-:-:S03]  /*b08e0*/  LOP3.LUT R4, R176, R153, R123, 0x78, !PT ;  /* 0x00000099b0047212 */ /* 0x000fc600078e787b */
[----:B------:R0:W-:Y:S04]  /*b08f0*/  STL [R1+0x420], R0 ;  /* 0x0004200001007387 */ /* 0x0001e80000100800 */
[----:B------:R-:W4:Y:S01]  /*b0900*/  LDL.LU R176, [R1+0x3c4] ;  /* 0x0003c40001b07983 */ /* 0x000f220000300800 */
[----:B------:R-:W-:-:S03]  /*b0910*/  LOP3.LUT R49, R248, R157, R123, 0x78, !PT ;  /* 0x0000009df8317212 */ /* 0x000fc600078e787b */
[----:B------:R-:W-:Y:S04]  /*b0920*/  STL [R1+0x1c50], R4 ;  /* 0x001c500401007387 */ /* 0x000fe80000100800 */
[----:B------:R-:W-:Y:S01]  /*b0930*/  STL [R1+0x1c54], R49 ;  /* 0x001c543101007387 */ /* 0x000fe20000100800 */
[----:B------:R-:W-:-:S05]  /*b0940*/  LOP3.LUT R182, R250, R161, R123, 0x78, !PT ;  /* 0x000000a1fab67212 */ /* 0x000fca00078e787b */
[----:B------:R-:W-:Y:S04]  /*b0950*/  STL [R1+0x1c58], R182 ;  /* 0x001c58b601007387 */ /* 0x000fe80000100800 */
        /* <DEDUP_REMOVED lines=9> */
[----:B0-----:R-:W-:-:S03]  /*b09f0*/  LOP3.LUT R0, R247, R142, R107, 0x78, !PT ;  /* 0x0000008ef7007212 */ /* 0x001fc600078e786b */
[----:B------:R-:W3:Y:S04]  /*b0a00*/  LDL.LU R247, [R1+0x3f0] ;  /* 0x0003f00001f77983 */ /* 0x000ee80000300800 */
[----:B------:R0:W-:Y:S01]  /*b0a10*/  STL [R1+0x43c], R0 ;  /* 0x00043c0001007387 */ /* 0x0001e20000100800 */
[----:B----4-:R-:W-:-:S03]  /*b0a20*/  LOP3.LUT R2, R249, R146, R107, 0x78, !PT ;  /* 0x00000092f9027212 */ /* 0x010fc600078e786b */
[----:B------:R-:W4:Y:S04]  /*b0a30*/  LDL.LU R249, [R1+0x3e0] ;  /* 0x0003e00001f97983 */ /* 0x000f280000300800 */
[----:B------:R-:W-:Y:S01]  /*b0a40*/  STL [R1+0x42c], R2 ;  /* 0x00042c0201007387 */ /* 0x000fe20000100800 */
[----:B0-----:R-:W-:-:S03]  /*b0a50*/  LOP3.LUT R0, R139, R150, R107, 0x78, !PT ;  /* 0x000000968b007212 */ /* 0x001fc600078e786b */
[----:B------:R-:W4:Y:S01]  /*b0a60*/  LDL.LU R139, [R1+0x3d0] ;  /* 0x0003d000018b7983 */ /* 0x000f220000300800 */
[----:B------:R-:W-:-:S03]  /*b0a70*/  LOP3.LUT R201, R244, R154, R107, 0x78, !PT ;  /* 0x0000009af4c97212 */ /* 0x000fc600078e786b */
[----:B------:R-:W-:Y:S01]  /*b0a80*/  STL [R1+0x41c], R0 ;  /* 0x00041c0001007387 */ /* 0x000fe20000100800 */
[----:B------:R-:W-:-:S03]  /*b0a90*/  LOP3.LUT R11, R192, R158, R107, 0x78, !PT ;  /* 0x0000009ec00b7212 */ /* 0x000fc600078e786b */
[----:B------:R-:W-:Y:S04]  /*b0aa0*/  STL [R1+0x1c68], R201 ;  /* 0x001c68c901007387 */ /* 0x000fe80000100800 */
[----:B------:R-:W4:Y:S04]  /*b0ab0*/  LDL.LU R192, [R1+0x3c0] ;  /* 0x0003c00001c07983 */ /* 0x000f280000300800 */
[----:B------:R-:W-:Y:S01]  /*b0ac0*/  STL [R1+0x1c6c], R11 ;  /* 0x001c6c0b01007387 */ /* 0x000fe20000100800 */
[----:B------:R-:W-:-:S05]  /*b0ad0*/  LOP3.LUT R185, R188, R162, R107, 0x78, !PT ;  /* 0x000000a2bcb97212 */ /* 0x000fca00078e786b */
[----:B------:R-:W-:Y:S01]  /*b0ae0*/  STL [R1+0x1c70], R185 ;  /* 0x001c70b901007387 */ /* 0x000fe20000100800 */
[----:B------:R-:W-:-:S03]  /*b0af0*/  LOP3.LUT R15, R184, R166, R107, 0x78, !PT ;  /* 0x000000a6b80f7212 */ /* 0x000fc600078e786b */
[----:B------:R-:W4:Y:S04]  /*b0b00*/  LDL.LU R184, [R1+0x3bc] ;  /* 0x0003bc0001b87983 */ /* 0x000f280000300800 */
[----:B------:R-:W-:Y:S04]  /*b0b10*/  STL [R1+0x1c74], R15 ;  /* 0x001c740f01007387 */ /* 0x000fe80000100800 */
[----:B------:R-:W4:Y:S04]  /*b0b20*/  LDL.LU R244, [R1+0x3ac] ;  /* 0x0003ac0001f47983 */ /* 0x000f280000300800 */
[----:B------:R-:W4:Y:S01]  /*b0b30*/  LDL.LU R188, [R1+0x39c] ;  /* 0x00039c0001bc7983 */ /* 0x000f220000300800 */
[----:B------:R-:W-:-:S03]  /*b0b40*/  LOP3.LUT R211, R176, R170, R107, 0x78, !PT ;  /* 0x000000aab0d37212 */ /* 0x000fc600078e786b */
[----:B------:R-:W4:Y:S04]  /*b0b50*/  LDL.LU R176, [R1+0x384] ;  /* 0x0003840001b07983 */ /* 0x000f280000300800 */
[----:B------:R-:W0:Y:S04]  /*b0b60*/  SHFL.IDX PT, R115, R227, R172, 0x1f ;  /* 0x00001face3737589 */ /* 0x000e2800000e0000 */
[----:B------:R-:W1:Y:S04]  /*b0b70*/  SHFL.IDX PT, R123, R60, R172, 0x1f ;  /* 0x00001fac3c7b7589 */ /* 0x000e6800000e0000 */
[----:B------:R-:W-:Y:S04]  /*b0b80*/  STL [R1+0x1c78], R211 ;  /* 0x001c78d301007387 */ /* 0x000fe80000100800 */
[----:B------:R-:W-:Y:S01]  /*b0b90*/  STL [R1+0x1c7c], R120 ;  /* 0x001c7c7801007387 */ /* 0x000fe20000100800 */
[----:B0-----:R-:W-:-:S03]  /*b0ba0*/  LOP3.LUT R0, R248, R143, R115, 0x78, !PT ;  /* 0x0000008ff8007212 */ /* 0x001fc600078e7873 */
[----:B------:R-:W4:Y:S04]  /*b0bb0*/  LDL.LU R248, [R1+0x374] ;  /* 0x0003740001f87983 */ /* 0x000f280000300800 */
[----:B------:R3:W-:Y:S01]  /*b0bc0*/  STL [R1+0x438], R0 ;  /* 0x0004380001007387 */ /* 0x0007e20000100800 */
[----:B--2---:R-:W-:-:S03]  /*b0bd0*/  LOP3.LUT R2, R250, R147, R115, 0x78, !PT ;  /* 0x00000093fa027212 */ /* 0x004fc600078e7873 */
[----:B------:R-:W2:Y:S01]  /*b0be0*/  LDL.LU R250, [R1+0x360] ;  /* 0x0003600001fa7983 */ /* 0x000ea20000300800 */
[----:B---3--:R-:W-:-:S03]  /*b0bf0*/  LOP3.LUT R0, R251, R151, R115, 0x78, !PT ;  /* 0x00000097fb007212 */ /* 0x008fc600078e7873 */
[----:B------:R-:W-:Y:S01]  /*b0c00*/  STL [R1+0x428], R2 ;  /* 0x0004280201007387 */ /* 0x000fe20000100800 */
[----:B------:R-:W-:-:S03]  /*b0c10*/  LOP3.LUT R186, R196, R155, R115, 0x78, !PT ;  /* 0x0000009bc4ba7212 */ /* 0x000fc600078e7873 */
[----:B------:R-:W3:Y:S04]  /*b0c20*/  LDL.LU R251, [R1+0x350] ;  /* 0x0003500001fb7983 */ /* 0x000ee80000300800 */
[----:B------:R1:W-:Y:S04]  /*b0c30*/  STL [R1+0x410], R0 ;  /* 0x0004100001007387 */ /* 0x0003e80000100800 */
[----:B------:R-:W3:Y:S04]  /*b0c40*/  LDL.LU R196, [R1+0x340] ;  /* 0x0003400001c47983 */ /* 0x000ee80000300800 */
[----:B------:R-:W-:Y:S01]  /*b0c50*/  STL [R1+0x1c80], R186 ;  /* 0x001c80ba01007387 */ /* 0x000fe20000100800 */
[----:B------:R-:W-:-:S05]  /*b0c60*/  LOP3.LUT R45, R247, R159, R115, 0x78, !PT ;  /* 0x0000009ff72d7212 */ /* 0x000fca00078e7873 */
[----:B------:R-:W-:Y:S01]  /*b0c70*/  STL [R1+0x1c84], R45 ;  /* 0x001c842d01007387 */ /* 0x000fe20000100800 */
[----:B----4-:R-:W-:-:S05]  /*b0c80*/  LOP3.LUT R42, R249, R163, R115, 0x78, !PT ;  /* 0x000000a3f92a7212 */ /* 0x010fca00078e7873 */
[----:B------:R-:W-:Y:S04]  /*b0c90*/  STL [R1+0x1c88], R42 ;  /* 0x001c882a01007387 */ /* 0x000fe80000100800 */
[----:B------:R-:W4:Y:S01]  /*b0ca0*/  LDL.LU R247, [R1+0x3b8] ;  /* 0x0003b80001f77983 */ /* 0x000f220000300800 */
[----:B------:R-:W-:-:S03]  /*b0cb0*/  LOP3.LUT R80, R139, R167, R115, 0x78, !PT ;  /* 0x000000a78b507212 */ /* 0x000fc600078e7873 */
[----:B------:R-:W4:Y:S04]  /*b0cc0*/  LDL.LU R139, [R1+0x3a8] ;  /* 0x0003a800018b7983 */ /* 0x000f280000300800 */
[----:B------:R-:W-:Y:S04]  /*b0cd0*/  STL [R1+0x1c8c], R80 ;  /* 0x001c8c5001007387 */ /* 0x000fe80000100800 */
[----:B------:R-:W4:Y:S01]  /*b0ce0*/  LDL.LU R249, [R1+0x398] ;  /* 0x0003980001f97983 */ /* 0x000f220000300800 */
[----:B------:R-:W-:-:S03]  /*b0cf0*/  LOP3.LUT R210, R192, R171, R115, 0x78, !PT ;  /* 0x000000abc0d27212 */ /* 0x000fc600078e7873 */
[----:B------:R-:W4:Y:S04]  /*b0d00*/  LDL.LU R192, [R1+0x380] ;  /* 0x0003800001c07983 */ /* 0x000f280000300800 */
[----:B------:R-:W-:Y:S04]  /*b0d10*/  STL [R1+0x1c90], R210 ;  /* 0x001c90d201007387 */ /* 0x000fe80000100800 */
[----:B------:R-:W-:Y:S01]  /*b0d20*/  STL [R1+0x1c94], R121 ;  /* 0x001c947901007387 */ /* 0x000fe20000100800 */
[----:B-1----:R-:W-:-:S03]  /*b0d30*/  LOP3.LUT R0, R184, R140, R123, 0x78, !PT ;  /* 0x0000008cb8007212 */ /* 0x002fc600078e787b */
[----:B------:R-:W4:Y:S04]  /*b0d40*/  LDL.LU R184, [R1+0x370] ;  /* 0x0003700001b87983 */ /* 0x000f280000300800 */
[----:B------:R0:W-:Y:S01]  /*b0d50*/  STL [R1+0x3bc], R0 ;  /* 0x0003bc0001007387 */ /* 0x0001e20000100800 */
[----:B------:R-:W-:-:S03]  /*b0d60*/  LOP3.LUT R2, R244, R144, R123, 0x78, !PT ;  /* 0x00000090f4027212 */ /* 0x000fc600078e787b */
[----:B------:R-:W4:Y:S01]  /*b0d70*/  LDL.LU R244, [R1+0x35c] ;  /* 0x00035c0001f47983 */ /* 0x000f220000300800 */
[----:B0-----:R-:W-:-:S03]  /*b0d80*/  LOP3.LUT R0, R188, R148, R123, 0x78, !PT ;  /* 0x00000094bc007212 */ /* 0x001fc600078e787b */
[----:B------:R-:W-:Y:S04]  /*b0d90*/  STL [R1+0x3ac], R2 ;  /* 0x0003ac0201007387 */ /* 0x000fe80000100800 */
[----:B------:R-:W-:Y:S04]  /*b0da0*/  STL [R1+0x39c], R0 ;  /* 0x00039c0001007387 */ /* 0x000fe80000100800 */
[----:B------:R-:W4:Y:S01]  /*b0db0*/  LDL.LU R188, [R1+0x34c] ;  /* 0x00034c0001bc7983 */ /* 0x000f220000300800 */
[----:B------:R-:W-:-:S03]  /*b0dc0*/  LOP3.LUT R30, R176, R152, R123, 0x78, !PT ;  /* 0x00000098b01e7212 */ /* 0x000fc600078e787b */
[----:B------:R-:W4:Y:S04]  /*b0dd0*/  LDL.LU R176, [R1+0x33c] ;  /* 0x00033c0001b07983 */ /* 0x000f280000300800 */
[----:B------:R-:W4:Y:S04]  /*b0de0*/  SHFL.IDX PT, R107, R120, R172, 0x1f ;  /* 0x00001fac786b7589 */ /* 0x000f2800000e0000 */
[----:B------:R-:W-:Y:S01]  /*b0df0*/  STL [R1+0x1c98], R30 ;  /* 0x001c981e01007387 */ /* 0x000fe20000100800 */
[----:B------:R-:W-:-:S05]  /*b0e00*/  LOP3.LUT R117, R248, R156, R123, 0x78, !PT ;  /* 0x0000009cf8757212 */ /* 0x000fca00078e787b */
[----:B------:R-:W-:Y:S01]  /*b0e10*/  STL [R1+0x1c9c], R117 ;  /* 0x001c9c7501007387 */ /* 0x000fe20000100800 */
[--C-:B--2---:R-:W-:Y:S02]  /*b0e20*/  LOP3.LUT R28, R250, R160, R123.reuse, 0x78, !PT ;  /* 0x000000a0fa1c7212 */ /* 0x104fe400078e787b */
[----:B---3--:R-:W-:-:S03]  /*b0e30*/  LOP3.LUT R14, R251, R164, R123, 0x78, !PT ;  /* 0x000000a4fb0e7212 */ /* 0x008fc600078e787b */
[----:B------:R-:W-:Y:S04]  /*b0e40*/  STL [R1+0x1ca0], R28 ;  /* 0x001ca01c01007387 */ /* 0x000fe80000100800 */
[----:B------:R-:W-:Y:S01]  /*b0e50*/  STL [R1+0x1ca4], R14 ;  /* 0x001ca40e01007387 */ /* 0x000fe20000100800 */
[----:B------:R-:W-:-:S03]  /*b0e60*/  LOP3.LUT R5, R196, R168, R123, 0x78, !PT ;  /* 0x000000a8c4057212 */ /* 0x000fc600078e787b */
[----:B------:R-:W2:Y:S04]  /*b0e70*/  LDL.LU R248, [R1+0x3b4] ;  /* 0x0003b40001f87983 */ /* 0x000ea80000300800 */
[----:B------:R-:W3:Y:S04]  /*b0e80*/  LDL.LU R250, [R1+0x3a4] ;  /* 0x0003a40001fa7983 */ /* 0x000ee80000300800 */
[----:B------:R-:W3:Y:S04]  /*b0e90*/  LDL.LU R251, [R1+0x394] ;  /* 0x0003940001fb7983 */ /* 0x000ee80000300800 */
[----:B------:R-:W3:Y:S04]  /*b0ea0*/  LDL.LU R196, [R1+0x37c] ;  /* 0x00037c0001c47983 */ /* 0x000ee80000300800 */
[----:B------:R0:W-:Y:S04]  /*b0eb0*/  STL [R1+0x1ca8], R5 ;  /* 0x001ca80501007387 */ /* 0x0001e80000100800 */
[----:B------:R-:W-:Y:S01]  /*b0ec0*/  STL [R1+0x1cac], R122 ;  /* 0x001cac7a01007387 */ /* 0x000fe20000100800 */
[----:B----4-:R-:W-:-:S02]  /*b0ed0*/  LOP3.LUT R2, R247, R141, R107, 0x78, !PT ;  /* 0x0000008df7027212 */ /* 0x010fc400078e786b */
[--C-:B------:R-:W-:Y:S02]  /*b0ee0*/  LOP3.LUT R0, R139, R145, R107.reuse, 0x78, !PT ;  /* 0x000000918b007212 */ /* 0x100fe400078e786b */
[----:B------:R-:W4:Y:S04]  /*b0ef0*/  LDL.LU R139, [R1+0x36c] ;  /* 0x00036c00018b7983 */ /* 0x000f280000300800 */
[----:B------:R-:W-:Y:S01]  /*b0f00*/  STL [R1+0x3b8], R2 ;  /* 0x0003b80201007387 */ /* 0x000fe20000100800 */
[----:B0-----:R-:W-:-:S03]  /*b0f10*/  LOP3.LUT R5, R249, R149, R107, 0x78, !PT ;  /* 0x00000095f9057212 */ /* 0x001fc600078e786b */
[----:B------:R-:W-:Y:S01]  /*b0f20*/  STL [R1+0x3a8], R0 ;  /* 0x0003a80001007387 */ /* 0x000fe20000100800 */
[----:B------:R-:W-:-:S03]  /*b0f30*/  LOP3.LUT R229, R192, R153, R107, 0x78, !PT ;  /* 0x00000099c0e57212 */ /* 0x000fc600078e786b */
[----:B------:R-:W4:Y:S04]  /*b0f40*/  LDL.LU R249, [R1+0x358] ;  /* 0x0003580001f97983 */ /* 0x000f280000300800 */
[----:B------:R-:W-:Y:S04]  /*b0f50*/  STL [R1+0x1cb0], R5 ;  /* 0x001cb00501007387 */ /* 0x000fe80000100800 */
[----:B------:R-:W4:Y:S04]  /*b0f60*/  LDL.LU R192, [R1+0x348] ;  /* 0x0003480001c07983 */ /* 0x000f280000300800 */
[----:B------:R-:W-:Y:S01]  /*b0f70*/  STL [R1+0x1cb4], R229 ;  /* 0x001cb4e501007387 */ /* 0x000fe20000100800 */
[----:B------:R-:W-:-:S03]  /*b0f80*/  LOP3.LUT R50, R184, R157, R107, 0x78, !PT ;  /* 0x0000009db8327212 */ /* 0x000fc600078e786b */
[----:B------:R-:W4:Y:S01]  /*b0f90*/  LDL.LU R184, [R1+0x338] ;  /* 0x0003380001b87983 */ /* 0x000f220000300800 */
[----:B------:R-:W-:-:S03]  /*b0fa0*/  LOP3.LUT R111, R244, R161, R107, 0x78, !PT ;  /* 0x000000a1f46f7212 */ /* 0x000fc600078e786b */
        /* <DEDUP_REMOVED lines=16> */
[----:B------:R-:W-:-:S03]  /*b10b0*/  LOP3.LUT R14, R251, R150, R115, 0x78, !PT ;  /* 0x00000096fb0e7212 */ /* 0x000fc600078e7873 */
[----:B------:R-:W2:Y:S01]  /*b10c0*/  LDL.LU R248, [R1+0x364] ;  /* 0x0003640001f87983 */ /* 0x000ea20000300800 */
[----:B------:R-:W-:-:S03]  /*b10d0*/  LOP3.LUT R56, R196, R154, R115, 0x78, !PT ;  /* 0x0000009ac4387212 */ /* 0x000fc600078e7873 */
[----:B------:R1:W-:Y:S04]  /*b10e0*/  STL [R1+0x3a4], R0 ;  /* 0x0003a40001007387 */ /* 0x0003e80000100800 */
[----:B------:R-:W3:Y:S04]  /*b10f0*/  LDL.LU R250, [R1+0x354] ;  /* 0x0003540001fa7983 */ /* 0x000ee80000300800 */
[----:B------:R-:W-:Y:S04]  /*b1100*/  STL [R1+0x1ccc], R14 ;  /* 0x001ccc0e01007387 */ /* 0x000fe80000100800 */
[----:B------:R-:W3:Y:S04]  /*b1110*/  LDL.LU R196, [R1+0x344] ;  /* 0x0003440001c47983 */ /* 0x000ee80000300800 */
[----:B------:R-:W-:Y:S01]  /*b1120*/  STL [R1+0x1cd0], R56 ;  /* 0x001cd03801007387 */ /* 0x000fe20000100800 */
[----:B----4-:R-:W-:-:S03]  /*b1130*/  LOP3.LUT R98, R139, R158, R115, 0x78, !PT ;  /* 0x0000009e8b627212 */ /* 0x010fc600078e7873 */
        /* <DEDUP_REMOVED lines=15> */
[----:B-1----:R-:W-:-:S03]  /*b1230*/  LOP3.LUT R0, R244, R147, R123, 0x78, !PT ;  /* 0x00000093f4007212 */ /* 0x002fc600078e787b */
[----:B------:R-:W-:Y:S01]  /*b1240*/  STL [R1+0x3b0], R2 ;  /* 0x0003b00201007387 */ /* 0x000fe20000100800 */
[----:B------:R-:W-:-:S03]  /*b1250*/  LOP3.LUT R28, R188, R151, R123, 0x78, !PT ;  /* 0x00000097bc1c7212 */ /* 0x000fc600078e787b */
[----:B------:R-:W-:Y:S04]  /*b1260*/  STL [R1+0x3a0], R0 ;  /* 0x0003a00001007387 */ /* 0x000fe80000100800 */
[----:B------:R-:W4:Y:S04]  /*b1270*/  LDL.LU R244, [R1+0x2d8] ;  /* 0x0002d80001f47983 */ /* 0x000f280000300800 */
[----:B------:R-:W-:Y:S04]  /*b1280*/  STL [R1+0x1ce8], R28 ;  /* 0x001ce81c01007387 */ /* 0x000fe80000100800 */
[----:B------:R-:W4:Y:S01]  /*b1290*/  LDL.LU R188, [R1+0x2c8] ;  /* 0x0002c80001bc7983 */ /* 0x000f220000300800 */
[----:B------:R-:W-:-:S03]  /*b12a0*/  LOP3.LUT R17, R176, R155, R123, 0x78, !PT ;  /* 0x0000009bb0117212 */ /* 0x000fc600078e787b */
[----:B------:R-:W4:Y:S04]  /*b12b0*/  LDL.LU R176, [R1+0x2b8] ;  /* 0x0002b80001b07983 */ /* 0x000f280000300800 */
[----:B------:R-:W0:Y:S04]  /*b12c0*/  SHFL.IDX PT, R107, R124, R172, 0x1f ;  /* 0x00001fac7c6b7589 */ /* 0x000e2800000e0000 */
[----:B------:R-:W-:Y:S01]  /*b12d0*/  STL [R1+0x1cec], R17 ;  /* 0x001cec1101007387 */ /* 0x000fe20000100800 */
[--C-:B--2---:R-:W-:Y:S02]  /*b12e0*/  LOP3.LUT R224, R248, R159, R123.reuse, 0x78, !PT ;  /* 0x0000009ff8e07212 */ /* 0x104fe400078e787b */
[----:B---3--:R-:W-:-:S03]  /*b12f0*/  LOP3.LUT R183, R250, R163, R123, 0x78, !PT ;  /* 0x000000a3fab77212 */ /* 0x008fc600078e787b */
[----:B------:R-:W-:Y:S04]  /*b1300*/  STL [R1+0x1cf0], R224 ;  /* 0x001cf0e001007387 */ /* 0x000fe80000100800 */
[----:B------:R-:W-:Y:S01]  /*b1310*/  STL [R1+0x1cf4], R183 ;  /* 0x001cf4b701007387 */ /* 0x000fe20000100800 */
[----:B------:R-:W-:-:S03]  /*b1320*/  LOP3.LUT R82, R196, R167, R123, 0x78, !PT ;  /* 0x000000a7c4527212 */ /* 0x000fc600078e787b */
[----:B------:R-:W2:Y:S04]  /*b1330*/  LDL.LU R196, [R1+0x32c] ;  /* 0x00032c0001c47983 */ /* 0x000ea80000300800 */
[----:B------:R-:W-:Y:S01]  /*b1340*/  STL [R1+0x1cf8], R82 ;  /* 0x001cf85201007387 */ /* 0x000fe20000100800 */
[----:B----4-:R-:W-:-:S03]  /*b1350*/  LOP3.LUT R61, R139, R171, R123, 0x78, !PT ;  /* 0x000000ab8b3d7212 */ /* 0x010fc600078e787b */
[----:B------:R-:W3:Y:S04]  /*b1360*/  LDL.LU R139, [R1+0x314] ;  /* 0x00031400018b7983 */ /* 0x000ee80000300800 */
[----:B------:R-:W4:Y:S04]  /*b1370*/  LDL.LU R250, [R1+0x304] ;  /* 0x0003040001fa7983 */ /* 0x000f280000300800 */
[----:B------:R-:W-:Y:S04]  /*b1380*/  STL [R1+0x1cfc], R61 ;  /* 0x001cfc3d01007387 */ /* 0x000fe80000100800 */
[----:B------:R-:W-:Y:S01]  /*b1390*/  STL [R1+0x1d00], R126 ;  /* 0x001d007e01007387 */ /* 0x000fe20000100800 */
[----:B0-----:R-:W-:-:S03]  /*b13a0*/  LOP3.LUT R2, R192, R140, R107, 0x78, !PT ;  /* 0x0000008cc0027212 */ /* 0x001fc600078e786b */
[----:B------:R-:W4:Y:S01]  /*b13b0*/  LDL.LU R192, [R1+0x2f4] ;  /* 0x0002f40001c07983 */ /* 0x000f220000300800 */
[----:B------:R-:W-:-:S03]  /*b13c0*/  LOP3.LUT R0, R251, R144, R107, 0x78, !PT ;  /* 0x00000090fb007212 */ /* 0x000fc600078e786b */
[----:B------:R-:W-:Y:S01]  /*b13d0*/  STL [R1+0x330], R2 ;  /* 0x0003300201007387 */ /* 0x000fe20000100800 */
[----:B------:R-:W-:-:S03]  /*b13e0*/  LOP3.LUT R117, R249, R148, R107, 0x78, !PT ;  /* 0x00000094f9757212 */ /* 0x000fc600078e786b */
[----:B------:R-:W4:Y:S04]  /*b13f0*/  LDL.LU R251, [R1+0x2e4] ;  /* 0x0002e40001fb7983 */ /* 0x000f280000300800 */
[----:B------:R-:W-:Y:S04]  /*b1400*/  STL [R1+0x318], R0 ;  /* 0x0003180001007387 */ /* 0x000fe80000100800 */
[----:B------:R-:W-:Y:S04]  /*b1410*/  STL [R1+0x1d04], R117 ;  /* 0x001d047501007387 */ /* 0x000fe80000100800 */
[----:B------:R-:W4:Y:S01]  /*b1420*/  LDL.LU R249, [R1+0x2d4] ;  /* 0x0002d40001f97983 */ /* 0x000f220000300800 */
[----:B------:R-:W-:-:S03]  /*b1430*/  LOP3.LUT R29, R184, R152, R107, 0x78, !PT ;  /* 0x00000098b81d7212 */ /* 0x000fc600078e786b */
[----:B------:R-:W4:Y:S04]  /*b1440*/  LDL.LU R184, [R1+0x2c4] ;  /* 0x0002c40001b87983 */ /* 0x000f280000300800 */
[----:B------:R-:W-:Y:S01]  /*b1450*/  STL [R1+0x1d08], R29 ;  /* 0x001d081d01007387 */ /* 0x000fe20000100800 */
[----:B------:R-:W-:-:S05]  /*b1460*/  LOP3.LUT R116, R247, R156, R107, 0x78, !PT ;  /* 0x0000009cf7747212 */ /* 0x000fca00078e786b */
[----:B------:R-:W-:Y:S01]  /*b1470*/  STL [R1+0x1d0c], R116 ;  /* 0x001d0c7401007387 */ /* 0x000fe20000100800 */
[----:B------:R-:W-:-:S03]  /*b1480*/  LOP3.LUT R110, R244, R160, R107, 0x78, !PT ;  /* 0x000000a0f46e7212 */ /* 0x000fc600078e786b */
[----:B------:R-:W4:Y:S01]  /*b1490*/  LDL.LU R244, [R1+0x2b4] ;  /* 0x0002b40001f47983 */ /* 0x000f220000300800 */
[----:B------:R-:W-:-:S03]  /*b14a0*/  LOP3.LUT R179, R188, R164, R107, 0x78, !PT ;  /* 0x000000a4bcb37212 */ /* 0x000fc600078e786b */
[----:B------:R-:W-:Y:S04]  /*b14b0*/  STL [R1+0x1d10], R110 ;  /* 0x001d106e01007387 */ /* 0x000fe80000100800 */
[----:B------:R-:W-:Y:S04]  /*b14c0*/  STL [R1+0x1d14], R179 ;  /* 0x001d14b301007387 */ /* 0x000fe80000100800 */
        /* <DEDUP_REMOVED lines=8> */
[----:B--2---:R-:W-:-:S03]  /*b1550*/  LOP3.LUT R0, R196, R141, R115, 0x78, !PT ;  /* 0x0000008dc4007212 */ /* 0x004fc600078e7873 */
[----:B------:R-:W2:Y:S04]  /*b1560*/  LDL.LU R196, [R1+0x2f0] ;  /* 0x0002f00001c47983 */ /* 0x000ea80000300800 */
[----:B------:R0:W-:Y:S01]  /*b1570*/  STL [R1+0x32c], R0 ;  /* 0x00032c0001007387 */ /* 0x0001e20000100800 */
[----:B---3--:R-:W-:-:S03]  /*b1580*/  LOP3.LUT R179, R139, R145, R115, 0x78, !PT ;  /* 0x000000918bb37212 */ /* 0x008fc600078e7873 */
[----:B------:R-:W3:Y:S01]  /*b1590*/  LDL.LU R139, [R1+0x2e0] ;  /* 0x0002e000018b7983 */ /* 0x000ee20000300800 */
[----:B----4-:R-:W-:-:S03]  /*b15a0*/  LOP3.LUT R30, R250, R149, R115, 0x78, !PT ;  /* 0x00000095fa1e7212 */ /* 0x010fc600078e7873 */
[----:B------:R-:W-:Y:S04]  /*b15b0*/  STL [R1+0x1d20], R179 ;  /* 0x001d20b301007387 */ /* 0x000fe80000100800 */
[----:B------:R-:W4:Y:S04]  /*b15c0*/  LDL.LU R250, [R1+0x2d0] ;  /* 0x0002d00001fa7983 */ /* 0x000f280000300800 */
[----:B------:R-:W-:Y:S01]  /*b15d0*/  STL [R1+0x1d24], R30 ;  /* 0x001d241e01007387 */ /* 0x000fe20000100800 */
[----:B------:R-:W-:-:S03]  /*b15e0*/  LOP3.LUT R97, R192, R153, R115, 0x78, !PT ;  /* 0x00000099c0617212 */ /* 0x000fc600078e7873 */
[----:B------:R-:W4:Y:S04]  /*b15f0*/  LDL.LU R192, [R1+0x2c0] ;  /* 0x0002c00001c07983 */ /* 0x000f280000300800 */
[----:B------:R-:W-:Y:S01]  /*b1600*/  STL [R1+0x1d28], R97 ;  /* 0x001d286101007387 */ /* 0x000fe20000100800 */
[----:B------:R-:W-:-:S03]  /*b1610*/  LOP3.LUT R51, R251, R157, R115, 0x78, !PT ;  /* 0x0000009dfb337212 */ /* 0x000fc600078e7873 */
[----:B------:R-:W4:Y:S04]  /*b1620*/  LDL.LU R251, [R1+0x2b0] ;  /* 0x0002b00001fb7983 */ /* 0x000f280000300800 */
[----:B------:R-:W-:Y:S01]  /*b1630*/  STL [R1+0x1d2c], R51 ;  /* 0x001d2c3301007387 */ /* 0x000fe20000100800 */
[----:B------:R-:W-:-:S05]  /*b1640*/  LOP3.LUT R37, R249, R161, R115, 0x78, !PT ;  /* 0x000000a1f9257212 */ /* 0x000fca00078e7873 */
[----:B------:R-:W-:Y:S04]  /*b1650*/  STL [R1+0x1d30], R37 ;  /* 0x001d302501007387 */ /* 0x000fe80000100800 */
[----:B------:R-:W4:Y:S01]  /*b1660*/  LDL.LU R249, [R1+0x31c] ;  /* 0x00031c0001f97983 */ /* 0x000f220000300800 */
[----:B------:R-:W-:-:S03]  /*b1670*/  LOP3.LUT R84, R184, R165, R115, 0x78, !PT ;  /* 0x000000a5b8547212 */ /* 0x000fc600078e7873 */
[----:B------:R-:W4:Y:S04]  /*b1680*/  LDL.LU R184, [R1+0x30c] ;  /* 0x00030c0001b87983 */ /* 0x000f280000300800 */
[----:B------:R-:W-:Y:S01]  /*b1690*/  STL [R1+0x1d34], R84 ;  /* 0x001d345401007387 */ /* 0x000fe20000100800 */
[----:B------:R-:W-:-:S03]  /*b16a0*/  LOP3.LUT R66, R244, R169, R115, 0x78, !PT ;  /* 0x000000a9f4427212 */ /* 0x000fc600078e7873 */
[----:B------:R-:W4:Y:S04]  /*b16b0*/  LDL.LU R244, [R1+0x2fc] ;  /* 0x0002fc0001f47983 */ /* 0x000f280000300800 */
[----:B------:R-:W-:Y:S04]  /*b16c0*/  STL [R1+0x1d38], R66 ;  /* 0x001d384201007387 */ /* 0x000fe80000100800 */
[----:B------:R-:W-:Y:S01]  /*b16d0*/  STL [R1+0x1d3c], R193 ;  /* 0x001d3cc101007387 */ /* 0x000fe20000100800 */
[--C-:B0-----:R-:W-:Y:S02]  /*b16e0*/  LOP3.LUT R0, R247, R142, R123.reuse, 0x78, !PT ;  /* 0x0000008ef7007212 */ /* 0x101fe400078e787b */
[----:B------:R-:W-:-:S02]  /*b16f0*/  LOP3.LUT R110, R188, R146, R123, 0x78, !PT ;  /* 0x00000092bc6e7212 */ /* 0x000fc400078e787b */
[----:B------:R-:W4:Y:S01]  /*b1700*/  LDL.LU R188, [R1+0x2ec] ;  /* 0x0002ec0001bc7983 */ /* 0x000f220000300800 */
[----:B------:R-:W-:-:S03]  /*b1710*/  LOP3.LUT R121, R176, R150, R123, 0x78, !PT ;  /* 0x00000096b0797212 */ /* 0x000fc600078e787b */
[----:B------:R-:W-:Y:S04]  /*b1720*/  STL [R1+0x320], R0 ;  /* 0x0003200001007387 */ /* 0x000fe80000100800 */
[----:B------:R-:W-:Y:S04]  /*b1730*/  STL [R1+0x1d40], R110 ;  /* 0x001d406e01007387 */ /* 0x000fe80000100800 */
[----:B------:R-:W4:Y:S04]  /*b1740*/  LDL.LU R176, [R1+0x2dc] ;  /* 0x0002dc0001b07983 */ /* 0x000f280000300800 */
[----:B------:R-:W0:Y:S04]  /*b1750*/  SHFL.IDX PT, R107, R127, R172, 0x1f ;  /* 0x00001fac7f6b7589 */ /* 0x000e2800000e0000 */
[----:B------:R-:W-:Y:S01]  /*b1760*/  STL [R1+0x1d44], R121 ;  /* 0x001d447901007387 */ /* 0x000fe20000100800 */
[----:B--2---:R-:W-:-:S03]  /*b1770*/  LOP3.LUT R228, R196, R154, R123, 0x78, !PT ;  /* 0x0000009ac4e47212 */ /* 0x004fc600078e787b */
[----:B------:R-:W2:Y:S04]  /*b1780*/  LDL.LU R196, [R1+0x2cc] ;  /* 0x0002cc0001c47983 */ /* 0x000ea80000300800 */
[----:B------:R-:W-:Y:S01]  /*b1790*/  STL [R1+0x1d48], R228 ;  /* 0x001d48e401007387 */ /* 0x000fe20000100800 */
[----:B---3--:R-:W-:-:S03]  /*b17a0*/  LOP3.LUT R27, R139, R158, R123, 0x78, !PT ;  /* 0x0000009e8b1b7212 */ /* 0x008fc600078e787b */
[----:B------:R-:W3:Y:S01]  /*b17b0*/  LDL.LU R139, [R1+0x2bc] ;  /* 0x0002bc00018b7983 */ /* 0x000ee20000300800 */
[----:B----4-:R-:W-:-:S03]  /*b17c0*/  LOP3.LUT R34, R250, R162, R123, 0x78, !PT ;  /* 0x000000a2fa227212 */ /* 0x010fc600078e787b */
[----:B------:R-:W-:Y:S04]  /*b17d0*/  STL [R1+0x1d4c], R27 ;  /* 0x001d4c1b01007387 */ /* 0x000fe80000100800 */
[----:B------:R-:W-:Y:S01]  /*b17e0*/  STL [R1+0x1d50], R34 ;  /* 0x001d502201007387 */ /* 0x000fe20000100800 */
[----:B------:R-:W-:-:S03]  /*b17f0*/  LOP3.LUT R178, R192, R166, R123, 0x78, !PT ;  /* 0x000000a6c0b27212 */ /* 0x000fc600078e787b */
[----:B------:R-:W4:Y:S04]  /*b1800*/  LDL.LU R192, [R1+0x2ac] ;  /* 0x0002ac0001c07983 */ /* 0x000f280000300800 */
[----:B------:R-:W-:Y:S04]  /*b1810*/  STL [R1+0x1d54], R178 ;  /* 0x001d54b201007387 */ /* 0x000fe80000100800 */
[----:B------:R-:W4:Y:S01]  /*b1820*/  LDL.LU R248, [R1+0x2a8] ;  /* 0x0002a80001f87983 */ /* 0x000f220000300800 */
[----:B------:R-:W-:-:S05]  /*b1830*/  LOP3.LUT R65, R251, R170, R123, 0x78, !PT ;  /* 0x000000aafb417212 */ /* 0x000fca00078e787b */
[----:B------:R-:W-:Y:S04]  /*b1840*/  STL [R1+0x1d58], R65 ;  /* 0x001d584101007387 */ /* 0x000fe80000100800 */
[----:B------:R-:W-:Y:S04]  /*b1850*/  STL [R1+0x1d5c], R194 ;  /* 0x001d5cc201007387 */ /* 0x000fe80000100800 */
[----:B------:R-:W4:Y:S01]  /*b1860*/  LDL.LU R138, [R1+0x298] ;  /* 0x00029800018a7983 */ /* 0x000f220000300800 */
[----:B0-----:R-:W-:-:S05]  /*b1870*/  LOP3.LUT R0, R249, R143, R107, 0x78, !PT ;  /* 0x0000008ff9007212 */ /* 0x001fca00078e786b */
        /* <DEDUP_REMOVED lines=8> */
[----:B------:R-:W-:Y:S01]  /*b1900*/  STL [R1+0x1d64], R210 ;  /* 0x001d64d201007387 */ /* 0x000fe20000100800 */
[----:B------:R-:W-:-:S03]  /*b1910*/  LOP3.LUT R57, R188, R155, R107, 0x78, !PT ;  /* 0x0000009bbc397212 */ /* 0x000fc600078e786b */
[----:B------:R-:W4:Y:S04]  /*b1920*/  LDL.LU R188, [R1+0x248] ;  /* 0x0002480001bc7983 */ /* 0x000f280000300800 */
[----:B------:R-:W-:Y:S01]  /*b1930*/  STL [R1+0x1d68], R57 ;  /* 0x001d683901007387 */ /* 0x000fe20000100800 */
[----:B------:R-:W-:-:S03]  /*b1940*/  LOP3.LUT R103, R176, R159, R107, 0x78, !PT ;  /* 0x0000009fb0677212 */ /* 0x000fc600078e786b */
[----:B------:R-:W4:Y:S04]  /*b1950*/  LDL.LU R176, [R1+0x238] ;  /* 0x0002380001b07983 */ /* 0x000f280000300800 */
[----:B------:R-:W0:Y:S04]  /*b1960*/  SHFL.IDX PT, R115, R193, R172, 0x1f ;  /* 0x00001facc1737589 */ /* 0x000e2800000e0000 */
[----:B------:R-:W-:Y:S04]  /*b1970*/  STL [R1+0x1d6c], R103 ;  /* 0x001d6c6701007387 */ /* 0x000fe80000100800 */
[----:B------:R-:W4:Y:S01]  /*b1980*/  LDL.LU R251, [R1+0x2a4] ;  /* 0x0002a40001fb7983 */ /* 0x000f220000300800 */
[----:B--2---:R-:W-:-:S05]  /*b1990*/  LOP3.LUT R109, R196, R163, R107, 0x78, !PT ;  /* 0x000000a3c46d7212 */ /* 0x004fca00078e786b */
[----:B------:R-:W-:Y:S04]  /*b19a0*/  STL [R1+0x1d70], R109 ;  /* 0x001d706d01007387 */ /* 0x000fe80000100800 */
[----:B------:R-:W2:Y:S04]  /*b19b0*/  LDL.LU R137, [R1+0x294] ;  /* 0x0002940001897983 */ /* 0x000ea80000300800 */
[----:B------:R-:W2:Y:S01]  /*b19c0*/  LDL.LU R249, [R1+0x284] ;  /* 0x0002840001f97983 */ /* 0x000ea20000300800 */
[----:B---3--:R-:W-:-:S03]  /*b19d0*/  LOP3.LUT R85, R139, R167, R107, 0x78, !PT ;  /* 0x000000a78b557212 */ /* 0x008fc600078e786b */
[----:B------:R-:W3:Y:S04]  /*b19e0*/  LDL.LU R139, [R1+0x274] ;  /* 0x00027400018b7983 */ /* 0x000ee80000300800 */
[----:B------:R0:W-:Y:S04]  /*b19f0*/  STL [R1+0x1d74], R85 ;  /* 0x001d745501007387 */ /* 0x0001e80000100800 */
[----:B------:R-:W3:Y:S01]  /*b1a00*/  LDL.LU R196, [R1+0x264] ;  /* 0x0002640001c47983 */ /* 0x000ee20000300800 */
[----:B----4-:R-:W-:-:S03]  /*b1a10*/  LOP3.LUT R64, R192, R171, R107, 0x78, !PT ;  /* 0x000000abc0407212 */ /* 0x010fc600078e786b */
[----:B------:R-:W4:Y:S04]  /*b1a20*/  LDL.LU R192, [R1+0x254] ;  /* 0x0002540001c07983 */ /* 0x000f280000300800 */
[----:B------:R-:W-:Y:S01]  /*b1a30*/  STL [R1+0x1d78], R64 ;  /* 0x001d784001007387 */ /* 0x000fe20000100800 */
[----:B0-----:R-:W-:-:S03]  /*b1a40*/  LOP3.LUT R85, R248, R140, R115, 0x78, !PT ;  /* 0x0000008cf8557212 */ /* 0x001fc600078e7873 */
[----:B------:R-:W-:Y:S04]  /*b1a50*/  STL [R1+0x1d7c], R195 ;  /* 0x001d7cc301007387 */ /* 0x000fe80000100800 */
[----:B------:R-:W4:Y:S04]  /*b1a60*/  LDL.LU R248, [R1+0x244] ;  /* 0x0002440001f87983 */ /* 0x000f280000300800 */
[----:B------:R-:W-:Y:S01]  /*b1a70*/  STL [R1+0x1d80], R85 ;  /* 0x001d805501007387 */ /* 0x000fe20000100800 */
[----:B------:R-:W-:-:S03]  /*b1a80*/  LOP3.LUT R29, R138, R144, R115, 0x78, !PT ;  /* 0x000000908a1d7212 */ /* 0x000fc600078e7873 */
[----:B------:R-:W4:Y:S01]  /*b1a90*/  LDL.LU R138, [R1+0x234] ;  /* 0x00023400018a7983 */ /* 0x000f220000300800 */
[----:B------:R-:W-:-:S03]  /*b1aa0*/  LOP3.LUT R80, R184, R148, R115, 0x78, !PT ;  /* 0x00000094b8507212 */ /* 0x000fc600078e7873 */
[----:B------:R-:W4:Y:S01]  /*b1ab0*/  LDL.LU R184, [R1+0x2a0] ;  /* 0x0002a00001b87983 */ /* 0x000f220000300800 */
[----:B------:R-:W-:-:S03]  /*b1ac0*/  LOP3.LUT R200, R247, R152, R115, 0x78, !PT ;  /* 0x00000098f7c87212 */ /* 0x000fc600078e7873 */
[----:B------:R-:W4:Y:S01]  /*b1ad0*/  LDL.LU R247, [R1+0x290] ;  /* 0x0002900001f77983 */ /* 0x000f220000300800 */
[----:B------:R-:W-:-:S03]  /*b1ae0*/  LOP3.LUT R114, R250, R156, R115, 0x78, !PT ;  /* 0x0000009cfa727212 */ /* 0x000fc600078e7873 */
[----:B------:R-:W4:Y:S04]  /*b1af0*/  LDL.LU R250, [R1+0x280] ;  /* 0x0002800001fa7983 */ /* 0x000f280000300800 */
[----:B------:R-:W4:Y:S01]  /*b1b00*/  LDL.LU R238, [R1+0x270] ;  /* 0x0002700001ee7983 */ /* 0x000f220000300800 */
[----:B------:R-:W-:-:S03]  /*b1b10*/  LOP3.LUT R177, R188, R164, R115, 0x78, !PT ;  /* 0x000000a4bcb17212 */ /* 0x000fc600078e7873 */
[----:B------:R-:W4:Y:S01]  /*b1b20*/  LDL.LU R188, [R1+0x260] ;  /* 0x0002600001bc7983 */ /* 0x000f220000300800 */
[----:B------:R-:W-:-:S03]  /*b1b30*/  LOP3.LUT R70, R176, R168, R115, 0x78, !PT ;  /* 0x000000a8b0467212 */ /* 0x000fc600078e7873 */
[----:B------:R-:W4:Y:S04]  /*b1b40*/  LDL.LU R176, [R1+0x250] ;  /* 0x0002500001b07983 */ /* 0x000f280000300800 */
[----:B------:R-:W0:Y:S04]  /*b1b50*/  SHFL.IDX PT, R123, R194, R172, 0x1f ;  /* 0x00001facc27b7589 */ /* 0x000e2800000e0000 */
[----:B------:R-:W1:Y:S01]  /*b1b60*/  SHFL.IDX PT, R107, R195, R172, 0x1f ;  /* 0x00001facc36b7589 */ /* 0x000e6200000e0000 */
[----:B------:R-:W-:-:S03]  /*b1b70*/  LOP3.LUT R38, R244, R160, R115, 0x78, !PT ;  /* 0x000000a0f4267212 */ /* 0x000fc600078e7873 */
[----:B------:R-:W4:Y:S01]  /*b1b80*/  LDL.LU R244, [R1+0x240] ;  /* 0x0002400001f47983 */ /* 0x000f220000300800 */
[----:B0-----:R-:W-:-:S03]  /*b1b90*/  LOP3.LUT R109, R251, R141, R123, 0x78, !PT ;  /* 0x0000008dfb6d7212 */ /* 0x001fc600078e787b */
[----:B------:R-:W4:Y:S01]  /*b1ba0*/  LDL.LU R251, [R1+0x230] ;  /* 0x0002300001fb7983 */ /* 0x000f220000300800 */
[----:B--2---:R-:W-:-:S03]  /*b1bb0*/  LOP3.LUT R42, R249, R149, R123, 0x78, !PT ;  /* 0x00000095f92a7212 */ /* 0x004fc600078e787b */
[----:B------:R-:W2:Y:S01]  /*b1bc0*/  LDL.LU R249, [R1+0x29c] ;  /* 0x00029c0001f97983 */ /* 0x000ea20000300800 */
[----:B------:R-:W-:-:S03]  /*b1bd0*/  LOP3.LUT R117, R137, R145, R123, 0x78, !PT ;  /* 0x0000009189757212 */ /* 0x000fc600078e787b */
[----:B------:R-:W2:Y:S01]  /*b1be0*/  LDL.LU R239, [R1+0x28c] ;  /* 0x00028c0001ef7983 */ /* 0x000ea20000300800 */
[----:B---3--:R-:W-:-:S03]  /*b1bf0*/  LOP3.LUT R40, R139, R153, R123, 0x78, !PT ;  /* 0x000000998b287212 */ /* 0x008fc600078e787b */
[----:B------:R-:W3:Y:S04]  /*b1c00*/  LDL.LU R139, [R1+0x27c] ;  /* 0x00027c00018b7983 */ /* 0x000ee80000300800 */
[----:B------:R-:W3:Y:S01]  /*b1c10*/  LDL.LU R0, [R1+0x26c] ;  /* 0x00026c0001007983 */ /* 0x000ee20000300800 */
[----:B------:R-:W-:-:S03]  /*b1c20*/  LOP3.LUT R7, R196, R157, R123, 0x78, !PT ;  /* 0x0000009dc4077212 */ /* 0x000fc600078e787b */
[----:B------:R-:W3:Y:S04]  /*b1c30*/  LDL.LU R196, [R1+0x25c] ;  /* 0x00025c0001c47983 */ /* 0x000ee80000300800 */
[----:B------:R-:W3:Y:S01]  /*b1c40*/  LDL.LU R137, [R1+0x24c] ;  /* 0x00024c0001897983 */ /* 0x000ee20000300800 */
[----:B----4-:R-:W-:-:S03]  /*b1c50*/  LOP3.LUT R47, R192, R161, R123, 0x78, !PT ;  /* 0x000000a1c02f7212 */ /* 0x010fc600078e787b */
[----:B------:R-:W4:Y:S01]  /*b1c60*/  LDL.LU R192, [R1+0x23c] ;  /* 0x00023c0001c07983 */ /* 0x000f220000300800 */
[----:B------:R-:W-:-:S03]  /*b1c70*/  LOP3.LUT R86, R248, R165, R123, 0x78, !PT ;  /* 0x000000a5f8567212 */ /* 0x000fc600078e787b */
[----:B------:R-:W4:Y:S01]  /*b1c80*/  LDL.LU R248, [R1+0x22c] ;  /* 0x00022c0001f87983 */ /* 0x000f220000300800 */
[----:B------:R-:W-:-:S03]  /*b1c90*/  LOP3.LUT R69, R138, R169, R123, 0x78, !PT ;  /* 0x000000a98a457212 */ /* 0x000fc600078e787b */
[----:B------:R-:W4:Y:S01]  /*b1ca0*/  LDL.LU R138, [R1+0x228] ;  /* 0x00022800018a7983 */ /* 0x000f220000300800 */
[----:B-1----:R-:W-:-:S03]  /*b1cb0*/  LOP3.LUT R103, R184, R142, R107, 0x78, !PT ;  /* 0x0000008eb8677212 */ /* 0x002fc600078e786b */
[----:B------:R-:W4:Y:S01]  /*b1cc0*/  LDL.LU R184, [R1+0x218] ;  /* 0x0002180001b87983 */ /* 0x000f220000300800 */
        /* <DEDUP_REMOVED lines=8> */
[----:B------:R-:W2:Y:S04]  /*b1d50*/  SHFL.IDX PT, R115, R83, R172, 0x1f ;  /* 0x00001fac53737589 */ /* 0x000ea800000e0000 */
[----:B------:R-:W0:Y:S01]  /*b1d60*/  SHFL.IDX PT, R123, R232, R172, 0x1f ;  /* 0x00001face87b7589 */ /* 0x000e2200000e0000 */
[----:B------:R-:W-:-:S03]  /*b1d70*/  LOP3.LUT R95, R244, R166, R107, 0x78, !PT ;  /* 0x000000a6f45f7212 */ /* 0x000fc600078e786b */
[----:B------:R-:W4:Y:S01]  /*b1d80*/  LDL.LU R244, [R1+0x1bc] ;  /* 0x0001bc0001f47983 */ /* 0x000f220000300800 */
[----:B------:R-:W-:-:S03]  /*b1d90*/  LOP3.LUT R68, R251, R170, R107, 0x78, !PT ;  /* 0x000000aafb447212 */ /* 0x000fc600078e786b */
[----:B------:R-:W4:Y:S01]  /*b1da0*/  LDL.LU R251, [R1+0x1ac] ;  /* 0x0001ac0001fb7983 */ /* 0x000f220000300800 */
[----:B--2---:R-:W-:-:S03]  /*b1db0*/  LOP3.LUT R57, R249, R143, R115, 0x78, !PT ;  /* 0x0000008ff9397212 */ /* 0x004fc600078e7873 */
[----:B------:R-:W2:Y:S01]  /*b1dc0*/  LDL.LU R249, [R1+0x224] ;  /* 0x0002240001f97983 */ /* 0x000ea20000300800 */
[----:B---3--:R-:W-:-:S03]  /*b1dd0*/  LOP3.LUT R186, R139, R151, R115, 0x78, !PT ;  /* 0x000000978bba7212 */ /* 0x008fc600078e7873 */
[----:B------:R-:W3:Y:S01]  /*b1de0*/  LDL.LU R139, [R1+0x214] ;  /* 0x00021400018b7983 */ /* 0x000ee20000300800 */
[--C-:B------:R-:W-:Y:S02]  /*b1df0*/  LOP3.LUT R71, R0, R155, R115.reuse, 0x78, !PT ;  /* 0x0000009b00477212 */ /* 0x100fe400078e7873 */
[--C-:B------:R-:W-:Y:S02]  /*b1e00*/  LOP3.LUT R44, R196, R159, R115.reuse, 0x78, !PT ;  /* 0x0000009fc42c7212 */ /* 0x100fe400078e7873 */
[----:B------:R-:W3:Y:S01]  /*b1e10*/  LDL.LU R196, [R1+0x200] ;  /* 0x0002000001c47983 */ /* 0x000ee20000300800 */
[--C-:B------:R-:W-:Y:S02]  /*b1e20*/  LOP3.LUT R39, R137, R163, R115.reuse, 0x78, !PT ;  /* 0x000000a389277212 */ /* 0x100fe400078e7873 */
[--C-:B----4-:R-:W-:Y:S02]  /*b1e30*/  LOP3.LUT R87, R192, R167, R115.reuse, 0x78, !PT ;  /* 0x000000a7c0577212 */ /* 0x110fe400078e7873 */
[----:B------:R-:W4:Y:S04]  /*b1e40*/  LDL.LU R192, [R1+0x1f0] ;  /* 0x0001f00001c07983 */ /* 0x000f280000300800 */
[----:B------:R-:W4:Y:S01]  /*b1e50*/  LDL.LU R0, [R1+0x1dc] ;  /* 0x0001dc0001007983 */ /* 0x000f220000300800 */
[----:B------:R-:W-:-:S03]  /*b1e60*/  LOP3.LUT R137, R248, R171, R115, 0x78, !PT ;  /* 0x000000abf8897212 */ /* 0x000fc600078e7873 */
[----:B------:R-:W4:Y:S01]  /*b1e70*/  LDL.LU R248, [R1+0x1cc] ;  /* 0x0001cc0001f87983 */ /* 0x000f220000300800 */
[----:B0-----:R-:W-:-:S03]  /*b1e80*/  LOP3.LUT R82, R184, R144, R123, 0x78, !PT ;  /* 0x00000090b8527212 */ /* 0x001fc600078e787b */
[----:B------:R-:W4:Y:S04]  /*b1e90*/  LDL.LU R184, [R1+0x1b8] ;  /* 0x0001b80001b87983 */ /* 0x000f280000300800 */
        /* <DEDUP_REMOVED lines=10> */
[----:B------:R-:W2:Y:S01]  /*b1f40*/  SHFL.IDX PT, R107, R233, R172, 0x1f ;  /* 0x00001face96b7589 */ /* 0x000ea200000e0000 */
[----:B------:R-:W-:-:S03]  /*b1f50*/  LOP3.LUT R61, R239, R147, R115, 0x78, !PT ;  /* 0x00000093ef3d7212 */ /* 0x000fc600078e7873 */
[----:B------:R-:W0:Y:S01]  /*b1f60*/  SHFL.IDX PT, R115, R230, R172, 0x1f ;  /* 0x00001face6737589 */ /* 0x000e2200000e0000 */
[----:B------:R-:W-:-:S03]  /*b1f70*/  LOP3.LUT R94, R244, R164, R123, 0x78, !PT ;  /* 0x000000a4f45e7212 */ /* 0x000fc600078e787b */
[----:B------:R-:W4:Y:S01]  /*b1f80*/  LDL.LU R244, [R1+0x1d8] ;  /* 0x0001d80001f47983 */ /* 0x000f220000300800 */
[--C-:B------:R-:W-:Y:S02]  /*b1f90*/  LOP3.LUT R210, R138, R140, R123.reuse, 0x78, !PT ;  /* 0x0000008c8ad27212 */ /* 0x100fe400078e787b */
[----:B------:R-:W-:Y:S02]  /*b1fa0*/  LOP3.LUT R138, R251, R168, R123, 0x78, !PT ;  /* 0x000000a8fb8a7212 */ /* 0x000fe400078e787b */
[----:B------:R-:W4:Y:S04]  /*b1fb0*/  LDL.LU R251, [R1+0x1c8] ;  /* 0x0001c80001fb7983 */ /* 0x000f280000300800 */
[----:B------:R-:W4:Y:S04]  /*b1fc0*/  LDL.LU R77, [R1+0x1b4] ;  /* 0x0001b400014d7983 */ /* 0x000f280000300800 */
[----:B------:R-:W4:Y:S04]  /*b1fd0*/  LDL.LU R76, [R1+0x1a0] ;  /* 0x0001a000014c7983 */ /* 0x000f280000300800 */
[----:B------:R-:W4:Y:S01]  /*b1fe0*/  LDL.LU R238, [R1+0x21c] ;  /* 0x00021c0001ee7983 */ /* 0x000f220000300800 */
[----:B--2---:R-:W-:-:S02]  /*b1ff0*/  LOP3.LUT R116, R249, R141, R107, 0x78, !PT ;  /* 0x0000008df9747212 */ /* 0x004fc400078e786b */
[--C-:B---3--:R-:W-:Y:S02]  /*b2000*/  LOP3.LUT R183, R139, R145, R107.reuse, 0x78, !PT ;  /* 0x000000918bb77212 */ /* 0x108fe400078e786b */
[----:B------:R-:W2:Y:S04]  /*b2010*/  LDL.LU R139, [R1+0x20c] ;  /* 0x00020c00018b7983 */ /* 0x000ea80000300800 */
[----:B------:R-:W3:Y:S01]  /*b2020*/  LDL.LU R249, [R1+0x1f8] ;  /* 0x0001f80001f97983 */ /* 0x000ee20000300800 */
[----:B------:R-:W-:-:S03]  /*b2030*/  LOP3.LUT R211, R196, R149, R107, 0x78, !PT ;  /* 0x00000095c4d37212 */ /* 0x000fc600078e786b */
[----:B------:R-:W3:Y:S01]  /*b2040*/  LDL.LU R196, [R1+0x1e8] ;  /* 0x0001e80001c47983 */ /* 0x000ee20000300800 */
[----:B----4-:R-:W-:-:S03]  /*b2050*/  LOP3.LUT R24, R192, R153, R107, 0x78, !PT ;  /* 0x00000099c0187212 */ /* 0x010fc600078e786b */
[----:B------:R-:W4:Y:S01]  /*b2060*/  LDL.LU R192, [R1+0x1d4] ;  /* 0x0001d40001c07983 */ /* 0x000f220000300800 */
[----:B------:R-:W-:-:S03]  /*b2070*/  LOP3.LUT R206, R0, R157, R107, 0x78, !PT ;  /* 0x0000009d00ce7212 */ /* 0x000fc600078e786b */
[----:B------:R-:W4:Y:S04]  /*b2080*/  LDL.LU R239, [R1+0x1c0] ;  /* 0x0001c00001ef7983 */ /* 0x000f280000300800 */
[----:B------:R-:W4:Y:S01]  /*b2090*/  LDL.LU R0, [R1+0x1b0] ;  /* 0x0001b00001007983 */ /* 0x000f220000300800 */
[----:B------:R-:W-:-:S03]  /*b20a0*/  LOP3.LUT R106, R248, R161, R107, 0x78, !PT ;  /* 0x000000a1f86a7212 */ /* 0x000fc600078e786b */
[----:B------:R-:W4:Y:S01]  /*b20b0*/  LDL.LU R248, [R1+0x19c] ;  /* 0x00019c0001f87983 */ /* 0x000f220000300800 */
[----:B------:R-:W-:-:S03]  /*b20c0*/  LOP3.LUT R173, R184, R165, R107, 0x78, !PT ;  /* 0x000000a5b8ad7212 */ /* 0x000fc600078e786b */
[----:B------:R-:W4:Y:S01]  /*b20d0*/  LDL.LU R184, [R1+0x198] ;  /* 0x0001980001b87983 */ /* 0x000f220000300800 */
[----:B0-----:R-:W-:-:S03]  /*b20e0*/  LOP3.LUT R224, R250, R146, R115, 0x78, !PT ;  /* 0x00000092fae07212 */ /* 0x001fc600078e7873 */
[----:B------:R-:W4:Y:S01]  /*b20f0*/  LDL.LU R250, [R1+0x188] ;  /* 0x0001880001fa7983 */ /* 0x000f220000300800 */
[----:B------:R-:W-:-:S03]  /*b2100*/  LOP3.LUT R15, R188, R150, R115, 0x78, !PT ;  /* 0x00000096bc0f7212 */ /* 0x000fc600078e7873 */
[----:B------:R-:W4:Y:S01]  /*b2110*/  LDL.LU R188, [R1+0x174] ;  /* 0x0001740001bc7983 */ /* 0x000f220000300800 */
[----:B------:R-:W-:-:S03]  /*b2120*/  LOP3.LUT R187, R176, R154, R115, 0x78, !PT ;  /* 0x0000009ab0bb7212 */ /* 0x000fc600078e7873 */
[----:B------:R-:W4:Y:S04]  /*b2130*/  LDL.LU R176, [R1+0x160] ;  /* 0x0001600001b07983 */ /* 0x000f280000300800 */
[----:B------:R-:W2:Y:S01]  /*b2140*/  SHFL.IDX PT, R123, R231, R172, 0x1f ;  /* 0x00001face77b7589 */ /* 0x000ea200000e0000 */
[----:B------:R-:W-:-:S03]  /*b2150*/  LOP3.LUT R2, R78, R169, R107, 0x78, !PT ;  /* 0x000000a94e027212 */ /* 0x000fc600078e786b */
[----:B------:R-:W0:Y:S01]  /*b2160*/  SHFL.IDX PT, R107, R72, R172, 0x1f ;  /* 0x00001fac486b7589 */ /* 0x000e2200000e0000 */
[----:B------:R-:W-:-:S03]  /*b2170*/  LOP3.LUT R26, R244, R158, R115, 0x78, !PT ;  /* 0x0000009ef41a7212 */ /* 0x000fc600078e7873 */
[----:B------:R-:W4:Y:S01]  /*b2180*/  LDL.LU R244, [R1+0x150] ;  /* 0x0001500001f47983 */ /* 0x000f220000300800 */
        /* <DEDUP_REMOVED lines=8> */
[----:B------:R-:W-:-:S03]  /*b2210*/  LOP3.LUT R119, R196, R155, R123, 0x78, !PT ;  /* 0x0000009bc4777212 */ /* 0x000fc600078e787b */
[----:B------:R-:W3:Y:S01]  /*b2220*/  LDL.LU R196, [R1+0x180] ;  /* 0x0001800001c47983 */ /* 0x000ee20000300800 */
[----:B----4-:R-:W-:-:S03]  /*b2230*/  LOP3.LUT R225, R192, R159, R123, 0x78, !PT ;  /* 0x0000009fc0e17212 */ /* 0x010fc600078e787b */
[----:B------:R-:W4:Y:S04]  /*b2240*/  LDL.LU R192, [R1+0x170] ;  /* 0x0001700001c07983 */ /* 0x000f280000300800 */
[----:B------:R-:W4:Y:S04]  /*b2250*/  LDL.LU R180, [R1+0x15c] ;  /* 0x00015c0001b47983 */ /* 0x000f280000300800 */
[----:B------:R-:W4:Y:S04]  /*b2260*/  LDL.LU R79, [R1+0x14c] ;  /* 0x00014c00014f7983 */ /* 0x000f280000300800 */
[----:B------:R-:W4:Y:S01]  /*b2270*/  LDL.LU R78, [R1+0x13c] ;  /* 0x00013c00014e7983 */ /* 0x000f220000300800 */
[----:B0-----:R-:W-:-:S03]  /*b2280*/  LOP3.LUT R178, R184, R140, R107, 0x78, !PT ;  /* 0x0000008cb8b27212 */ /* 0x001fc600078e786b */
[----:B------:R-:W4:Y:S01]  /*b2290*/  LDL.LU R184, [R1+0x12c] ;  /* 0x00012c0001b87983 */ /* 0x000f220000300800 */
[----:B------:R-:W-:-:S03]  /*b22a0*/  LOP3.LUT R28, R250, R144, R107, 0x78, !PT ;  /* 0x00000090fa1c7212 */ /* 0x000fc600078e786b */
[----:B------:R-:W4:Y:S01]  /*b22b0*/  LDL.LU R250, [R1+0x1e4] ;  /* 0x0001e40001fa7983 */ /* 0x000f220000300800 */
[----:B------:R-:W-:-:S03]  /*b22c0*/  LOP3.LUT R11, R188, R148, R107, 0x78, !PT ;  /* 0x00000094bc0b7212 */ /* 0x000fc600078e786b */
[----:B------:R-:W4:Y:S01]  /*b22d0*/  LDL.LU R188, [R1+0x190] ;  /* 0x0001900001bc7983 */ /* 0x000f220000300800 */
[----:B------:R-:W-:-:S03]  /*b22e0*/  LOP3.LUT R191, R176, R152, R107, 0x78, !PT ;  /* 0x00000098b0bf7212 */ /* 0x000fc600078e786b */
[----:B------:R-:W4:Y:S01]  /*b22f0*/  LDL.LU R176, [R1+0x17c] ;  /* 0x00017c0001b07983 */ /* 0x000f220000300800 */
[--C-:B------:R-:W-:Y:S02]  /*b2300*/  LOP3.LUT R93, R77, R166, R115.reuse, 0x78, !PT ;  /* 0x000000a64d5d7212 */ /* 0x100fe400078e7873 */
[----:B------:R-:W-:Y:S02]  /*b2310*/  LOP3.LUT R217, R76, R170, R115, 0x78, !PT ;  /* 0x000000aa4cd97212 */ /* 0x000fe400078e7873 */
[----:B------:R-:W3:Y:S01]  /*b2320*/  SHFL.IDX PT, R115, R128, R172, 0x1f ;  /* 0x00001fac80737589 */ /* 0x000ee200000e0000 */
[--C-:B------:R-:W-:Y:S02]  /*b2330*/  LOP3.LUT R65, R238, R143, R123.reuse, 0x78, !PT ;  /* 0x0000008fee417212 */ /* 0x100fe400078e787b */
[--C-:B------:R-:W-:Y:S02]  /*b2340*/  LOP3.LUT R220, R239, R163, R123.reuse, 0x78, !PT ;  /* 0x000000a3efdc7212 */ /* 0x100fe400078e787b */
[----:B------:R-:W-:-:S02]  /*b2350*/  LOP3.LUT R174, R0, R167, R123, 0x78, !PT ;  /* 0x000000a700ae7212 */ /* 0x000fc400078e787b */
[----:B------:R-:W-:Y:S02]  /*b2360*/  LOP3.LUT R216, R248, R171, R123, 0x78, !PT ;  /* 0x000000abf8d87212 */ /* 0x000fe400078e787b */
[----:B------:R-:W0:Y:S01]  /*b2370*/  SHFL.IDX PT, R123, R129, R172, 0x1f ;  /* 0x00001fac817b7589 */ /* 0x000e2200000e0000 */
[----:B------:R-:W-:-:S03]  /*b2380*/  LOP3.LUT R112, R244, R156, R107, 0x78, !PT ;  /* 0x0000009cf4707212 */ /* 0x000fc600078e786b */
[----:B------:R-:W4:Y:S01]  /*b2390*/  LDL.LU R244, [R1+0x16c] ;  /* 0x00016c0001f47983 */ /* 0x000f220000300800 */
[----:B------:R-:W-:-:S03]  /*b23a0*/  LOP3.LUT R105, R247, R160, R107, 0x78, !PT ;  /* 0x000000a0f7697212 */ /* 0x000fc600078e786b */
[----:B------:R-:W4:Y:S04]  /*b23b0*/  LDL.LU R77, [R1+0x158] ;  /* 0x00015800014d7983 */ /* 0x000f280000300800 */
[----:B------:R-:W4:Y:S01]  /*b23c0*/  LDL.LU R76, [R1+0x148] ;  /* 0x00014800014c7983 */ /* 0x000f220000300800 */
[----:B------:R-:W-:-:S03]  /*b23d0*/  LOP3.LUT R92, R251, R164, R107, 0x78, !PT ;  /* 0x000000a4fb5c7212 */ /* 0x000fc600078e786b */
[----:B------:R-:W4:Y:S04]  /*b23e0*/  LDL.LU R238, [R1+0x138] ;  /* 0x0001380001ee7983 */ /* 0x000f280000300800 */
[----:B------:R-:W4:Y:S04]  /*b23f0*/  LDL.LU R247, [R1+0x124] ;  /* 0x0001240001f77983 */ /* 0x000f280000300800 */
[----:B------:R-:W4:Y:S01]  /*b2400*/  LDL.LU R251, [R1+0x1c4] ;  /* 0x0001c40001fb7983 */ /* 0x000f220000300800 */
[----:B--2---:R-:W-:-:S03]  /*b2410*/  LOP3.LUT R215, R139, R168, R107, 0x78, !PT ;  /* 0x000000a88bd77212 */ /* 0x004fc600078e786b */
[----:B------:R-:W2:Y:S01]  /*b2420*/  LDL.LU R139, [R1+0x18c] ;  /* 0x00018c00018b7983 */ /* 0x000ea20000300800 */
[----:B---3--:R-:W-:-:S03]  /*b2430*/  LOP3.LUT R34, R249, R141, R115, 0x78, !PT ;  /* 0x0000008df9227212 */ /* 0x008fc600078e7873 */
[----:B------:R-:W3:Y:S01]  /*b2440*/  LDL.LU R249, [R1+0x178] ;  /* 0x0001780001f97983 */ /* 0x000ee20000300800 */
[----:B------:R-:W-:-:S03]  /*b2450*/  LOP3.LUT R125, R196, R145, R115, 0x78, !PT ;  /* 0x00000091c47d7212 */ /* 0x000fc600078e7873 */
[----:B------:R-:W3:Y:S04]  /*b2460*/  LDL.LU R239, [R1+0x168] ;  /* 0x0001680001ef7983 */ /* 0x000ee80000300800 */
[----:B------:R-:W3:Y:S04]  /*b2470*/  LDL.LU R0, [R1+0x154] ;  /* 0x0001540001007983 */ /* 0x000ee80000300800 */
[----:B------:R-:W3:Y:S01]  /*b2480*/  LDL.LU R248, [R1+0x144] ;  /* 0x0001440001f87983 */ /* 0x000ee20000300800 */
[----:B----4-:R-:W-:-:S03]  /*b2490*/  LOP3.LUT R201, R192, R149, R115, 0x78, !PT ;  /* 0x00000095c0c97212 */ /* 0x010fc600078e7873 */
[----:B------:R-:W4:Y:S04]  /*b24a0*/  LDL.LU R196, [R1+0x134] ;  /* 0x0001340001c47983 */ /* 0x000f280000300800 */
[----:B------:R-:W4:Y:S01]  /*b24b0*/  LDL.LU R192, [R1+0x120] ;  /* 0x0001200001c07983 */ /* 0x000f220000300800 */
[----:B------:R-:W-:-:S03]  /*b24c0*/  LOP3.LUT R175, R184, R165, R115, 0x78, !PT ;  /* 0x000000a5b8af7212 */ /* 0x000fc600078e7873 */
[----:B------:R-:W4:Y:S01]  /*b24d0*/  LDL.LU R184, [R1+0x1a4] ;  /* 0x0001a40001b87983 */ /* 0x000f220000300800 */
[----:B0-----:R-:W-:-:S03]  /*b24e0*/  LOP3.LUT R27, R188, R142, R123, 0x78, !PT ;  /* 0x0000008ebc1b7212 */ /* 0x001fc600078e787b */
[----:B------:R-:W4:Y:S01]  /*b24f0*/  LDL.LU R188, [R1+0x11c] ;  /* 0x00011c0001bc7983 */ /* 0x000f220000300800 */
[----:B------:R-:W-:-:S03]  /*b2500*/  LOP3.LUT R62, R176, R146, R123, 0x78, !PT ;  /* 0x00000092b03e7212 */ /* 0x000fc600078e787b */
[----:B------:R-:W4:Y:S04]  /*b2510*/  LDL.LU R176, [R1+0x10c] ;  /* 0x00010c0001b07983 */ /* 0x000f280000300800 */
[----:B------:R-:W2:Y:S01]  /*b2520*/  SHFL.IDX PT, R107, R130, R172, 0x1f ;  /* 0x00001fac826b7589 */ /* 0x000ea200000e0000 */
[--C-:B------:R-:W-:Y:S02]  /*b2530*/  LOP3.LUT R52, R180, R153, R115.reuse, 0x78, !PT ;  /* 0x00000099b4347212 */ /* 0x100fe400078e7873 */
[--C-:B------:R-:W-:Y:S02]  /*b2540*/  LOP3.LUT R207, R79, R157, R115.reuse, 0x78, !PT ;  /* 0x0000009d4fcf7212 */ /* 0x100fe400078e7873 */
[--C-:B------:R-:W-:Y:S02]  /*b2550*/  LOP3.LUT R202, R78, R161, R115.reuse, 0x78, !PT ;  /* 0x000000a14eca7212 */ /* 0x100fe400078e7873 */
[----:B------:R-:W-:-:S02]  /*b2560*/  LOP3.LUT R214, R250, R169, R115, 0x78, !PT ;  /* 0x000000a9fad67212 */ /* 0x000fc400078e7873 */
[----:B------:R-:W0:Y:S01]  /*b2570*/  SHFL.IDX PT, R115, R132, R172, 0x1f ;  /* 0x00001fac84737589 */ /* 0x000e2200000e0000 */
[----:B------:R-:W-:-:S03]  /*b2580*/  LOP3.LUT R60, R244, R150, R123, 0x78, !PT ;  /* 0x00000096f43c7212 */ /* 0x000fc600078e787b */
[----:B------:R-:W4:Y:S04]  /*b2590*/  LDL.LU R250, [R1+0xf8] ;  /* 0x0000f80001fa7983 */ /* 0x000f280000300800 */
[----:B------:R-:W4:Y:S01]  /*b25a0*/  LDL.LU R244, [R1+0xe8] ;  /* 0x0000e80001f47983 */ /* 0x000f220000300800 */
[----:B------:R-:W-:-:S03]  /*b25b0*/  LOP3.LUT R90, R247, R166, R123, 0x78, !PT ;  /* 0x000000a6f75a7212 */ /* 0x000fc600078e787b */
[----:B------:R-:W4:Y:S01]  /*b25c0*/  LDL.LU R247, [R1+0xd4] ;  /* 0x0000d40001f77983 */ /* 0x000f220000300800 */
[----:B------:R-:W-:Y:S02]  /*b25d0*/  LOP3.LUT R3, R251, R170, R123, 0x78, !PT ;  /* 0x000000aafb037212 */ /* 0x000fe400078e787b */
[--C-:B--2---:R-:W-:Y:S02]  /*b25e0*/  LOP3.LUT R228, R139, R143, R107.reuse, 0x78, !PT ;  /* 0x0000008f8be47212 */ /* 0x104fe400078e786b */
[----:B------:R-:W2:Y:S01]  /*b25f0*/  LDL.LU R139, [R1+0xc0] ;  /* 0x0000c000018b7983 */ /* 0x000ea20000300800 */
[----:B---3--:R-:W-:-:S03]  /*b2600*/  LOP3.LUT R35, R249, R147, R107, 0x78, !PT ;  /* 0x00000093f9237212 */ /* 0x008fc600078e786b */
[----:B------:R-:W3:Y:S04]  /*b2610*/  LDL.LU R251, [R1+0xb0] ;  /* 0x0000b00001fb7983 */ /* 0x000ee80000300800 */
[----:B------:R-:W3:Y:S04]  /*b2620*/  LDL.LU R249, [R1+0x184] ;  /* 0x0001840001f97983 */ /* 0x000ee80000300800 */
[----:B------:R-:W3:Y:S04]  /*b2630*/  LDL.LU R180, [R1+0x118] ;  /* 0x0001180001b47983 */ /* 0x000ee80000300800 */
        /* <DEDUP_REMOVED lines=8> */
[----:B0-----:R-:W-:-:S03]  /*b26c0*/  LOP3.LUT R121, R188, R140, R115, 0x78, !PT ;  /* 0x0000008cbc797212 */ /* 0x001fc600078e7873 */
[----:B------:R-:W4:Y:S01]  /*b26d0*/  LDL.LU R188, [R1+0xac] ;  /* 0x0000ac0001bc7983 */ /* 0x000f220000300800 */
[----:B------:R-:W-:-:S03]  /*b26e0*/  LOP3.LUT R43, R176, R144, R115, 0x78, !PT ;  /* 0x00000090b02b7212 */ /* 0x000fc600078e7873 */
[----:B------:R-:W4:Y:S01]  /*b26f0*/  LDL.LU R176, [R1+0x164] ;  /* 0x0001640001b07983 */ /* 0x000f220000300800 */
[--C-:B------:R-:W-:Y:S02]  /*b2700*/  LOP3.LUT R23, R77, R154, R123.reuse, 0x78, !PT ;  /* 0x0000009a4d177212 */ /* 0x100fe400078e787b */
[--C-:B------:R-:W-:Y:S01]  /*b2710*/  LOP3.LUT R101, R76, R158, R123.reuse, 0x78, !PT ;  /* 0x0000009e4c657212 */ /* 0x100fe200078e787b */
[----:B------:R-:W4:Y:S01]  /*b2720*/  LDL.LU R77, [R1+0x114] ;  /* 0x00011400014d7983 */ /* 0x000f220000300800 */
[----:B------:R-:W-:-:S03]  /*b2730*/  LOP3.LUT R32, R238, R162, R123, 0x78, !PT ;  /* 0x000000a2ee207212 */ /* 0x000fc600078e787b */
[----:B------:R-:W4:Y:S01]  /*b2740*/  SHFL.IDX PT, R123, R133, R172, 0x1f ;  /* 0x00001fac857b7589 */ /* 0x000f2200000e0000 */
        /* <DEDUP_REMOVED lines=8> */
[----:B------:R-:W4:Y:S04]  /*b27d0*/  LDL.LU R250, [R1+0xb8] ;  /* 0x0000b80001fa7983 */ /* 0x000f280000300800 */
[----:B------:R-:W4:Y:S01]  /*b27e0*/  LDL.LU R244, [R1+0xa8] ;  /* 0x0000a80001f47983 */ /* 0x000f220000300800 */
[----:B------:R-:W-:Y:S02]  /*b27f0*/  LOP3.LUT R31, R248, R159, R107, 0x78, !PT ;  /* 0x0000009ff81f7212 */ /* 0x000fe400078e786b */
[----:B------:R-:W-:-:S02]  /*b2800*/  LOP3.LUT R48, R247, R156, R115, 0x78, !PT ;  /* 0x0000009cf7307212 */ /* 0x000fc400078e7873 */
[--C-:B--2---:R-:W-:Y:S02]  /*b2810*/  LOP3.LUT R203, R139, R160, R115.reuse, 0x78, !PT ;  /* 0x000000a08bcb7212 */ /* 0x104fe400078e7873 */
        /* <DEDUP_REMOVED lines=17> */
[----:B------:R-:W0:Y:S04]  /*b2930*/  SHFL.IDX PT, R107, R134, R172, 0x1f ;  /* 0x00001fac866b7589 */ /* 0x000e2800000e0000 */
[----:B------:R-:W3:Y:S04]  /*b2940*/  SHFL.IDX PT, R115, R135, R172, 0x1f ;  /* 0x00001fac87737589 */ /* 0x000ee800000e0000 */
[----:B------:R-:W1:Y:S01]  /*b2950*/  SHFL.IDX PT, R131, R197, R172, 0x1f ;  /* 0x00001facc5837589 */ /* 0x000e6200000e0000 */
[----:B------:R-:W-:-:S02]  /*b2960*/  LOP3.LUT R98, R79, R145, R123, 0x78, !PT ;  /* 0x000000914f627212 */ /* 0x000fc400078e787b */
[--C-:B0-----:R-:W-:Y:S02]  /*b2970*/  LOP3.LUT R36, R250, R162, R107.reuse, 0x78, !PT ;  /* 0x000000a2fa247212 */ /* 0x101fe400078e786b */
[--C-:B------:R-:W-:Y:S01]  /*b2980*/  LOP3.LUT R88, R244, R166, R107.reuse, 0x78, !PT ;  /* 0x000000a6f4587212 */ /* 0x100fe200078e786b */
[----:B------:R-:W4:Y:S04]  /*b2990*/  LDL.LU R250, [R1+0x90] ;  /* 0x0000900001fa7983 */ /* 0x000f280000300800 */
[----:B------:R-:W4:Y:S01]  /*b29a0*/  LDL.LU R244, [R1+0x80] ;  /* 0x0000800001f47983 */ /* 0x000f220000300800 */
[----:B------:R-:W-:Y:S02]  /*b29b0*/  LOP3.LUT R193, R77, R142, R107, 0x78, !PT ;  /* 0x0000008e4dc17212 */ /* 0x000fe400078e786b */
[----:B------:R-:W-:-:S02]  /*b29c0*/  LOP3.LUT R208, R78, R157, R123, 0x78, !PT ;  /* 0x0000009d4ed07212 */ /* 0x000fc400078e787b */
[----:B------:R-:W-:Y:S02]  /*b29d0*/  LOP3.LUT R110, R180, R141, R123, 0x78, !PT ;  /* 0x0000008db46e7212 */ /* 0x000fe400078e787b */
[--C-:B------:R-:W-:Y:S02]  /*b29e0*/  LOP3.LUT R56, R76, R146, R107.reuse, 0x78, !PT ;  /* 0x000000924c387212 */ /* 0x100fe400078e786b */
[--C-:B------:R-:W-:Y:S02]  /*b29f0*/  LOP3.LUT R49, R238, R150, R107.reuse, 0x78, !PT ;  /* 0x00000096ee317212 */ /* 0x100fe400078e786b */
[--C-:B------:R-:W-:Y:S02]  /*b2a00*/  LOP3.LUT R53, R239, R154, R107.reuse, 0x78, !PT ;  /* 0x0000009aef357212 */ /* 0x100fe400078e786b */
[----:B--2---:R-:W-:Y:S02]  /*b2a10*/  LOP3.LUT R79, R139, R170, R107, 0x78, !PT ;  /* 0x000000aa8b4f7212 */ /* 0x004fe400078e786b */
[----:B------:R-:W2:Y:S04]  /*b2a20*/  LDL.LU R139, [R1+0x70] ;  /* 0x00007000018b7983 */ /* 0x000ea80000300800 */
[----:B------:R-:W2:Y:S04]  /*b2a30*/  LDL.LU R12, [R1+0x60] ;  /* 0x00006000010c7983 */ /* 0x000ea80000300800 */
[----:B------:R-:W2:Y:S01]  /*b2a40*/  LDL.LU R20, [R1+0x50] ;  /* 0x0000500001147983 */ /* 0x000ea20000300800 */
[----:B---3--:R-:W-:-:S03]  /*b2a50*/  LOP3.LUT R4, R251, R151, R115, 0x78, !PT ;  /* 0x00000097fb047212 */ /* 0x008fc600078e7873 */
        /* <DEDUP_REMOVED lines=8> */
[--C-:B------:R-:W-:Y:S02]  /*b2ae0*/  LOP3.LUT R66, R248, R143, R115.reuse, 0x78, !PT ;  /* 0x0000008ff8427212 */ /* 0x100fe400078e7873 */
[--C-:B------:R-:W-:Y:S02]  /*b2af0*/  LOP3.LUT R19, R184, R167, R115.reuse, 0x78, !PT ;  /* 0x000000a7b8137212 */ /* 0x100fe400078e7873 */
[----:B------:R-:W4:Y:S01]  /*b2b00*/  LDL.LU R184, [R1+0x6c] ;  /* 0x00006c0001b87983 */ /* 0x000f220000300800 */
[----:B------:R-:W-:-:S03]  /*b2b10*/  LOP3.LUT R78, R188, R171, R115, 0x78, !PT ;  /* 0x000000abbc4e7212 */ /* 0x000fc600078e7873 */
[----:B------:R-:W4:Y:S04]  /*b2b20*/  LDL.LU R188, [R1+0x5c] ;  /* 0x00005c0001bc7983 */ /* 0x000f280000300800 */
[----:B------:R-:W4:Y:S04]  /*b2b30*/  LDL.LU R21, [R1+0x4c] ;  /* 0x00004c0001157983 */ /* 0x000f280000300800 */
[----:B------:R-:W4:Y:S04]  /*b2b40*/  LDL.LU R180, [R1+0x3c] ;  /* 0x00003c0001b47983 */ /* 0x000f280000300800 */
[----:B------:R-:W4:Y:S01]  /*b2b50*/  LDL.LU R76, [R1+0xc4] ;  /* 0x0000c400014c7983 */ /* 0x000f220000300800 */
[----:B-1----:R-:W-:-:S03]  /*b2b60*/  LOP3.LUT R84, R176, R140, R131, 0x78, !PT ;  /* 0x0000008cb0547212 */ /* 0x002fc600078e7883 */
[----:B------:R-:W4:Y:S04]  /*b2b70*/  LDL.LU R238, [R1+0x98] ;  /* 0x0000980001ee7983 */ /* 0x000f280000300800 */
[----:B------:R-:W4:Y:S04]  /*b2b80*/  LDL.LU R239, [R1+0x88] ;  /* 0x0000880001ef7983 */ /* 0x000f280000300800 */
[----:B------:R-:W4:Y:S04]  /*b2b90*/  LDL.LU R248, [R1+0x78] ;  /* 0x0000780001f87983 */ /* 0x000f280000300800 */
[----:B------:R-:W4:Y:S04]  /*b2ba0*/  LDL.LU R176, [R1+0x68] ;  /* 0x0000680001b07983 */ /* 0x000f280000300800 */
[----:B------:R-:W4:Y:S01]  /*b2bb0*/  SHFL.IDX PT, R123, R198, R172, 0x1f ;  /* 0x00001facc67b7589 */ /* 0x000f2200000e0000 */
[----:B------:R-:W-:-:S03]  /*b2bc0*/  LOP3.LUT R25, R0, R158, R107, 0x78, !PT ;  /* 0x0000009e00197212 */ /* 0x000fc600078e786b */
[----:B------:R-:W0:Y:S01]  /*b2bd0*/  SHFL.IDX PT, R107, R199, R172, 0x1f ;  /* 0x00001facc76b7589 */ /* 0x000e2200000e0000 */
[----:B------:R-:W-:-:S03]  /*b2be0*/  LOP3.LUT R227, R244, R148, R131, 0x78, !PT ;  /* 0x00000094f4e37212 */ /* 0x000fc600078e7883 */
[----:B------:R-:W4:Y:S01]  /*b2bf0*/  LDL.LU R244, [R1+0x58] ;  /* 0x0000580001f47983 */ /* 0x000f220000300800 */
[----:B------:R-:W-:Y:S02]  /*b2c00*/  LOP3.LUT R14, R247, R147, R115, 0x78, !PT ;  /* 0x00000093f70e7212 */ /* 0x000fe400078e7873 */
[--C-:B------:R-:W-:Y:S01]  /*b2c10*/  LOP3.LUT R124, R250, R144, R131.reuse, 0x78, !PT ;  /* 0x00000090fa7c7212 */ /* 0x100fe200078e7883 */
[----:B------:R-:W4:Y:S04]  /*b2c20*/  LDL.LU R0, [R1+0x48] ;  /* 0x0000480001007983 */ /* 0x000f280000300800 */
[----:B------:R-:W4:Y:S04]  /*b2c30*/  LDL.LU R247, [R1+0x38] ;  /* 0x0000380001f77983 */ /* 0x000f280000300800 */
[----:B------:R-:W4:Y:S01]  /*b2c40*/  LDL.LU R250, [R1+0x30] ;  /* 0x0000300001fa7983 */ /* 0x000f220000300800 */
[----:B--2---:R-:W-:-:S03]  /*b2c50*/  LOP3.LUT R46, R139, R152, R131, 0x78, !PT ;  /* 0x000000988b2e7212 */ /* 0x004fc600078e7883 */
[----:B------:R-:W2:Y:S01]  /*b2c60*/  LDL.LU R139, [R1+0x94] ;  /* 0x00009400018b7983 */ /* 0x000ea20000300800 */
[--C-:B------:R-:W-:Y:S02]  /*b2c70*/  LOP3.LUT R223, R12, R156, R131.reuse, 0x78, !PT ;  /* 0x0000009c0cdf7212 */ /* 0x100fe400078e7883 */
[--C-:B---3--:R-:W-:Y:S02]  /*b2c80*/  LOP3.LUT R12, R77, R164, R131.reuse, 0x78, !PT ;  /* 0x000000a44d0c7212 */ /* 0x108fe400078e7883 */
[----:B------:R-:W-:Y:S02]  /*b2c90*/  LOP3.LUT R77, R251, R168, R131, 0x78, !PT ;  /* 0x000000a8fb4d7212 */ /* 0x000fe400078e7883 */
        /* <DEDUP_REMOVED lines=10> */
[--C-:B0-----:R-:W-:Y:S02]  /*b2d40*/  LOP3.LUT R16, R248, R150, R107.reuse, 0x78, !PT ;  /* 0x00000096f8107212 */ /* 0x101fe400078e786b */
[----:B------:R-:W-:Y:S02]  /*b2d50*/  LOP3.LUT R189, R176, R154, R107, 0x78, !PT ;  /* 0x0000009ab0bd7212 */ /* 0x000fe400078e786b */
[----:B------:R-:W4:Y:S04]  /*b2d60*/  LDL.LU R176, [R1+0x2c] ;  /* 0x00002c0001b07983 */ /* 0x000f280000300800 */
        /* <DEDUP_REMOVED lines=12> */
[----:B------:R-:W-:Y:S02]  /*b2e30*/  LOP3.LUT R0, R250, R170, R107, 0x78, !PT ;  /* 0x000000aafa007212 */ /* 0x000fe400078e786b */
[----:B------:R-:W-:Y:S02]  /*b2e40*/  LOP3.LUT R219, R21, R161, R123, 0x78, !PT ;  /* 0x000000a115db7212 */ /* 0x000fe400078e787b */
[--C-:B------:R-:W-:Y:S02]  /*b2e50*/  LOP3.LUT R51, R238, R142, R107.reuse, 0x78, !PT ;  /* 0x0000008eee337212 */ /* 0x100fe400078e786b */
[--C-:B------:R-:W-:Y:S02]  /*b2e60*/  LOP3.LUT R21, R247, R166, R107.reuse, 0x78, !PT ;  /* 0x000000a6f7157212 */ /* 0x100fe400078e786b */
[----:B------:R-:W-:Y:S02]  /*b2e70*/  LOP3.LUT R81, R239, R146, R107, 0x78, !PT ;  /* 0x00000092ef517212 */ /* 0x000fe400078e786b */
[----:B--2---:R-:W-:-:S02]  /*b2e80*/  LOP3.LUT R97, R139, R143, R115, 0x78, !PT ;  /* 0x0000008f8b617212 */ /* 0x004fc400078e7873 */
[----:B------:R-:W2:Y:S04]  /*b2e90*/  LDL.LU R139, [R1+0x173c] ;  /* 0x00173c00018b7983 */ /* 0x000ea80000300800 */
[----:B------:R-:W2:Y:S01]  /*b2ea0*/  LDL.LU R180, [R1+0x1740] ;  /* 0x0017400001b47983 */ /* 0x000ea20000300800 */
[--C-:B---3--:R-:W-:Y:S02]  /*b2eb0*/  LOP3.LUT R111, R251, R147, R115.reuse, 0x78, !PT ;  /* 0x00000093fb6f7212 */ /* 0x108fe400078e7873 */
[--C-:B----4-:R-:W-:Y:S02]  /*b2ec0*/  LOP3.LUT R41, R249, R151, R115.reuse, 0x78, !PT ;  /* 0x00000097f9297212 */ /* 0x110fe400078e7873 */
[----:B------:R-:W3:Y:S04]  /*b2ed0*/  LDL.LU R249, [R1+0x1744] ;  /* 0x0017440001f97983 */ /* 0x000ee80000300800 */
[----:B------:R-:W4:Y:S01]  /*b2ee0*/  LDL.LU R226, [R1+0x24] ;  /* 0x0000240001e27983 */ /* 0x000f220000300800 */
[----:B------:R-:W-:-:S03]  /*b2ef0*/  LOP3.LUT R54, R196, R155, R115, 0x78, !PT ;  /* 0x0000009bc4367212 */ /* 0x000fc600078e7873 */
[----:B------:R-:W2:Y:S01]  /*b2f00*/  LDL.LU R250, [R1+0x14] ;  /* 0x0000140001fa7983 */ /* 0x000ea20000300800 */
[----:B------:R-:W-:-:S03]  /*b2f10*/  LOP3.LUT R222, R192, R159, R115, 0x78, !PT ;  /* 0x0000009fc0de7212 */ /* 0x000fc600078e7873 */
[----:B------:R-:W3:Y:S01]  /*b2f20*/  LDL.LU R251, [R1+0x4] ;  /* 0x0000040001fb7983 */ /* 0x000ee20000300800 */
[----:B------:R-:W-:-:S03]  /*b2f30*/  LOP3.LUT R218, R188, R163, R115, 0x78, !PT ;  /* 0x000000a3bcda7212 */ /* 0x000fc600078e7873 */
[----:B------:R-:W3:Y:S04]  /*b2f40*/  LDL.LU R188, [R1+0x1748] ;  /* 0x0017480001bc7983 */ /* 0x000ee80000300800 */
[----:B------:R-:W3:Y:S04]  /*b2f50*/  LDL.LU R192, [R1+0x174c] ;  /* 0x00174c0001c07983 */ /* 0x000ee80000300800 */
[----:B------:R-:W3:Y:S01]  /*b2f60*/  LDL.LU R196, [R1+0x1750] ;  /* 0x0017500001c47983 */ /* 0x000ee20000300800 */
[----:B------:R-:W-:-:S03]  /*b2f70*/  LOP3.LUT R107, R122, R167, R115, 0x78, !PT ;  /* 0x000000a77a6b7212 */ /* 0x000fc600078e7873 */
[----:B------:R-:W3:Y:S04]  /*b2f80*/  LDL.LU R238, [R1+0x1754] ;  /* 0x0017540001ee7983 */ /* 0x000ee80000300800 */
[----:B------:R-:W3:Y:S04]  /*b2f90*/  LDL.LU R247, [R1+0x1758] ;  /* 0x0017580001f77983 */ /* 0x000ee80000300800 */
[----:B------:R-:W3:Y:S04]  /*b2fa0*/  LDL.LU R127, [R1+0x20] ;  /* 0x00002000017f7983 */ /* 0x000ee80000300800 */
[----:B------:R-:W3:Y:S01]  /*b2fb0*/  LDL.LU R5, [R1+0x10] ;  /* 0x0000100001057983 */ /* 0x000ee20000300800 */
[----:B------:R-:W-:-:S03]  /*b2fc0*/  LOP3.LUT R176, R176, R171, R115, 0x78, !PT ;  /* 0x000000abb0b07212 */ /* 0x000fc600078e7873 */
[----:B------:R-:W3:Y:S01]  /*b2fd0*/  LDL.LU R115, [R1] ;  /* 0x0000000001737983 */ /* 0x000ee20000300800 */
[----:B0-----:R-:W-:-:S03]  /*b2fe0*/  LOP3.LUT R30, R248, R140, R184, 0x78, !PT ;  /* 0x0000008cf81e7212 */ /* 0x001fc600078e78b8 */
[----:B------:R-:W3:Y:S04]  /*b2ff0*/  LDL.LU R248, [R1+0x175c] ;  /* 0x00175c0001f87983 */ /* 0x000ee80000300800 */
[----:B------:R-:W-:Y:S01]  /*b3000*/  SHFL.IDX PT, R239, R237, R172, 0x1f ;  /* 0x00001facedef7589 */ /* 0x000fe200000e0000 */
[----:B------:R-:W-:-:S03]  /*b3010*/  LOP3.LUT R76, R76, R169, R123, 0x78, !PT ;  /* 0x000000a94c4c7212 */ /* 0x000fc600078e787b */
[----:B------:R-:W3:Y:S04]  /*b3020*/  LDL.LU R67, [R1+0x1c] ;  /* 0x00001c0001437983 */ /* 0x000ee80000300800 */
[----:B------:R-:W3:Y:S01]  /*b3030*/  LDL.LU R122, [R1+0xc] ;  /* 0x00000c00017a7983 */ /* 0x000ee20000300800 */
[----:B------:R-:W-:-:S03]  /*b3040*/  LOP3.LUT R50, R244, R144, R184, 0x78, !PT ;  /* 0x00000090f4327212 */ /* 0x000fc600078e78b8 */
[----:B------:R-:W0:Y:S04]  /*b3050*/  SHFL.IDX PT, R244, R234, R172, 0x1f ;  /* 0x00001faceaf47589 */ /* 0x000e2800000e0000 */
[----:B------:R-:W3:Y:S01]  /*b3060*/  LDL.LU R85, [R1+0x1760] ;  /* 0x0017600001557983 */ /* 0x000ee20000300800 */
[----:B------:R-:W-:-:S03]  /*b3070*/  LOP3.LUT R123, R179, R152, R184, 0x78, !PT ;  /* 0x00000098b37b7212 */ /* 0x000fc600078e78b8 */
[----:B------:R-:W3:Y:S01]  /*b3080*/  LDL.LU R195, [R1+0x1764] ;  /* 0x0017640001c37983 */ /* 0x000ee20000300800 */
[----:B------:R-:W-:-:S03]  /*b3090*/  LOP3.LUT R131, R229, R156, R184, 0x78, !PT ;  /* 0x0000009ce5837212 */ /* 0x000fc600078e78b8 */
[----:B------:R-:W3:Y:S01]  /*b30a0*/  LDL.LU R64, [R1+0x1768] ;  /* 0x0017680001407983 */ /* 0x000ee20000300800 */
[--C-:B0-----:R-:W-:Y:S02]  /*b30b0*/  LOP3.LUT R240, R240, R154, R244.reuse, 0x78, !PT ;  /* 0x0000009af0f07212 */ /* 0x101fe400078e78f4 */
[--C-:B------:R-:W-:Y:S02]  /*b30c0*/  LOP3.LUT R241, R241, R158, R244.reuse, 0x78, !PT ;  /* 0x0000009ef1f17212 */ /* 0x100fe400078e78f4 */
[--C-:B------:R-:W-:Y:S02]  /*b30d0*/  LOP3.LUT R242, R242, R162, R244.reuse, 0x78, !PT ;  /* 0x000000a2f2f27212 */ /* 0x100fe400078e78f4 */
[----:B------:R-:W-:Y:S02]  /*b30e0*/  LOP3.LUT R243, R243, R166, R244, 0x78, !PT ;  /* 0x000000a6f3f37212 */ /* 0x000fe400078e78f4 */
[--C-:B----4-:R-:W-:Y:S02]  /*b30f0*/  LOP3.LUT R179, R226, R141, R239.reuse, 0x78, !PT ;  /* 0x0000008de2b37212 */ /* 0x110fe400078e78ef */
[----:B--2---:R-:W-:-:S02]  /*b3100*/  LOP3.LUT R229, R250, R145, R239, 0x78, !PT ;  /* 0x00000091fae57212 */ /* 0x004fc400078e78ef */
[--C-:B---3--:R-:W-:Y:S02]  /*b3110*/  LOP3.LUT R226, R251, R149, R239.reuse, 0x78, !PT ;  /* 0x00000095fbe27212 */ /* 0x108fe400078e78ef */
[--C-:B------:R-:W-:Y:S02]  /*b3120*/  LOP3.LUT R188, R188, R153, R239.reuse, 0x78, !PT ;  /* 0x00000099bcbc7212 */ /* 0x100fe400078e78ef */
[--C-:B------:R-:W-:Y:S02]  /*b3130*/  LOP3.LUT R192, R192, R157, R239.reuse, 0x78, !PT ;  /* 0x0000009dc0c07212 */ /* 0x100fe400078e78ef */
[--C-:B------:R-:W-:Y:S02]  /*b3140*/  LOP3.LUT R196, R196, R161, R239.reuse, 0x78, !PT ;  /* 0x000000a1c4c47212 */ /* 0x100fe400078e78ef */
[--C-:B------:R-:W-:Y:S02]  /*b3150*/  LOP3.LUT R238, R238, R165, R239.reuse, 0x78, !PT ;  /* 0x000000a5eeee7212 */ /* 0x100fe400078e78ef */
[----:B------:R-:W-:-:S02]  /*b3160*/  LOP3.LUT R239, R247, R169, R239, 0x78, !PT ;  /* 0x000000a9f7ef7212 */ /* 0x000fc400078e78ef */
[----:B------:R-:W2:Y:S01]  /*b3170*/  LDL.LU R247, [R1+0x1d88] ;  /* 0x001d880001f77983 */ /* 0x000ea20000300800 */
[--C-:B------:R-:W-:Y:S02]  /*b3180*/  LOP3.LUT R127, R127, R142, R244.reuse, 0x78, !PT ;  /* 0x0000008e7f7f7212 */ /* 0x100fe400078e78f4 */
[--C-:B------:R-:W-:Y:S02]  /*b3190*/  LOP3.LUT R5, R5, R146, R244.reuse, 0x78, !PT ;  /* 0x0000009205057212 */ /* 0x100fe400078e78f4 */
[--C-:B------:R-:W-:Y:S02]  /*b31a0*/  LOP3.LUT R115, R115, R150, R244.reuse, 0x78, !PT ;  /* 0x0000009673737212 */ /* 0x100fe400078e78f4 */
[----:B------:R-:W-:Y:S02]  /*b31b0*/  LOP3.LUT R244, R248, R170, R244, 0x78, !PT ;  /* 0x000000aaf8f47212 */ /* 0x000fe400078e78f4 */
[----:B------:R-:W3:Y:S01]  /*b31c0*/  LDL.LU R248, [R1+0x1d84] ;  /* 0x001d840001f87983 */ /* 0x000ee20000300800 */
[----:B------:R-:W-:-:S02]  /*b31d0*/  LOP3.LUT R118, R118, R148, R184, 0x78, !PT ;  /* 0x0000009476767212 */ /* 0x000fc400078e78b8 */
[--C-:B------:R-:W-:Y:S02]  /*b31e0*/  LOP3.LUT R139, R139, R160, R184.reuse, 0x78, !PT ;  /* 0x000000a08b8b7212 */ /* 0x100fe400078e78b8 */
[--C-:B------:R-:W-:Y:S02]  /*b31f0*/  LOP3.LUT R180, R180, R164, R184.reuse, 0x78, !PT ;  /* 0x000000a4b4b47212 */ /* 0x100fe400078e78b8 */
[----:B------:R-:W-:Y:S02]  /*b3200*/  LOP3.LUT R184, R249, R168, R184, 0x78, !PT ;  /* 0x000000a8f9b87212 */ /* 0x000fe400078e78b8 */
[----:B------:R-:W0:Y:S04]  /*b3210*/  SHFL.IDX PT, R249, R235, R172, 0x1f ;  /* 0x00001facebf97589 */ /* 0x000e2800000e0000 */
[----:B------:R-:W1:Y:S04]  /*b3220*/  SHFL.IDX PT, R250, R91, R172, 0x1f ;  /* 0x00001fac5bfa7589 */ /* 0x000e6800000e0000 */
[----:B------:R-:W4:Y:S01]  /*b3230*/  SHFL.IDX PT, R251, R136, R172, 0x1f ;  /* 0x00001fac88fb7589 */ /* 0x000f2200000e0000 */
[----:B0-----:R-:W-:-:S02]  /*b3240*/  LOP3.LUT R67, R67, R143, R249, 0x78, !PT ;  /* 0x0000008f43437212 */ /* 0x001fc400078e78f9 */
[--C-:B------:R-:W-:Y:S02]  /*b3250*/  LOP3.LUT R122, R122, R147, R249.reuse, 0x78, !PT ;  /* 0x000000937a7a7212 */ /* 0x100fe400078e78f9 */
[--C-:B------:R-:W-:Y:S02]  /*b3260*/  LOP3.LUT R252, R252, R151, R249.reuse, 0x78, !PT ;  /* 0x00000097fcfc7212 */ /* 0x100fe400078e78f9 */
[--C-:B------:R-:W-:Y:S02]  /*b3270*/  LOP3.LUT R245, R245, R155, R249.reuse, 0x78, !PT ;  /* 0x0000009bf5f57212 */ /* 0x100fe400078e78f9 */
[----:B------:R-:W-:Y:S02]  /*b3280*/  LOP3.LUT R246, R246, R159, R249, 0x78, !PT ;  /* 0x0000009ff6f67212 */ /* 0x000fe400078e78f9 */
[----:B-1----:R-:W-:Y:S02]  /*b3290*/  LOP3.LUT R140, R195, R140, R250, 0x78, !PT ;  /* 0x0000008cc38c7212 */ /* 0x002fe400078e78fa */
[----:B----4-:R-:W-:-:S02]  /*b32a0*/  LOP3.LUT R141, R64, R141, R251, 0x78, !PT ;  /* 0x0000008d408d7212 */ /* 0x010fc400078e78fb */
[--C-:B--2---:R-:W-:Y:S02]  /*b32b0*/  LOP3.LUT R247, R247, R163, R249.reuse, 0x78, !PT ;  /* 0x000000a3f7f77212 */ /* 0x104fe400078e78f9 */
[--C-:B---3--:R-:W-:Y:S02]  /*b32c0*/  LOP3.LUT R248, R248, R167, R249.reuse, 0x78, !PT ;  /* 0x000000a7f8f87212 */ /* 0x108fe400078e78f9 */
[----:B------:R-:W-:Y:S02]  /*b32d0*/  LOP3.LUT R249, R85, R171, R249, 0x78, !PT ;  /* 0x000000ab55f97212 */ /* 0x000fe400078e78f9 */
[----:B------:R-:W2:Y:S04]  /*b32e0*/  LDL.LU R85, [R1+0x1d80] ;  /* 0x001d800001557983 */ /* 0x000ea80000300800 */
[----:B------:R0:W5:Y:S04]  /*b32f0*/  LDL.LU R195, [R1+0x1d7c] ;  /* 0x001d7c0001c37983 */ /* 0x0001680000300800 */
[----:B------:R-:W3:Y:S04]  /*b3300*/  LDL.LU R64, [R1+0x38c] ;  /* 0x00038c0001407983 */ /* 0x000ee80000300800 */
[----:B---3--:R1:W-:Y:S04]  /*b3310*/  STL [R1+0x38c], R64 ;  /* 0x00038c4001007387 */ /* 0x0083e80000100800 */
[----:B-1----:R-:W3:Y:S04]  /*b3320*/  LDL.LU R64, [R1+0x390] ;  /* 0x0003900001407983 */ /* 0x002ee80000300800 */
        /* <DEDUP_REMOVED lines=326> */
[----:B--2---:R1:W-:Y:S04]  /*b4790*/  STL [R1+0x2a8], R85 ;  /* 0x0002a85501007387 */ /* 0x0043e80000100800 */
[----:B-1----:R-:W2:Y:S04]  /*b47a0*/  LDL.LU R85, [R1+0x1d74] ;  /* 0x001d740001557983 */ /* 0x002ea80000300800 */
[----:B------:R1:W-:Y:S04]  /*b47b0*/  STL [R1+0x2a4], R109 ;  /* 0x0002a46d01007387 */ /* 0x0003e80000100800 */
[----:B-1----:R-:W4:Y:S04]  /*b47c0*/  LDL.LU R109, [R1+0x1d70] ;  /* 0x001d7000016d7983 */ /* 0x002f280000300800 */
[----:B------:R1:W-:Y:S04]  /*b47d0*/  STL [R1+0x2a0], R103 ;  /* 0x0002a06701007387 */ /* 0x0003e80000100800 */
[----:B-1----:R-:W3:Y:S04]  /*b47e0*/  LDL.LU R103, [R1+0x1d6c] ;  /* 0x001d6c0001677983 */ /* 0x002ee80000300800 */
[----:B------:R1:W-:Y:S04]  /*b47f0*/  STL [R1+0x29c], R57 ;  /* 0x00029c3901007387 */ /* 0x0003e80000100800 */
[----:B-1----:R-:W2:Y:S04]  /*b4800*/  LDL.LU R57, [R1+0x1d68] ;  /* 0x001d680001397983 */ /* 0x002ea80000300800 */
[----:B------:R1:W-:Y:S04]  /*b4810*/  STL [R1+0x228], R210 ;  /* 0x000228d201007387 */ /* 0x0003e80000100800 */
[----:B-1----:R-:W4:Y:S04]  /*b4820*/  LDL.LU R210, [R1+0x1d64] ;  /* 0x001d640001d27983 */ /* 0x002f280000300800 */
[----:B------:R1:W-:Y:S04]  /*b4830*/  STL [R1+0x224], R116 ;  /* 0x0002247401007387 */ /* 0x0003e80000100800 */
[----:B-1----:R-:W3:Y:S04]  /*b4840*/  LDL.LU R116, [R1+0x1d60] ;  /* 0x001d600001747983 */ /* 0x002ee80000300800 */
[----:B------:R1:W-:Y:S04]  /*b4850*/  STL [R1+0x220], R194 ;  /* 0x000220c201007387 */ /* 0x0003e80000100800 */
[----:B-1----:R0:W5:Y:S04]  /*b4860*/  LDL.LU R194, [R1+0x1d5c] ;  /* 0x001d5c0001c27983 */ /* 0x0021680000300800 */
[----:B------:R1:W-:Y:S04]  /*b4870*/  STL [R1+0x21c], R65 ;  /* 0x00021c4101007387 */ /* 0x0003e80000100800 */
[----:B-1----:R-:W2:Y:S04]  /*b4880*/  LDL.LU R65, [R1+0x1d58] ;  /* 0x001d580001417983 */ /* 0x002ea80000300800 */
        /* <DEDUP_REMOVED lines=32> */
[----:B------:R-:W-:Y:S04]  /*b4a90*/  STL [R1+0x1764], R140 ;  /* 0x0017648c01007387 */ /* 0x000fe80000100800 */
[----:B------:R1:W-:Y:S04]  /*b4aa0*/  STL [R1+0x1768], R141 ;  /* 0x0017688d01007387 */ /* 0x0003e80000100800 */
[----:B-1----:R-:W4:Y:S04]  /*b4ab0*/  LDL.LU R141, [R1+0x418] ;  /* 0x00041800018d7983 */ /* 0x002f280000300800 */
[----:B------:R-:W3:Y:S04]  /*b4ac0*/  LDL.LU R140, [R1+0x49c] ;  /* 0x00049c00018c7983 */ /* 0x000ee80000300800 */
[----:B----4-:R1:W-:Y:S04]  /*b4ad0*/  STL [R1+0x418], R141 ;  /* 0x0004188d01007387 */ /* 0x0103e80000100800 */
[----:B-1----:R-:W4:Y:S04]  /*b4ae0*/  LDL.LU R141, [R1+0x4a0] ;  /* 0x0004a000018d7983 */ /* 0x002f280000300800 */
[----:B---3--:R1:W-:Y:S04]  /*b4af0*/  STL [R1+0x49c], R140 ;  /* 0x00049c8c01007387 */ /* 0x0083e80000100800 */
[----:B-1----:R-:W3:Y:S04]  /*b4b00*/  LDL.LU R140, [R1+0x1720] ;  /* 0x00172000018c7983 */ /* 0x002ee80000300800 */
        /* <DEDUP_REMOVED lines=314> */
[----:B---3--:R1:W-:Y:S02]  /*b5eb0*/  STL [R1+0x3a0], R140 ;  /* 0x0003a08c01007387 */ /* 0x0083e40000100800 */
[----:B-1----:R-:W-:-:S02]  /*b5ec0*/  IMAD.MOV.U32 R140, RZ, RZ, R179 ;  /* 0x000000ffff8c7224 */ /* 0x002fc400078e00b3 */
[----:B------:R-:W3:Y:S04]  /*b5ed0*/  LDL.LU R179, [R1+0x1d14] ;  /* 0x001d140001b37983 */ /* 0x000ee80000300800 */
[----:B----4-:R1:W-:Y:S02]  /*b5ee0*/  STL [R1+0x318], R141 ;  /* 0x0003188d01007387 */ /* 0x0103e40000100800 */
[----:B-1----:R-:W-:Y:S02]  /*b5ef0*/  IMAD.MOV.U32 R141, RZ, RZ, R110 ;  /* 0x000000ffff8d7224 */ /* 0x002fe400078e006e */
[----:B------:R-:W4:Y:S04]  /*b5f00*/  LDL.LU R110, [R1+0x1d10] ;  /* 0x001d1000016e7983 */ /* 0x000f280000300800 */
[----:B------:R1:W-:Y:S02]  /*b5f10*/  STL [R1+0x314], R140 ;  /* 0x0003148c01007387 */ /* 0x0003e40000100800 */
[----:B-1----:R-:W-:-:S02]  /*b5f20*/  IMAD.MOV.U32 R140, RZ, RZ, R116 ;  /* 0x000000ffff8c7224 */ /* 0x002fc400078e0074 */
[----:B------:R-:W3:Y:S04]  /*b5f30*/  LDL.LU R116, [R1+0x1d0c] ;  /* 0x001d0c0001747983 */ /* 0x000ee80000300800 */
[----:B------:R1:W-:Y:S02]  /*b5f40*/  STL [R1+0x310], R141 ;  /* 0x0003108d01007387 */ /* 0x0003e40000100800 */
[----:B-1----:R-:W-:Y:S02]  /*b5f50*/  IMAD.MOV.U32 R141, RZ, RZ, R29 ;  /* 0x000000ffff8d7224 */ /* 0x002fe400078e001d */
[----:B------:R-:W2:Y:S04]  /*b5f60*/  LDL.LU R29, [R1+0x1d08] ;  /* 0x001d0800011d7983 */ /* 0x000ea80000300800 */
[----:B------:R1:W-:Y:S02]  /*b5f70*/  STL [R1+0x30c], R140 ;  /* 0x00030c8c01007387 */ /* 0x0003e40000100800 */
[----:B-1----:R-:W-:-:S02]  /*b5f80*/  IMAD.MOV.U32 R140, RZ, RZ, R117 ;  /* 0x000000ffff8c7224 */ /* 0x002fc400078e0075 */
[----:B------:R-:W4:Y:S04]  /*b5f90*/  LDL.LU R117, [R1+0x1d04] ;  /* 0x001d040001757983 */ /* 0x000f280000300800 */
[----:B------:R1:W-:Y:S02]  /*b5fa0*/  STL [R1+0x298], R141 ;  /* 0x0002988d01007387 */ /* 0x0003e40000100800 */
[----:B-1----:R-:W-:Y:S02]  /*b5fb0*/  IMAD.MOV.U32 R141, RZ, RZ, R126 ;  /* 0x000000ffff8d7224 */ /* 0x002fe400078e007e */
[----:B------:R0:W5:Y:S04]  /*b5fc0*/  LDL.LU R126, [R1+0x1d00] ;  /* 0x001d0000017e7983 */ /* 0x0001680000300800 */
[----:B------:R1:W-:Y:S02]  /*b5fd0*/  STL [R1+0x294], R140 ;  /* 0x0002948c01007387 */ /* 0x0003e40000100800 */
[----:B-1----:R-:W-:-:S02]  /*b5fe0*/  IMAD.MOV.U32 R140, RZ, RZ, R61 ;  /* 0x000000ffff8c7224 */ /* 0x002fc400078e003d */
[----:B------:R-:W3:Y:S04]  /*b5ff0*/  LDL.LU R61, [R1+0x1cfc] ;  /* 0x001cfc00013d7983 */ /* 0x000ee80000300800 */
[----:B------:R1:W-:Y:S02]  /*b6000*/  STL [R1+0x290], R141 ;  /* 0x0002908d01007387 */ /* 0x0003e40000100800 */
[----:B-1----:R-:W-:Y:S02]  /*b6010*/  IMAD.MOV.U32 R141, RZ, RZ, R82 ;  /* 0x000000ffff8d7224 */ /* 0x002fe400078e0052 */
[----:B------:R-:W3:Y:S04]  /*b6020*/  LDL.LU R82, [R1+0x1cf8] ;  /* 0x001cf80001527983 */ /* 0x000ee80000300800 */
        /* <DEDUP_REMOVED lines=8> */
[----:B------:R-:W2:Y:S04]  /*b60b0*/  LDL.LU R17, [R1+0x1cec] ;  /* 0x001cec0001117983 */ /* 0x000ea80000300800 */
[----:B------:R1:W-:Y:S02]  /*b60c0*/  STL [R1+0x210], R141 ;  /* 0x0002108d01007387 */ /* 0x0003e40000100800 */
[----:B-1----:R-:W-:Y:S02]  /*b60d0*/  IMAD.MOV.U32 R141, RZ, RZ, R28 ;  /* 0x000000ffff8d7224 */ /* 0x002fe400078e001c */
[----:B------:R-:W4:Y:S04]  /*b60e0*/  LDL.LU R28, [R1+0x1ce8] ;  /* 0x001ce800011c7983 */ /* 0x000f280000300800 */
[----:B------:R1:W-:Y:S02]  /*b60f0*/  STL [R1+0x20c], R140 ;  /* 0x00020c8c01007387 */ /* 0x0003e40000100800 */
[----:B-1----:R-:W-:-:S02]  /*b6100*/  IMAD.MOV.U32 R140, RZ, RZ, R125 ;  /* 0x000000ffff8c7224 */ /* 0x002fc400078e007d */
[----:B------:R0:W5:Y:S04]  /*b6110*/  LDL.LU R125, [R1+0x1ce4] ;  /* 0x001ce400017d7983 */ /* 0x0001680000300800 */
        /* <DEDUP_REMOVED lines=42> */
[----:B------:R1:W-:Y:S04]  /*b63c0*/  STL [R1+0x10], R141 ;  /* 0x0000108d01007387 */ /* 0x0003e80000100800 */
[----:B-1----:R-:W3:Y:S04]  /*b63d0*/  LDL.LU R141, [R1+0x4a4] ;  /* 0x0004a400018d7983 */ /* 0x002ee80000300800 */
[----:B------:R1:W-:Y:S04]  /*b63e0*/  STL [R1+0xc], R140 ;  /* 0x00000c8c01007387 */ /* 0x0003e80000100800 */
[----:B-1----:R-:W2:Y:S04]  /*b63f0*/  LDL.LU R140, [R1+0x528] ;  /* 0x00052800018c7983 */ /* 0x002ea80000300800 */
[----:B---3--:R1:W-:Y:S04]  /*b6400*/  STL [R1+0x4a4], R141 ;  /* 0x0004a48d01007387 */ /* 0x0083e80000100800 */
[----:B-1----:R-:W3:Y:S04]  /*b6410*/  LDL.LU R141, [R1+0x54c] ;  /* 0x00054c00018d7983 */ /* 0x002ee80000300800 */
[----:B--2---:R1:W-:Y:S04]  /*b6420*/  STL [R1+0x528], R140 ;  /* 0x0005288c01007387 */ /* 0x0043e80000100800 */
        /* <DEDUP_REMOVED lines=307> */
[----:B--2---:R4:W-:Y:S02]  /*b7760*/  STL [R1+0x410], R140 ;  /* 0x0004108c01007387 */ /* 0x0049e40000100800 */
[----:B----4-:R-:W-:-:S02]  /*b7770*/  IMAD.MOV.U32 R140, RZ, RZ, R5 ;  /* 0x000000ffff8c7224 */ /* 0x010fc400078e0005 */
[----:B------:R-:W2:Y:S04]  /*b7780*/  LDL.LU R5, [R1+0x1ca8] ;  /* 0x001ca80001057983 */ /* 0x000ea80000300800 */
[----:B---3--:R1:W-:Y:S02]  /*b7790*/  STL [R1+0x39c], R141 ;  /* 0x00039c8d01007387 */ /* 0x0083e40000100800 */
[----:B-1----:R-:W-:Y:S02]  /*b77a0*/  IMAD.MOV.U32 R141, RZ, RZ, R14 ;  /* 0x000000ffff8d7224 */ /* 0x002fe400078e000e */
[----:B------:R-:W3:Y:S04]  /*b77b0*/  LDL.LU R14, [R1+0x1ca4] ;  /* 0x001ca400010e7983 */ /* 0x000ee80000300800 */
[----:B------:R1:W-:Y:S02]  /*b77c0*/  STL [R1+0x398], R140 ;  /* 0x0003988c01007387 */ /* 0x0003e40000100800 */
[----:B-1----:R-:W-:-:S02]  /*b77d0*/  IMAD.MOV.U32 R140, RZ, RZ, R28 ;  /* 0x000000ffff8c7224 */ /* 0x002fc400078e001c */
[----:B------:R-:W4:Y:S04]  /*b77e0*/  LDL.LU R28, [R1+0x1ca0] ;  /* 0x001ca000011c7983 */ /* 0x000f280000300800 */
[----:B------:R1:W-:Y:S02]  /*b77f0*/  STL [R1+0x394], R141 ;  /* 0x0003948d01007387 */ /* 0x0003e40000100800 */
[----:B-1----:R-:W-:Y:S02]  /*b7800*/  IMAD.MOV.U32 R141, RZ, RZ, R117 ;  /* 0x000000ffff8d7224 */ /* 0x002fe400078e0075 */
[----:B------:R-:W2:Y:S04]  /*b7810*/  LDL.LU R117, [R1+0x1c9c] ;  /* 0x001c9c0001757983 */ /* 0x000ea80000300800 */
[----:B------:R1:W-:Y:S02]  /*b7820*/  STL [R1+0x388], R140 ;  /* 0x0003888c01007387 */ /* 0x0003e40000100800 */
[----:B-1----:R-:W-:-:S02]  /*b7830*/  IMAD.MOV.U32 R140, RZ, RZ, R30 ;  /* 0x000000ffff8c7224 */ /* 0x002fc400078e001e */
[----:B------:R-:W3:Y:S04]  /*b7840*/  LDL.LU R30, [R1+0x1c98] ;  /* 0x001c9800011e7983 */ /* 0x000ee80000300800 */
[----:B------:R1:W-:Y:S02]  /*b7850*/  STL [R1+0x308], R141 ;  /* 0x0003088d01007387 */ /* 0x0003e40000100800 */
[----:B-1----:R-:W-:Y:S02]  /*b7860*/  IMAD.MOV.U32 R141, RZ, RZ, R121 ;  /* 0x000000ffff8d7224 */ /* 0x002fe400078e0079 */
[----:B------:R0:W5:Y:S04]  /*b7870*/  LDL.LU R121, [R1+0x1c94] ;  /* 0x001c940001797983 */ /* 0x0001680000300800 */
[----:B------:R1:W-:Y:S02]  /*b7880*/  STL [R1+0x304], R140 ;  /* 0x0003048c01007387 */ /* 0x0003e40000100800 */
[----:B-1----:R-:W-:-:S02]  /*b7890*/  IMAD.MOV.U32 R140, RZ, RZ, R210 ;  /* 0x000000ffff8c7224 */ /* 0x002fc400078e00d2 */
[----:B------:R-:W4:Y:S04]  /*b78a0*/  LDL.LU R210, [R1+0x1c90] ;  /* 0x001c900001d27983 */ /* 0x000f280000300800 */
[----:B------:R1:W-:Y:S02]  /*b78b0*/  STL [R1+0x300], R141 ;  /* 0x0003008d01007387 */ /* 0x0003e40000100800 */
[----:B-1----:R-:W-:Y:S02]  /*b78c0*/  IMAD.MOV.U32 R141, RZ, RZ, R80 ;  /* 0x000000ffff8d7224 */ /* 0x002fe400078e0050 */
[----:B------:R-:W4:Y:S04]  /*b78d0*/  LDL.LU R80, [R1+0x1c8c] ;  /* 0x001c8c0001507983 */ /* 0x000f280000300800 */
        /* <DEDUP_REMOVED lines=63> */
[----:B------:R-:W-:Y:S04]  /*b7cd0*/  STL [R1+0x8], R141 ;  /* 0x0000088d01007387 */ /* 0x000fe80000100800 */
[----:B------:R1:W-:Y:S04]  /*b7ce0*/  STL [R1+0x4], R140 ;  /* 0x0000048c01007387 */ /* 0x0003e80000100800 */
[----:B-1----:R-:W4:Y:S04]  /*b7cf0*/  LDL.LU R140, [R1+0x5b0] ;  /* 0x0005b000018c7983 */ /* 0x002f280000300800 */
[----:B------:R1:W-:Y:S04]  /*b7d00*/  STL [R1], R115 ;  /* 0x0000007301007387 */ /* 0x0003e80000100800 */
[----:B-1----:R-:W2:Y:S04]  /*b7d10*/  LDL.LU R115, [R1+0x5b4] ;  /* 0x0005b40001737983 */ /* 0x002ea80000300800 */
[----:B----4-:R1:W-:Y:S04]  /*b7d20*/  STL [R1+0x5b0], R140 ;  /* 0x0005b08c01007387 */ /* 0x0103e80000100800 */
[----:B-1----:R-:W4:Y:S04]  /*b7d30*/  LDL.LU R140, [R1+0x5d8] ;  /* 0x0005d800018c7983 */ /* 0x002f280000300800 */
[----:B--2---:R1:W-:Y:S04]  /*b7d40*/  STL [R1+0x5b4], R115 ;  /* 0x0005b47301007387 */ /* 0x0043e80000100800 */
        /* <DEDUP_REMOVED lines=297> */
[----:B----4-:R3:W-:Y:S02]  /*b8fe0*/  STL [R1+0x48c], R140 ;  /* 0x00048c8c01007387 */ /* 0x0107e40000100800 */
[----:B---3--:R-:W-:-:S02]  /*b8ff0*/  IMAD.MOV.U32 R140, RZ, RZ, R226 ;  /* 0x000000ffff8c7224 */ /* 0x008fc400078e00e2 */
[----:B------:R0:W5:Y:S04]  /*b9000*/  LDL.LU R226, [R1+0x1c34] ;  /* 0x001c340001e27983 */ /* 0x0001680000300800 */
[----:B--2---:R1:W-:Y:S02]  /*b9010*/  STL [R1+0x488], R115 ;  /* 0x0004887301007387 */ /* 0x0043e40000100800 */
[----:B-1----:R-:W-:Y:S02]  /*b9020*/  IMAD.MOV.U32 R115, RZ, RZ, R4 ;  /* 0x000000ffff737224 */ /* 0x002fe400078e0004 */
[----:B------:R-:W2:Y:S04]  /*b9030*/  LDL.LU R4, [R1+0x1c30] ;  /* 0x001c300001047983 */ /* 0x000ea80000300800 */
[----:B------:R1:W-:Y:S02]  /*b9040*/  STL [R1+0x40c], R140 ;  /* 0x00040c8c01007387 */ /* 0x0003e40000100800 */
[----:B-1----:R-:W-:-:S02]  /*b9050*/  IMAD.MOV.U32 R140, RZ, RZ, R201 ;  /* 0x000000ffff8c7224 */ /* 0x002fc400078e00c9 */
[----:B------:R-:W3:Y:S04]  /*b9060*/  LDL.LU R201, [R1+0x1c2c] ;  /* 0x001c2c0001c97983 */ /* 0x000ee80000300800 */
[----:B------:R1:W-:Y:S02]  /*b9070*/  STL [R1+0x408], R115 ;  /* 0x0004087301007387 */ /* 0x0003e40000100800 */
[----:B-1----:R-:W-:Y:S02]  /*b9080*/  IMAD.MOV.U32 R115, RZ, RZ, R186 ;  /* 0x000000ffff737224 */ /* 0x002fe400078e00ba */
[----:B------:R-:W4:Y:S04]  /*b9090*/  LDL.LU R186, [R1+0x1c28] ;  /* 0x001c280001ba7983 */ /* 0x000f280000300800 */
[----:B------:R1:W-:Y:S02]  /*b90a0*/  STL [R1+0x404], R140 ;  /* 0x0004048c01007387 */ /* 0x0003e40000100800 */
[----:B-1----:R-:W-:-:S02]  /*b90b0*/  IMAD.MOV.U32 R140, RZ, RZ, R30 ;  /* 0x000000ffff8c7224 */ /* 0x002fc400078e001e */
[----:B------:R-:W2:Y:S04]  /*b90c0*/  LDL.LU R30, [R1+0x1c24] ;  /* 0x001c2400011e7983 */ /* 0x000ea80000300800 */
        /* <DEDUP_REMOVED lines=81> */
[----:B------:R-:W-:Y:S04]  /*b95e0*/  STL [R1+0x68], R140 ;  /* 0x0000688c01007387 */ /* 0x000fe80000100800 */
[----:B------:R1:W-:Y:S04]  /*b95f0*/  STL [R1+0x1734], R123 ;  /* 0x0017347b01007387 */ /* 0x0003e80000100800 */
[----:B------:R0:W-:Y:S04]  /*b9600*/  STL [R1+0x64], R115 ;  /* 0x0000647301007387 */ /* 0x0001e80000100800 */
[----:B------:R-:W-:Y:S04]  /*b9610*/  STL [R1+0x1748], R188 ;  /* 0x001748bc01007387 */ /* 0x000fe80000100800 */
[----:B-1----:R-:W4:Y:S04]  /*b9620*/  LDL.LU R123, [R1+0x67c] ;  /* 0x00067c00017b7983 */ /* 0x002f280000300800 */
[----:B0-----:R-:W2:Y:S04]  /*b9630*/  LDL.LU R115, [R1+0x680] ;  /* 0x0006800001737983 */ /* 0x001ea80000300800 */
[----:B----4-:R0:W-:Y:S04]  /*b9640*/  STL [R1+0x67c], R123 ;  /* 0x00067c7b01007387 */ /* 0x0101e80000100800 */
[----:B0-----:R-:W4:Y:S04]  /*b9650*/  LDL.LU R123, [R1+0x704] ;  /* 0x00070400017b7983 */ /* 0x001f280000300800 */
[----:B--2---:R0:W-:Y:S04]  /*b9660*/  STL [R1+0x680], R115 ;  /* 0x0006807301007387 */ /* 0x0041e80000100800 */
        /* <DEDUP_REMOVED lines=285> */
[----:B----4-:R0:W-:Y:S02]  /*ba840*/  STL [R1+0x510], R123 ;  /* 0x0005107b01007387 */ /* 0x0101e40000100800 */
[----:B0-----:R-:W-:-:S02]  /*ba850*/  IMAD.MOV.U32 R123, RZ, RZ, R22 ;  /* 0x000000ffff7b7224 */ /* 0x001fc400078e0016 */
[----:B------:R-:W4:Y:S04]  /*ba860*/  LDL.LU R22, [R1+0x1bb4] ;  /* 0x001bb40001167983 */ /* 0x000f280000300800 */
[----:B--2---:R0:W-:Y:S02]  /*ba870*/  STL [R1+0x50c], R115 ;  /* 0x00050c7301007387 */ /* 0x0041e40000100800 */
[----:B0-----:R-:W-:Y:S02]  /*ba880*/  IMAD.MOV.U32 R115, RZ, RZ, R59 ;  /* 0x000000ffff737224 */ /* 0x001fe400078e003b */
[----:B------:R-:W2:Y:S04]  /*ba890*/  LDL.LU R59, [R1+0x1bb0] ;  /* 0x001bb000013b7983 */ /* 0x000ea80000300800 */
[----:B------:R0:W-:Y:S02]  /*ba8a0*/  STL [R1+0x508], R123 ;  /* 0x0005087b01007387 */ /* 0x0001e40000100800 */
[----:B0-----:R-:W-:-:S02]  /*ba8b0*/  IMAD.MOV.U32 R123, RZ, RZ, R119 ;  /* 0x000000ffff7b7224 */ /* 0x001fc400078e0077 */
[----:B------:R0:W5:Y:S04]  /*ba8c0*/  LDL.LU R119, [R1+0x1bac] ;  /* 0x001bac0001777983 */ /* 0x0001680000300800 */
        /* <DEDUP_REMOVED lines=105> */
[----:B------:R1:W-:Y:S04]  /*baf60*/  STL [R1+0x58], R123 ;  /* 0x0000587b01007387 */ /* 0x0003e80000100800 */
[----:B------:R-:W-:Y:S04]  /*baf70*/  STL [R1+0x1738], R131 ;  /* 0x0017388301007387 */ /* 0x000fe80000100800 */
[----:B------:R0:W-:Y:S04]  /*baf80*/  STL [R1+0x54], R115 ;  /* 0x0000547301007387 */ /* 0x0001e80000100800 */
[----:B------:R-:W-:Y:S04]  /*baf90*/  STL [R1+0x174c], R192 ;  /* 0x00174cc001007387 */ /* 0x000fe80000100800 */
[----:B-1----:R-:W3:Y:S04]  /*bafa0*/  LDL.LU R123, [R1+0x728] ;  /* 0x00072800017b7983 */ /* 0x002ee80000300800 */
[----:B0-----:R-:W4:Y:S04]  /*bafb0*/  LDL.LU R115, [R1+0x72c] ;  /* 0x00072c0001737983 */ /* 0x001f280000300800 */
[----:B---3--:R0:W-:Y:S04]  /*bafc0*/  STL [R1+0x728], R123 ;  /* 0x0007287b01007387 */ /* 0x0081e80000100800 */
[----:B0-----:R-:W3:Y:S04]  /*bafd0*/  LDL.LU R123, [R1+0x328] ;  /* 0x00032800017b7983 */ /* 0x001ee80000300800 */
[----:B----4-:R0:W-:Y:S04]  /*bafe0*/  STL [R1+0x72c], R115 ;  /* 0x00072c7301007387 */ /* 0x0101e80000100800 */
        /* <DEDUP_REMOVED lines=265> */
[----:B---3--:R2:W-:Y:S02]  /*bc080*/  STL [R1+0x694], R123 ;  /* 0x0006947b01007387 */ /* 0x0085e40000100800 */
[----:B--2---:R-:W-:-:S02]  /*bc090*/  IMAD.MOV.U32 R123, RZ, RZ, R222 ;  /* 0x000000ffff7b7224 */ /* 0x004fc400078e00de */
[----:B------:R0:W5:Y:S04]  /*bc0a0*/  LDL.LU R222, [R1+0x1b1c] ;  /* 0x001b1c0001de7983 */ /* 0x0001680000300800 */
[----:B----4-:R1:W-:Y:S02]  /*bc0b0*/  STL [R1+0x690], R115 ;  /* 0x0006907301007387 */ /* 0x0103e40000100800 */
        /* <DEDUP_REMOVED lines=19> */
[----:B------:R-:W4:Y:S04]  /*bc1f0*/  LDL.LU R45, [R1+0x1b00] ;  /* 0x001b0000012d7983 */ /* 0x000f280000300800 */
        /* <DEDUP_REMOVED lines=120> */
[----:B------:R-:W-:Y:S04]  /*bc980*/  STL [R1+0x48], R123 ;  /* 0x0000487b01007387 */ /* 0x000fe80000100800 */
[----:B------:R-:W-:Y:S04]  /*bc990*/  STL [R1+0x173c], R139 ;  /* 0x00173c8b01007387 */ /* 0x000fe80000100800 */
[----:B------:R1:W-:Y:S04]  /*bc9a0*/  STL [R1+0x44], R115 ;  /* 0x0000447301007387 */ /* 0x0003e80000100800 */
[----:B------:R-:W-:Y:S04]  /*bc9b0*/  STL [R1+0x1750], R196 ;  /* 0x001750c401007387 */ /* 0x000fe80000100800 */
[----:B-1----:R-:W3:Y:S04]  /*bc9c0*/  LDL.LU R115, [R1+0x7d0] ;  /* 0x0007d00001737983 */ /* 0x002ee80000300800 */
[----:B------:R-:W4:Y:S04]  /*bc9d0*/  LDL.LU R123, [R1+0x7d4] ;  /* 0x0007d400017b7983 */ /* 0x000f280000300800 */
        /* <DEDUP_REMOVED lines=425> */
[----:B------:R-:W-:Y:S04]  /*be470*/  STL [R1+0x3c], R123 ;  /* 0x00003c7b01007387 */ /* 0x000fe80000100800 */
        /* <DEDUP_REMOVED lines=180> */
[----:B----4-:R2:W-:Y:S02]  /*befc0*/  STL [R1+0xc84], R115 ;  /* 0x000c847301007387 */ /* 0x0105e40000100800 */
[----:B--2---:R-:W-:-:S02]  /*befd0*/  IMAD.MOV.U32 R115, RZ, RZ, R20 ;  /* 0x000000ffff737224 */ /* 0x004fc400078e0014 */
[----:B------:R0:W5:Y:S04]  /*befe0*/  LDL.LU R20, [R1+0x1960] ;  /* 0x0019600001147983 */ /* 0x0001680000300800 */
[----:B---3--:R1:W-:Y:S02]  /*beff0*/  STL [R1+0xc10], R107 ;  /* 0x000c106b01007387 */ /* 0x0083e40000100800 */
[----:B-1----:R-:W-:Y:S02]  /*bf000*/  IMAD.MOV.U32 R107, RZ, RZ, R19 ;  /* 0x000000ffff6b7224 */ /* 0x002fe400078e0013 */
[----:B------:R0:W5:Y:S04]  /*bf010*/  LDL.LU R19, [R1+0x195c] ;  /* 0x00195c0001137983 */ /* 0x0001680000300800 */
[----:B------:R1:W-:Y:S02]  /*bf020*/  STL [R1+0xc0c], R115 ;  /* 0x000c0c7301007387 */ /* 0x0003e40000100800 */
[----:B-1----:R-:W-:-:S02]  /*bf030*/  IMAD.MOV.U32 R115, RZ, RZ, R18 ;  /* 0x000000ffff737224 */ /* 0x002fc400078e0012 */
[----:B------:R0:W5:Y:S04]  /*bf040*/  LDL.LU R18, [R1+0x1958] ;  /* 0x0019580001127983 */ /* 0x0001680000300800 */
[----:B------:R1:W-:Y:S02]  /*bf050*/  STL [R1+0xc08], R107 ;  /* 0x000c086b01007387 */ /* 0x0003e40000100800 */
        /* <DEDUP_REMOVED lines=226> */
[----:B------:R-:W2:Y:S04]  /*bfe80*/  LDL.LU R137, [R1+0x1828] ;  /* 0x0018280001897983 */ /* 0x000ea80000300800 */
[----:B------:R1:W-:Y:S02]  /*bfe90*/  STL [R1+0x230], R107 ;  /* 0x0002306b01007387 */ /* 0x0003e40000100800 */
[----:B-1----:R-:W-:Y:S02]  /*bfea0*/  IMAD.MOV.U32 R107, RZ, RZ, R138 ;  /* 0x000000ffff6b7224 */ /* 0x002fe400078e008a */
[----:B------:R-:W3:Y:S04]  /*bfeb0*/  LDL.LU R138, [R1+0x1824] ;  /* 0x00182400018a7983 */ /* 0x000ee80000300800 */
[----:B------:R1:W-:Y:S01]  /*bfec0*/  STL [R1+0x22c], R115 ;  /* 0x00022c7301007387 */ /* 0x0003e20000100800 */
[----:B------:R-:W-:-:S02]  /*bfed0*/  IMAD.MOV.U32 R131, RZ, RZ, R215 ;  /* 0x000000ffff837224 */ /* 0x000fc400078e00d7 */
[----:B-1----:R-:W-:Y:S02]  /*bfee0*/  IMAD.MOV.U32 R115, RZ, RZ, R2 ;  /* 0x000000ffff737224 */ /* 0x002fe400078e0002 */
[----:B------:R0:W5:Y:S04]  /*bfef0*/  LDL.LU R2, [R1+0x1820] ;  /* 0x0018200001027983 */ /* 0x0001680000300800 */
[----:B------:R1:W-:Y:S02]  /*bff00*/  STL [R1+0x1ac], R107 ;  /* 0x0001ac6b01007387 */ /* 0x0003e40000100800 */
[----:B-1----:R-:W-:Y:S02]  /*bff10*/  IMAD.MOV.U32 R107, RZ, RZ, R217 ;  /* 0x000000ffff6b7224 */ /* 0x002fe400078e00d9 */
[----:B------:R0:W5:Y:S04]  /*bff20*/  LDL.LU R217, [R1+0x181c] ;  /* 0x00181c0001d97983 */ /* 0x0001680000300800 */
[----:B------:R1:W-:Y:S02]  /*bff30*/  STL [R1+0x1a8], R115 ;  /* 0x0001a87301007387 */ /* 0x0003e40000100800 */
[----:B-1----:R-:W-:-:S02]  /*bff40*/  IMAD.MOV.U32 R115, RZ, RZ, R216 ;  /* 0x000000ffff737224 */ /* 0x002fc400078e00d8 */
[----:B------:R0:W5:Y:S04]  /*bff50*/  LDL.LU R216, [R1+0x1818] ;  /* 0x0018180001d87983 */ /* 0x0001680000300800 */
[----:B------:R-:W-:Y:S04]  /*bff60*/  STL [R1+0x1a0], R107 ;  /* 0x0001a06b01007387 */ /* 0x000fe80000100800 */
[----:B------:R1:W-:Y:S04]  /*bff70*/  STL [R1+0x19c], R115 ;  /* 0x00019c7301007387 */ /* 0x0003e80000100800 */
[----:B------:R0:W5:Y:S01]  /*bff80*/  LDL.LU R215, [R1+0x1814] ;  /* 0x0018140001d77983 */ /* 0x0001620000300800 */
[----:B-1----:R-:W-:-:S03]  /*bff90*/  IMAD.MOV.U32 R115, RZ, RZ, R214 ;  /* 0x000000ffff737224 */ /* 0x002fc600078e00d6 */
        /* <DEDUP_REMOVED lines=28> */
[----:B------:R1:W-:Y:S04]  /*c0160*/  STL [R1+0xc4], R115 ;  /* 0x0000c47301007387 */ /* 0x0003e80000100800 */
[----:B------:R0:W-:Y:S04]  /*c0170*/  STL [R1+0x30], R131 ;  /* 0x0000308301007387 */ /* 0x0001e80000100800 */
[----:B------:R0:W-:Y:S01]  /*c0180*/  STL [R1+0x1744], R184 ;  /* 0x001744b801007387 */ /* 0x0001e20000100800 */
[----:B-1----:R-:W-:-:S05]  /*c0190*/  IMAD.MOV.U32 R115, RZ, RZ, R176 ;  /* 0x000000ffff737224 */ /* 0x002fca00078e00b0 */
[----:B------:R0:W-:Y:S04]  /*c01a0*/  STL [R1+0x2c], R115 ;  /* 0x00002c7301007387 */ /* 0x0001e80000100800 */
[----:B------:R0:W-:Y:S04]  /*c01b0*/  STL [R1+0x1758], R239 ;  /* 0x001758ef01007387 */ /* 0x0001e80000100800 */
[----:B------:R0:W-:Y:S04]  /*c01c0*/  STL [R1+0x175c], R244 ;  /* 0x00175cf401007387 */ /* 0x0001e80000100800 */
[----:B------:R0:W-:Y:S04]  /*c01d0*/  STL [R1+0x1760], R249 ;  /* 0x001760f901007387 */ /* 0x0001e80000100800 */
[----:B--2---:R0:W1:Y:S04]  /*c01e0*/  SHFL.IDX PT, R123, R137, R172, 0x1f ;  /* 0x00001fac897b7589 */ /* 0x00406800000e0000 */
[----:B---3--:R0:W2:Y:S02]  /*c01f0*/  SHFL.IDX PT, R107, R138, R172, 0x1f ;  /* 0x00001fac8a6b7589 */ /* 0x0080a400000e0000 */
.L_x_1281:
[----:B------:R-:W4:Y:S04]  /*c0200*/  LDL.LU R180, [R1+0x1774] ;  /* 0x0017740001b47983 */ /* 0x000f280000300800 */
[----:B------:R-:W2:Y:S04]  /*c0210*/  LDL.LU R176, [R1+0x1784] ;  /* 0x0017840001b07983 */ /* 0x000ea80000300800 */
[----:B---3--:R-:W3:Y:S04]  /*c0220*/  LDL.LU R141, [R1+0x1794] ;  /* 0x00179400018d7983 */ /* 0x008ee80000300800 */
[----:B------:R-:W3:Y:S04]  /*c0230*/  LDL.LU R140, [R1+0x17a4] ;  /* 0x0017a400018c7983 */ /* 0x000ee80000300800 */
[----:B------:R-:W3:Y:S04]  /*c0240*/  LDL.LU R139, [R1+0x17b4] ;  /* 0x0017b400018b7983 */ /* 0x000ee80000300800 */
[----:B0-----:R-:W3:Y:S04]  /*c0250*/  LDL.LU R131, [R1+0x17c4] ;  /* 0x0017c40001837983 */ /* 0x001ee80000300800 */
[----:B------:R-:W3:Y:S01]  /*c0260*/  LDL.LU R115, [R1+0x17d4] ;  /* 0x0017d40001737983 */ /* 0x000ee20000300800 */
[----:B----4-:R-:W-:-:S02]  /*c0270*/  LOP3.LUT R180, R180, R144, R250, 0x78, !PT ;  /* 0x00000090b4b47212 */ /* 0x010fc400078e78fa */
[----:B--2---:R-:W-:-:S03]  /*c0280*/  LOP3.LUT R176, R176, R148, R250, 0x78, !PT ;  /* 0x00000094b0b07212 */ /* 0x004fc600078e78fa */
[----:B------:R0:W-:Y:S01]  /*c0290*/  STL [R1+0x1774], R180 ;  /* 0x001774b401007387 */ /* 0x0001e20000100800 */
[----:B---3--:R-:W-:-:S03]  /*c02a0*/  LOP3.LUT R141, R141, R152, R250, 0x78, !PT ;  /* 0x000000988d8d7212 */ /* 0x008fc600078e78fa */
[----:B------:R2:W-:Y:S01]  /*c02b0*/  STL [R1+0x1784], R176 ;  /* 0x001784b001007387 */ /* 0x0005e20000100800 */
[----:B------:R-:W-:-:S03]  /*c02c0*/  LOP3.LUT R140, R140, R156, R250, 0x78, !PT ;  /* 0x0000009c8c8c7212 */ /* 0x000fc600078e78fa */
[----:B------:R3:W-:Y:S01]  /*c02d0*/  STL [R1+0x1794], R141 ;  /* 0x0017948d01007387 */ /* 0x0007e20000100800 */
[----:B------:R-:W-:-:S03]  /*c02e0*/  LOP3.LUT R139, R139, R160, R250, 0x78, !PT ;  /* 0x000000a08b8b7212 */ /* 0x000fc600078e78fa */
[----:B------:R4:W-:Y:S01]  /*c02f0*/  STL [R1+0x17a4], R140 ;  /* 0x0017a48c01007387 */ /* 0x0009e20000100800 */
[--C-:B------:R-:W-:Y:S02]  /*c0300*/  LOP3.LUT R131, R131, R164, R250.reuse, 0x78, !PT ;  /* 0x000000a483837212 */ /* 0x100fe400078e78fa */
[----:B------:R-:W-:Y:S02]  /*c0310*/  LOP3.LUT R115, R115, R168, R250, 0x78, !PT ;  /* 0x000000a873737212 */ /* 0x000fe400078e78fa */
[----:B------:R-:W4:Y:S04]  /*c0320*/  LDL.LU R168, [R1+0x1778] ;  /* 0x0017780001a87983 */ /* 0x000f280000300800 */
[----:B------:R1:W-:Y:S04]  /*c0330*/  STL [R1+0x17b4], R139 ;  /* 0x0017b48b01007387 */ /* 0x0003e80000100800 */
[----:B------:R-:W4:Y:S04]  /*c0340*/  LDL.LU R250, [R1+0x1788] ;  /* 0x0017880001fa7983 */ /* 0x000f280000300800 */
[----:B------:R1:W-:Y:S04]  /*c0350*/  STL [R1+0x17c4], R131 ;  /* 0x0017c48301007387 */ /* 0x0003e80000100800 */
[----:B------:R-:W4:Y:S04]  /*c0360*/  LDL.LU R249, [R1+0x1798] ;  /* 0x0017980001f97983 */ /* 0x000f280000300800 */
[----:B------:R1:W-:Y:S04]  /*c0370*/  STL [R1+0x17d4], R115 ;  /* 0x0017d47301007387 */ /* 0x0003e80000100800 */
[----:B------:R-:W4:Y:S04]  /*c0380*/  LDL.LU R244, [R1+0x17a8] ;  /* 0x0017a80001f47983 */ /* 0x000f280000300800 */
[----:B------:R-:W4:Y:S04]  /*c0390*/  LDL.LU R239, [R1+0x17b8] ;  /* 0x0017b80001ef7983 */ /* 0x000f280000300800 */
[----:B------:R-:W4:Y:S04]  /*c03a0*/  LDL.LU R238, [R1+0x17c8] ;  /* 0x0017c80001ee7983 */ /* 0x000f280000300800 */
[----:B------:R-:W4:Y:S04]  /*c03b0*/  LDL.LU R196, [R1+0x17d8] ;  /* 0x0017d80001c47983 */ /* 0x000f280000300800 */
[----:B------:R-:W4:Y:S04]  /*c03c0*/  LDL.LU R192, [R1+0x176c] ;  /* 0x00176c0001c07983 */ /* 0x000f280000300800 */
[----:B------:R-:W4:Y:S04]  /*c03d0*/  LDL.LU R188, [R1+0x177c] ;  /* 0x00177c0001bc7983 */ /* 0x000f280000300800 */
[----:B------:R-:W4:Y:S04]  /*c03e0*/  LDL.LU R184, [R1+0x178c] ;  /* 0x00178c0001b87983 */ /* 0x000f280000300800 */
[----:B0-----:R-:W4:Y:S04]  /*c03f0*/  LDL.LU R180, [R1+0x179c] ;  /* 0x00179c0001b47983 */ /* 0x001f280000300800 */
[----:B--2---:R-:W2:Y:S04]  /*c0400*/  LDL.LU R176, [R1+0x17ac] ;  /* 0x0017ac0001b07983 */ /* 0x004ea80000300800 */
[----:B------:R-:W2:Y:S04]  /*c0410*/  LDL.LU R164, [R1+0x17bc] ;  /* 0x0017bc0001a47983 */ /* 0x000ea80000300800 */
[----:B------:R-:W2:Y:S04]  /*c0420*/  LDL.LU R160, [R1+0x17cc] ;  /* 0x0017cc0001a07983 */ /* 0x000ea80000300800 */
[----:B------:R-:W2:Y:S04]  /*c0430*/  LDL.LU R156, [R1+0x17dc] ;  /* 0x0017dc00019c7983 */ /* 0x000ea80000300800 */
[----:B------:R-:W2:Y:S04]  /*c0440*/  LDL.LU R152, [R1+0x1770] ;  /* 0x0017700001987983 */ /* 0x000ea80000300800 */
[----:B------:R-:W2:Y:S04]  /*c0450*/  LDL.LU R148, [R1+0x1780] ;  /* 0x0017800001947983 */ /* 0x000ea80000300800 */
[----:B------:R-:W2:Y:S04]  /*c0460*/  LDL.LU R144, [R1+0x1790] ;  /* 0x0017900001907983 */ /* 0x000ea80000300800 */
[----:B---3--:R-:W3:Y:S04]  /*c0470*/  LDL.LU R141, [R1+0x17a0] ;  /* 0x0017a000018d7983 */ /* 0x008ee80000300800 */
[----:B----4-:R-:W4:Y:S04]  /*c0480*/  LDL.LU R140, [R1+0x17b0] ;  /* 0x0017b000018c7983 */ /* 0x010f280000300800 */
[----:B-1----:R-:W4:Y:S04]  /*c0490*/  LDL.LU R139, [R1+0x17c0] ;  /* 0x0017c000018b7983 */ /* 0x002f280000300800 */
[----:B------:R-:W4:Y:S04]  /*c04a0*/  LDL.LU R131, [R1+0x17d0] ;  /* 0x0017d00001837983 */ /* 0x000f280000300800 */
[----:B------:R-:W4:Y:S01]  /*c04b0*/  LDL.LU R115, [R1+0x17e0] ;  /* 0x0017e00001737983 */ /* 0x000f220000300800 */
[----:B------:R-:W-:-:S05]  /*c04c0*/  VIADD R172, R172, 0x1 ;  /* 0x00000001acac7836 */ /* 0x000fca0000000000 */
[----:B------:R-:W-:Y:S02]  /*c04d0*/  ISETP.NE.AND P0, PT, R172, 0x20, PT ;  /* 0x00000020ac00780c */ /* 0x000fe40003f05270 */
[----:B------:R-:W-:-:S05]  /*c04e0*/  LOP3.LUT R168, R168, R145, R251, 0x78, !PT ;  /* 0x00000091a8a87212 */ /* 0x000fca00078e78fb */
[----:B------:R1:W-:Y:S01]  /*c04f0*/  STL [R1+0x1778], R168 ;  /* 0x001778a801007387 */ /* 0x0003e20000100800 */
[----:B------:R-:W-:-:S05]  /*c0500*/  LOP3.LUT R250, R250, R149, R251, 0x78, !PT ;  /* 0x00000095fafa7212 */ /* 0x000fca00078e78fb */
[----:B------:R1:W-:Y:S01]  /*c0510*/  STL [R1+0x1788], R250 ;  /* 0x001788fa01007387 */ /* 0x0003e20000100800 */
[----:B------:R-:W-:-:S05]  /*c0520*/  LOP3.LUT R249, R249, R153, R251, 0x78, !PT ;  /* 0x00000099f9f97212 */ /* 0x000fca00078e78fb */
[----:B------:R1:W-:Y:S01]  /*c0530*/  STL [R1+0x1798], R249 ;  /* 0x001798f901007387 */ /* 0x0003e20000100800 */
[--C-:B------:R-:W-:Y:S02]  /*c0540*/  LOP3.LUT R244, R244, R157, R251.reuse, 0x78, !PT ;  /* 0x0000009df4f47212 */ /* 0x100fe400078e78fb */
[----:B------:R-:W-:-:S03]  /*c0550*/  LOP3.LUT R239, R239, R161, R251, 0x78, !PT ;  /* 0x000000a1efef7212 */ /* 0x000fc600078e78fb */
[----:B------:R1:W-:Y:S01]  /*c0560*/  STL [R1+0x17a8], R244 ;  /* 0x0017a8f401007387 */ /* 0x0003e20000100800 */
        /* <DEDUP_REMOVED lines=12> */
[----:B--2---:R-:W-:-:S03]  /*c0630*/  LOP3.LUT R176, R176, R158, R123, 0x78, !PT ;  /* 0x0000009eb0b07212 */ /* 0x004fc600078e787b */
        /* <DEDUP_REMOVED lines=13> */
[----:B---3--:R-:W-:-:S03]  /*c0710*/  LOP3.LUT R141, R141, R155, R107, 0x78, !PT ;  /* 0x0000009b8d8d7212 */ /* 0x008fc600078e786b */
[----:B------:R1:W-:Y:S01]  /*c0720*/  STL [R1+0x1790], R144 ;  /* 0x0017909001007387 */ /* 0x0003e20000100800 */
[----:B----4-:R-:W-:-:S03]  /*c0730*/  LOP3.LUT R140, R140, R159, R107, 0x78, !PT ;  /* 0x0000009f8c8c7212 */ /* 0x010fc600078e786b */
[----:B------:R1:W-:Y:S01]  /*c0740*/  STL [R1+0x17a0], R141 ;  /* 0x0017a08d01007387 */ /* 0x0003e20000100800 */
[----:B------:R-:W-:-:S03]  /*c0750*/  LOP3.LUT R139, R139, R163, R107, 0x78, !PT ;  /* 0x000000a38b8b7212 */ /* 0x000fc600078e786b */
[----:B------:R1:W-:Y:S01]  /*c0760*/  STL [R1+0x17b0], R140 ;  /* 0x0017b08c01007387 */ /* 0x0003e20000100800 */
[--C-:B------:R-:W-:Y:S02]  /*c0770*/  LOP3.LUT R131, R131, R167, R107.reuse, 0x78, !PT ;  /* 0x000000a783837212 */ /* 0x100fe400078e786b */
[----:B------:R-:W-:-:S05]  /*c0780*/  LOP3.LUT R115, R115, R171, R107, 0x78, !PT ;  /* 0x000000ab73737212 */ /* 0x000fca00078e786b */
[----:B------:R1:W-:Y:S04]  /*c0790*/  STL [R1+0x17e0], R115 ;  /* 0x0017e07301007387 */ /* 0x0003e80000100800 */
[----:B------:R1:W-:Y:S04]  /*c07a0*/  STL [R1+0x17c0], R139 ;  /* 0x0017c08b01007387 */ /* 0x0003e80000100800 */
[----:B------:R1:W-:Y:S01]  /*c07b0*/  STL [R1+0x17d0], R131 ;  /* 0x0017d08301007387 */ /* 0x0003e20000100800 */
[----:B------:R-:W-:Y:S05]  /*c07c0*/  @P0 BRA `(.L_x_305) ;  /* 0xfffffe0400300947 */ /* 0x000fea000383ffff */
.L_x_303:
[----:B------:R-:W-:Y:S05]  /*c07d0*/  BSYNC B1 ;  /* 0x0000000000017941 */ /* 0x000fea0003800000 */
.L_x_302:
[----:B-----5:R-:W-:-:S05]  /*c07e0*/  VIADD R0, R0, 0x20 ;  /* 0x0000002000007836 */ /* 0x020fca0000000000 */
[----:B------:R-:W-:-:S13]  /*c07f0*/  ISETP.GE.U32.AND P0, PT, R0, 0x100, PT ;  /* 0x000001000000780c */ /* 0x000fda0003f06070 */
[----:B------:R-:W-:Y:S05]  /*c0800*/  @!P0 BRA `(.L_x_306) ;  /* 0xfffff48800ac8947 */ /* 0x000fea000383ffff */
[----:B------:R-:W-:Y:S05]  /*c0810*/  BSYNC B0 ;  /* 0x0000000000007941 */ /* 0x000fea0003800000 */
.L_x_11:
[----:B------:R-:W2:Y:S04]  /*c0820*/  LDL R162, [R1+0x38c] ;  /* 0x00038c0001a27983 */ /* 0x000ea80000100800 */
[----:B------:R-:W2:Y:S04]  /*c0830*/  LDL R161, [R1+0x390] ;  /* 0x0003900001a17983 */ /* 0x000ea80000100800 */
[----:B-1----:R-:W2:Y:S04]  /*c0840*/  LDL R160, [R1+0x414] ;  /* 0x0004140001a07983 */ /* 0x002ea80000100800 */
[----:B------:R-:W3:Y:S04]  /*c0850*/  LDL R159, [R1+0x1724] ;  /* 0x00172400019f7983 */ /* 0x000ee80000100800 */
[----:B------:R-:W5:Y:S04]  /*c0860*/  LDL R158, [R1+0x418] ;  /* 0x00041800019e7983 */ /* 0x000f680000100800 */
[----:B------:R-:W5:Y:S04]  /*c0870*/  LDL R157, [R1+0x49c] ;  /* 0x00049c00019d7983 */ /* 0x000f680000100800 */
[----:B------:R-:W5:Y:S04]  /*c0880*/  LDL R156, [R1+0x4a0] ;  /* 0x0004a000019c7983 */ /* 0x000f680000100800 */
[----:B------:R-:W4:Y:S04]  /*c0890*/  LDL R155, [R1+0x1720] ;  /* 0x00172000019b7983 */ /* 0x000f280000100800 */
        /* <DEDUP_REMOVED lines=19> */
[----:B------:R-:W4:Y:S01]  /*c09d0*/  LDL R107, [R1+0x170c] ;  /* 0x00170c00016b7983 */ /* 0x000f220000100800 */
[----:B------:R-:W-:Y:S01]  /*c09e0*/  BSSY.RECONVERGENT B0, `(.L_x_307) ;  /* 0x000001a000007945 */ /* 0x000fe20003800200 */
[----:B--2---:R-:W-:-:S04]  /*c09f0*/  LOP3.LUT R0, R160, R161, R162, 0xfe, !PT ;  /* 0x000000a1a0007212 */ /* 0x004fc800078efea2 */
[----:B---3--:R-:W-:Y:S02]  /*c0a00*/  LOP3.LUT P0, RZ, R0, R159, RZ, 0xfc, !PT ;  /* 0x0000009f00ff7212 */ /* 0x008fe4000780fcff */
[----:B-----5:R-:W-:-:S04]  /*c0a10*/  LOP3.LUT R0, R156, R157, R158, 0xfe, !PT ;  /* 0x0000009d9c007212 */ /* 0x020fc800078efe9e */
[----:B----4-:R-:W-:Y:S02]  /*c0a20*/  LOP3.LUT P1, RZ, R0, R155, RZ, 0xfc, !PT ;  /* 0x0000009b00ff7212 */ /* 0x010fe4000782fcff */
[----:B------:R-:W-:-:S04]  /*c0a30*/  LOP3.LUT R0, R152, R153, R154, 0xfe, !PT ;  /* 0x0000009998007212 */ /* 0x000fc800078efe9a */
[----:B------:R-:W-:Y:S02]  /*c0a40*/  LOP3.LUT P2, RZ, R0, R151, RZ, 0xfc, !PT ;  /* 0x0000009700ff7212 */ /* 0x000fe4000784fcff */
[----:B------:R-:W-:-:S04]  /*c0a50*/  LOP3.LUT R0, R148, R149, R150, 0xfe, !PT ;  /* 0x0000009594007212 */ /* 0x000fc800078efe96 */
[----:B------:R-:W-:Y:S02]  /*c0a60*/  LOP3.LUT P3, RZ, R0, R147, RZ, 0xfc, !PT ;  /* 0x0000009300ff7212 */ /* 0x000fe4000786fcff */
[----:B------:R-:W-:-:S04]  /*c0a70*/  LOP3.LUT R0, R144, R145, R146, 0xfe, !PT ;  /* 0x0000009190007212 */ /* 0x000fc800078efe92 */
[----:B------:R-:W-:Y:S02]  /*c0a80*/  LOP3.LUT P4, RZ, R0, R143, RZ, 0xfc, !PT ;  /* 0x0000008f00ff7212 */ /* 0x000fe4000788fcff */
[----:B------:R-:W-:-:S04]  /*c0a90*/  LOP3.LUT R0, R140, R141, R142, 0xfe, !PT ;  /* 0x0000008d8c007212 */ /* 0x000fc800078efe8e */
[----:B------:R-:W-:Y:S02]  /*c0aa0*/  LOP3.LUT P5, RZ, R0, R139, RZ, 0xfc, !PT ;  /* 0x0000008b00ff7212 */ /* 0x000fe400078afcff */
[----:B------:R-:W-:-:S04]  /*c0ab0*/  LOP3.LUT R0, R115, R123, R131, 0xfe, !PT ;  /* 0x0000007b73007212 */ /* 0x000fc800078efe83 */
[----:B------:R-:W-:Y:S01]  /*c0ac0*/  LOP3.LUT P6, RZ, R0, R107, RZ, 0xfc, !PT ;  /* 0x0000006b00ff7212 */ /* 0x000fe200078cfcff */
[----:B------:R-:W-:-:S12]  /*c0ad0*/  @!P0 BRA `(.L_x_308) ;  /* 0x0000000000288947 */ /* 0x000fd80003800000 */
[----:B------:R-:W0:Y:S01]  /*c0ae0*/  S2R R0, SR_TID.X ;  /* 0x0000000000007919 */ /* 0x000e220000002100 */
[----:B------:R-:W1:Y:S01]  /*c0af0*/  S2UR UR5, SR_CgaCtaId ;  /* 0x00000000000579c3 */ /* 0x000e620000008800 */
[----:B------:R-:W-:Y:S02]  /*c0b00*/  UMOV UR4, 0x400 ;  /* 0x0000040000047882 */ /* 0x000fe40000000000 */
[----:B-1----:R-:W-:Y:S01]  /*c0b10*/  ULEA UR4, UR5, UR4, 0x18 ;  /* 0x0000000405047291 */ /* 0x002fe2000f8ec0ff */
[----:B0-----:R-:W-:-:S05]  /*c0b20*/  IMAD.SHL.U32 R0, R0, 0x10, RZ ;  /* 0x0000001000007824 */ /* 0x001fca00078e00ff */
[----:B------:R-:W-:-:S05]  /*c0b30*/  LOP3.LUT R0, R0, 0x1f0, RZ, 0xc0, !PT ;  /* 0x000001f000007812 */ /* 0x000fca00078ec0ff */
[----:B------:R0:W-:Y:S04]  /*c0b40*/  ATOMS.XOR RZ, [R0+UR4], R162 ;  /* 0x000000a200ff798c */ /* 0x0001e8000b800004 */
[----:B------:R0:W-:Y:S04]  /*c0b50*/  ATOMS.XOR RZ, [R0+UR4+0x4], R161 ;  /* 0x000004a100ff798c */ /* 0x0001e8000b800004 */
[----:B------:R0:W-:Y:S04]  /*c0b60*/  ATOMS.XOR RZ, [R0+UR4+0x8], R160 ;  /* 0x000008a000ff798c */ /* 0x0001e8000b800004 */
[----:B------:R0:W-:Y:S02]  /*c0b70*/  ATOMS.XOR RZ, [R0+UR4+0xc], R159 ;  /* 0x00000c9f00ff798c */ /* 0x0001e4000b800004 */
.L_x_308:
[----:B------:R-:W-:Y:S05]  /*c0b80*/  BSYNC.RECONVERGENT B0 ;  /* 0x0000000000007941 */ /* 0x000fea0003800200 */
.L_x_307:
[----:B------:R-:W-:Y:S04]  /*c0b90*/  BSSY.RECONVERGENT B0, `(.L_x_309) ;  /* 0x000000c000007945 */ /* 0x000fe80003800200 */
[----:B------:R-:W-:Y:S05]  /*c0ba0*/  @!P1 BRA `(.L_x_310) ;  /* 0x0000000000289947 */ /* 0x000fea0003800000 */
[----:B0-----:R-:W0:Y:S01]  /*c0bb0*/  S2R R0, SR_TID.X ;  /* 0x0000000000007919 */ /* 0x001e220000002100 */
[----:B------:R-:W1:Y:S01]  /*c0bc0*/  S2UR UR5, SR_CgaCtaId ;  /* 0x00000000000579c3 */ /* 0x000e620000008800 */
[----:B------:R-:W-:Y:S02]  /*c0bd0*/  UMOV UR4, 0x400 ;  /* 0x0000040000047882 */ /* 0x000fe40000000000 */
[----:B-1----:R-:W-:Y:S01]  /*c0be0*/  ULEA UR4, UR5, UR4, 0x18 ;  /* 0x0000000405047291 */ /* 0x002fe2000f8ec0ff */
[----:B0-----:R-:W-:-:S05]  /*c0bf0*/  IMAD.SHL.U32 R0, R0, 0x10, RZ ;  /* 0x0000001000007824 */ /* 0x001fca00078e00ff */
[----:B------:R-:W-:-:S05]  /*c0c00*/  LOP3.LUT R0, R0, 0x1f0, RZ, 0xc0, !PT ;  /* 0x000001f000007812 */ /* 0x000fca00078ec0ff */
[----:B------:R1:W-:Y:S04]  /*c0c10*/  ATOMS.XOR RZ, [R0+UR4+0x200], R158 ;  /* 0x0002009e00ff798c */ /* 0x0003e8000b800004 */
[----:B------:R1:W-:Y:S04]  /*c0c20*/  ATOMS.XOR RZ, [R0+UR4+0x204], R157 ;  /* 0x0002049d00ff798c */ /* 0x0003e8000b800004 */
[----:B------:R1:W-:Y:S04]  /*c0c30*/  ATOMS.XOR RZ, [R0+UR4+0x208], R156 ;  /* 0x0002089c00ff798c */ /* 0x0003e8000b800004 */
[----:B------:R1:W-:Y:S02]  /*c0c40*/  ATOMS.XOR RZ, [R0+UR4+0x20c], R155 ;  /* 0x00020c9b00ff798c */ /* 0x0003e4000b800004 */
.L_x_310:
[----:B------:R-:W-:Y:S05]  /*c0c50*/  BSYNC.RECONVERGENT B0 ;  /* 0x0000000000007941 */ /* 0x000fea0003800200 */
.L_x_309:
[----:B------:R-:W-:Y:S04]  /*c0c60*/  BSSY.RECONVERGENT B0, `(.L_x_311) ;  /* 0x000000c000007945 */ /* 0x000fe80003800200 */
[----:B------:R-:W-:Y:S05]  /*c0c70*/  @!P2 BRA `(.L_x_312) ;  /* 0x000000000028a947 */ /* 0x000fea0003800000 */
[----:B01----:R-:W0:Y:S01]  /*c0c80*/  S2R R0, SR_TID.X ;  /* 0x0000000000007919 */ /* 0x003e220000002100 */
        /* <DEDUP_REMOVED lines=9> */
.L_x_312:
[----:B------:R-:W-:Y:S05]  /*c0d20*/  BSYNC.RECONVERGENT B0 ;  /* 0x0000000000007941 */ /* 0x000fea0003800200 */
.L_x_311:
[----:B------:R-:W-:Y:S04]  /*c0d30*/  BSSY.RECONVERGENT B0, `(.L_x_313) ;  /* 0x000000c000007945 */ /* 0x000fe80003800200 */
[----:B------:R-:W-:Y:S05]  /*c0d40*/  @!P3 BRA `(.L_x_314) ;  /* 0x000000000028b947 */ /* 0x000fea0003800000 */
[----:B012---:R-:W0:Y:S01]  /*c0d50*/  S2R R0, SR_TID.X ;  /* 0x0000000000007919 */ /* 0x007e220000002100 */
        /* <DEDUP_REMOVED lines=9> */
.L_x_314:
[----:B------:R-:W-:Y:S05]  /*c0df0*/  BSYNC.RECONVERGENT B0 ;  /* 0x0000000000007941 */ /* 0x000fea0003800200 */
.L_x_313:
[----:B------:R-:W-:Y:S04]  /*c0e00*/  BSSY.RECONVERGENT B0, `(.L_x_315) ;  /* 0x000000c000007945 */ /* 0x000fe80003800200 */
[----:B------:R-:W-:Y:S05]  /*c0e10*/  @!P4 BRA `(.L_x_316) ;  /* 0x000000000028c947 */ /* 0x000fea0003800000 */
[----:B0123--:R-:W0:Y:S01]  /*c0e20*/  S2R R0, SR_TID.X ;  /* 0x0000000000007919 */ /* 0x00fe220000002100 */
        /* <DEDUP_REMOVED lines=9> */
.L_x_316:
[----:B------:R-:W-:Y:S05]  /*c0ec0*/  BSYNC.RECONVERGENT B0 ;  /* 0x0000000000007941 */ /* 0x000fea0003800200 */
.L_x_315:
[----:B------:R-:W-:Y:S04]  /*c0ed0*/  BSSY.RECONVERGENT B0, `(.L_x_317) ;  /* 0x000000c000007945 */ /* 0x000fe80003800200 */
[----:B------:R-:W-:Y:S05]  /*c0ee0*/  @!P5 BRA `(.L_x_318) ;  /* 0x000000000028d947 */ /* 0x000fea0003800000 */
[----:B01234-:R-:W0:Y:S01]  /*c0ef0*/  S2R R0, SR_TID.X ;  /* 0x0000000000007919 */ /* 0x01fe220000002100 */
        /* <DEDUP_REMOVED lines=9> */
.L_x_318:
[----:B------:R-:W-:Y:S05]  /*c0f90*/  BSYNC.RECONVERGENT B0 ;  /* 0x0000000000007941 */ /* 0x000fea0003800200 */
.L_x_317:
        /* <DEDUP_REMOVED lines=12> */
.L_x_320:
[----:B------:R-:W-:Y:S05]  /*c1060*/  BSYNC.RECONVERGENT B0 ;  /* 0x0000000000007941 */ /* 0x000fea0003800200 */
.L_x_319:
[----:B------:R-:W0:Y:S04]  /*c1070*/  LDL R34, [R1+0x324] ;  /* 0x0003240001227983 */ /* 0x000e280000100800 */
[----:B------:R-:W0:Y:S04]  /*c1080*/  LDL R33, [R1+0x368] ;  /* 0x0003680001217983 */ /* 0x000e280000100800 */
[----:B------:R-:W0:Y:S04]  /*c1090*/  LDL R32, [R1+0x1708] ;  /* 0x0017080001207983 */ /* 0x000e280000100800 */
[----:B------:R-:W5:Y:S04]  /*c10a0*/  LDL R31, [R1+0x1704] ;  /* 0x00170400011f7983 */ /* 0x000f680000100800 */
        /* <DEDUP_REMOVED lines=27> */
[----:B------:R-:W5:Y:S01]  /*c1260*/  LDL R3, [R1+0x1694] ;  /* 0x0016940001037983 */ /* 0x000f620000100800 */
[----:B------:R-:W-:Y:S01]  /*c1270*/  BSSY.RECONVERGENT B0, `(.L_x_321) ;  /* 0x000001d000007945 */ /* 0x000fe20003800200 */
[----:B01234-:R-:W-:-:S04]  /*c1280*/  LOP3.LUT R0, R32, R33, R34, 0xfe, !PT ;  /* 0x0000002120007212 */ /* 0x01ffc800078efe22 */
[----:B-----5:R-:W-:Y:S02]  /*c1290*/  LOP3.LUT P6, RZ, R0, R31, RZ, 0xfc, !PT ;  /* 0x0000001f00ff7212 */ /* 0x020fe400078cfcff */
[----:B------:R-:W-:-:S04]  /*c12a0*/  LOP3.LUT R0, R28, R29, R30, 0xfe, !PT ;  /* 0x0000001d1c007212 */ /* 0x000fc800078efe1e */
[----:B------:R-:W-:-:S04]  /*c12b0*/  LOP3.LUT P1, RZ, R0, R27, RZ, 0xfc, !PT ;  /* 0x0000001b00ff7212 */ /* 0x000fc8000782fcff */
[----:B------:R-:W-:Y:S02]  /*c12c0*/  P2R R2, PR, RZ, 0x2 ;  /* 0x00000002ff027803 */ /* 0x000fe40000000000 */
        /* <DEDUP_REMOVED lines=23> */
.L_x_322:
[----:B------:R-:W-:Y:S05]  /*c1440*/  BSYNC.RECONVERGENT B0 ;  /* 0x0000000000007941 */ /* 0x000fea0003800200 */
.L_x_321:
[----:B------:R-:W-:Y:S01]  /*c1450*/  ISETP.NE.AND P6, PT, R2, RZ, PT ;  /* 0x000000ff0200720c */ /* 0x000fe20003fc5270 */
[----:B------:R-:W-:-:S12]  /*c1460*/  BSSY.RECONVERGENT B0, `(.L_x_323) ;  /* 0x000000c000007945 */ /* 0x000fd80003800200 */
        /* <DEDUP_REMOVED lines=11> */
.L_x_324:
[----:B------:R-:W-:Y:S05]  /*c1520*/  BSYNC.RECONVERGENT B0 ;  /* 0x0000000000007941 */ /* 0x000fea0003800200 */
.L_x_323:
        /* <DEDUP_REMOVED lines=12> */
.L_x_326:
[----:B------:R-:W-:Y:S05]  /*c15f0*/  BSYNC.RECONVERGENT B0 ;  /* 0x0000000000007941 */ /* 0x000fea0003800200 */
.L_x_325:
        /* <DEDUP_REMOVED lines=12> */
.L_x_328:
[----:B------:R-:W-:Y:S05]  /*c16c0*/  BSYNC.RECONVERGENT B0 ;  /* 0x0000000000007941 */ /* 0x000fea0003800200 */
.L_x_327:
        /* <DEDUP_REMOVED lines=12> */
.L_x_330:
[----:B------:R-:W-:Y:S05]  /*c1790*/  BSYNC.RECONVERGENT B0 ;  /* 0x0000000000007941 */ /* 0x000fea0003800200 */
.L_x_329:
        /* <DEDUP_REMOVED lines=12> */
.L_x_332:
[----:B------:R-:W-:Y:S05]  /*c1860*/  BSYNC.RECONVERGENT B0 ;  /* 0x0000000000007941 */ /* 0x000fea0003800200 */
.L_x_331:
        /* <DEDUP_REMOVED lines=12> */
.L_x_334:
[----:B------:R-:W-:Y:S05]  /*c1930*/  BSYNC.RECONVERGENT B0 ;  /* 0x0000000000007941 */ /* 0x000fea0003800200 */
.L_x_333:
        /* <DEDUP_REMOVED lines=12> */
.L_x_336:
[----:B------:R-:W-:Y:S05]  /*c1a00*/  BSYNC.RECONVERGENT B0 ;  /* 0x0000000000007941 */ /* 0x000fea0003800200 */
.L_x_335:
[----:B------:R-:W5:Y:S04]  /*c1a10*/  LDL R36, [R1+0x1690] ;  /* 0x0016900001247983 */ /* 0x000f680000100800 */
[----:B------:R-:W5:Y:S04]  /*c1a20*/  LDL R35, [R1+0x168c] ;  /* 0x00168c0001237983 */ /* 0x000f680000100800 */
[----:B0-----:R-:W5:Y:S04]  /*c1a30*/  LDL R34, [R1+0x1688] ;  /* 0x0016880001227983 */ /* 0x001f680000100800 */
[----:B------:R-:W5:Y:S04]  /*c1a40*/  LDL R33, [R1+0x1684] ;  /* 0x0016840001217983 */ /* 0x000f680000100800 */
[----:B------:R-:W5:Y:S04]  /*c1a50*/  LDL R32, [R1+0x1680] ;  /* 0x0016800001207983 */ /* 0x000f680000100800 */
[----:B------:R-:W5:Y:S04]  /*c1a60*/  LDL R31, [R1+0x167c] ;  /* 0x00167c00011f7983 */ /* 0x000f680000100800 */
[----:B-1----:R-:W5:Y:S04]  /*c1a70*/  LDL R30, [R1+0x1678] ;  /* 0x00167800011e7983 */ /* 0x002f680000100800 */
[----:B------:R-:W5:Y:S04]  /*c1a80*/  LDL R29, [R1+0x1674] ;  /* 0x00167400011d7983 */ /* 0x000f680000100800 */
[----:B------:R-:W5:Y:S04]  /*c1a90*/  LDL R28, [R1+0x1670] ;  /* 0x00167000011c7983 */ /* 0x000f680000100800 */
[----:B------:R-:W5:Y:S04]  /*c1aa0*/  LDL R27, [R1+0x166c] ;  /* 0x00166c00011b7983 */ /* 0x000f680000100800 */
[----:B--2---:R-:W2:Y:S04]  /*c1ab0*/  LDL R26, [R1+0x1668] ;  /* 0x00166800011a7983 */ /* 0x004ea80000100800 */
[----:B------:R-:W2:Y:S04]  /*c1ac0*/  LDL R25, [R1+0x1664] ;  /* 0x0016640001197983 */ /* 0x000ea80000100800 */
[----:B------:R-:W2:Y:S04]  /*c1ad0*/  LDL R24, [R1+0x1660] ;  /* 0x0016600001187983 */ /* 0x000ea80000100800 */
[----:B------:R-:W2:Y:S04]  /*c1ae0*/  LDL R23, [R1+0x165c] ;  /* 0x00165c0001177983 */ /* 0x000ea80000100800 */
[----:B---3--:R-:W3:Y:S04]  /*c1af0*/  LDL R22, [R1+0x1658] ;  /* 0x0016580001167983 */ /* 0x008ee80000100800 */
[----:B------:R-:W3:Y:S04]  /*c1b00*/  LDL R21, [R1+0x1654] ;  /* 0x0016540001157983 */ /* 0x000ee80000100800 */
[----:B------:R-:W3:Y:S04]  /*c1b10*/  LDL R20, [R1+0x1650] ;  /* 0x0016500001147983 */ /* 0x000ee80000100800 */
[----:B------:R-:W3:Y:S04]  /*c1b20*/  LDL R19, [R1+0x164c] ;  /* 0x00164c0001137983 */ /* 0x000ee80000100800 */
[----:B----4-:R-:W4:Y:S04]  /*c1b30*/  LDL R18, [R1+0x1648] ;  /* 0x0016480001127983 */ /* 0x010f280000100800 */
        /* <DEDUP_REMOVED lines=14> */
[----:B------:R-:W0:Y:S01]  /*c1c20*/  S2R R7, SR_CgaCtaId ;  /* 0x0000000000077919 */ /* 0x000e220000008800 */
[----:B-----5:R-:W-:-:S04]  /*c1c30*/  LOP3.LUT R0, R34, R35, R36, 0xfe, !PT ;  /* 0x0000002322007212 */ /* 0x020fc800078efe24 */
[----:B------:R-:W-:Y:S02]  /*c1c40*/  LOP3.LUT P6, RZ, R0, R33, RZ, 0xfc, !PT ;  /* 0x0000002100ff7212 */ /* 0x000fe400078cfcff */
[----:B------:R-:W-:-:S04]  /*c1c50*/  LOP3.LUT R0, R30, R31, R32, 0xfe, !PT ;  /* 0x0000001f1e007212 */ /* 0x000fc800078efe20 */
[----:B------:R-:W-:-:S04]  /*c1c60*/  LOP3.LUT P1, RZ, R0, R29, RZ, 0xfc, !PT ;  /* 0x0000001d00ff7212 */ /* 0x000fc8000782fcff */
[----:B------:R-:W-:Y:S02]  /*c1c70*/  P2R R3, PR, RZ, 0x2 ;  /* 0x00000002ff037803 */ /* 0x000fe40000000000 */
[----:B--2---:R-:W-:-:S04]  /*c1c80*/  LOP3.LUT R0, R26, R27, R28, 0xfe, !PT ;  /* 0x0000001b1a007212 */ /* 0x004fc800078efe1c */
[----:B------:R-:W-:Y:S02]  /*c1c90*/  LOP3.LUT P0, RZ, R0, R25, RZ, 0xfc, !PT ;  /* 0x0000001900ff7212 */ /* 0x000fe4000780fcff */
[----:B---3--:R-:W-:-:S04]  /*c1ca0*/  LOP3.LUT R0, R22, R23, R24, 0xfe, !PT ;  /* 0x0000001716007212 */ /* 0x008fc800078efe18 */
[----:B------:R-:W-:Y:S02]  /*c1cb0*/  LOP3.LUT P1, RZ, R0, R21, RZ, 0xfc, !PT ;  /* 0x0000001500ff7212 */ /* 0x000fe4000782fcff */
[----:B------:R-:W1:Y:S01]  /*c1cc0*/  S2R R0, SR_TID.X ;  /* 0x0000000000007919 */ /* 0x000e620000002100 */
[----:B----4-:R-:W-:-:S04]  /*c1cd0*/  LOP3.LUT R2, R18, R19, R20, 0xfe, !PT ;  /* 0x0000001312027212 */ /* 0x010fc800078efe14 */
[----:B------:R-:W-:Y:S02]  /*c1ce0*/  LOP3.LUT P2, RZ, R2, R17, RZ, 0xfc, !PT ;  /* 0x0000001102ff7212 */ /* 0x000fe4000784fcff */
[----:B------:R-:W-:-:S04]  /*c1cf0*/  LOP3.LUT R2, R14, R15, R16, 0xfe, !PT ;  /* 0x0000000f0e027212 */ /* 0x000fc800078efe10 */
[----:B------:R-:W-:Y:S02]  /*c1d00*/  LOP3.LUT P3, RZ, R2, R13, RZ, 0xfc, !PT ;  /* 0x0000000d02ff7212 */ /* 0x000fe4000786fcff */
[----:B------:R-:W-:-:S04]  /*c1d10*/  LOP3.LUT R2, R10, R11, R12, 0xfe, !PT ;  /* 0x0000000b0a027212 */ /* 0x000fc800078efe0c */
[----:B------:R-:W-:Y:S02]  /*c1d20*/  LOP3.LUT P4, RZ, R2, R9, RZ, 0xfc, !PT ;  /* 0x0000000902ff7212 */ /* 0x000fe4000788fcff */
[----:B------:R-:W-:-:S04]  /*c1d30*/  LOP3.LUT R2, R5, R6, R8, 0xfe, !PT ;  /* 0x0000000605027212 */ /* 0x000fc800078efe08 */
[----:B------:R-:W-:Y:S01]  /*c1d40*/  LOP3.LUT P5, RZ, R2, R4, RZ, 0xfc, !PT ;  /* 0x0000000402ff7212 */ /* 0x000fe200078afcff */
[----:B01----:R-:W-:-:S12]  /*c1d50*/  @!P6 BRA `(.L_x_338) ;  /* 0x000000000028e947 */ /* 0x003fd80003800000 */
        /* <DEDUP_REMOVED lines=10> */
.L_x_338:
[----:B------:R-:W-:Y:S05]  /*c1e00*/  BSYNC.RECONVERGENT B0 ;  /* 0x0000000000007941 */ /* 0x000fea0003800200 */
.L_x_337:
        /* <DEDUP_REMOVED lines=13> */
.L_x_340:
[----:B------:R-:W-:Y:S05]  /*c1ee0*/  BSYNC.RECONVERGENT B0 ;  /* 0x0000000000007941 */ /* 0x000fea0003800200 */
.L_x_339:
        /* <DEDUP_REMOVED lines=12> */
.L_x_342:
[----:B------:R-:W-:Y:S05]  /*c1fb0*/  BSYNC.RECONVERGENT B0 ;  /* 0x0000000000007941 */ /* 0x000fea0003800200 */
.L_x_341:
        /* <DEDUP_REMOVED lines=12> */
.L_x_344:
[----:B------:R-:W-:Y:S05]  /*c2080*/  BSYNC.RECONVERGENT B0 ;  /* 0x0000000000007941 */ /* 0x000fea0003800200 */
.L_x_343:
        /* <DEDUP_REMOVED lines=12> */
.L_x_346:
[----:B------:R-:W-:Y:S05]  /*c2150*/  BSYNC.RECONVERGENT B0 ;  /* 0x0000000000007941 */ /* 0x000fea0003800200 */
.L_x_345:
        /* <DEDUP_REMOVED lines=12> */
.L_x_348:
[----:B------:R-:W-:Y:S05]  /*c2220*/  BSYNC.RECONVERGENT B0 ;  /* 0x0000000000007941 */ /* 0x000fea0003800200 */
.L_x_347:
        /* <DEDUP_REMOVED lines=12> */
.L_x_350:
[----:B------:R-:W-:Y:S05]  /*c22f0*/  BSYNC.RECONVERGENT B0 ;  /* 0x0000000000007941 */ /* 0x000fea0003800200 */
.L_x_349:
        /* <DEDUP_REMOVED lines=12> */
.L_x_352:
[----:B------:R-:W-:Y:S05]  /*c23c0*/  BSYNC.RECONVERGENT B0 ;  /* 0x0000000000007941 */ /* 0x000fea0003800200 */
.L_x_351:
[----:B0-----:R-:W5:Y:S04]  /*c23d0*/  LDL R9, [R1+0x1610] ;  /* 0x0016100001097983 */ /* 0x001f680000100800 */
[----:B------:R-:W5:Y:S04]  /*c23e0*/  LDL R8, [R1+0x160c] ;  /* 0x00160c0001087983 */ /* 0x000f680000100800 */
[----:B------:R-:W5:Y:S04]  /*c23f0*/  LDL R6, [R1+0x1608] ;  /* 0x0016080001067983 */ /* 0x000f680000100800 */
[----:B------:R-:W4:Y:S04]  /*c2400*/  LDL R4, [R1+0x1604] ;  /* 0x0016040001047983 */ /* 0x000f280000100800 */
[----:B------:R-:W4:Y:S04]  /*c2410*/  LDL R35, [R1+0x1600] ;  /* 0x0016000001237983 */ /* 0x000f280000100800 */
[----:B------:R-:W4:Y:S04]  /*c2420*/  LDL R34, [R1+0x15fc] ;  /* 0x0015fc0001227983 */ /* 0x000f280000100800 */
[----:B------:R-:W4:Y:S04]  /*c2430*/  LDL R33, [R1+0x15f8] ;  /* 0x0015f80001217983 */ /* 0x000f280000100800 */
[----:B------:R-:W4:Y:S04]  /*c2440*/  LDL R13, [R1+0x15f4] ;  /* 0x0015f400010d7983 */ /* 0x000f280000100800 */
[----:B-1----:R-:W4:Y:S04]  /*c2450*/  LDL R32, [R1+0x15f0] ;  /* 0x0015f00001207983 */ /* 0x002f280000100800 */
[----:B------:R-:W4:Y:S04]  /*c2460*/  LDL R31, [R1+0x15ec] ;  /* 0x0015ec00011f7983 */ /* 0x000f280000100800 */
[----:B------:R-:W4:Y:S04]  /*c2470*/  LDL R30, [R1+0x15e8] ;  /* 0x0015e800011e7983 */ /* 0x000f280000100800 */
[----:B------:R-:W4:Y:S04]  /*c2480*/  LDL R29, [R1+0x15e0] ;  /* 0x0015e000011d7983 */ /* 0x000f280000100800 */
[----:B--2---:R-:W2:Y:S04]  /*c2490*/  LDL R28, [R1+0x15dc] ;  /* 0x0015dc00011c7983 */ /* 0x004ea80000100800 */
[----:B------:R-:W2:Y:S04]  /*c24a0*/  LDL R27, [R1+0x15d8] ;  /* 0x0015d800011b7983 */ /* 0x000ea80000100800 */
[----:B------:R-:W2:Y:S04]  /*c24b0*/  LDL R12, [R1+0x15e4] ;  /* 0x0015e400010c7983 */ /* 0x000ea80000100800 */
[----:B------:R-:W2:Y:S04]  /*c24c0*/  LDL R11, [R1+0x15d4] ;  /* 0x0015d400010b7983 */ /* 0x000ea80000100800 */
[----:B------:R-:W2:Y:S04]  /*c24d0*/  LDL R26, [R1+0x15d0] ;  /* 0x0015d000011a7983 */ /* 0x000ea80000100800 */
[----:B------:R-:W2:Y:S04]  /*c24e0*/  LDL R25, [R1+0x15cc] ;  /* 0x0015cc0001197983 */ /* 0x000ea80000100800 */
[----:B---3--:R-:W3:Y:S01]  /*c24f0*/  LDL R24, [R1+0x15c8] ;  /* 0x0015c80001187983 */ /* 0x008ee20000100800 */
[----:B------:R-:W-:Y:S01]  /*c2500*/  BSSY.RECONVERGENT B0, `(.L_x_353) ;  /* 0x0000015000007945 */ /* 0x000fe20003800200 */
[----:B-----5:R-:W-:-:S04]  /*c2510*/  LOP3.LUT R3, R6, R8, R9, 0xfe, !PT ;  /* 0x0000000806037212 */ /* 0x020fc800078efe09 */
[----:B----4-:R-:W-:Y:S02]  /*c2520*/  LOP3.LUT P1, RZ, R3, R4, RZ, 0xfc, !PT ;  /* 0x0000000403ff7212 */ /* 0x010fe4000782fcff */
[----:B------:R-:W-:-:S04]  /*c2530*/  LOP3.LUT R2, R33, R34, R35, 0xfe, !PT ;  /* 0x0000002221027212 */ /* 0x000fc800078efe23 */
[----:B------:R-:W-:Y:S02]  /*c2540*/  LOP3.LUT P5, RZ, R2, R13, RZ, 0xfc, !PT ;  /* 0x0000000d02ff7212 */ /* 0x000fe400078afcff */
[----:B------:R-:W-:Y:S02]  /*c2550*/  LOP3.LUT R3, R30, R31, R32, 0xfe, !PT ;  /* 0x0000001f1e037212 */ /* 0x000fe400078efe20 */
[----:B--2---:R-:W-:Y:S02]  /*c2560*/  LOP3.LUT R2, R27, R28, R29, 0xfe, !PT ;  /* 0x0000001c1b027212 */ /* 0x004fe400078efe1d */
[----:B------:R-:W-:Y:S02]  /*c2570*/  LOP3.LUT P4, RZ, R3, R12, RZ, 0xfc, !PT ;  /* 0x0000000c03ff7212 */ /* 0x000fe4000788fcff */
[----:B------:R-:W-:Y:S02]  /*c2580*/  LOP3.LUT P0, RZ, R2, R11, RZ, 0xfc, !PT ;  /* 0x0000000b02ff7212 */ /* 0x000fe4000780fcff */
[----:B---3--:R-:W-:Y:S01]  /*c2590*/  LOP3.LUT R5, R24, R25, R26, 0xfe, !PT ;  /* 0x0000001918057212 */ /* 0x008fe200078efe1a */
[----:B------:R-:W-:Y:S10]  /*c25a0*/  @!P1 BRA `(.L_x_354) ;  /* 0x0000000000289947 */ /* 0x000ff40003800000 */
        /* <DEDUP_REMOVED lines=10> */
.L_x_354:
[----:B------:R-:W-:Y:S05]  /*c2650*/  BSYNC.RECONVERGENT B0 ;  /* 0x0000000000007941 */ /* 0x000fea0003800200 */
.L_x_353:
[----:B------:R-:W2:Y:S04]  /*c2660*/  LDL R10, [R1+0x15c4] ;  /* 0x0015c400010a7983 */ /* 0x000ea80000100800 */
[----:B------:R-:W3:Y:S04]  /*c2670*/  LDL R42, [R1+0x15b0] ;  /* 0x0015b000012a7983 */ /* 0x000ee80000100800 */
[----:B------:R-:W3:Y:S04]  /*c2680*/  LDL R21, [R1+0x15ac] ;  /* 0x0015ac0001157983 */ /* 0x000ee80000100800 */
[----:B------:R-:W3:Y:S04]  /*c2690*/  LDL R20, [R1+0x15a8] ;  /* 0x0015a80001147983 */ /* 0x000ee80000100800 */
[----:B------:R-:W4:Y:S04]  /*c26a0*/  LDL R15, [R1+0x15a4] ;  /* 0x0015a400010f7983 */ /* 0x000f280000100800 */
[----:B------:R-:W5:Y:S04]  /*c26b0*/  LDL R39, [R1+0x1590] ;  /* 0x0015900001277983 */ /* 0x000f680000100800 */
[----:B------:R-:W5:Y:S04]  /*c26c0*/  LDL R38, [R1+0x158c] ;  /* 0x00158c0001267983 */ /* 0x000f680000100800 */
[----:B------:R-:W5:Y:S04]  /*c26d0*/  LDL R18, [R1+0x1588] ;  /* 0x0015880001127983 */ /* 0x000f680000100800 */
[----:B------:R-:W5:Y:S04]  /*c26e0*/  LDL R14, [R1+0x1584] ;  /* 0x00158400010e7983 */ /* 0x000f680000100800 */
[----:B------:R-:W5:Y:S04]  /*c26f0*/  LDL R23, [R1+0x15c0] ;  /* 0x0015c00001177983 */ /* 0x000f680000100800 */
[----:B------:R-:W5:Y:S04]  /*c2700*/  LDL R22, [R1+0x15bc] ;  /* 0x0015bc0001167983 */ /* 0x000f680000100800 */
[----:B------:R-:W5:Y:S04]  /*c2710*/  LDL R16, [R1+0x15b8] ;  /* 0x0015b80001107983 */ /* 0x000f680000100800 */
[----:B0-----:R-:W5:Y:S04]  /*c2720*/  LDL R9, [R1+0x15b4] ;  /* 0x0015b40001097983 */ /* 0x001f680000100800 */
[----:B------:R-:W5:Y:S04]  /*c2730*/  LDL R41, [R1+0x15a0] ;  /* 0x0015a00001297983 */ /* 0x000f680000100800 */
[----:B------:R-:W5:Y:S04]  /*c2740*/  LDL R40, [R1+0x159c] ;  /* 0x00159c0001287983 */ /* 0x000f680000100800 */
[----:B------:R-:W5:Y:S04]  /*c2750*/  LDL R19, [R1+0x1598] ;  /* 0x0015980001137983 */ /* 0x000f680000100800 */
[----:B------:R-:W5:Y:S04]  /*c2760*/  LDL R8, [R1+0x1594] ;  /* 0x0015940001087983 */ /* 0x000f680000100800 */
[----:B------:R-:W5:Y:S04]  /*c2770*/  LDL R37, [R1+0x1580] ;  /* 0x0015800001257983 */ /* 0x000f680000100800 */
[----:B------:R-:W5:Y:S04]  /*c2780*/  LDL R36, [R1+0x157c] ;  /* 0x00157c0001247983 */ /* 0x000f680000100800 */
[----:B------:R-:W5:Y:S01]  /*c2790*/  LDL R17, [R1+0x1578] ;  /* 0x0015780001117983 */ /* 0x000f620000100800 */
[----:B------:R-:W-:Y:S01]  /*c27a0*/  LOP3.LUT R3, R3, 0xfffffff7, RZ, 0xc0, !PT ;  /* 0xfffffff703037812 */ /* 0x000fe200078ec0ff */
[----:B------:R-:W0:Y:S03]  /*c27b0*/  LDC R2, c[0x0][0x360] ;  /* 0x0000d800ff027b82 */ /* 0x000e260000000800 */
[----:B------:R-:W-:-:S04]  /*c27c0*/  @P0 LOP3.LUT R3, R3, 0x8, RZ, 0xfc, !PT ;  /* 0x0000000803030812 */ /* 0x000fc800078efcff */
[----:B------:R-:W-:Y:S01]  /*c27d0*/  LOP3.LUT R3, R3, 0xfffffffd, RZ, 0xc0, !PT ;  /* 0xfffffffd03037812 */ /* 0x000fe200078ec0ff */
[----:B------:R-:W-:Y:S01]  /*c27e0*/  BSSY.RECONVERGENT B0, `(.L_x_355) ;  /* 0x000001a000007945 */ /* 0x000fe20003800200 */
[----:B------:R-:W-:-:S04]  /*c27f0*/  MOV R6, 0x400 ;  /* 0x0000040000067802 */ /* 0x000fc80000000f00 */
[----:B------:R-:W-:Y:S02]  /*c2800*/  LEA R6, R7, R6, 0x18 ;  /* 0x0000000607067211 */ /* 0x000fe400078ec0ff */
[----:B--2---:R-:W-:Y:S02]  /*c2810*/  LOP3.LUT P1, RZ, R5, R10, RZ, 0xfc, !PT ;  /* 0x0000000a05ff7212 */ /* 0x004fe4000782fcff */
[----:B---3--:R-:W-:-:S04]  /*c2820*/  LOP3.LUT R5, R20, R21, R42, 0xfe, !PT ;  /* 0x0000001514057212 */ /* 0x008fc800078efe2a */
[----:B----4-:R-:W-:Y:S02]  /*c2830*/  LOP3.LUT P3, RZ, R5, R15, RZ, 0xfc, !PT ;  /* 0x0000000f05ff7212 */ /* 0x010fe4000786fcff */
[----:B-----5:R-:W-:-:S04]  /*c2840*/  LOP3.LUT R5, R18, R38, R39, 0xfe, !PT ;  /* 0x0000002612057212 */ /* 0x020fc800078efe27 */
[----:B------:R-:W-:Y:S02]  /*c2850*/  LOP3.LUT P0, RZ, R5, R14, RZ, 0xfc, !PT ;  /* 0x0000000e05ff7212 */ /* 0x000fe4000780fcff */
[----:B------:R-:W-:-:S11]  /*c2860*/  LOP3.LUT R4, R16, R22, R23, 0xfe, !PT ;  /* 0x0000001610047212 */ /* 0x000fd600078efe17 */
[----:B------:R-:W-:Y:S02]  /*c2870*/  @P0 LOP3.LUT R3, R3, 0x2, RZ, 0xfc, !PT ;  /* 0x0000000203030812 */ /* 0x000fe400078efcff */
[----:B------:R-:W-:Y:S02]  /*c2880*/  LOP3.LUT P2, RZ, R4, R9, RZ, 0xfc, !PT ;  /* 0x0000000904ff7212 */ /* 0x000fe4000784fcff */
[----:B------:R-:W-:Y:S02]  /*c2890*/  LOP3.LUT P0, RZ, R3, 0x8, RZ, 0xc0, !PT ;  /* 0x0000000803ff7812 */ /* 0x000fe4000780c0ff */
[----:B------:R-:W-:-:S04]  /*c28a0*/  LOP3.LUT R4, R19, R40, R41, 0xfe, !PT ;  /* 0x0000002813047212 */ /* 0x000fc800078efe29 */
[----:B------:R-:W-:Y:S02]  /*c28b0*/  LOP3.LUT P6, RZ, R4, R8, RZ, 0xfc, !PT ;  /* 0x0000000804ff7212 */ /* 0x000fe400078cfcff */
[----:B------:R-:W-:Y:S01]  /*c28c0*/  LOP3.LUT R4, R17, R36, R37, 0xfe, !PT ;  /* 0x0000002411047212 */ /* 0x000fe200078efe25 */
[----:B0-----:R-:W-:Y:S10]  /*c28d0*/  @!P5 BRA `(.L_x_356) ;  /* 0x000000000028d947 */ /* 0x001ff40003800000 */
        /* <DEDUP_REMOVED lines=10> */
.L_x_356:
[----:B------:R-:W-:Y:S05]  /*c2980*/  BSYNC.RECONVERGENT B0 ;  /* 0x0000000000007941 */ /* 0x000fea0003800200 */
.L_x_355:
[----:B0-----:R-:W2:Y:S04]  /*c2990*/  LDL R13, [R1+0x1574] ;  /* 0x00157400010d7983 */ /* 0x001ea80000100800 */
[----:B------:R-:W3:Y:S04]  /*c29a0*/  LDL R35, [R1+0x1570] ;  /* 0x0015700001237983 */ /* 0x000ee80000100800 */
[----:B------:R-:W3:Y:S04]  /*c29b0*/  LDL R34, [R1+0x156c] ;  /* 0x00156c0001227983 */ /* 0x000ee80000100800 */
[----:B------:R-:W3:Y:S01]  /*c29c0*/  LDL R33, [R1+0x1568] ;  /* 0x0015680001217983 */ /* 0x000ee20000100800 */
[----:B------:R-:W-:Y:S01]  /*c29d0*/  BSSY.RECONVERGENT B0, `(.L_x_357) ;  /* 0x000000e000007945 */ /* 0x000fe20003800200 */
[----:B--2---:R-:W-:-:S02]  /*c29e0*/  LOP3.LUT P5, RZ, R4, R13, RZ, 0xfc, !PT ;  /* 0x0000000d04ff7212 */ /* 0x004fc400078afcff */
        /* <DEDUP_REMOVED lines=12> */
.L_x_358:
[----:B------:R-:W-:Y:S05]  /*c2ab0*/  BSYNC.RECONVERGENT B0 ;  /* 0x0000000000007941 */ /* 0x000fea0003800200 */
.L_x_357:
        /* <DEDUP_REMOVED lines=18> */
.L_x_360:
[----:B------:R-:W-:Y:S05]  /*c2be0*/  BSYNC.RECONVERGENT B0 ;  /* 0x0000000000007941 */ /* 0x000fea0003800200 */
.L_x_359:
        /* <DEDUP_REMOVED lines=18> */
.L_x_362:
[----:B------:R-:W-:Y:S05]  /*c2d10*/  BSYNC.RECONVERGENT B0 ;  /* 0x0000000000007941 */ /* 0x000fea0003800200 */
.L_x_361:
        /* <DEDUP_REMOVED lines=18> */
.L_x_364:
[----:B------:R-:W-:Y:S05]  /*c2e40*/  BSYNC.RECONVERGENT B0 ;  /* 0x0000000000007941 */ /* 0x000fea0003800200 */
.L_x_363:
        /* <DEDUP_REMOVED lines=18> */
.L_x_366:
[----:B------:R-:W-:Y:S05]  /*c2f70*/  BSYNC.RECONVERGENT B0 ;  /* 0x0000000000007941 */ /* 0x000fea0003800200 */
.L_x_365:
[----:B------:R-:W2:Y:S04]  /*c2f80*/  LDL R7, [R1+0x1524] ;  /* 0x0015240001077983 */ /* 0x000ea80000100800 */
[----:B0-----:R-:W3:Y:S04]  /*c2f90*/  LDL R21, [R1+0x1520] ;  /* 0x0015200001157983 */ /* 0x001ee80000100800 */
        /* <DEDUP_REMOVED lines=16> */
.L_x_368:
[----:B------:R-:W-:Y:S05]  /*c30a0*/  BSYNC.RECONVERGENT B0 ;  /* 0x0000000000007941 */ /* 0x000fea0003800200 */
.L_x_367:
[----:B0-----:R-:W2:Y:S04]  /*c30b0*/  LDL R8, [R1+0x1514] ;  /* 0x0015140001087983 */ /* 0x001ea80000100800 */
[----:B------:R-:W3:Y:S04]  /*c30c0*/  LDL R41, [R1+0x1510] ;  /* 0x0015100001297983 */ /* 0x000ee80000100800 */
[----:B------:R-:W3:Y:S04]  /*c30d0*/  LDL R40, [R1+0x150c] ;  /* 0x00150c0001287983 */ /* 0x000ee80000100800 */
[----:B------:R-:W3:Y:S01]  /*c30e0*/  LDL R19, [R1+0x1508] ;  /* 0x0015080001137983 */ /* 0x000ee20000100800 */
[----:B------:R-:W-:Y:S01]  /*c30f0*/  LOP3.LUT R3, R3, 0xfffffff7, RZ, 0xc0, !PT ;  /* 0xfffffff703037812 */ /* 0x000fe200078ec0ff */
[----:B------:R-:W-:Y:S03]  /*c3100*/  BSSY.RECONVERGENT B0, `(.L_x_369) ;  /* 0x0000013000007945 */ /* 0x000fe60003800200 */
[----:B------:R-:W-:-:S04]  /*c3110*/  @P0 LOP3.LUT R3, R3, 0x8, RZ, 0xfc, !PT ;  /* 0x0000000803030812 */ /* 0x000fc800078efcff */
[C---:B------:R-:W-:Y:S02]  /*c3120*/  LOP3.LUT P6, RZ, R3.reuse, 0x2, RZ, 0xc0, !PT ;  /* 0x0000000203ff7812 */ /* 0x040fe400078cc0ff */
[----:B------:R-:W-:Y:S02]  /*c3130*/  LOP3.LUT R3, R3, 0xfffffffe, RZ, 0xc0, !PT ;  /* 0xfffffffe03037812 */ /* 0x000fe400078ec0ff */
[----:B--2---:R-:W-:Y:S02]  /*c3140*/  LOP3.LUT P0, RZ, R4, R8, RZ, 0xfc, !PT ;  /* 0x0000000804ff7212 */ /* 0x004fe4000780fcff */
[----:B---3--:R-:W-:-:S11]  /*c3150*/  LOP3.LUT R5, R19, R40, R41, 0xfe, !PT ;  /* 0x0000002813057212 */ /* 0x008fd600078efe29 */
[----:B------:R-:W-:-:S04]  /*c3160*/  @P0 LOP3.LUT R3, R3, 0x1, RZ, 0xfc, !PT ;  /* 0x0000000103030812 */ /* 0x000fc800078efcff */
[----:B------:R-:W-:Y:S01]  /*c3170*/  LOP3.LUT P0, RZ, R3, 0x8, RZ, 0xc0, !PT ;  /* 0x0000000803ff7812 */ /* 0x000fe2000780c0ff */
        /* <DEDUP_REMOVED lines=11> */
.L_x_370:
[----:B------:R-:W-:Y:S05]  /*c3230*/  BSYNC.RECONVERGENT B0 ;  /* 0x0000000000007941 */ /* 0x000fea0003800200 */
.L_x_369:
[----:B0-----:R-:W2:Y:S04]  /*c3240*/  LDL R14, [R1+0x1504] ;  /* 0x00150400010e7983 */ /* 0x001ea80000100800 */
[----:B------:R-:W3:Y:S04]  /*c3250*/  LDL R39, [R1+0x1500] ;  /* 0x0015000001277983 */ /* 0x000ee80000100800 */
[----:B------:R-:W3:Y:S04]  /*c3260*/  LDL R38, [R1+0x14fc] ;  /* 0x0014fc0001267983 */ /* 0x000ee80000100800 */
[----:B------:R-:W3:Y:S01]  /*c3270*/  LDL R18, [R1+0x14f8] ;  /* 0x0014f80001127983 */ /* 0x000ee20000100800 */
[----:B------:R-:W-:Y:S01]  /*c3280*/  LOP3.LUT R3, R3, 0xfffffffd, RZ, 0xc0, !PT ;  /* 0xfffffffd03037812 */ /* 0x000fe200078ec0ff */
[----:B------:R-:W-:Y:S01]  /*c3290*/  BSSY.RECONVERGENT B0, `(.L_x_371) ;  /* 0x000000f000007945 */ /* 0x000fe20003800200 */
[----:B--2---:R-:W-:-:S02]  /*c32a0*/  LOP3.LUT P6, RZ, R5, R14, RZ, 0xfc, !PT ;  /* 0x0000000e05ff7212 */ /* 0x004fc400078cfcff */
[----:B---3--:R-:W-:-:S11]  /*c32b0*/  LOP3.LUT R4, R18, R38, R39, 0xfe, !PT ;  /* 0x0000002612047212 */ /* 0x008fd600078efe27 */
[----:B------:R-:W-:Y:S01]  /*c32c0*/  @P6 LOP3.LUT R3, R3, 0x2, RZ, 0xfc, !PT ;  /* 0x0000000203036812 */ /* 0x000fe200078efcff */
[----:B------:R-:W-:Y:S06]  /*c32d0*/  @!P5 BRA `(.L_x_372) ;  /* 0x000000000028d947 */ /* 0x000fec0003800000 */
        /* <DEDUP_REMOVED lines=10> */
.L_x_372:
[----:B------:R-:W-:Y:S05]  /*c3380*/  BSYNC.RECONVERGENT B0 ;  /* 0x0000000000007941 */ /* 0x000fea0003800200 */
.L_x_371:
        /* <DEDUP_REMOVED lines=18> */
.L_x_374:
[----:B------:R-:W-:Y:S05]  /*c34b0*/  BSYNC.RECONVERGENT B0 ;  /* 0x0000000000007941 */ /* 0x000fea0003800200 */
.L_x_373:
        /* <DEDUP_REMOVED lines=18> */
.L_x_376:
[----:B------:R-:W-:Y:S05]  /*c35e0*/  BSYNC.RECONVERGENT B0 ;  /* 0x0000000000007941 */ /* 0x000fea0003800200 */
.L_x_375:
        /* <DEDUP_REMOVED lines=18> */
.L_x_378:
[----:B------:R-:W-:Y:S05]  /*c3710*/  BSYNC.RECONVERGENT B0 ;  /* 0x0000000000007941 */ /* 0x000fea0003800200 */
.L_x_377:
        /* <DEDUP_REMOVED lines=18> */
.L_x_380:
[----:B------:R-:W-:Y:S05]  /*c3840*/  BSYNC.RECONVERGENT B0 ;  /* 0x0000000000007941 */ /* 0x000fea0003800200 */
.L_x_379:
        /* <DEDUP_REMOVED lines=18> */
.L_x_382:
[----:B------:R-:W-:Y:S05]  /*c3970*/  BSYNC.RECONVERGENT B0 ;  /* 0x0000000000007941 */ /* 0x000fea0003800200 */
.L_x_381:
[----:B0-----:R-:W2:Y:S04]  /*c3980*/  LDL R7, [R1+0x14a4] ;  /* 0x0014a40001077983 */ /* 0x001ea80000100800 */
[----:B------:R-:W3:Y:S04]  /*c3990*/  LDL R23, [R1+0x14a0] ;  /* 0x0014a00001177983 */ /* 0x000ee80000100800 */
[----:B------:R-:W3:Y:S04]  /*c39a0*/  LDL R22, [R1+0x149c] ;  /* 0x00149c0001167983 */ /* 0x000ee80000100800 */
[----:B------:R-:W3:Y:S01]  /*c39b0*/  LDL R16, [R1+0x1498] ;  /* 0x0014980001107983 */ /* 0x000ee20000100800 */
[----:B------:R-:W-:Y:S01]  /*c39c0*/  LOP3.LUT P6, RZ, R3, 0x1, RZ, 0xc0, !PT ;  /* 0x0000000103ff7812 */ /* 0x000fe200078cc0ff */
[----:B------:R-:W-:Y:S01]  /*c39d0*/  BSSY.RECONVERGENT B0, `(.L_x_383) ;  /* 0x000000e000007945 */ /* 0x000fe20003800200 */
[----:B--2---:R-:W-:-:S02]  /*c39e0*/  LOP3.LUT P3, RZ, R5, R7, RZ, 0xfc, !PT ;  /* 0x0000000705ff7212 */ /* 0x004fc4000786fcff */
[----:B---3--:R-:W-:-:S09]  /*c39f0*/  LOP3.LUT R4, R16, R22, R23, 0xfe, !PT ;  /* 0x0000001610047212 */ /* 0x008fd200078efe17 */
[----:B------:R-:W-:Y:S05]  /*c3a00*/  @!P6 BRA `(.L_x_384) ;  /* 0x000000000028e947 */ /* 0x000fea0003800000 */
        /* <DEDUP_REMOVED lines=10> */
.L_x_384:
[----:B------:R-:W-:Y:S05]  /*c3ab0*/  BSYNC.RECONVERGENT B0 ;  /* 0x0000000000007941 */ /* 0x000fea0003800200 */
.L_x_383:
        /* <DEDUP_REMOVED lines=24> */
.L_x_386:
[----:B------:R-:W-:Y:S05]  /*c3c40*/  BSYNC.RECONVERGENT B0 ;  /* 0x0000000000007941 */ /* 0x000fea0003800200 */
.L_x_385:
        /* <DEDUP_REMOVED lines=20> */
.L_x_388:
[----:B------:R-:W-:Y:S05]  /*c3d90*/  BSYNC.RECONVERGENT B0 ;  /* 0x0000000000007941 */ /* 0x000fea0003800200 */
.L_x_387:
        /* <DEDUP_REMOVED lines=18> */
.L_x_390:
[----:B------:R-:W-:Y:S05]  /*c3ec0*/  BSYNC.RECONVERGENT B0 ;  /* 0x0000000000007941 */ /* 0x000fea0003800200 */
.L_x_389:
        /* <DEDUP_REMOVED lines=18> */
.L_x_392:
[----:B------:R-:W-:Y:S05]  /*c3ff0*/  BSYNC.RECONVERGENT B0 ;  /* 0x0000000000007941 */ /* 0x000fea0003800200 */
.L_x_391:
        /* <DEDUP_REMOVED lines=18> */
.L_x_394:
[----:B------:R-:W-:Y:S05]  /*c4120*/  BSYNC.RECONVERGENT B0 ;  /* 0x0000000000007941 */ /* 0x000fea0003800200 */
.L_x_393:
        /* <DEDUP_REMOVED lines=18> */
.L_x_396:
[----:B------:R-:W-:Y:S05]  /*c4250*/  BSYNC.RECONVERGENT B0 ;  /* 0x0000000000007941 */ /* 0x000fea0003800200 */
.L_x_395:
        /* <DEDUP_REMOVED lines=18> */
.L_x_398:
[----:B------:R-:W-:Y:S05]  /*c4380*/  BSYNC.RECONVERGENT B0 ;  /* 0x0000000000007941 */ /* 0x000fea0003800200 */
.L_x_397:
        /* <DEDUP_REMOVED lines=19> */
.L_x_400:
[----:B------:R-:W-:Y:S05]  /*c44c0*/  BSYNC.RECONVERGENT B0 ;  /* 0x0000000000007941 */ /* 0x000fea0003800200 */
.L_x_399:
        /* <DEDUP_REMOVED lines=24> */
.L_x_402:
[----:B------:R-:W-:Y:S05]  /*c4650*/  BSYNC.RECONVERGENT B0 ;  /* 0x0000000000007941 */ /* 0x000fea0003800200 */
.L_x_401:
        /* <DEDUP_REMOVED lines=20> */
.L_x_404:
[----:B------:R-:W-:Y:S05]  /*c47a0*/  BSYNC.RECONVERGENT B0 ;  /* 0x0000000000007941 */ /* 0x000fea0003800200 */
.L_x_403:
        /* <DEDUP_REMOVED lines=18> */
.L_x_406:
[----:B------:R-:W-:Y:S05]  /*c48d0*/  BSYNC.RECONVERGENT B0 ;  /* 0x0000000000007941 */ /* 0x000fea0003800200 */
.L_x_405:
        /* <DEDUP_REMOVED lines=18> */
.L_x_408:
[----:B------:R-:W-:Y:S05]  /*c4a00*/  BSYNC.RECONVERGENT B0 ;  /* 0x0000000000007941 */ /* 0x000fea0003800200 */
.L_x_407:
        /* <DEDUP_REMOVED lines=18> */
.L_x_410:
[----:B------:R-:W-:Y:S05]  /*c4b30*/  BSYNC.RECONVERGENT B0 ;  /* 0x0000000000007941 */ /* 0x000fea0003800200 */
.L_x_409:
        /* <DEDUP_REMOVED lines=18> */
.L_x_412:
[----:B------:R-:W-:Y:S05]  /*c4c60*/  BSYNC.RECONVERGENT B0 ;  /* 0x0000000000007941 */ /* 0x000fea0003800200 */
.L_x_411:
        /* <DEDUP_REMOVED lines=18> */
.L_x_414:
[----:B------:R-:W-:Y:S05]  /*c4d90*/  BSYNC.RECONVERGENT B0 ;  /* 0x0000000000007941 */ /* 0x000fea0003800200 */
.L_x_413:
        /* <DEDUP_REMOVED lines=19> */
.L_x_416:
[----:B------:R-:W-:Y:S05]  /*c4ed0*/  BSYNC.RECONVERGENT B0 ;  /* 0x0000000000007941 */ /* 0x000fea0003800200 */
.L_x_415:
        /* <DEDUP_REMOVED lines=24> */
.L_x_418:
[----:B------:R-:W-:Y:S05]  /*c5060*/  BSYNC.RECONVERGENT B0 ;  /* 0x0000000000007941 */ /* 0x000fea0003800200 */
.L_x_417:
        /* <DEDUP_REMOVED lines=20> */
.L_x_420:
[----:B------:R-:W-:Y:S05]  /*c51b0*/  BSYNC.RECONVERGENT B0 ;  /* 0x0000000000007941 */ /* 0x000fea0003800200 */
.L_x_419:
        /* <DEDUP_REMOVED lines=18> */
.L_x_422:
[----:B------:R-:W-:Y:S05]  /*c52e0*/  BSYNC.RECONVERGENT B0 ;  /* 0x0000000000007941 */ /* 0x000fea0003800200 */
.L_x_421:
        /* <DEDUP_REMOVED lines=18> */
.L_x_424:
[----:B------:R-:W-:Y:S05]  /*c5410*/  BSYNC.RECONVERGENT B0 ;  /* 0x0000000000007941 */ /* 0x000fea0003800200 */
.L_x_423:
        /* <DEDUP_REMOVED lines=18> */
.L_x_426:
[----:B------:R-:W-:Y:S05]  /*c5540*/  BSYNC.RECONVERGENT B0 ;  /* 0x0000000000007941 */ /* 0x000fea0003800200 */
.L_x_425:
        /* <DEDUP_REMOVED lines=18> */
.L_x_428:
[----:B------:R-:W-:Y:S05]  /*c5670*/  BSYNC.RECONVERGENT B0 ;  /* 0x0000000000007941 */ /* 0x000fea0003800200 */
.L_x_427:
        /* <DEDUP_REMOVED lines=18> */
.L_x_430:
[----:B------:R-:W-:Y:S05]  /*c57a0*/  BSYNC.RECONVERGENT B0 ;  /* 0x0000000000007941 */ /* 0x000fea0003800200 */
.L_x_429:
        /* <DEDUP_REMOVED lines=19> */
.L_x_432:
[----:B------:R-:W-:Y:S05]  /*c58e0*/  BSYNC.RECONVERGENT B0 ;  /* 0x0000000000007941 */ /* 0x000fea0003800200 */
.L_x_431:
        /* <DEDUP_REMOVED lines=24> */
.L_x_434:
[----:B------:R-:W-:Y:S05]  /*c5a70*/  BSYNC.RECONVERGENT B0 ;  /* 0x0000000000007941 */ /* 0x000fea0003800200 */
.L_x_433:
        /* <DEDUP_REMOVED lines=20> */
.L_x_436:
[----:B------:R-:W-:Y:S05]  /*c5bc0*/  BSYNC.RECONVERGENT B0 ;  /* 0x0000000000007941 */ /* 0x000fea0003800200 */
.L_x_435:
        /* <DEDUP_REMOVED lines=18> */
.L_x_438:
[----:B------:R-:W-:Y:S05]  /*c5cf0*/  BSYNC.RECONVERGENT B0 ;  /* 0x0000000000007941 */ /* 0x000fea0003800200 */
.L_x_437:
        /* <DEDUP_REMOVED lines=18> */
.L_x_440:
[----:B------:R-:W-:Y:S05]  /*c5e20*/  BSYNC.RECONVERGENT B0 ;  /* 0x0000000000007941 */ /* 0x000fea0003800200 */
.L_x_439:
        /* <DEDUP_REMOVED lines=18> */
.L_x_442:
[----:B------:R-:W-:Y:S05]  /*c5f50*/  BSYNC.RECONVERGENT B0 ;  /* 0x0000000000007941 */ /* 0x000fea0003800200 */
.L_x_441:
        /* <DEDUP_REMOVED lines=18> */
.L_x_444:
[----:B------:R-:W-:Y:S05]  /*c6080*/  BSYNC.RECONVERGENT B0 ;  /* 0x0000000000007941 */ /* 0x000fea0003800200 */
.L_x_443:
        /* <DEDUP_REMOVED lines=18> */
.L_x_446:
[----:B------:R-:W-:Y:S05]  /*c61b0*/  BSYNC.RECONVERGENT B0 ;  /* 0x0000000000007941 */ /* 0x000fea0003800200 */
.L_x_445:
        /* <DEDUP_REMOVED lines=19> */
.L_x_448:
[----:B------:R-:W-:Y:S05]  /*c62f0*/  BSYNC.RECONVERGENT B0 ;  /* 0x0000000000007941 */ /* 0x000fea0003800200 */
.L_x_447:
        /* <DEDUP_REMOVED lines=24> */
.L_x_450:
[----:B------:R-:W-:Y:S05]  /*c6480*/  BSYNC.RECONVERGENT B0 ;  /* 0x0000000000007941 */ /* 0x000fea0003800200 */
.L_x_449:
        /* <DEDUP_REMOVED lines=20> */
.L_x_452:
[----:B------:R-:W-:Y:S05]  /*c65d0*/  BSYNC.RECONVERGENT B0 ;  /* 0x0000000000007941 */ /* 0x000fea0003800200 */
.L_x_451:
        /* <DEDUP_REMOVED lines=18> */
.L_x_454:
[----:B------:R-:W-:Y:S05]  /*c6700*/  BSYNC.RECONVERGENT B0 ;  /* 0x0000000000007941 */ /* 0x000fea0003800200 */
.L_x_453:
        /* <DEDUP_REMOVED lines=18> */
.L_x_456:
[----:B------:R-:W-:Y:S05]  /*c6830*/  BSYNC.RECONVERGENT B0 ;  /* 0x0000000000007941 */ /* 0x000fea0003800200 */
.L_x_455:
        /* <DEDUP_REMOVED lines=18> */
.L_x_458:
[----:B------:R-:W-:Y:S05]  /*c6960*/  BSYNC.RECONVERGENT B0 ;  /* 0x0000000000007941 */ /* 0x000fea0003800200 */
.L_x_457:
        /* <DEDUP_REMOVED lines=18> */
.L_x_460:
[----:B------:R-:W-:Y:S05]  /*c6a90*/  BSYNC.RECONVERGENT B0 ;  /* 0x0000000000007941 */ /* 0x000fea0003800200 */
.L_x_459:
        /* <DEDUP_REMOVED lines=18> */
.L_x_462:
[----:B------:R-:W-:Y:S05]  /*c6bc0*/  BSYNC.RECONVERGENT B0 ;  /* 0x0000000000007941 */ /* 0x000fea0003800200 */
.L_x_461:
        /* <DEDUP_REMOVED lines=19> */
.L_x_464:
[----:B------:R-:W-:Y:S05]  /*c6d00*/  BSYNC.RECONVERGENT B0 ;  /* 0x0000000000007941 */ /* 0x000fea0003800200 */
.L_x_463:
        /* <DEDUP_REMOVED lines=24> */
.L_x_466:
[----:B------:R-:W-:Y:S05]  /*c6e90*/  BSYNC.RECONVERGENT B0 ;  /* 0x0000000000007941 */ /* 0x000fea0003800200 */
.L_x_465:
        /* <DEDUP_REMOVED lines=20> */
.L_x_468:
[----:B------:R-:W-:Y:S05]  /*c6fe0*/  BSYNC.RECONVERGENT B0 ;  /* 0x0000000000007941 */ /* 0x000fea0003800200 */
.L_x_467:
        /* <DEDUP_REMOVED lines=18> */
.L_x_470:
[----:B------:R-:W-:Y:S05]  /*c7110*/  BSYNC.RECONVERGENT B0 ;  /* 0x0000000000007941 */ /* 0x000fea0003800200 */
.L_x_469:
        /* <DEDUP_REMOVED lines=18> */
.L_x_472:
[----:B------:R-:W-:Y:S05]  /*c7240*/  BSYNC.RECONVERGENT B0 ;  /* 0x0000000000007941 */ /* 0x000fea0003800200 */
.L_x_471:
        /* <DEDUP_REMOVED lines=18> */
.L_x_474:
[----:B------:R-:W-:Y:S05]  /*c7370*/  BSYNC.RECONVERGENT B0 ;  /* 0x0000000000007941 */ /* 0x000fea0003800200 */
.L_x_473:
        /* <DEDUP_REMOVED lines=18> */
.L_x_476:
[----:B------:R-:W-:Y:S05]  /*c74a0*/  BSYNC.RECONVERGENT B0 ;  /* 0x0000000000007941 */ /* 0x000fea0003800200 */
.L_x_475:
        /* <DEDUP_REMOVED lines=18> */
.L_x_478:
[----:B------:R-:W-:Y:S05]  /*c75d0*/  BSYNC.RECONVERGENT B0 ;  /* 0x0000000000007941 */ /* 0x000fea0003800200 */
.L_x_477:
        /* <DEDUP_REMOVED lines=19> */
.L_x_480:
[----:B------:R-:W-:Y:S05]  /*c7710*/  BSYNC.RECONVERGENT B0 ;  /* 0x0000000000007941 */ /* 0x000fea0003800200 */
.L_x_479:
        /* <DEDUP_REMOVED lines=24> */
.L_x_482:
[----:B------:R-:W-:Y:S05]  /*c78a0*/  BSYNC.RECONVERGENT B0 ;  /* 0x0000000000007941 */ /* 0x000fea0003800200 */
.L_x_481:
        /* <DEDUP_REMOVED lines=20> */
.L_x_484:
[----:B------:R-:W-:Y:S05]  /*c79f0*/  BSYNC.RECONVERGENT B0 ;  /* 0x0000000000007941 */ /* 0x000fea0003800200 */
.L_x_483:
        /* <DEDUP_REMOVED lines=18> */
.L_x_486:
[----:B------:R-:W-:Y:S05]  /*c7b20*/  BSYNC.RECONVERGENT B0 ;  /* 0x0000000000007941 */ /* 0x000fea0003800200 */
.L_x_485:
        /* <DEDUP_REMOVED lines=18> */
.L_x_488:
[----:B------:R-:W-:Y:S05]  /*c7c50*/  BSYNC.RECONVERGENT B0 ;  /* 0x0000000000007941 */ /* 0x000fea0003800200 */
.L_x_487:
        /* <DEDUP_REMOVED lines=18> */
.L_x_490:
[----:B------:R-:W-:Y:S05]  /*c7d80*/  BSYNC.RECONVERGENT B0 ;  /* 0x0000000000007941 */ /* 0x000fea0003800200 */
.L_x_489:
        /* <DEDUP_REMOVED lines=18> */
.L_x_492:
[----:B------:R-:W-:Y:S05]  /*c7eb0*/  BSYNC.RECONVERGENT B0 ;  /* 0x0000000000007941 */ /* 0x000fea0003800200 */
.L_x_491:
        /* <DEDUP_REMOVED lines=18> */
.L_x_494:
[----:B------:R-:W-:Y:S05]  /*c7fe0*/  BSYNC.RECONVERGENT B0 ;  /* 0x0000000000007941 */ /* 0x000fea0003800200 */
.L_x_493:
        /* <DEDUP_REMOVED lines=19> */
.L_x_496:
[----:B------:R-:W-:Y:S05]  /*c8120*/  BSYNC.RECONVERGENT B0 ;  /* 0x0000000000007941 */ /* 0x000fea0003800200 */
.L_x_495:
        /* <DEDUP_REMOVED lines=24> */
.L_x_498:
[----:B------:R-:W-:Y:S05]  /*c82b0*/  BSYNC.RECONVERGENT B0 ;  /* 0x0000000000007941 */ /* 0x000fea0003800200 */
.L_x_497:
        /* <DEDUP_REMOVED lines=20> */
.L_x_500:
[----:B------:R-:W-:Y:S05]  /*c8400*/  BSYNC.RECONVERGENT B0 ;  /* 0x0000000000007941 */ /* 0x000fea0003800200 */
.L_x_499:
        /* <DEDUP_REMOVED lines=18> */
.L_x_502:
[----:B------:R-:W-:Y:S05]  /*c8530*/  BSYNC.RECONVERGENT B0 ;  /* 0x0000000000007941 */ /* 0x000fea0003800200 */
.L_x_501:
        /* <DEDUP_REMOVED lines=18> */
.L_x_504:
[----:B------:R-:W-:Y:S05]  /*c8660*/  BSYNC.RECONVERGENT B0 ;  /* 0x0000000000007941 */ /* 0x000fea0003800200 */
.L_x_503:
        /* <DEDUP_REMOVED lines=18> */
.L_x_506:
[----:B------:R-:W-:Y:S05]  /*c8790*/  BSYNC.RECONVERGENT B0 ;  /* 0x0000000000007941 */ /* 0x000fea0003800200 */
.L_x_505:
        /* <DEDUP_REMOVED lines=18> */
.L_x_508:
[----:B------:R-:W-:Y:S05]  /*c88c0*/  BSYNC.RECONVERGENT B0 ;  /* 0x0000000000007941 */ /* 0x000fea0003800200 */
.L_x_507:
        /* <DEDUP_REMOVED lines=18> */
.L_x_510:
[----:B------:R-:W-:Y:S05]  /*c89f0*/  BSYNC.RECONVERGENT B0 ;  /* 0x0000000000007941 */ /* 0x000fea0003800200 */
.L_x_509:
        /* <DEDUP_REMOVED lines=19> */
.L_x_512:
[----:B------:R-:W-:Y:S05]  /*c8b30*/  BSYNC.RECONVERGENT B0 ;  /* 0x0000000000007941 */ /* 0x000fea0003800200 */
.L_x_511:
        /* <DEDUP_REMOVED lines=24> */
.L_x_514:
[----:B------:R-:W-:Y:S05]  /*c8cc0*/  BSYNC.RECONVERGENT B0 ;  /* 0x0000000000007941 */ /* 0x000fea0003800200 */
.L_x_513:
        /* <DEDUP_REMOVED lines=20> */
.L_x_516:
[----:B------:R-:W-:Y:S05]  /*c8e10*/  BSYNC.RECONVERGENT B0 ;  /* 0x0000000000007941 */ /* 0x000fea0003800200 */
.L_x_515:
        /* <DEDUP_REMOVED lines=18> */
.L_x_518:
[----:B------:R-:W-:Y:S05]  /*c8f40*/  BSYNC.RECONVERGENT B0 ;  /* 0x0000000000007941 */ /* 0x000fea0003800200 */
.L_x_517:
        /* <DEDUP_REMOVED lines=18> */
.L_x_520:
[----:B------:R-:W-:Y:S05]  /*c9070*/  BSYNC.RECONVERGENT B0 ;  /* 0x0000000000007941 */ /* 0x000fea0003800200 */
.L_x_519:
        /* <DEDUP_REMOVED lines=18> */
.L_x_522:
[----:B------:R-:W-:Y:S05]  /*c91a0*/  BSYNC.RECONVERGENT B0 ;  /* 0x0000000000007941 */ /* 0x000fea0003800200 */
.L_x_521:
        /* <DEDUP_REMOVED lines=18> */
.L_x_524:
[----:B------:R-:W-:Y:S05]  /*c92d0*/  BSYNC.RECONVERGENT B0 ;  /* 0x0000000000007941 */ /* 0x000fea0003800200 */
.L_x_523:
        /* <DEDUP_REMOVED lines=18> */
.L_x_526:
[----:B------:R-:W-:Y:S05]  /*c9400*/  BSYNC.RECONVERGENT B0 ;  /* 0x0000000000007941 */ /* 0x000fea0003800200 */
.L_x_525:
        /* <DEDUP_REMOVED lines=19> */
.L_x_528:
[----:B------:R-:W-:Y:S05]  /*c9540*/  BSYNC.RECONVERGENT B0 ;  /* 0x0000000000007941 */ /* 0x000fea0003800200 */
.L_x_527:
        /* <DEDUP_REMOVED lines=24> */
.L_x_530:
[----:B------:R-:W-:Y:S05]  /*c96d0*/  BSYNC.RECONVERGENT B0 ;  /* 0x0000000000007941 */ /* 0x000fea0003800200 */
.L_x_529:
        /* <DEDUP_REMOVED lines=20> */
.L_x_532:
[----:B------:R-:W-:Y:S05]  /*c9820*/  BSYNC.RECONVERGENT B0 ;  /* 0x0000000000007941 */ /* 0x000fea0003800200 */
.L_x_531:
        /* <DEDUP_REMOVED lines=18> */
.L_x_534:
[----:B------:R-:W-:Y:S05]  /*c9950*/  BSYNC.RECONVERGENT B0 ;  /* 0x0000000000007941 */ /* 0x000fea0003800200 */
.L_x_533:
        /* <DEDUP_REMOVED lines=18> */
.L_x_536:
[----:B------:R-:W-:Y:S05]  /*c9a80*/  BSYNC.RECONVERGENT B0 ;  /* 0x0000000000007941 */ /* 0x000fea0003800200 */
.L_x_535:
        /* <DEDUP_REMOVED lines=18> */
.L_x_538:
[----:B------:R-:W-:Y:S05]  /*c9bb0*/  BSYNC.RECONVERGENT B0 ;  /* 0x0000000000007941 */ /* 0x000fea0003800200 */
.L_x_537:
        /* <DEDUP_REMOVED lines=18> */
.L_x_540:
[----:B------:R-:W-:Y:S05]  /*c9ce0*/  BSYNC.RECONVERGENT B0 ;  /* 0x0000000000007941 */ /* 0x000fea0003800200 */
.L_x_539:
        /* <DEDUP_REMOVED lines=18> */
.L_x_542:
[----:B------:R-:W-:Y:S05]  /*c9e10*/  BSYNC.RECONVERGENT B0 ;  /* 0x0000000000007941 */ /* 0x000fea0003800200 */
.L_x_541:
        /* <DEDUP_REMOVED lines=19> */
.L_x_544:
[----:B------:R-:W-:Y:S05]  /*c9f50*/  BSYNC.RECONVERGENT B0 ;  /* 0x0000000000007941 */ /* 0x000fea0003800200 */
.L_x_543:
        /* <DEDUP_REMOVED lines=24> */
.L_x_546:
[----:B------:R-:W-:Y:S05]  /*ca0e0*/  BSYNC.RECONVERGENT B0 ;  /* 0x0000000000007941 */ /* 0x000fea0003800200 */
.L_x_545:
        /* <DEDUP_REMOVED lines=20> */
.L_x_548:
[----:B------:R-:W-:Y:S05]  /*ca230*/  BSYNC.RECONVERGENT B0 ;  /* 0x0000000000007941 */ /* 0x000fea0003800200 */
.L_x_547:
        /* <DEDUP_REMOVED lines=18> */
.L_x_550:
[----:B------:R-:W-:Y:S05]  /*ca360*/  BSYNC.RECONVERGENT B0 ;  /* 0x0000000000007941 */ /* 0x000fea0003800200 */
.L_x_549:
        /* <DEDUP_REMOVED lines=18> */
.L_x_552:
[----:B------:R-:W-:Y:S05]  /*ca490*/  BSYNC.RECONVERGENT B0 ;  /* 0x0000000000007941 */ /* 0x000fea0003800200 */
.L_x_551:
        /* <DEDUP_REMOVED lines=18> */
.L_x_554:
[----:B------:R-:W-:Y:S05]  /*ca5c0*/  BSYNC.RECONVERGENT B0 ;  /* 0x0000000000007941 */ /* 0x000fea0003800200 */
.L_x_553:
        /* <DEDUP_REMOVED lines=18> */
.L_x_556:
[----:B------:R-:W-:Y:S05]  /*ca6f0*/  BSYNC.RECONVERGENT B0 ;  /* 0x0000000000007941 */ /* 0x000fea0003800200 */
.L_x_555:
        /* <DEDUP_REMOVED lines=18> */
.L_x_558:
[----:B------:R-:W-:Y:S05]  /*ca820*/  BSYNC.RECONVERGENT B0 ;  /* 0x0000000000007941 */ /* 0x000fea0003800200 */
.L_x_557:
        /* <DEDUP_REMOVED lines=19> */
.L_x_560:
[----:B------:R-:W-:Y:S05]  /*ca960*/  BSYNC.RECONVERGENT B0 ;  /* 0x0000000000007941 */ /* 0x000fea0003800200 */
.L_x_559:
        /* <DEDUP_REMOVED lines=24> */
.L_x_562:
[----:B------:R-:W-:Y:S05]  /*caaf0*/  BSYNC.RECONVERGENT B0 ;  /* 0x0000000000007941 */ /* 0x000fea0003800200 */
.L_x_561:
        /* <DEDUP_REMOVED lines=20> */
.L_x_564:
[----:B------:R-:W-:Y:S05]  /*cac40*/  BSYNC.RECONVERGENT B0 ;  /* 0x0000000000007941 */ /* 0x000fea0003800200 */
.L_x_563:
        /* <DEDUP_REMOVED lines=18> */
.L_x_566:
[----:B------:R-:W-:Y:S05]  /*cad70*/  BSYNC.RECONVERGENT B0 ;  /* 0x0000000000007941 */ /* 0x000fea0003800200 */
.L_x_565:
        /* <DEDUP_REMOVED lines=18> */
.L_x_568:
[----:B------:R-:W-:Y:S05]  /*caea0*/  BSYNC.RECONVERGENT B0 ;  /* 0x0000000000007941 */ /* 0x000fea0003800200 */
.L_x_567:
        /* <DEDUP_REMOVED lines=18> */
.L_x_570:
[----:B------:R-:W-:Y:S05]  /*cafd0*/  BSYNC.RECONVERGENT B0 ;  /* 0x0000000000007941 */ /* 0x000fea0003800200 */
.L_x_569:
        /* <DEDUP_REMOVED lines=18> */
.L_x_572:
[----:B------:R-:W-:Y:S05]  /*cb100*/  BSYNC.RECONVERGENT B0 ;  /* 0x0000000000007941 */ /* 0x000fea0003800200 */
.L_x_571:
        /* <DEDUP_REMOVED lines=18> */
.L_x_574:
[----:B------:R-:W-:Y:S05]  /*cb230*/  BSYNC.RECONVERGENT B0 ;  /* 0x0000000000007941 */ /* 0x000fea0003800200 */
.L_x_573:
        /* <DEDUP_REMOVED lines=19> */
.L_x_576:
[----:B------:R-:W-:Y:S05]  /*cb370*/  BSYNC.RECONVERGENT B0 ;  /* 0x0000000000007941 */ /* 0x000fea0003800200 */
.L_x_575:
        /* <DEDUP_REMOVED lines=24> */
.L_x_578:
[----:B------:R-:W-:Y:S05]  /*cb500*/  BSYNC.RECONVERGENT B0 ;  /* 0x0000000000007941 */ /* 0x000fea0003800200 */
.L_x_577:
        /* <DEDUP_REMOVED lines=20> */
.L_x_580:
[----:B------:R-:W-:Y:S05]  /*cb650*/  BSYNC.RECONVERGENT B0 ;  /* 0x0000000000007941 */ /* 0x000fea0003800200 */
.L_x_579:
        /* <DEDUP_REMOVED lines=18> */
.L_x_582:
[----:B------:R-:W-:Y:S05]  /*cb780*/  BSYNC.RECONVERGENT B0 ;  /* 0x0000000000007941 */ /* 0x000fea0003800200 */
.L_x_581:
        /* <DEDUP_REMOVED lines=18> */
.L_x_584:
[----:B------:R-:W-:Y:S05]  /*cb8b0*/  BSYNC.RECONVERGENT B0 ;  /* 0x0000000000007941 */ /* 0x000fea0003800200 */
.L_x_583:
        /* <DEDUP_REMOVED lines=18> */
.L_x_586:
[----:B------:R-:W-:Y:S05]  /*cb9e0*/  BSYNC.RECONVERGENT B0 ;  /* 0x0000000000007941 */ /* 0x000fea0003800200 */
.L_x_585:
        /* <DEDUP_REMOVED lines=18> */
.L_x_588:
[----:B------:R-:W-:Y:S05]  /*cbb10*/  BSYNC.RECONVERGENT B0 ;  /* 0x0000000000007941 */ /* 0x000fea0003800200 */
.L_x_587:
        /* <DEDUP_REMOVED lines=18> */
.L_x_590:
[----:B------:R-:W-:Y:S05]  /*cbc40*/  BSYNC.RECONVERGENT B0 ;  /* 0x0000000000007941 */ /* 0x000fea0003800200 */
.L_x_589:
        /* <DEDUP_REMOVED lines=19> */
.L_x_592:
[----:B------:R-:W-:Y:S05]  /*cbd80*/  BSYNC.RECONVERGENT B0 ;  /* 0x0000000000007941 */ /* 0x000fea0003800200 */
.L_x_591:
        /* <DEDUP_REMOVED lines=24> */
.L_x_594:
[----:B------:R-:W-:Y:S05]  /*cbf10*/  BSYNC.RECONVERGENT B0 ;  /* 0x0000000000007941 */ /* 0x000fea0003800200 */
.L_x_593:
        /* <DEDUP_REMOVED lines=20> */
.L_x_596:
[----:B------:R-:W-:Y:S05]  /*cc060*/  BSYNC.RECONVERGENT B0 ;  /* 0x0000000000007941 */ /* 0x000fea0003800200 */
.L_x_595:
        /* <DEDUP_REMOVED lines=18> */
.L_x_598:
[----:B------:R-:W-:Y:S05]  /*cc190*/  BSYNC.RECONVERGENT B0 ;  /* 0x0000000000007941 */ /* 0x000fea0003800200 */
.L_x_597:
        /* <DEDUP_REMOVED lines=18> */
.L_x_600:
[----:B------:R-:W-:Y:S05]  /*cc2c0*/  BSYNC.RECONVERGENT B0 ;  /* 0x0000000000007941 */ /* 0x000fea0003800200 */
.L_x_599:
        /* <DEDUP_REMOVED lines=18> */
.L_x_602:
[----:B------:R-:W-:Y:S05]  /*cc3f0*/  BSYNC.RECONVERGENT B0 ;  /* 0x0000000000007941 */ /* 0x000fea0003800200 */
.L_x_601:
        /* <DEDUP_REMOVED lines=18> */
.L_x_604:
[----:B------:R-:W-:Y:S05]  /*cc520*/  BSYNC.RECONVERGENT B0 ;  /* 0x0000000000007941 */ /* 0x000fea0003800200 */
.L_x_603:
        /* <DEDUP_REMOVED lines=18> */
.L_x_606:
[----:B------:R-:W-:Y:S05]  /*cc650*/  BSYNC.RECONVERGENT B0 ;  /* 0x0000000000007941 */ /* 0x000fea0003800200 */
.L_x_605:
        /* <DEDUP_REMOVED lines=19> */
.L_x_608:
[----:B------:R-:W-:Y:S05]  /*cc790*/  BSYNC.RECONVERGENT B0 ;  /* 0x0000000000007941 */ /* 0x000fea0003800200 */
.L_x_607:
        /* <DEDUP_REMOVED lines=24> */
.L_x_610:
[----:B------:R-:W-:Y:S05]  /*cc920*/  BSYNC.RECONVERGENT B0 ;  /* 0x0000000000007941 */ /* 0x000fea0003800200 */
.L_x_609:
        /* <DEDUP_REMOVED lines=20> */
.L_x_612:
[----:B------:R-:W-:Y:S05]  /*cca70*/  BSYNC.RECONVERGENT B0 ;  /* 0x0000000000007941 */ /* 0x000fea0003800200 */
.L_x_611:
        /* <DEDUP_REMOVED lines=18> */
.L_x_614:
[----:B------:R-:W-:Y:S05]  /*ccba0*/  BSYNC.RECONVERGENT B0 ;  /* 0x0000000000007941 */ /* 0x000fea0003800200 */
.L_x_613:
        /* <DEDUP_REMOVED lines=18> */
.L_x_616:
[----:B------:R-:W-:Y:S05]  /*cccd0*/  BSYNC.RECONVERGENT B0 ;  /* 0x0000000000007941 */ /* 0x000fea0003800200 */
.L_x_615:
        /* <DEDUP_REMOVED lines=18> */
.L_x_618:
[----:B------:R-:W-:Y:S05]  /*cce00*/  BSYNC.RECONVERGENT B0 ;  /* 0x0000000000007941 */ /* 0x000fea0003800200 */
.L_x_617:
        /* <DEDUP_REMOVED lines=18> */
.L_x_620:
[----:B------:R-:W-:Y:S05]  /*ccf30*/  BSYNC.RECONVERGENT B0 ;  /* 0x0000000000007941 */ /* 0x000fea0003800200 */
.L_x_619:
        /* <DEDUP_REMOVED lines=18> */
.L_x_622:
[----:B------:R-:W-:Y:S05]  /*cd060*/  BSYNC.RECONVERGENT B0 ;  /* 0x0000000000007941 */ /* 0x000fea0003800200 */
.L_x_621:
        /* <DEDUP_REMOVED lines=19> */
.L_x_624:
[----:B------:R-:W-:Y:S05]  /*cd1a0*/  BSYNC.RECONVERGENT B0 ;  /* 0x0000000000007941 */ /* 0x000fea0003800200 */
.L_x_623:
        /* <DEDUP_REMOVED lines=24> */
.L_x_626:
[----:B------:R-:W-:Y:S05]  /*cd330*/  BSYNC.RECONVERGENT B0 ;  /* 0x0000000000007941 */ /* 0x000fea0003800200 */
.L_x_625:
        /* <DEDUP_REMOVED lines=20> */
.L_x_628:
[----:B------:R-:W-:Y:S05]  /*cd480*/  BSYNC.RECONVERGENT B0 ;  /* 0x0000000000007941 */ /* 0x000fea0003800200 */
.L_x_627:
        /* <DEDUP_REMOVED lines=18> */
.L_x_630:
[----:B------:R-:W-:Y:S05]  /*cd5b0*/  BSYNC.RECONVERGENT B0 ;  /* 0x0000000000007941 */ /* 0x000fea0003800200 */
.L_x_629:
        /* <DEDUP_REMOVED lines=18> */
.L_x_632:
[----:B------:R-:W-:Y:S05]  /*cd6e0*/  BSYNC.RECONVERGENT B0 ;  /* 0x0000000000007941 */ /* 0x000fea0003800200 */
.L_x_631:
        /* <DEDUP_REMOVED lines=18> */
.L_x_634:
[----:B------:R-:W-:Y:S05]  /*cd810*/  BSYNC.RECONVERGENT B0 ;  /* 0x0000000000007941 */ /* 0x000fea0003800200 */
.L_x_633:
        /* <DEDUP_REMOVED lines=18> */
.L_x_636:
[----:B------:R-:W-:Y:S05]  /*cd940*/  BSYNC.RECONVERGENT B0 ;  /* 0x0000000000007941 */ /* 0x000fea0003800200 */
.L_x_635:
        /* <DEDUP_REMOVED lines=18> */
.L_x_638:
[----:B------:R-:W-:Y:S05]  /*cda70*/  BSYNC.RECONVERGENT B0 ;  /* 0x0000000000007941 */ /* 0x000fea0003800200 */
.L_x_637:
        /* <DEDUP_REMOVED lines=19> */
.L_x_640:
[----:B------:R-:W-:Y:S05]  /*cdbb0*/  BSYNC.RECONVERGENT B0 ;  /* 0x0000000000007941 */ /* 0x000fea0003800200 */
.L_x_639:
        /* <DEDUP_REMOVED lines=24> */
.L_x_642:
[----:B------:R-:W-:Y:S05]  /*cdd40*/  BSYNC.RECONVERGENT B0 ;  /* 0x0000000000007941 */ /* 0x000fea0003800200 */
.L_x_641:
        /* <DEDUP_REMOVED lines=20> */
.L_x_644:
[----:B------:R-:W-:Y:S05]  /*cde90*/  BSYNC.RECONVERGENT B0 ;  /* 0x0000000000007941 */ /* 0x000fea0003800200 */
.L_x_643:
        /* <DEDUP_REMOVED lines=18> */
.L_x_646:
[----:B------:R-:W-:Y:S05]  /*cdfc0*/  BSYNC.RECONVERGENT B0 ;  /* 0x0000000000007941 */ /* 0x000fea0003800200 */
.L_x_645:
        /* <DEDUP_REMOVED lines=18> */
.L_x_648:
[----:B------:R-:W-:Y:S05]  /*ce0f0*/  BSYNC.RECONVERGENT B0 ;  /* 0x0000000000007941 */ /* 0x000fea0003800200 */
.L_x_647:
        /* <DEDUP_REMOVED lines=18> */
.L_x_650:
[----:B------:R-:W-:Y:S05]  /*ce220*/  BSYNC.RECONVERGENT B0 ;  /* 0x0000000000007941 */ /* 0x000fea0003800200 */
.L_x_649:
        /* <DEDUP_REMOVED lines=18> */
.L_x_652:
[----:B------:R-:W-:Y:S05]  /*ce350*/  BSYNC.RECONVERGENT B0 ;  /* 0x0000000000007941 */ /* 0x000fea0003800200 */
.L_x_651:
        /* <DEDUP_REMOVED lines=18> */
.L_x_654:
[----:B------:R-:W-:Y:S05]  /*ce480*/  BSYNC.RECONVERGENT B0 ;  /* 0x0000000000007941 */ /* 0x000fea0003800200 */
.L_x_653:
        /* <DEDUP_REMOVED lines=19> */
.L_x_656:
[----:B------:R-:W-:Y:S05]  /*ce5c0*/  BSYNC.RECONVERGENT B0 ;  /* 0x0000000000007941 */ /* 0x000fea0003800200 */
.L_x_655:
        /* <DEDUP_REMOVED lines=24> */
.L_x_658:
[----:B------:R-:W-:Y:S05]  /*ce750*/  BSYNC.RECONVERGENT B0 ;  /* 0x0000000000007941 */ /* 0x000fea0003800200 */
.L_x_657:
        /* <DEDUP_REMOVED lines=20> */
.L_x_660:
[----:B------:R-:W-:Y:S05]  /*ce8a0*/  BSYNC.RECONVERGENT B0 ;  /* 0x0000000000007941 */ /* 0x000fea0003800200 */
.L_x_659:
        /* <DEDUP_REMOVED lines=18> */
.L_x_662:
[----:B------:R-:W-:Y:S05]  /*ce9d0*/  BSYNC.RECONVERGENT B0 ;  /* 0x0000000000007941 */ /* 0x000fea0003800200 */
.L_x_661:
        /* <DEDUP_REMOVED lines=18> */
.L_x_664:
[----:B------:R-:W-:Y:S05]  /*ceb00*/  BSYNC.RECONVERGENT B0 ;  /* 0x0000000000007941 */ /* 0x000fea0003800200 */
.L_x_663:
        /* <DEDUP_REMOVED lines=18> */
.L_x_666:
[----:B------:R-:W-:Y:S05]  /*cec30*/  BSYNC.RECONVERGENT B0 ;  /* 0x0000000000007941 */ /* 0x000fea0003800200 */
.L_x_665:
        /* <DEDUP_REMOVED lines=18> */
.L_x_668:
[----:B------:R-:W-:Y:S05]  /*ced60*/  BSYNC.RECONVERGENT B0 ;  /* 0x0000000000007941 */ /* 0x000fea0003800200 */
.L_x_667:
        /* <DEDUP_REMOVED lines=18> */
.L_x_670:
[----:B------:R-:W-:Y:S05]  /*cee90*/  BSYNC.RECONVERGENT B0 ;  /* 0x0000000000007941 */ /* 0x000fea0003800200 */
.L_x_669:
        /* <DEDUP_REMOVED lines=19> */
.L_x_672:
[----:B------:R-:W-:Y:S05]  /*cefd0*/  BSYNC.RECONVERGENT B0 ;  /* 0x0000000000007941 */ /* 0x000fea0003800200 */
.L_x_671:
        /* <DEDUP_REMOVED lines=24> */
.L_x_674:
[----:B------:R-:W-:Y:S05]  /*cf160*/  BSYNC.RECONVERGENT B0 ;  /* 0x0000000000007941 */ /* 0x000fea0003800200 */
.L_x_673:
        /* <DEDUP_REMOVED lines=20> */
.L_x_676:
[----:B------:R-:W-:Y:S05]  /*cf2b0*/  BSYNC.RECONVERGENT B0 ;  /* 0x0000000000007941 */ /* 0x000fea0003800200 */
.L_x_675:
        /* <DEDUP_REMOVED lines=18> */
.L_x_678:
[----:B------:R-:W-:Y:S05]  /*cf3e0*/  BSYNC.RECONVERGENT B0 ;  /* 0x0000000000007941 */ /* 0x000fea0003800200 */
.L_x_677:
        /* <DEDUP_REMOVED lines=18> */
.L_x_680:
[----:B------:R-:W-:Y:S05]  /*cf510*/  BSYNC.RECONVERGENT B0 ;  /* 0x0000000000007941 */ /* 0x000fea0003800200 */
.L_x_679:
        /* <DEDUP_REMOVED lines=18> */
.L_x_682:
[----:B------:R-:W-:Y:S05]  /*cf640*/  BSYNC.RECONVERGENT B0 ;  /* 0x0000000000007941 */ /* 0x000fea0003800200 */
.L_x_681:
        /* <DEDUP_REMOVED lines=18> */
.L_x_684:
[----:B------:R-:W-:Y:S05]  /*cf770*/  BSYNC.RECONVERGENT B0 ;  /* 0x0000000000007941 */ /* 0x000fea0003800200 */
.L_x_683:
        /* <DEDUP_REMOVED lines=18> */
.L_x_686:
[----:B------:R-:W-:Y:S05]  /*cf8a0*/  BSYNC.RECONVERGENT B0 ;  /* 0x0000000000007941 */ /* 0x000fea0003800200 */
.L_x_685:
        /* <DEDUP_REMOVED lines=19> */
.L_x_688:
[----:B------:R-:W-:Y:S05]  /*cf9e0*/  BSYNC.RECONVERGENT B0 ;  /* 0x0000000000007941 */ /* 0x000fea0003800200 */
.L_x_687:
        /* <DEDUP_REMOVED lines=24> */
.L_x_690:
[----:B------:R-:W-:Y:S05]  /*cfb70*/  BSYNC.RECONVERGENT B0 ;  /* 0x0000000000007941 */ /* 0x000fea0003800200 */
.L_x_689:
        /* <DEDUP_REMOVED lines=20> */
.L_x_692:
[----:B------:R-:W-:Y:S05]  /*cfcc0*/  BSYNC.RECONVERGENT B0 ;  /* 0x0000000000007941 */ /* 0x000fea0003800200 */
.L_x_691:
        /* <DEDUP_REMOVED lines=18> */
.L_x_694:
[----:B------:R-:W-:Y:S05]  /*cfdf0*/  BSYNC.RECONVERGENT B0 ;  /* 0x0000000000007941 */ /* 0x000fea0003800200 */
.L_x_693:
        /* <DEDUP_REMOVED lines=18> */
.L_x_696:
[----:B------:R-:W-:Y:S05]  /*cff20*/  BSYNC.RECONVERGENT B0 ;  /* 0x0000000000007941 */ /* 0x000fea0003800200 */
.L_x_695:
        /* <DEDUP_REMOVED lines=18> */
.L_x_698:
[----:B------:R-:W-:Y:S05]  /*d0050*/  BSYNC.RECONVERGENT B0 ;  /* 0x0000000000007941 */ /* 0x000fea0003800200 */
.L_x_697:
        /* <DEDUP_REMOVED lines=18> */
.L_x_700:
[----:B------:R-:W-:Y:S05]  /*d0180*/  BSYNC.RECONVERGENT B0 ;  /* 0x0000000000007941 */ /* 0x000fea0003800200 */
.L_x_699:
        /* <DEDUP_REMOVED lines=18> */
.L_x_702:
[----:B------:R-:W-:Y:S05]  /*d02b0*/  BSYNC.RECONVERGENT B0 ;  /* 0x0000000000007941 */ /* 0x000fea0003800200 */
.L_x_701:
        /* <DEDUP_REMOVED lines=19> */
.L_x_704:
[----:B------:R-:W-:Y:S05]  /*d03f0*/  BSYNC.RECONVERGENT B0 ;  /* 0x0000000000007941 */ /* 0x000fea0003800200 */
.L_x_703:
        /* <DEDUP_REMOVED lines=24> */
.L_x_706:
[----:B------:R-:W-:Y:S05]  /*d0580*/  BSYNC.RECONVERGENT B0 ;  /* 0x0000000000007941 */ /* 0x000fea0003800200 */
.L_x_705:
        /* <DEDUP_REMOVED lines=20> */
.L_x_708:
[----:B------:R-:W-:Y:S05]  /*d06d0*/  BSYNC.RECONVERGENT B0 ;  /* 0x0000000000007941 */ /* 0x000fea0003800200 */
.L_x_707:
        /* <DEDUP_REMOVED lines=18> */
.L_x_710:
[----:B------:R-:W-:Y:S05]  /*d0800*/  BSYNC.RECONVERGENT B0 ;  /* 0x0000000000007941 */ /* 0x000fea0003800200 */
.L_x_709:
        /* <DEDUP_REMOVED lines=18> */
.L_x_712:
[----:B------:R-:W-:Y:S05]  /*d0930*/  BSYNC.RECONVERGENT B0 ;  /* 0x0000000000007941 */ /* 0x000fea0003800200 */
.L_x_711:
        /* <DEDUP_REMOVED lines=18> */
.L_x_714:
[----:B------:R-:W-:Y:S05]  /*d0a60*/  BSYNC.RECONVERGENT B0 ;  /* 0x0000000000007941 */ /* 0x000fea0003800200 */
.L_x_713:
        /* <DEDUP_REMOVED lines=18> */
.L_x_716:
[----:B------:R-:W-:Y:S05]  /*d0b90*/  BSYNC.RECONVERGENT B0 ;  /* 0x0000000000007941 */ /* 0x000fea0003800200 */
.L_x_715:
        /* <DEDUP_REMOVED lines=18> */
.L_x_718:
[----:B------:R-:W-:Y:S05]  /*d0cc0*/  BSYNC.RECONVERGENT B0 ;  /* 0x0000000000007941 */ /* 0x000fea0003800200 */
.L_x_717:
        /* <DEDUP_REMOVED lines=19> */
.L_x_720:
[----:B------:R-:W-:Y:S05]  /*d0e00*/  BSYNC.RECONVERGENT B0 ;  /* 0x0000000000007941 */ /* 0x000fea0003800200 */
.L_x_719:
        /* <DEDUP_REMOVED lines=24> */
.L_x_722:
[----:B------:R-:W-:Y:S05]  /*d0f90*/  BSYNC.RECONVERGENT B0 ;  /* 0x0000000000007941 */ /* 0x000fea0003800200 */
.L_x_721:
        /* <DEDUP_REMOVED lines=20> */
.L_x_724:
[----:B------:R-:W-:Y:S05]  /*d10e0*/  BSYNC.RECONVERGENT B0 ;  /* 0x0000000000007941 */ /* 0x000fea0003800200 */
.L_x_723:
        /* <DEDUP_REMOVED lines=18> */
.L_x_726:
[----:B------:R-:W-:Y:S05]  /*d1210*/  BSYNC.RECONVERGENT B0 ;  /* 0x0000000000007941 */ /* 0x000fea0003800200 */
.L_x_725:
        /* <DEDUP_REMOVED lines=18> */
.L_x_728:
[----:B------:R-:W-:Y:S05]  /*d1340*/  BSYNC.RECONVERGENT B0 ;  /* 0x0000000000007941 */ /* 0x000fea0003800200 */
.L_x_727:
        /* <DEDUP_REMOVED lines=18> */
.L_x_730:
[----:B------:R-:W-:Y:S05]  /*d1470*/  BSYNC.RECONVERGENT B0 ;  /* 0x0000000000007941 */ /* 0x000fea0003800200 */
.L_x_729:
        /* <DEDUP_REMOVED lines=18> */
.L_x_732:
[----:B------:R-:W-:Y:S05]  /*d15a0*/  BSYNC.RECONVERGENT B0 ;  /* 0x0000000000007941 */ /* 0x000fea0003800200 */
.L_x_731:
        /* <DEDUP_REMOVED lines=18> */
.L_x_734:
[----:B------:R-:W-:Y:S05]  /*d16d0*/  BSYNC.RECONVERGENT B0 ;  /* 0x0000000000007941 */ /* 0x000fea0003800200 */
.L_x_733:
        /* <DEDUP_REMOVED lines=19> */
.L_x_736:
[----:B------:R-:W-:Y:S05]  /*d1810*/  BSYNC.RECONVERGENT B0 ;  /* 0x0000000000007941 */ /* 0x000fea0003800200 */
.L_x_735:
        /* <DEDUP_REMOVED lines=24> */
.L_x_738:
[----:B------:R-:W-:Y:S05]  /*d19a0*/  BSYNC.RECONVERGENT B0 ;  /* 0x0000000000007941 */ /* 0x000fea0003800200 */
.L_x_737:
        /* <DEDUP_REMOVED lines=20> */
.L_x_740:
[----:B------:R-:W-:Y:S05]  /*d1af0*/  BSYNC.RECONVERGENT B0 ;  /* 0x0000000000007941 */ /* 0x000fea0003800200 */
.L_x_739:
        /* <DEDUP_REMOVED lines=18> */
.L_x_742:
[----:B------:R-:W-:Y:S05]  /*d1c20*/  BSYNC.RECONVERGENT B0 ;  /* 0x0000000000007941 */ /* 0x000fea0003800200 */
.L_x_741:
        /* <DEDUP_REMOVED lines=18> */
.L_x_744:
[----:B------:R-:W-:Y:S05]  /*d1d50*/  BSYNC.RECONVERGENT B0 ;  /* 0x0000000000007941 */ /* 0x000fea0003800200 */
.L_x_743:
        /* <DEDUP_REMOVED lines=18> */
.L_x_746:
[----:B------:R-:W-:Y:S05]  /*d1e80*/  BSYNC.RECONVERGENT B0 ;  /* 0x0000000000007941 */ /* 0x000fea0003800200 */
.L_x_745:
        /* <DEDUP_REMOVED lines=18> */
.L_x_748:
[----:B------:R-:W-:Y:S05]  /*d1fb0*/  BSYNC.RECONVERGENT B0 ;  /* 0x0000000000007941 */ /* 0x000fea0003800200 */
.L_x_747:
        /* <DEDUP_REMOVED lines=18> */
.L_x_750:
[----:B------:R-:W-:Y:S05]  /*d20e0*/  BSYNC.RECONVERGENT B0 ;  /* 0x0000000000007941 */ /* 0x000fea0003800200 */
.L_x_749:
        /* <DEDUP_REMOVED lines=19> */
.L_x_752:
[----:B------:R-:W-:Y:S05]  /*d2220*/  BSYNC.RECONVERGENT B0 ;  /* 0x0000000000007941 */ /* 0x000fea0003800200 */
.L_x_751:
        /* <DEDUP_REMOVED lines=24> */
.L_x_754:
[----:B------:R-:W-:Y:S05]  /*d23b0*/  BSYNC.RECONVERGENT B0 ;  /* 0x0000000000007941 */ /* 0x000fea0003800200 */
.L_x_753:
        /* <DEDUP_REMOVED lines=20> */
.L_x_756:
[----:B------:R-:W-:Y:S05]  /*d2500*/  BSYNC.RECONVERGENT B0 ;  /* 0x0000000000007941 */ /* 0x000fea0003800200 */
.L_x_755:
        /* <DEDUP_REMOVED lines=18> */
.L_x_758:
[----:B------:R-:W-:Y:S05]  /*d2630*/  BSYNC.RECONVERGENT B0 ;  /* 0x0000000000007941 */ /* 0x000fea0003800200 */
.L_x_757:
        /* <DEDUP_REMOVED lines=18> */
.L_x_760:
[----:B------:R-:W-:Y:S05]  /*d2760*/  BSYNC.RECONVERGENT B0 ;  /* 0x0000000000007941 */ /* 0x000fea0003800200 */
.L_x_759:
        /* <DEDUP_REMOVED lines=18> */
.L_x_762:
[----:B------:R-:W-:Y:S05]  /*d2890*/  BSYNC.RECONVERGENT B0 ;  /* 0x0000000000007941 */ /* 0x000fea0003800200 */
.L_x_761:
        /* <DEDUP_REMOVED lines=18> */
.L_x_764:
[----:B------:R-:W-:Y:S05]  /*d29c0*/  BSYNC.RECONVERGENT B0 ;  /* 0x0000000000007941 */ /* 0x000fea0003800200 */
.L_x_763:
        /* <DEDUP_REMOVED lines=18> */
.L_x_766:
[----:B------:R-:W-:Y:S05]  /*d2af0*/  BSYNC.RECONVERGENT B0 ;  /* 0x0000000000007941 */ /* 0x000fea0003800200 */
.L_x_765:
        /* <DEDUP_REMOVED lines=19> */
.L_x_768:
[----:B------:R-:W-:Y:S05]  /*d2c30*/  BSYNC.RECONVERGENT B0 ;  /* 0x0000000000007941 */ /* 0x000fea0003800200 */
.L_x_767:
        /* <DEDUP_REMOVED lines=24> */
.L_x_770:
[----:B------:R-:W-:Y:S05]  /*d2dc0*/  BSYNC.RECONVERGENT B0 ;  /* 0x0000000000007941 */ /* 0x000fea0003800200 */
.L_x_769:
        /* <DEDUP_REMOVED lines=20> */
.L_x_772:
[----:B------:R-:W-:Y:S05]  /*d2f10*/  BSYNC.RECONVERGENT B0 ;  /* 0x0000000000007941 */ /* 0x000fea0003800200 */
.L_x_771:
        /* <DEDUP_REMOVED lines=18> */
.L_x_774:
[----:B------:R-:W-:Y:S05]  /*d3040*/  BSYNC.RECONVERGENT B0 ;  /* 0x0000000000007941 */ /* 0x000fea0003800200 */
.L_x_773:
        /* <DEDUP_REMOVED lines=18> */
.L_x_776:
[----:B------:R-:W-:Y:S05]  /*d3170*/  BSYNC.RECONVERGENT B0 ;  /* 0x0000000000007941 */ /* 0x000fea0003800200 */
.L_x_775:
        /* <DEDUP_REMOVED lines=18> */
.L_x_778:
[----:B------:R-:W-:Y:S05]  /*d32a0*/  BSYNC.RECONVERGENT B0 ;  /* 0x0000000000007941 */ /* 0x000fea0003800200 */
.L_x_777:
        /* <DEDUP_REMOVED lines=18> */
.L_x_780:
[----:B------:R-:W-:Y:S05]  /*d33d0*/  BSYNC.RECONVERGENT B0 ;  /* 0x0000000000007941 */ /* 0x000fea0003800200 */
.L_x_779:
        /* <DEDUP_REMOVED lines=18> */
.L_x_782:
[----:B------:R-:W-:Y:S05]  /*d3500*/  BSYNC.RECONVERGENT B0 ;  /* 0x0000000000007941 */ /* 0x000fea0003800200 */
.L_x_781:
        /* <DEDUP_REMOVED lines=19> */
.L_x_784:
[----:B------:R-:W-:Y:S05]  /*d3640*/  BSYNC.RECONVERGENT B0 ;  /* 0x0000000000007941 */ /* 0x000fea0003800200 */
.L_x_783:
        /* <DEDUP_REMOVED lines=24> */
.L_x_786:
[----:B------:R-:W-:Y:S05]  /*d37d0*/  BSYNC.RECONVERGENT B0 ;  /* 0x0000000000007941 */ /* 0x000fea0003800200 */
.L_x_785:
        /* <DEDUP_REMOVED lines=20> */
.L_x_788:
[----:B------:R-:W-:Y:S05]  /*d3920*/  BSYNC.RECONVERGENT B0 ;  /* 0x0000000000007941 */ /* 0x000fea0003800200 */
.L_x_787:
        /* <DEDUP_REMOVED lines=18> */
.L_x_790:
[----:B------:R-:W-:Y:S05]  /*d3a50*/  BSYNC.RECONVERGENT B0 ;  /* 0x0000000000007941 */ /* 0x000fea0003800200 */
.L_x_789:
        /* <DEDUP_REMOVED lines=18> */
.L_x_792:
[----:B------:R-:W-:Y:S05]  /*d3b80*/  BSYNC.RECONVERGENT B0 ;  /* 0x0000000000007941 */ /* 0x000fea0003800200 */
.L_x_791:
        /* <DEDUP_REMOVED lines=18> */
.L_x_794:
[----:B------:R-:W-:Y:S05]  /*d3cb0*/  BSYNC.RECONVERGENT B0 ;  /* 0x0000000000007941 */ /* 0x000fea0003800200 */
.L_x_793:
        /* <DEDUP_REMOVED lines=18> */
.L_x_796:
[----:B------:R-:W-:Y:S05]  /*d3de0*/  BSYNC.RECONVERGENT B0 ;  /* 0x0000000000007941 */ /* 0x000fea0003800200 */
.L_x_795:
        /* <DEDUP_REMOVED lines=18> */
.L_x_798:
[----:B------:R-:W-:Y:S05]  /*d3f10*/  BSYNC.RECONVERGENT B0 ;  /* 0x0000000000007941 */ /* 0x000fea0003800200 */
.L_x_797:
        /* <DEDUP_REMOVED lines=19> */
.L_x_800:
[----:B------:R-:W-:Y:S05]  /*d4050*/  BSYNC.RECONVERGENT B0 ;  /* 0x0000000000007941 */ /* 0x000fea0003800200 */
.L_x_799:
        /* <DEDUP_REMOVED lines=24> */
.L_x_802:
[----:B------:R-:W-:Y:S05]  /*d41e0*/  BSYNC.RECONVERGENT B0 ;  /* 0x0000000000007941 */ /* 0x000fea0003800200 */
.L_x_801:
        /* <DEDUP_REMOVED lines=20> */
.L_x_804:
[----:B------:R-:W-:Y:S05]  /*d4330*/  BSYNC.RECONVERGENT B0 ;  /* 0x0000000000007941 */ /* 0x000fea0003800200 */
.L_x_803:
        /* <DEDUP_REMOVED lines=18> */
.L_x_806:
[----:B------:R-:W-:Y:S05]  /*d4460*/  BSYNC.RECONVERGENT B0 ;  /* 0x0000000000007941 */ /* 0x000fea0003800200 */
.L_x_805:
        /* <DEDUP_REMOVED lines=18> */
.L_x_808:
[----:B------:R-:W-:Y:S05]  /*d4590*/  BSYNC.RECONVERGENT B0 ;  /* 0x0000000000007941 */ /* 0x000fea0003800200 */
.L_x_807:
        /* <DEDUP_REMOVED lines=18> */
.L_x_810:
[----:B------:R-:W-:Y:S05]  /*d46c0*/  BSYNC.RECONVERGENT B0 ;  /* 0x0000000000007941 */ /* 0x000fea0003800200 */
.L_x_809:
        /* <DEDUP_REMOVED lines=18> */
.L_x_812:
[----:B------:R-:W-:Y:S05]  /*d47f0*/  BSYNC.RECONVERGENT B0 ;  /* 0x0000000000007941 */ /* 0x000fea0003800200 */
.L_x_811:
        /* <DEDUP_REMOVED lines=18> */
.L_x_814:
[----:B------:R-:W-:Y:S05]  /*d4920*/  BSYNC.RECONVERGENT B0 ;  /* 0x0000000000007941 */ /* 0x000fea0003800200 */
.L_x_813:
        /* <DEDUP_REMOVED lines=19> */
.L_x_816:
[----:B------:R-:W-:Y:S05]  /*d4a60*/  BSYNC.RECONVERGENT B0 ;  /* 0x0000000000007941 */ /* 0x000fea0003800200 */
.L_x_815:
        /* <DEDUP_REMOVED lines=24> */
.L_x_818:
[----:B------:R-:W-:Y:S05]  /*d4bf0*/  BSYNC.RECONVERGENT B0 ;  /* 0x0000000000007941 */ /* 0x000fea0003800200 */
.L_x_817:
        /* <DEDUP_REMOVED lines=20> */
.L_x_820:
[----:B------:R-:W-:Y:S05]  /*d4d40*/  BSYNC.RECONVERGENT B0 ;  /* 0x0000000000007941 */ /* 0x000fea0003800200 */
.L_x_819:
        /* <DEDUP_REMOVED lines=18> */
.L_x_822:
[----:B------:R-:W-:Y:S05]  /*d4e70*/  BSYNC.RECONVERGENT B0 ;  /* 0x0000000000007941 */ /* 0x000fea0003800200 */
.L_x_821:
        /* <DEDUP_REMOVED lines=18> */
.L_x_824:
[----:B------:R-:W-:Y:S05]  /*d4fa0*/  BSYNC.RECONVERGENT B0 ;  /* 0x0000000000007941 */ /* 0x000fea0003800200 */
.L_x_823:
        /* <DEDUP_REMOVED lines=18> */
.L_x_826:
[----:B------:R-:W-:Y:S05]  /*d50d0*/  BSYNC.RECONVERGENT B0 ;  /* 0x0000000000007941 */ /* 0x000fea0003800200 */
.L_x_825:
        /* <DEDUP_REMOVED lines=18> */
.L_x_828:
[----:B------:R-:W-:Y:S05]  /*d5200*/  BSYNC.RECONVERGENT B0 ;  /* 0x0000000000007941 */ /* 0x000fea0003800200 */
.L_x_827:
        /* <DEDUP_REMOVED lines=18> */
.L_x_830:
[----:B------:R-:W-:Y:S05]  /*d5330*/  BSYNC.RECONVERGENT B0 ;  /* 0x0000000000007941 */ /* 0x000fea0003800200 */
.L_x_829:
        /* <DEDUP_REMOVED lines=19> */
.L_x_832:
[----:B------:R-:W-:Y:S05]  /*d5470*/  BSYNC.RECONVERGENT B0 ;  /* 0x0000000000007941 */ /* 0x000fea0003800200 */
.L_x_831:
        /* <DEDUP_REMOVED lines=24> */
.L_x_834:
[----:B------:R-:W-:Y:S05]  /*d5600*/  BSYNC.RECONVERGENT B0 ;  /* 0x0000000000007941 */ /* 0x000fea0003800200 */
.L_x_833:
        /* <DEDUP_REMOVED lines=20> */
.L_x_836:
[----:B------:R-:W-:Y:S05]  /*d5750*/  BSYNC.RECONVERGENT B0 ;  /* 0x0000000000007941 */ /* 0x000fea0003800200 */
.L_x_835:
        /* <DEDUP_REMOVED lines=18> */
.L_x_838:
[----:B------:R-:W-:Y:S05]  /*d5880*/  BSYNC.RECONVERGENT B0 ;  /* 0x0000000000007941 */ /* 0x000fea0003800200 */
.L_x_837:
        /* <DEDUP_REMOVED lines=18> */
.L_x_840:
[----:B------:R-:W-:Y:S05]  /*d59b0*/  BSYNC.RECONVERGENT B0 ;  /* 0x0000000000007941 */ /* 0x000fea0003800200 */
.L_x_839:
        /* <DEDUP_REMOVED lines=18> */
.L_x_842:
[----:B------:R-:W-:Y:S05]  /*d5ae0*/  BSYNC.RECONVERGENT B0 ;  /* 0x0000000000007941 */ /* 0x000fea0003800200 */
.L_x_841:
        /* <DEDUP_REMOVED lines=18> */
.L_x_844:
[----:B------:R-:W-:Y:S05]  /*d5c10*/  BSYNC.RECONVERGENT B0 ;  /* 0x0000000000007941 */ /* 0x000fea0003800200 */
.L_x_843:
        /* <DEDUP_REMOVED lines=18> */
.L_x_846:
[----:B------:R-:W-:Y:S05]  /*d5d40*/  BSYNC.RECONVERGENT B0 ;  /* 0x0000000000007941 */ /* 0x000fea0003800200 */
.L_x_845:
        /* <DEDUP_REMOVED lines=19> */
.L_x_848:
[----:B------:R-:W-:Y:S05]  /*d5e80*/  BSYNC.RECONVERGENT B0 ;  /* 0x0000000000007941 */ /* 0x000fea0003800200 */
.L_x_847:
        /* <DEDUP_REMOVED lines=24> */
.L_x_850:
[----:B------:R-:W-:Y:S05]  /*d6010*/  BSYNC.RECONVERGENT B0 ;  /* 0x0000000000007941 */ /* 0x000fea0003800200 */
.L_x_849:
        /* <DEDUP_REMOVED lines=20> */
.L_x_852:
[----:B------:R-:W-:Y:S05]  /*d6160*/  BSYNC.RECONVERGENT B0 ;  /* 0x0000000000007941 */ /* 0x000fea0003800200 */
.L_x_851:
        /* <DEDUP_REMOVED lines=18> */
.L_x_854:
[----:B------:R-:W-:Y:S05]  /*d6290*/  BSYNC.RECONVERGENT B0 ;  /* 0x0000000000007941 */ /* 0x000fea0003800200 */
.L_x_853:
        /* <DEDUP_REMOVED lines=18> */
.L_x_856:
[----:B------:R-:W-:Y:S05]  /*d63c0*/  BSYNC.RECONVERGENT B0 ;  /* 0x0000000000007941 */ /* 0x000fea0003800200 */
.L_x_855:
        /* <DEDUP_REMOVED lines=18> */
.L_x_858:
[----:B------:R-:W-:Y:S05]  /*d64f0*/  BSYNC.RECONVERGENT B0 ;  /* 0x0000000000007941 */ /* 0x000fea0003800200 */
.L_x_857:
        /* <DEDUP_REMOVED lines=18> */
.L_x_860:
[----:B------:R-:W-:Y:S05]  /*d6620*/  BSYNC.RECONVERGENT B0 ;  /* 0x0000000000007941 */ /* 0x000fea0003800200 */
.L_x_859:
        /* <DEDUP_REMOVED lines=18> */
.L_x_862:
[----:B------:R-:W-:Y:S05]  /*d6750*/  BSYNC.RECONVERGENT B0 ;  /* 0x0000000000007941 */ /* 0x000fea0003800200 */
.L_x_861:
        /* <DEDUP_REMOVED lines=19> */
.L_x_864:
[----:B------:R-:W-:Y:S05]  /*d6890*/  BSYNC.RECONVERGENT B0 ;  /* 0x0000000000007941 */ /* 0x000fea0003800200 */
.L_x_863:
        /* <DEDUP_REMOVED lines=24> */
.L_x_866:
[----:B------:R-:W-:Y:S05]  /*d6a20*/  BSYNC.RECONVERGENT B0 ;  /* 0x0000000000007941 */ /* 0x000fea0003800200 */
.L_x_865:
        /* <DEDUP_REMOVED lines=20> */
.L_x_868:
[----:B------:R-:W-:Y:S05]  /*d6b70*/  BSYNC.RECONVERGENT B0 ;  /* 0x0000000000007941 */ /* 0x000fea0003800200 */
.L_x_867:
        /* <DEDUP_REMOVED lines=18> */
.L_x_870:
[----:B------:R-:W-:Y:S05]  /*d6ca0*/  BSYNC.RECONVERGENT B0 ;  /* 0x0000000000007941 */ /* 0x000fea0003800200 */
.L_x_869:
        /* <DEDUP_REMOVED lines=18> */
.L_x_872:
[----:B------:R-:W-:Y:S05]  /*d6dd0*/  BSYNC.RECONVERGENT B0 ;  /* 0x0000000000007941 */ /* 0x000fea0003800200 */
.L_x_871:
        /* <DEDUP_REMOVED lines=18> */
.L_x_874:
[----:B------:R-:W-:Y:S05]  /*d6f00*/  BSYNC.RECONVERGENT B0 ;  /* 0x0000000000007941 */ /* 0x000fea0003800200 */
.L_x_873:
        /* <DEDUP_REMOVED lines=18> */
.L_x_876:
[----:B------:R-:W-:Y:S05]  /*d7030*/  BSYNC.RECONVERGENT B0 ;  /* 0x0000000000007941 */ /* 0x000fea0003800200 */
.L_x_875:
        /* <DEDUP_REMOVED lines=18> */
.L_x_878:
[----:B------:R-:W-:Y:S05]  /*d7160*/  BSYNC.RECONVERGENT B0 ;  /* 0x0000000000007941 */ /* 0x000fea0003800200 */
.L_x_877:
        /* <DEDUP_REMOVED lines=19> */
.L_x_880:
[----:B------:R-:W-:Y:S05]  /*d72a0*/  BSYNC.RECONVERGENT B0 ;  /* 0x0000000000007941 */ /* 0x000fea0003800200 */
.L_x_879:
        /* <DEDUP_REMOVED lines=24> */
.L_x_882:
[----:B------:R-:W-:Y:S05]  /*d7430*/  BSYNC.RECONVERGENT B0 ;  /* 0x0000000000007941 */ /* 0x000fea0003800200 */
.L_x_881:
        /* <DEDUP_REMOVED lines=20> */
.L_x_884:
[----:B------:R-:W-:Y:S05]  /*d7580*/  BSYNC.RECONVERGENT B0 ;  /* 0x0000000000007941 */ /* 0x000fea0003800200 */
.L_x_883:
        /* <DEDUP_REMOVED lines=18> */
.L_x_886:
[----:B------:R-:W-:Y:S05]  /*d76b0*/  BSYNC.RECONVERGENT B0 ;  /* 0x0000000000007941 */ /* 0x000fea0003800200 */
.L_x_885:
        /* <DEDUP_REMOVED lines=18> */
.L_x_888:
[----:B------:R-:W-:Y:S05]  /*d77e0*/  BSYNC.RECONVERGENT B0 ;  /* 0x0000000000007941 */ /* 0x000fea0003800200 */
.L_x_887:
        /* <DEDUP_REMOVED lines=18> */
.L_x_890:
[----:B------:R-:W-:Y:S05]  /*d7910*/  BSYNC.RECONVERGENT B0 ;  /* 0x0000000000007941 */ /* 0x000fea0003800200 */
.L_x_889:
        /* <DEDUP_REMOVED lines=18> */
.L_x_892:
[----:B------:R-:W-:Y:S05]  /*d7a40*/  BSYNC.RECONVERGENT B0 ;  /* 0x0000000000007941 */ /* 0x000fea0003800200 */
.L_x_891:
        /* <DEDUP_REMOVED lines=18> */
.L_x_894:
[----:B------:R-:W-:Y:S05]  /*d7b70*/  BSYNC.RECONVERGENT B0 ;  /* 0x0000000000007941 */ /* 0x000fea0003800200 */
.L_x_893:
        /* <DEDUP_REMOVED lines=19> */
.L_x_896:
[----:B------:R-:W-:Y:S05]  /*d7cb0*/  BSYNC.RECONVERGENT B0 ;  /* 0x0000000000007941 */ /* 0x000fea0003800200 */
.L_x_895:
        /* <DEDUP_REMOVED lines=24> */
.L_x_898:
[----:B------:R-:W-:Y:S05]  /*d7e40*/  BSYNC.RECONVERGENT B0 ;  /* 0x0000000000007941 */ /* 0x000fea0003800200 */
.L_x_897:
        /* <DEDUP_REMOVED lines=20> */
.L_x_900:
[----:B------:R-:W-:Y:S05]  /*d7f90*/  BSYNC.RECONVERGENT B0 ;  /* 0x0000000000007941 */ /* 0x000fea0003800200 */
.L_x_899:
        /* <DEDUP_REMOVED lines=18> */
.L_x_902:
[----:B------:R-:W-:Y:S05]  /*d80c0*/  BSYNC.RECONVERGENT B0 ;  /* 0x0000000000007941 */ /* 0x000fea0003800200 */
.L_x_901:
        /* <DEDUP_REMOVED lines=18> */
.L_x_904:
[----:B------:R-:W-:Y:S05]  /*d81f0*/  BSYNC.RECONVERGENT B0 ;  /* 0x0000000000007941 */ /* 0x000fea0003800200 */
.L_x_903:
        /* <DEDUP_REMOVED lines=18> */
.L_x_906:
[----:B------:R-:W-:Y:S05]  /*d8320*/  BSYNC.RECONVERGENT B0 ;  /* 0x0000000000007941 */ /* 0x000fea0003800200 */
.L_x_905:
        /* <DEDUP_REMOVED lines=18> */
.L_x_908:
[----:B------:R-:W-:Y:S05]  /*d8450*/  BSYNC.RECONVERGENT B0 ;  /* 0x0000000000007941 */ /* 0x000fea0003800200 */
.L_x_907:
        /* <DEDUP_REMOVED lines=18> */
.L_x_910:
[----:B------:R-:W-:Y:S05]  /*d8580*/  BSYNC.RECONVERGENT B0 ;  /* 0x0000000000007941 */ /* 0x000fea0003800200 */
.L_x_909:
        /* <DEDUP_REMOVED lines=19> */
.L_x_912:
[----:B------:R-:W-:Y:S05]  /*d86c0*/  BSYNC.RECONVERGENT B0 ;  /* 0x0000000000007941 */ /* 0x000fea0003800200 */
.L_x_911:
        /* <DEDUP_REMOVED lines=24> */
.L_x_914:
[----:B------:R-:W-:Y:S05]  /*d8850*/  BSYNC.RECONVERGENT B0 ;  /* 0x0000000000007941 */ /* 0x000fea0003800200 */
.L_x_913:
        /* <DEDUP_REMOVED lines=20> */
.L_x_916:
[----:B------:R-:W-:Y:S05]  /*d89a0*/  BSYNC.RECONVERGENT B0 ;  /* 0x0000000000007941 */ /* 0x000fea0003800200 */
.L_x_915:
        /* <DEDUP_REMOVED lines=18> */
.L_x_918:
[----:B------:R-:W-:Y:S05]  /*d8ad0*/  BSYNC.RECONVERGENT B0 ;  /* 0x0000000000007941 */ /* 0x000fea0003800200 */
.L_x_917:
        /* <DEDUP_REMOVED lines=18> */
.L_x_920:
[----:B------:R-:W-:Y:S05]  /*d8c00*/  BSYNC.RECONVERGENT B0 ;  /* 0x0000000000007941 */ /* 0x000fea0003800200 */
.L_x_919:
        /* <DEDUP_REMOVED lines=18> */
.L_x_922:
[----:B------:R-:W-:Y:S05]  /*d8d30*/  BSYNC.RECONVERGENT B0 ;  /* 0x0000000000007941 */ /* 0x000fea0003800200 */
.L_x_921:
        /* <DEDUP_REMOVED lines=18> */
.L_x_924:
[----:B------:R-:W-:Y:S05]  /*d8e60*/  BSYNC.RECONVERGENT B0 ;  /* 0x0000000000007941 */ /* 0x000fea0003800200 */
.L_x_923:
        /* <DEDUP_REMOVED lines=18> */
.L_x_926:
[----:B------:R-:W-:Y:S05]  /*d8f90*/  BSYNC.RECONVERGENT B0 ;  /* 0x0000000000007941 */ /* 0x000fea0003800200 */
.L_x_925:
        /* <DEDUP_REMOVED lines=19> */
.L_x_928:
[----:B------:R-:W-:Y:S05]  /*d90d0*/  BSYNC.RECONVERGENT B0 ;  /* 0x0000000000007941 */ /* 0x000fea0003800200 */
.L_x_927:
        /* <DEDUP_REMOVED lines=24> */
.L_x_930:
[----:B------:R-:W-:Y:S05]  /*d9260*/  BSYNC.RECONVERGENT B0 ;  /* 0x0000000000007941 */ /* 0x000fea0003800200 */
.L_x_929:
        /* <DEDUP_REMOVED lines=20> */
.L_x_932:
[----:B------:R-:W-:Y:S05]  /*d93b0*/  BSYNC.RECONVERGENT B0 ;  /* 0x0000000000007941 */ /* 0x000fea0003800200 */
.L_x_931:
        /* <DEDUP_REMOVED lines=18> */
.L_x_934:
[----:B------:R-:W-:Y:S05]  /*d94e0*/  BSYNC.RECONVERGENT B0 ;  /* 0x0000000000007941 */ /* 0x000fea0003800200 */
.L_x_933:
        /* <DEDUP_REMOVED lines=18> */
.L_x_936:
[----:B------:R-:W-:Y:S05]  /*d9610*/  BSYNC.RECONVERGENT B0 ;  /* 0x0000000000007941 */ /* 0x000fea0003800200 */
.L_x_935:
        /* <DEDUP_REMOVED lines=18> */
.L_x_938:
[----:B------:R-:W-:Y:S05]  /*d9740*/  BSYNC.RECONVERGENT B0 ;  /* 0x0000000000007941 */ /* 0x000fea0003800200 */
.L_x_937:
        /* <DEDUP_REMOVED lines=18> */
.L_x_940:
[----:B------:R-:W-:Y:S05]  /*d9870*/  BSYNC.RECONVERGENT B0 ;  /* 0x0000000000007941 */ /* 0x000fea0003800200 */
.L_x_939:
        /* <DEDUP_REMOVED lines=18> */
.L_x_942:
[----:B------:R-:W-:Y:S05]  /*d99a0*/  BSYNC.RECONVERGENT B0 ;  /* 0x0000000000007941 */ /* 0x000fea0003800200 */
.L_x_941:
        /* <DEDUP_REMOVED lines=19> */
.L_x_944:
[----:B------:R-:W-:Y:S05]  /*d9ae0*/  BSYNC.RECONVERGENT B0 ;  /* 0x0000000000007941 */ /* 0x000fea0003800200 */
.L_x_943:
        /* <DEDUP_REMOVED lines=24> */
.L_x_946:
[----:B------:R-:W-:Y:S05]  /*d9c70*/  BSYNC.RECONVERGENT B0 ;  /* 0x0000000000007941 */ /* 0x000fea0003800200 */
.L_x_945:
        /* <DEDUP_REMOVED lines=20> */
.L_x_948:
[----:B------:R-:W-:Y:S05]  /*d9dc0*/  BSYNC.RECONVERGENT B0 ;  /* 0x0000000000007941 */ /* 0x000fea0003800200 */
.L_x_947:
        /* <DEDUP_REMOVED lines=18> */
.L_x_950:
[----:B------:R-:W-:Y:S05]  /*d9ef0*/  BSYNC.RECONVERGENT B0 ;  /* 0x0000000000007941 */ /* 0x000fea0003800200 */
.L_x_949:
        /* <DEDUP_REMOVED lines=18> */
.L_x_952:
[----:B------:R-:W-:Y:S05]  /*da020*/  BSYNC.RECONVERGENT B0 ;  /* 0x0000000000007941 */ /* 0x000fea0003800200 */
.L_x_951:
        /* <DEDUP_REMOVED lines=18> */
.L_x_954:
[----:B------:R-:W-:Y:S05]  /*da150*/  BSYNC.RECONVERGENT B0 ;  /* 0x0000000000007941 */ /* 0x000fea0003800200 */
.L_x_953:
        /* <DEDUP_REMOVED lines=18> */
.L_x_956:
[----:B------:R-:W-:Y:S05]  /*da280*/  BSYNC.RECONVERGENT B0 ;  /* 0x0000000000007941 */ /* 0x000fea0003800200 */
.L_x_955:
        /* <DEDUP_REMOVED lines=18> */
.L_x_958:
[----:B------:R-:W-:Y:S05]  /*da3b0*/  BSYNC.RECONVERGENT B0 ;  /* 0x0000000000007941 */ /* 0x000fea0003800200 */
.L_x_957:
[----:B0-----:R-:W2:Y:S04]  /*da3c0*/  LDL R10, [R1+0x24c] ;  /* 0x00024c00010a7983 */ /* 0x001ea80000100800 */
[----:B------:R-:W3:Y:S04]  /*da3d0*/  LDL R24, [R1+0x248] ;  /* 0x0002480001187983 */ /* 0x000ee80000100800 */
[----:B------:R-:W3:Y:S04]  /*da3e0*/  LDL R23, [R1+0x244] ;  /* 0x0002440001177983 */ /* 0x000ee80000100800 */
[----:B------:R-:W3:Y:S01]  /*da3f0*/  LDL R22, [R1+0x240] ;  /* 0x0002400001167983 */ /* 0x000ee20000100800 */
[----:B------:R-:W-:Y:S01]  /*da400*/  LOP3.LUT P6, RZ, R3, 0x1, RZ, 0xc0, !PT ;  /* 0x0000000103ff7812 */ /* 0x000fe200078cc0ff */
[----:B------:R-:W-:Y:S01]  /*da410*/  BSSY.RECONVERGENT B0, `(.L_x_959) ;  /* 0x000000f000007945 */ /* 0x000fe20003800200 */
[----:B------:R-:W-:Y:S01]  /*da420*/  IMAD.SHL.U32 R7, R0, 0x10, RZ ;  /* 0x0000001000077824 */ /* 0x000fe200078e00ff */
[----:B--2---:R-:W-:-:S02]  /*da430*/  LOP3.LUT P3, RZ, R5, R10, RZ, 0xfc, !PT ;  /* 0x0000000a05ff7212 */ /* 0x004fc4000786fcff */
[----:B---3--:R-:W-:-:S08]  /*da440*/  LOP3.LUT R4, R22, R23, R24, 0xfe, !PT ;  /* 0x0000001716047212 */ /* 0x008fd000078efe18 */
        /* <DEDUP_REMOVED lines=11> */
.L_x_960:
[----:B------:R-:W-:Y:S05]  /*da500*/  BSYNC.RECONVERGENT B0 ;  /* 0x0000000000007941 */ /* 0x000fea0003800200 */
.L_x_959:
[----:B0-----:R-:W2:Y:S04]  /*da510*/  LDL R21, [R1+0x23c] ;  /* 0x00023c0001157983 */ /* 0x001ea80000100800 */
[----:B------:R-:W3:Y:S04]  /*da520*/  LDL R44, [R1+0x238] ;  /* 0x00023800012c7983 */ /* 0x000ee80000100800 */
[----:B------:R-:W3:Y:S04]  /*da530*/  LDL R43, [R1+0x234] ;  /* 0x00023400012b7983 */ /* 0x000ee80000100800 */
[----:B------:R-:W3:Y:S01]  /*da540*/  LDL R20, [R1+0x230] ;  /* 0x0002300001147983 */ /* 0x000ee20000100800 */
[----:B------:R-:W-:Y:S01]  /*da550*/  LOP3.LUT P6, RZ, R3, 0x2, RZ, 0xc0, !PT ;  /* 0x0000000203ff7812 */ /* 0x000fe200078cc0ff */
[----:B------:R-:W-:Y:S01]  /*da560*/  BSSY.RECONVERGENT B0, `(.L_x_961) ;  /* 0x0000012000007945 */ /* 0x000fe20003800200 */
[----:B------:R-:W-:-:S02]  /*da570*/  P2R R8, PR, RZ, 0x1 ;  /* 0x00000001ff087803 */ /* 0x000fc40000000000 */
[----:B------:R-:W-:Y:S02]  /*da580*/  LOP3.LUT R7, R7, 0x1f0, RZ, 0xc0, !PT ;  /* 0x000001f007077812 */ /* 0x000fe400078ec0ff */
[----:B--2---:R-:W-:-:S04]  /*da590*/  LOP3.LUT P0, RZ, R4, R21, RZ, 0xfc, !PT ;  /* 0x0000001504ff7212 */ /* 0x004fc8000780fcff */
[----:B------:R-:W-:Y:S02]  /*da5a0*/  P2R R9, PR, RZ, 0x1 ;  /* 0x00000001ff097803 */ /* 0x000fe40000000000 */
[----:B------:R-:W-:Y:S02]  /*da5b0*/  ISETP.NE.AND P0, PT, R8, RZ, PT ;  /* 0x000000ff0800720c */ /* 0x000fe40003f05270 */
        /* <DEDUP_REMOVED lines=12> */
.L_x_962:
[----:B------:R-:W-:Y:S05]  /*da680*/  BSYNC.RECONVERGENT B0 ;  /* 0x0000000000007941 */ /* 0x000fea0003800200 */
.L_x_961:
[----:B0-----:R-:W2:Y:S04]  /*da690*/  LDL R19, [R1+0x22c] ;  /* 0x00022c0001137983 */ /* 0x001ea80000100800 */
[----:B------:R-:W3:Y:S04]  /*da6a0*/  LDL R42, [R1+0x228] ;  /* 0x00022800012a7983 */ /* 0x000ee80000100800 */
[----:B------:R-:W3:Y:S04]  /*da6b0*/  LDL R41, [R1+0x224] ;  /* 0x0002240001297983 */ /* 0x000ee80000100800 */
[----:B------:R-:W3:Y:S01]  /*da6c0*/  LDL R18, [R1+0x220] ;  /* 0x0002200001127983 */ /* 0x000ee20000100800 */
[----:B------:R-:W-:Y:S01]  /*da6d0*/  BSSY.RECONVERGENT B0, `(.L_x_963) ;  /* 0x000000a000007945 */ /* 0x000fe20003800200 */
[----:B------:R-:W-:Y:S01]  /*da6e0*/  IMAD.IADD R3, R6, 0x1, R7 ;  /* 0x0000000106037824 */ /* 0x000fe200078e0207 */
[----:B--2---:R-:W-:-:S04]  /*da6f0*/  LOP3.LUT P6, RZ, R5, R19, RZ, 0xfc, !PT ;  /* 0x0000001305ff7212 */ /* 0x004fc800078cfcff */
[----:B------:R-:W-:Y:S02]  /*da700*/  P2R R8, PR, RZ, 0x40 ;  /* 0x00000040ff087803 */ /* 0x000fe40000000000 */
[----:B---3--:R-:W-:Y:S01]  /*da710*/  LOP3.LUT R4, R18, R41, R42, 0xfe, !PT ;  /* 0x0000002912047212 */ /* 0x008fe200078efe2a */
[----:B------:R-:W-:Y:S06]  /*da720*/  @!P5 BRA `(.L_x_964) ;  /* 0x000000000010d947 */ /* 0x000fec0003800000 */
[----:B------:R0:W-:Y:S04]  /*da730*/  ATOMS.XOR RZ, [R3+0x29000], R40 ;  /* 0x0290002803ff738c */ /* 0x0001e80003800000 */
[----:B------:R0:W-:Y:S04]  /*da740*/  ATOMS.XOR RZ, [R3+0x29004], R39 ;  /* 0x0290042703ff738c */ /* 0x0001e80003800000 */
[----:B------:R0:W-:Y:S04]  /*da750*/  ATOMS.XOR RZ, [R3+0x29008], R17 ;  /* 0x0290081103ff738c */ /* 0x0001e80003800000 */
[----:B------:R0:W-:Y:S02]  /*da760*/  ATOMS.XOR RZ, [R3+0x2900c], R16 ;  /* 0x02900c1003ff738c */ /* 0x0001e40003800000 */
.L_x_964:
[----:B------:R-:W-:Y:S05]  /*da770*/  BSYNC.RECONVERGENT B0 ;  /* 0x0000000000007941 */ /* 0x000fea0003800200 */
.L_x_963:
        /* <DEDUP_REMOVED lines=8> */
[----:B------:R0:W-:Y:S04]  /*da800*/  ATOMS.XOR RZ, [R3+0x29200], R38 ;  /* 0x0292002603ff738c */ /* 0x0001e80003800000 */
[----:B------:R0:W-:Y:S04]  /*da810*/  ATOMS.XOR RZ, [R3+0x29204], R37 ;  /* 0x0292042503ff738c */ /* 0x0001e80003800000 */
[----:B------:R0:W-:Y:S04]  /*da820*/  ATOMS.XOR RZ, [R3+0x29208], R15 ;  /* 0x0292080f03ff738c */ /* 0x0001e80003800000 */
[----:B------:R0:W-:Y:S02]  /*da830*/  ATOMS.XOR RZ, [R3+0x2920c], R14 ;  /* 0x02920c0e03ff738c */ /* 0x0001e40003800000 */
.L_x_966:
[----:B------:R-:W-:Y:S05]  /*da840*/  BSYNC.RECONVERGENT B0 ;  /* 0x0000000000007941 */ /* 0x000fea0003800200 */
.L_x_965:
        /* <DEDUP_REMOVED lines=12> */
.L_x_968:
[----:B------:R-:W-:Y:S05]  /*da910*/  BSYNC.RECONVERGENT B0 ;  /* 0x0000000000007941 */ /* 0x000fea0003800200 */
.L_x_967:
        /* <DEDUP_REMOVED lines=12> */
.L_x_970:
[----:B------:R-:W-:Y:S05]  /*da9e0*/  BSYNC.RECONVERGENT B0 ;  /* 0x0000000000007941 */ /* 0x000fea0003800200 */
.L_x_969:
        /* <DEDUP_REMOVED lines=12> */
.L_x_972:
[----:B------:R-:W-:Y:S05]  /*daab0*/  BSYNC.RECONVERGENT B0 ;  /* 0x0000000000007941 */ /* 0x000fea0003800200 */
.L_x_971:
        /* <DEDUP_REMOVED lines=12> */
.L_x_974:
[----:B------:R-:W-:Y:S05]  /*dab80*/  BSYNC.RECONVERGENT B0 ;  /* 0x0000000000007941 */ /* 0x000fea0003800200 */
.L_x_973:
[----:B0-----:R-:W2:Y:S04]  /*dab90*/  LDL R10, [R1+0x1c0] ;  /* 0x0001c000010a7983 */ /* 0x001ea80000100800 */
[----:B------:R-:W3:Y:S04]  /*daba0*/  LDL R27, [R1+0x1bc] ;  /* 0x0001bc00011b7983 */ /* 0x000ee80000100800 */
[----:B------:R-:W3:Y:S04]  /*dabb0*/  LDL R26, [R1+0x1b8] ;  /* 0x0001b800011a7983 */ /* 0x000ee80000100800 */
[----:B------:R-:W3:Y:S01]  /*dabc0*/  LDL R25, [R1+0x1b4] ;  /* 0x0001b40001197983 */ /* 0x000ee20000100800 */
[----:B------:R-:W-:Y:S01]  /*dabd0*/  ISETP.NE.AND P6, PT, R9, RZ, PT ;  /* 0x000000ff0900720c */ /* 0x000fe20003fc5270 */
[----:B------:R-:W-:Y:S01]  /*dabe0*/  BSSY.RECONVERGENT B0, `(.L_x_975) ;  /* 0x0000008000007945 */ /* 0x000fe20003800200 */
[----:B--2---:R-:W-:-:S02]  /*dabf0*/  LOP3.LUT P3, RZ, R5, R10, RZ, 0xfc, !PT ;  /* 0x0000000a05ff7212 */ /* 0x004fc4000786fcff */
[----:B---3--:R-:W-:-:S09]  /*dac00*/  LOP3.LUT R4, R25, R26, R27, 0xfe, !PT ;  /* 0x0000001a19047212 */ /* 0x008fd200078efe1b */
[----:B------:R-:W-:Y:S05]  /*dac10*/  @!P6 BRA `(.L_x_976) ;  /* 0x000000000010e947 */ /* 0x000fea0003800000 */
[----:B------:R0:W-:Y:S04]  /*dac20*/  ATOMS.XOR RZ, [R3+0x29c00], R24 ;  /* 0x029c001803ff738c */ /* 0x0001e80003800000 */
[----:B------:R0:W-:Y:S04]  /*dac30*/  ATOMS.XOR RZ, [R3+0x29c04], R23 ;  /* 0x029c041703ff738c */ /* 0x0001e80003800000 */
[----:B------:R0:W-:Y:S04]  /*dac40*/  ATOMS.XOR RZ, [R3+0x29c08], R22 ;  /* 0x029c081603ff738c */ /* 0x0001e80003800000 */
[----:B------:R0:W-:Y:S02]  /*dac50*/  ATOMS.XOR RZ, [R3+0x29c0c], R21 ;  /* 0x029c0c1503ff738c */ /* 0x0001e40003800000 */
.L_x_976:
[----:B------:R-:W-:Y:S05]  /*dac60*/  BSYNC.RECONVERGENT B0 ;  /* 0x0000000000007941 */ /* 0x000fea0003800200 */
.L_x_975:
[----:B0-----:R-:W2:Y:S04]  /*dac70*/  LDL R24, [R1+0x1b0] ;  /* 0x0001b00001187983 */ /* 0x001ea80000100800 */
[----:B------:R-:W3:Y:S04]  /*dac80*/  LDL R23, [R1+0x1ac] ;  /* 0x0001ac0001177983 */ /* 0x000ee80000100800 */
[----:B------:R-:W3:Y:S04]  /*dac90*/  LDL R22, [R1+0x1a8] ;  /* 0x0001a80001167983 */ /* 0x000ee80000100800 */
[----:B------:R-:W3:Y:S01]  /*daca0*/  LDL R21, [R1+0x1a0] ;  /* 0x0001a00001157983 */ /* 0x000ee20000100800 */
[----:B------:R-:W-:Y:S01]  /*dacb0*/  ISETP.NE.AND P6, PT, R8, RZ, PT ;  /* 0x000000ff0800720c */ /* 0x000fe20003fc5270 */
[----:B------:R-:W-:Y:S01]  /*dacc0*/  BSSY.RECONVERGENT B0, `(.L_x_977) ;  /* 0x000000b000007945 */ /* 0x000fe20003800200 */
[----:B------:R-:W-:-:S02]  /*dacd0*/  P2R R7, PR, RZ, 0x1 ;  /* 0x00000001ff077803 */ /* 0x000fc40000000000 */
[----:B--2---:R-:W-:-:S04]  /*dace0*/  LOP3.LUT P0, RZ, R4, R24, RZ, 0xfc, !PT ;  /* 0x0000001804ff7212 */ /* 0x004fc8000780fcff */
[----:B------:R-:W-:Y:S02]  /*dacf0*/  P2R R8, PR, RZ, 0x1 ;  /* 0x00000001ff087803 */ /* 0x000fe40000000000 */
[----:B------:R-:W-:Y:S02]  /*dad00*/  ISETP.NE.AND P0, PT, R7, RZ, PT ;  /* 0x000000ff0700720c */ /* 0x000fe40003f05270 */
[----:B---3--:R-:W-:Y:S01]  /*dad10*/  LOP3.LUT R5, R21, R22, R23, 0xfe, !PT ;  /* 0x0000001615057212 */ /* 0x008fe200078efe17 */
[----:B------:R-:W-:Y:S10]  /*dad20*/  @!P6 BRA `(.L_x_978) ;  /* 0x000000000010e947 */ /* 0x000ff40003800000 */
[----:B------:R0:W-:Y:S04]  /*dad30*/  ATOMS.XOR RZ, [R3+0x29e00], R44 ;  /* 0x029e002c03ff738c */ /* 0x0001e80003800000 */
[----:B------:R0:W-:Y:S04]  /*dad40*/  ATOMS.XOR RZ, [R3+0x29e04], R43 ;  /* 0x029e042b03ff738c */ /* 0x0001e80003800000 */
[----:B------:R0:W-:Y:S04]  /*dad50*/  ATOMS.XOR RZ, [R3+0x29e08], R20 ;  /* 0x029e081403ff738c */ /* 0x0001e80003800000 */
[----:B------:R0:W-:Y:S02]  /*dad60*/  ATOMS.XOR RZ, [R3+0x29e0c], R19 ;  /* 0x029e0c1303ff738c */ /* 0x0001e40003800000 */
.L_x_978:
[----:B------:R-:W-:Y:S05]  /*dad70*/  BSYNC.RECONVERGENT B0 ;  /* 0x0000000000007941 */ /* 0x000fea0003800200 */
.L_x_977:
[----:B0-----:R-:W2:Y:S04]  /*dad80*/  LDL R20, [R1+0x19c] ;  /* 0x00019c0001147983 */ /* 0x001ea80000100800 */
[----:B------:R-:W3:Y:S04]  /*dad90*/  LDL R44, [R1+0x198] ;  /* 0x00019800012c7983 */ /* 0x000ee80000100800 */
[----:B------:R-:W3:Y:S04]  /*dada0*/  LDL R43, [R1+0x194] ;  /* 0x00019400012b7983 */ /* 0x000ee80000100800 */
[----:B------:R-:W3:Y:S01]  /*dadb0*/  LDL R19, [R1+0x190] ;  /* 0x0001900001137983 */ /* 0x000ee20000100800 */
[----:B------:R-:W-:Y:S01]  /*dadc0*/  BSSY.RECONVERGENT B0, `(.L_x_979) ;  /* 0x0000009000007945 */ /* 0x000fe20003800200 */
        /* <DEDUP_REMOVED lines=8> */
.L_x_980:
[----:B------:R-:W-:Y:S05]  /*dae50*/  BSYNC.RECONVERGENT B0 ;  /* 0x0000000000007941 */ /* 0x000fea0003800200 */
.L_x_979:
        /* <DEDUP_REMOVED lines=12> */
.L_x_982:
[----:B------:R-:W-:Y:S05]  /*daf20*/  BSYNC.RECONVERGENT B0 ;  /* 0x0000000000007941 */ /* 0x000fea0003800200 */
.L_x_981:
        /* <DEDUP_REMOVED lines=12> */
.L_x_984:
[----:B------:R-:W-:Y:S05]  /*daff0*/  BSYNC.RECONVERGENT B0 ;  /* 0x0000000000007941 */ /* 0x000fea0003800200 */
.L_x_983:
        /* <DEDUP_REMOVED lines=12> */
.L_x_986:
[----:B------:R-:W-:Y:S05]  /*db0c0*/  BSYNC.RECONVERGENT B0 ;  /* 0x0000000000007941 */ /* 0x000fea0003800200 */
.L_x_985:
        /* <DEDUP_REMOVED lines=12> */
.L_x_988:
[----:B------:R-:W-:Y:S05]  /*db190*/  BSYNC.RECONVERGENT B0 ;  /* 0x0000000000007941 */ /* 0x000fea0003800200 */
.L_x_987:
        /* <DEDUP_REMOVED lines=12> */
.L_x_990:
[----:B------:R-:W-:Y:S05]  /*db260*/  BSYNC.RECONVERGENT B0 ;  /* 0x0000000000007941 */ /* 0x000fea0003800200 */
.L_x_989:
        /* <DEDUP_REMOVED lines=13> */
.L_x_992:
[----:B------:R-:W-:Y:S05]  /*db340*/  BSYNC.RECONVERGENT B0 ;  /* 0x0000000000007941 */ /* 0x000fea0003800200 */
.L_x_991:
        /* <DEDUP_REMOVED lines=16> */
.L_x_994:
[----:B------:R-:W-:Y:S05]  /*db450*/  BSYNC.RECONVERGENT B0 ;  /* 0x0000000000007941 */ /* 0x000fea0003800200 */
.L_x_993:
        /* <DEDUP_REMOVED lines=13> */
.L_x_996:
[----:B------:R-:W-:Y:S05]  /*db530*/  BSYNC.RECONVERGENT B0 ;  /* 0x0000000000007941 */ /* 0x000fea0003800200 */
.L_x_995:
        /* <DEDUP_REMOVED lines=12> */
.L_x_998:
[----:B------:R-:W-:Y:S05]  /*db600*/  BSYNC.RECONVERGENT B0 ;  /* 0x0000000000007941 */ /* 0x000fea0003800200 */
.L_x_997:
        /* <DEDUP_REMOVED lines=12> */
.L_x_1000:
[----:B------:R-:W-:Y:S05]  /*db6d0*/  BSYNC.RECONVERGENT B0 ;  /* 0x0000000000007941 */ /* 0x000fea0003800200 */
.L_x_999:
        /* <DEDUP_REMOVED lines=12> */
.L_x_1002:
[----:B------:R-:W-:Y:S05]  /*db7a0*/  BSYNC.RECONVERGENT B0 ;  /* 0x0000000000007941 */ /* 0x000fea0003800200 */
.L_x_1001:
        /* <DEDUP_REMOVED lines=12> */
.L_x_1004:
[----:B------:R-:W-:Y:S05]  /*db870*/  BSYNC.RECONVERGENT B0 ;  /* 0x0000000000007941 */ /* 0x000fea0003800200 */
.L_x_1003:
        /* <DEDUP_REMOVED lines=12> */
.L_x_1006:
[----:B------:R-:W-:Y:S05]  /*db940*/  BSYNC.RECONVERGENT B0 ;  /* 0x0000000000007941 */ /* 0x000fea0003800200 */
.L_x_1005:
        /* <DEDUP_REMOVED lines=13> */
.L_x_1008:
[----:B------:R-:W-:Y:S05]  /*dba20*/  BSYNC.RECONVERGENT B0 ;  /* 0x0000000000007941 */ /* 0x000fea0003800200 */
.L_x_1007:
        /* <DEDUP_REMOVED lines=16> */
.L_x_1010:
[----:B------:R-:W-:Y:S05]  /*dbb30*/  BSYNC.RECONVERGENT B0 ;  /* 0x0000000000007941 */ /* 0x000fea0003800200 */
.L_x_1009:
        /* <DEDUP_REMOVED lines=13> */
.L_x_1012:
[----:B------:R-:W-:Y:S05]  /*dbc10*/  BSYNC.RECONVERGENT B0 ;  /* 0x0000000000007941 */ /* 0x000fea0003800200 */
.L_x_1011:
        /* <DEDUP_REMOVED lines=12> */
.L_x_1014:
[----:B------:R-:W-:Y:S05]  /*dbce0*/  BSYNC.RECONVERGENT B0 ;  /* 0x0000000000007941 */ /* 0x000fea0003800200 */
.L_x_1013:
        /* <DEDUP_REMOVED lines=12> */
.L_x_1016:
[----:B------:R-:W-:Y:S05]  /*dbdb0*/  BSYNC.RECONVERGENT B0 ;  /* 0x0000000000007941 */ /* 0x000fea0003800200 */
.L_x_1015:
        /* <DEDUP_REMOVED lines=12> */
.L_x_1018:
[----:B------:R-:W-:Y:S05]  /*dbe80*/  BSYNC.RECONVERGENT B0 ;  /* 0x0000000000007941 */ /* 0x000fea0003800200 */
.L_x_1017:
        /* <DEDUP_REMOVED lines=12> */
.L_x_1020:
[----:B------:R-:W-:Y:S05]  /*dbf50*/  BSYNC.RECONVERGENT B0 ;  /* 0x0000000000007941 */ /* 0x000fea0003800200 */
.L_x_1019:
        /* <DEDUP_REMOVED lines=12> */
.L_x_1022:
[----:B------:R-:W-:Y:S05]  /*dc020*/  BSYNC.RECONVERGENT B0 ;  /* 0x0000000000007941 */ /* 0x000fea0003800200 */
.L_x_1021:
        /* <DEDUP_REMOVED lines=13> */
.L_x_1024:
[----:B------:R-:W-:Y:S05]  /*dc100*/  BSYNC.RECONVERGENT B0 ;  /* 0x0000000000007941 */ /* 0x000fea0003800200 */
.L_x_1023:
        /* <DEDUP_REMOVED lines=16> */
.L_x_1026:
[----:B------:R-:W-:Y:S05]  /*dc210*/  BSYNC.RECONVERGENT B0 ;  /* 0x0000000000007941 */ /* 0x000fea0003800200 */
.L_x_1025:
        /* <DEDUP_REMOVED lines=13> */
.L_x_1028:
[----:B------:R-:W-:Y:S05]  /*dc2f0*/  BSYNC.RECONVERGENT B0 ;  /* 0x0000000000007941 */ /* 0x000fea0003800200 */
.L_x_1027:
        /* <DEDUP_REMOVED lines=12> */
.L_x_1030:
[----:B------:R-:W-:Y:S05]  /*dc3c0*/  BSYNC.RECONVERGENT B0 ;  /* 0x0000000000007941 */ /* 0x000fea0003800200 */
.L_x_1029:
[----:B0-----:R-:W2:Y:S04]  /*dc3d0*/  LDL R21, [R1+0xc] ;  /* 0x00000c0001157983 */ /* 0x001ea80000100800 */
[----:B------:R-:W3:Y:S04]  /*dc3e0*/  LDL R20, [R1+0x8] ;  /* 0x0000080001147983 */ /* 0x000ee80000100800 */
[----:B------:R-:W3:Y:S04]  /*dc3f0*/  LDL R19, [R1+0x4] ;  /* 0x0000040001137983 */ /* 0x000ee80000100800 */
[----:B------:R-:W3:Y:S01]  /*dc400*/  LDL R18, [R1] ;  /* 0x0000000001127983 */ /* 0x000ee20000100800 */
        /* <DEDUP_REMOVED lines=8> */
.L_x_1032:
[----:B------:R-:W-:Y:S05]  /*dc490*/  BSYNC.RECONVERGENT B0 ;  /* 0x0000000000007941 */ /* 0x000fea0003800200 */
.L_x_1031:
[----:B0-----:R-:W2:Y:S04]  /*dc4a0*/  LDL R17, [R1+0x1734] ;  /* 0x0017340001117983 */ /* 0x001ea80000100800 */
[----:B------:R-:W2:Y:S01]  /*dc4b0*/  LDL R16, [R1+0x1748] ;  /* 0x0017480001107983 */ /* 0x000ea20000100800 */
[----:B------:R-:W-:Y:S01]  /*dc4c0*/  BSSY.RECONVERGENT B0, `(.L_x_1033) ;  /* 0x0000008000007945 */ /* 0x000fe20003800200 */
[----:B------:R-:W-:Y:S02]  /*dc4d0*/  LOP3.LUT P0, RZ, R7, R252, RZ, 0xfc, !PT ;  /* 0x000000fc07ff7212 */ /* 0x000fe4000780fcff */
[----:B--2---:R-:W-:Y:S01]  /*dc4e0*/  LOP3.LUT R4, R240, R16, R17, 0xfe, !PT ;  /* 0x00000010f0047212 */ /* 0x004fe200078efe11 */
[----:B------:R-:W-:Y:S10]  /*dc4f0*/  @!P1 BRA `(.L_x_1034) ;  /* 0x0000000000109947 */ /* 0x000ff40003800000 */
[----:B------:R0:W-:Y:S04]  /*dc500*/  ATOMS.XOR RZ, [R3+0x2d600], R42 ;  /* 0x02d6002a03ff738c */ /* 0x0001e80003800000 */
[----:B------:R0:W-:Y:S04]  /*dc510*/  ATOMS.XOR RZ, [R3+0x2d604], R41 ;  /* 0x02d6042903ff738c */ /* 0x0001e80003800000 */
[----:B------:R0:W-:Y:S04]  /*dc520*/  ATOMS.XOR RZ, [R3+0x2d608], R15 ;  /* 0x02d6080f03ff738c */ /* 0x0001e80003800000 */
[----:B------:R0:W-:Y:S02]  /*dc530*/  ATOMS.XOR RZ, [R3+0x2d60c], R14 ;  /* 0x02d60c0e03ff738c */ /* 0x0001e40003800000 */
.L_x_1034:
[----:B------:R-:W-:Y:S05]  /*dc540*/  BSYNC.RECONVERGENT B0 ;  /* 0x0000000000007941 */ /* 0x000fea0003800200 */
.L_x_1033:
        /* <DEDUP_REMOVED lines=10> */
.L_x_1036:
[----:B------:R-:W-:Y:S05]  /*dc5f0*/  BSYNC.RECONVERGENT B0 ;  /* 0x0000000000007941 */ /* 0x000fea0003800200 */
.L_x_1035:
        /* <DEDUP_REMOVED lines=10> */
.L_x_1038:
[----:B------:R-:W-:Y:S05]  /*dc6a0*/  BSYNC.RECONVERGENT B0 ;  /* 0x0000000000007941 */ /* 0x000fea0003800200 */
.L_x_1037:
[----:B0-----:R-:W2:Y:S04]  /*dc6b0*/  LDL R11, [R1+0x1740] ;  /* 0x00174000010b7983 */ /* 0x001ea80000100800 */
[----:B------:R-:W2:Y:S01]  /*dc6c0*/  LDL R10, [R1+0x1754] ;  /* 0x00175400010a7983 */ /* 0x000ea20000100800 */
[----:B------:R-:W-:Y:S01]  /*dc6d0*/  ISETP.NE.AND P6, PT, R8, RZ, PT ;  /* 0x000000ff0800720c */ /* 0x000fe20003fc5270 */
[----:B------:R-:W-:Y:S01]  /*dc6e0*/  BSSY.RECONVERGENT B0, `(.L_x_1039) ;  /* 0x0000008000007945 */ /* 0x000fe20003800200 */
[----:B------:R-:W-:Y:S02]  /*dc6f0*/  LOP3.LUT P3, RZ, R4, R247, RZ, 0xfc, !PT ;  /* 0x000000f704ff7212 */ /* 0x000fe4000786fcff */
[----:B--2---:R-:W-:-:S09]  /*dc700*/  LOP3.LUT R5, R243, R10, R11, 0xfe, !PT ;  /* 0x0000000af3057212 */ /* 0x004fd200078efe0b */
[----:B------:R-:W-:Y:S05]  /*dc710*/  @!P6 BRA `(.L_x_1040) ;  /* 0x000000000010e947 */ /* 0x000fea0003800000 */
[----:B------:R0:W-:Y:S04]  /*dc720*/  ATOMS.XOR RZ, [R3+0x2dc00], R36 ;  /* 0x02dc002403ff738c */ /* 0x0001e80003800000 */
[----:B------:R0:W-:Y:S04]  /*dc730*/  ATOMS.XOR RZ, [R3+0x2dc04], R35 ;  /* 0x02dc042303ff738c */ /* 0x0001e80003800000 */
[----:B------:R0:W-:Y:S04]  /*dc740*/  ATOMS.XOR RZ, [R3+0x2dc08], R34 ;  /* 0x02dc082203ff738c */ /* 0x0001e80003800000 */
[----:B------:R0:W-:Y:S02]  /*dc750*/  ATOMS.XOR RZ, [R3+0x2dc0c], R33 ;  /* 0x02dc0c2103ff738c */ /* 0x0001e40003800000 */
.L_x_1040:
[----:B------:R-:W-:Y:S05]  /*dc760*/  BSYNC.RECONVERGENT B0 ;  /* 0x0000000000007941 */ /* 0x000fea0003800200 */
.L_x_1039:
[----:B------:R-:W2:Y:S04]  /*dc770*/  LDL R43, [R1+0x1744] ;  /* 0x00174400012b7983 */ /* 0x000ea80000100800 */
[----:B------:R-:W2:Y:S04]  /*dc780*/  LDL R42, [R1+0x1758] ;  /* 0x00175800012a7983 */ /* 0x000ea80000100800 */
[----:B------:R-:W2:Y:S01]  /*dc790*/  LDL R41, [R1+0x175c] ;  /* 0x00175c0001297983 */ /* 0x000ea20000100800 */
[----:B------:R-:W-:Y:S01]  /*dc7a0*/  ISETP.NE.AND P6, PT, R9, RZ, PT ;  /* 0x000000ff0900720c */ /* 0x000fe20003fc5270 */
[----:B------:R-:W-:Y:S01]  /*dc7b0*/  BSSY.RECONVERGENT B0, `(.L_x_1041) ;  /* 0x000000b000007945 */ /* 0x000fe20003800200 */
[----:B------:R-:W-:-:S02]  /*dc7c0*/  P2R R7, PR, RZ, 0x1 ;  /* 0x00000001ff077803 */ /* 0x000fc40000000000 */
[----:B------:R-:W-:-:S04]  /*dc7d0*/  LOP3.LUT P0, RZ, R5, R248, RZ, 0xfc, !PT ;  /* 0x000000f805ff7212 */ /* 0x000fc8000780fcff */
[----:B------:R-:W-:Y:S02]  /*dc7e0*/  P2R R8, PR, RZ, 0x1 ;  /* 0x00000001ff087803 */ /* 0x000fe40000000000 */
[----:B------:R-:W-:Y:S02]  /*dc7f0*/  ISETP.NE.AND P0, PT, R7, RZ, PT ;  /* 0x000000ff0700720c */ /* 0x000fe40003f05270 */
[----:B--2---:R-:W-:Y:S01]  /*dc800*/  LOP3.LUT R4, R41, R42, R43, 0xfe, !PT ;  /* 0x0000002a29047212 */ /* 0x004fe200078efe2b */
[----:B------:R-:W-:Y:S10]  /*dc810*/  @!P6 BRA `(.L_x_1042) ;  /* 0x000000000010e947 */ /* 0x000ff40003800000 */
[----:B------:R1:W-:Y:S04]  /*dc820*/  ATOMS.XOR RZ, [R3+0x2de00], R32 ;  /* 0x02de002003ff738c */ /* 0x0003e80003800000 */
[----:B------:R1:W-:Y:S04]  /*dc830*/  ATOMS.XOR RZ, [R3+0x2de04], R31 ;  /* 0x02de041f03ff738c */ /* 0x0003e80003800000 */
[----:B------:R1:W-:Y:S04]  /*dc840*/  ATOMS.XOR RZ, [R3+0x2de08], R30 ;  /* 0x02de081e03ff738c */ /* 0x0003e80003800000 */
[----:B------:R1:W-:Y:S02]  /*dc850*/  ATOMS.XOR RZ, [R3+0x2de0c], R29 ;  /* 0x02de0c1d03ff738c */ /* 0x0003e40003800000 */
.L_x_1042:
[----:B------:R-:W-:Y:S05]  /*dc860*/  BSYNC.RECONVERGENT B0 ;  /* 0x0000000000007941 */ /* 0x000fea0003800200 */
.L_x_1041:
[----:B------:R-:W2:Y:S04]  /*dc870*/  LDL R40, [R1+0x1760] ;  /* 0x0017600001287983 */ /* 0x000ea80000100800 */
        /* <DEDUP_REMOVED lines=12> */
.L_x_1044:
[----:B------:R-:W-:Y:S05]  /*dc940*/  BSYNC.RECONVERGENT B0 ;  /* 0x0000000000007941 */ /* 0x000fea0003800200 */
.L_x_1043:
[----:B0-----:R-:W3:Y:S04]  /*dc950*/  LDL R36, [R1+0x1770] ;  /* 0x0017700001247983 */ /* 0x001ee80000100800 */
[----:B------:R-:W4:Y:S04]  /*dc960*/  LDL R35, [R1+0x1774] ;  /* 0x0017740001237983 */ /* 0x000f280000100800 */
[----:B------:R-:W4:Y:S04]  /*dc970*/  LDL R34, [R1+0x1778] ;  /* 0x0017780001227983 */ /* 0x000f280000100800 */
[----:B------:R-:W4:Y:S01]  /*dc980*/  LDL R33, [R1+0x177c] ;  /* 0x00177c0001217983 */ /* 0x000f220000100800 */
[----:B------:R-:W-:Y:S01]  /*dc990*/  BSSY.RECONVERGENT B0, `(.L_x_1045) ;  /* 0x0000008000007945 */ /* 0x000fe20003800200 */
[----:B---3--:R-:W-:-:S02]  /*dc9a0*/  LOP3.LUT P6, RZ, R5, R36, RZ, 0xfc, !PT ;  /* 0x0000002405ff7212 */ /* 0x008fc400078cfcff */
[----:B----4-:R-:W-:Y:S01]  /*dc9b0*/  LOP3.LUT R4, R33, R34, R35, 0xfe, !PT ;  /* 0x0000002221047212 */ /* 0x010fe200078efe23 */
[----:B------:R-:W-:Y:S10]  /*dc9c0*/  @!P4 BRA `(.L_x_1046) ;  /* 0x000000000010c947 */ /* 0x000ff40003800000 */
[----:B------:R0:W-:Y:S04]  /*dc9d0*/  ATOMS.XOR RZ, [R3+0x2e200], R24 ;  /* 0x02e2001803ff738c */ /* 0x0001e80003800000 */
[----:B------:R0:W-:Y:S04]  /*dc9e0*/  ATOMS.XOR RZ, [R3+0x2e204], R23 ;  /* 0x02e2041703ff738c */ /* 0x0001e80003800000 */
[----:B------:R0:W-:Y:S04]  /*dc9f0*/  ATOMS.XOR RZ, [R3+0x2e208], R22 ;  /* 0x02e2081603ff738c */ /* 0x0001e80003800000 */
[----:B------:R0:W-:Y:S02]  /*dca00*/  ATOMS.XOR RZ, [R3+0x2e20c], R21 ;  /* 0x02e20c1503ff738c */ /* 0x0001e40003800000 */
.L_x_1046:
[----:B------:R-:W-:Y:S05]  /*dca10*/  BSYNC.RECONVERGENT B0 ;  /* 0x0000000000007941 */ /* 0x000fea0003800200 */
.L_x_1045:
[----:B-1----:R-:W3:Y:S04]  /*dca20*/  LDL R32, [R1+0x1780] ;  /* 0x0017800001207983 */ /* 0x002ee80000100800 */
[----:B------:R-:W4:Y:S04]  /*dca30*/  LDL R31, [R1+0x1784] ;  /* 0x00178400011f7983 */ /* 0x000f280000100800 */
[----:B------:R-:W4:Y:S04]  /*dca40*/  LDL R30, [R1+0x1788] ;  /* 0x00178800011e7983 */ /* 0x000f280000100800 */
[----:B------:R-:W4:Y:S01]  /*dca50*/  LDL R29, [R1+0x178c] ;  /* 0x00178c00011d7983 */ /* 0x000f220000100800 */
[----:B------:R-:W-:Y:S01]  /*dca60*/  BSSY.RECONVERGENT B0, `(.L_x_1047) ;  /* 0x0000009000007945 */ /* 0x000fe20003800200 */
[----:B---3--:R-:W-:-:S04]  /*dca70*/  LOP3.LUT P4, RZ, R4, R32, RZ, 0xfc, !PT ;  /* 0x0000002004ff7212 */ /* 0x008fc8000788fcff */
[----:B------:R-:W-:Y:S02]  /*dca80*/  P2R R9, PR, RZ, 0x10 ;  /* 0x00000010ff097803 */ /* 0x000fe40000000000 */
[----:B----4-:R-:W-:Y:S01]  /*dca90*/  LOP3.LUT R5, R29, R30, R31, 0xfe, !PT ;  /* 0x0000001e1d057212 */ /* 0x010fe200078efe1f */
[----:B------:R-:W-:Y:S06]  /*dcaa0*/  @!P0 BRA `(.L_x_1048) ;  /* 0x0000000000108947 */ /* 0x000fec0003800000 */
[----:B------:R1:W-:Y:S04]  /*dcab0*/  ATOMS.XOR RZ, [R3+0x2e400], R20 ;  /* 0x02e4001403ff738c */ /* 0x0003e80003800000 */
[----:B------:R1:W-:Y:S04]  /*dcac0*/  ATOMS.XOR RZ, [R3+0x2e404], R19 ;  /* 0x02e4041303ff738c */ /* 0x0003e80003800000 */
[----:B------:R1:W-:Y:S04]  /*dcad0*/  ATOMS.XOR RZ, [R3+0x2e408], R18 ;  /* 0x02e4081203ff738c */ /* 0x0003e80003800000 */
[----:B------:R1:W-:Y:S02]  /*dcae0*/  ATOMS.XOR RZ, [R3+0x2e40c], R252 ;  /* 0x02e40cfc03ff738c */ /* 0x0003e40003800000 */
.L_x_1048:
[----:B------:R-:W-:Y:S05]  /*dcaf0*/  BSYNC.RECONVERGENT B0 ;  /* 0x0000000000007941 */ /* 0x000fea0003800200 */
.L_x_1047:
[----:B--2---:R-:W2:Y:S04]  /*dcb00*/  LDL R28, [R1+0x1790] ;  /* 0x00179000011c7983 */ /* 0x004ea80000100800 */
        /* <DEDUP_REMOVED lines=11> */
.L_x_1050:
[----:B------:R-:W-:Y:S05]  /*dcbc0*/  BSYNC.RECONVERGENT B0 ;  /* 0x0000000000007941 */ /* 0x000fea0003800200 */
.L_x_1049:
        /* <DEDUP_REMOVED lines=12> */
.L_x_1052:
[----:B------:R-:W-:Y:S05]  /*dcc90*/  BSYNC.RECONVERGENT B0 ;  /* 0x0000000000007941 */ /* 0x000fea0003800200 */
.L_x_1051:
[----:B-1----:R-:W3:Y:S04]  /*dcca0*/  LDL R20, [R1+0x17b0] ;  /* 0x0017b00001147983 */ /* 0x002ee80000100800 */
[----:B------:R-:W4:Y:S04]  /*dccb0*/  LDL R19, [R1+0x17b4] ;  /* 0x0017b40001137983 */ /* 0x000f280000100800 */
[----:B------:R-:W4:Y:S04]  /*dccc0*/  LDL R18, [R1+0x17b8] ;  /* 0x0017b80001127983 */ /* 0x000f280000100800 */
[----:B--2---:R-:W4:Y:S01]  /*dccd0*/  LDL R17, [R1+0x17bc] ;  /* 0x0017bc0001117983 */ /* 0x004f220000100800 */
        /* <DEDUP_REMOVED lines=8> */
.L_x_1054:
[----:B------:R-:W-:Y:S05]  /*dcd60*/  BSYNC.RECONVERGENT B0 ;  /* 0x0000000000007941 */ /* 0x000fea0003800200 */
.L_x_1053:
[----:B------:R-:W2:Y:S04]  /*dcd70*/  LDL R16, [R1+0x17c0] ;  /* 0x0017c00001107983 */ /* 0x000ea80000100800 */
[----:B0-----:R-:W3:Y:S04]  /*dcd80*/  LDL R15, [R1+0x17c4] ;  /* 0x0017c400010f7983 */ /* 0x001ee80000100800 */
[----:B------:R-:W3:Y:S04]  /*dcd90*/  LDL R14, [R1+0x17c8] ;  /* 0x0017c800010e7983 */ /* 0x000ee80000100800 */
[----:B-1----:R-:W3:Y:S01]  /*dcda0*/  LDL R13, [R1+0x17cc] ;  /* 0x0017cc00010d7983 */ /* 0x002ee20000100800 */
        /* <DEDUP_REMOVED lines=9> */
.L_x_1056:
[----:B------:R-:W-:Y:S05]  /*dce40*/  BSYNC.RECONVERGENT B0 ;  /* 0x0000000000007941 */ /* 0x000fea0003800200 */
.L_x_1055:
[----:B------:R-:W2:Y:S04]  /*dce50*/  LDL R12, [R1+0x17d0] ;  /* 0x0017d000010c7983 */ /* 0x000ea80000100800 */
[----:B0-----:R-:W3:Y:S04]  /*dce60*/  LDL R11, [R1+0x17d4] ;  /* 0x0017d400010b7983 */ /* 0x001ee80000100800 */
        /* <DEDUP_REMOVED lines=11> */
.L_x_1058:
[----:B------:R-:W-:Y:S05]  /*dcf20*/  BSYNC.RECONVERGENT B0 ;  /* 0x0000000000007941 */ /* 0x000fea0003800200 */
.L_x_1057:
[----:B------:R-:W2:Y:S01]  /*dcf30*/  LDL R5, [R1+0x17e0] ;  /* 0x0017e00001057983 */ /* 0x000ea20000100800 */
[----:B------:R-:W-:Y:S01]  /*dcf40*/  BSSY.RECONVERGENT B0, `(.L_x_1059) ;  /* 0x0000007000007945 */ /* 0x000fe20003800200 */
[----:B--2---:R-:W-:-:S03]  /*dcf50*/  LOP3.LUT P5, RZ, R4, R5, RZ, 0xfc, !PT ;  /* 0x0000000504ff7212 */ /* 0x004fc600078afcff */
[----:B------:R-:W-:Y:S10]  /*dcf60*/  @!P6 BRA `(.L_x_1060) ;  /* 0x000000000010e947 */ /* 0x000ff40003800000 */
[----:B------:R1:W-:Y:S04]  /*dcf70*/  ATOMS.XOR RZ, [R3+0x2f000], R39 ;  /* 0x02f0002703ff738c */ /* 0x0003e80003800000 */
[----:B------:R1:W-:Y:S04]  /*dcf80*/  ATOMS.XOR RZ, [R3+0x2f004], R38 ;  /* 0x02f0042603ff738c */ /* 0x0003e80003800000 */
[----:B------:R1:W-:Y:S04]  /*dcf90*/  ATOMS.XOR RZ, [R3+0x2f008], R37 ;  /* 0x02f0082503ff738c */ /* 0x0003e80003800000 */
[----:B------:R1:W-:Y:S02]  /*dcfa0*/  ATOMS.XOR RZ, [R3+0x2f00c], R36 ;  /* 0x02f00c2403ff738c */ /* 0x0003e40003800000 */
.L_x_1060:
[----:B------:R-:W-:Y:S05]  /*dcfb0*/  BSYNC.RECONVERGENT B0 ;  /* 0x0000000000007941 */ /* 0x000fea0003800200 */
.L_x_1059:
[----:B------:R-:W-:Y:S01]  /*dcfc0*/  ISETP.NE.AND P6, PT, R9, RZ, PT ;  /* 0x000000ff0900720c */ /* 0x000fe20003fc5270 */
[----:B------:R-:W-:-:S12]  /*dcfd0*/  BSSY.RECONVERGENT B0, `(.L_x_1061) ;  /* 0x0000006000007945 */ /* 0x000fd80003800200 */
[----:B------:R-:W-:Y:S05]  /*dcfe0*/  @!P6 BRA `(.L_x_1062) ;  /* 0x000000000010e947 */ /* 0x000fea0003800000 */
[----:B------:R2:W-:Y:S04]  /*dcff0*/  ATOMS.XOR RZ, [R3+0x2f200], R35 ;  /* 0x02f2002303ff738c */ /* 0x0005e80003800000 */
[----:B------:R2:W-:Y:S04]  /*dd000*/  ATOMS.XOR RZ, [R3+0x2f204], R34 ;  /* 0x02f2042203ff738c */ /* 0x0005e80003800000 */
[----:B------:R2:W-:Y:S04]  /*dd010*/  ATOMS.XOR RZ, [R3+0x2f208], R33 ;  /* 0x02f2082103ff738c */ /* 0x0005e80003800000 */
[----:B------:R2:W-:Y:S02]  /*dd020*/  ATOMS.XOR RZ, [R3+0x2f20c], R32 ;  /* 0x02f20c2003ff738c */ /* 0x0005e40003800000 */
.L_x_1062:
[----:B------:R-:W-:Y:S05]  /*dd030*/  BSYNC.RECONVERGENT B0 ;  /* 0x0000000000007941 */ /* 0x000fea0003800200 */
.L_x_1061:
[----:B------:R-:W-:Y:S04]  /*dd040*/  BSSY.RECONVERGENT B0, `(.L_x_1063) ;  /* 0x0000006000007945 */ /* 0x000fe80003800200 */
[----:B------:R-:W-:Y:S05]  /*dd050*/  @!P0 BRA `(.L_x_1064) ;  /* 0x0000000000108947 */ /* 0x000fea0003800000 */
[----:B------:R3:W-:Y:S04]  /*dd060*/  ATOMS.XOR RZ, [R3+0x2f400], R31 ;  /* 0x02f4001f03ff738c */ /* 0x0007e80003800000 */
[----:B------:R3:W-:Y:S04]  /*dd070*/  ATOMS.XOR RZ, [R3+0x2f404], R30 ;  /* 0x02f4041e03ff738c */ /* 0x0007e80003800000 */
[----:B------:R3:W-:Y:S04]  /*dd080*/  ATOMS.XOR RZ, [R3+0x2f408], R29 ;  /* 0x02f4081d03ff738c */ /* 0x0007e80003800000 */
[----:B------:R3:W-:Y:S02]  /*dd090*/  ATOMS.XOR RZ, [R3+0x2f40c], R28 ;  /* 0x02f40c1c03ff738c */ /* 0x0007e40003800000 */
.L_x_1064:
[----:B------:R-:W-:Y:S05]  /*dd0a0*/  BSYNC.RECONVERGENT B0 ;  /* 0x0000000000007941 */ /* 0x000fea0003800200 */
.L_x_1063:
[----:B------:R-:W-:Y:S04]  /*dd0b0*/  BSSY.RECONVERGENT B0, `(.L_x_1065) ;  /* 0x0000006000007945 */ /* 0x000fe80003800200 */
[----:B------:R-:W-:Y:S05]  /*dd0c0*/  @!P1 BRA `(.L_x_1066) ;  /* 0x0000000000109947 */ /* 0x000fea0003800000 */
[----:B------:R4:W-:Y:S04]  /*dd0d0*/  ATOMS.XOR RZ, [R3+0x2f600], R27 ;  /* 0x02f6001b03ff738c */ /* 0x0009e80003800000 */
[----:B------:R4:W-:Y:S04]  /*dd0e0*/  ATOMS.XOR RZ, [R3+0x2f604], R26 ;  /* 0x02f6041a03ff738c */ /* 0x0009e80003800000 */
[----:B------:R4:W-:Y:S04]  /*dd0f0*/  ATOMS.XOR RZ, [R3+0x2f608], R25 ;  /* 0x02f6081903ff738c */ /* 0x0009e80003800000 */
[----:B------:R4:W-:Y:S02]  /*dd100*/  ATOMS.XOR RZ, [R3+0x2f60c], R24 ;  /* 0x02f60c1803ff738c */ /* 0x0009e40003800000 */
.L_x_1066:
[----:B------:R-:W-:Y:S05]  /*dd110*/  BSYNC.RECONVERGENT B0 ;  /* 0x0000000000007941 */ /* 0x000fea0003800200 */
.L_x_1065:
[----:B------:R-:W-:Y:S04]  /*dd120*/  BSSY.RECONVERGENT B0, `(.L_x_1067) ;  /* 0x0000006000007945 */ /* 0x000fe80003800200 */
[----:B------:R-:W-:Y:S05]  /*dd130*/  @!P2 BRA `(.L_x_1068) ;  /* 0x000000000010a947 */ /* 0x000fea0003800000 */
[----:B------:R0:W-:Y:S04]  /*dd140*/  ATOMS.XOR RZ, [R3+0x2f800], R23 ;  /* 0x02f8001703ff738c */ /* 0x0001e80003800000 */
[----:B------:R0:W-:Y:S04]  /*dd150*/  ATOMS.XOR RZ, [R3+0x2f804], R22 ;  /* 0x02f8041603ff738c */ /* 0x0001e80003800000 */
[----:B------:R0:W-:Y:S04]  /*dd160*/  ATOMS.XOR RZ, [R3+0x2f808], R21 ;  /* 0x02f8081503ff738c */ /* 0x0001e80003800000 */
[----:B------:R0:W-:Y:S02]  /*dd170*/  ATOMS.XOR RZ, [R3+0x2f80c], R20 ;  /* 0x02f80c1403ff738c */ /* 0x0001e40003800000 */
.L_x_1068:
[----:B------:R-:W-:Y:S05]  /*dd180*/  BSYNC.RECONVERGENT B0 ;  /* 0x0000000000007941 */ /* 0x000fea0003800200 */
.L_x_1067:
[----:B------:R-:W-:Y:S04]  /*dd190*/  BSSY.RECONVERGENT B0, `(.L_x_1069) ;  /* 0x0000006000007945 */ /* 0x000fe80003800200 */
[----:B------:R-:W-:Y:S05]  /*dd1a0*/  @!P3 BRA `(.L_x_1070) ;  /* 0x000000000010b947 */ /* 0x000fea0003800000 */
[----:B------:R0:W-:Y:S04]  /*dd1b0*/  ATOMS.XOR RZ, [R3+0x2fa00], R19 ;  /* 0x02fa001303ff738c */ /* 0x0001e80003800000 */
[----:B------:R0:W-:Y:S04]  /*dd1c0*/  ATOMS.XOR RZ, [R3+0x2fa04], R18 ;  /* 0x02fa041203ff738c */ /* 0x0001e80003800000 */
[----:B------:R0:W-:Y:S04]  /*dd1d0*/  ATOMS.XOR RZ, [R3+0x2fa08], R17 ;  /* 0x02fa081103ff738c */ /* 0x0001e80003800000 */
[----:B------:R0:W-:Y:S02]  /*dd1e0*/  ATOMS.XOR RZ, [R3+0x2fa0c], R16 ;  /* 0x02fa0c1003ff738c */ /* 0x0001e40003800000 */
.L_x_1070:
[----:B------:R-:W-:Y:S05]  /*dd1f0*/  BSYNC.RECONVERGENT B0 ;  /* 0x0000000000007941 */ /* 0x000fea0003800200 */
.L_x_1069:
[----:B------:R-:W-:Y:S04]  /*dd200*/  BSSY.RECONVERGENT B0, `(.L_x_1071) ;  /* 0x0000006000007945 */ /* 0x000fe80003800200 */
[----:B------:R-:W-:Y:S05]  /*dd210*/  @!P4 BRA `(.L_x_1072) ;  /* 0x000000000010c947 */ /* 0x000fea0003800000 */
[----:B------:R0:W-:Y:S04]  /*dd220*/  ATOMS.XOR RZ, [R3+0x2fc00], R15 ;  /* 0x02fc000f03ff738c */ /* 0x0001e80003800000 */
[----:B------:R0:W-:Y:S04]  /*dd230*/  ATOMS.XOR RZ, [R3+0x2fc04], R14 ;  /* 0x02fc040e03ff738c */ /* 0x0001e80003800000 */
[----:B------:R0:W-:Y:S04]  /*dd240*/  ATOMS.XOR RZ, [R3+0x2fc08], R13 ;  /* 0x02fc080d03ff738c */ /* 0x0001e80003800000 */
[----:B------:R0:W-:Y:S02]  /*dd250*/  ATOMS.XOR RZ, [R3+0x2fc0c], R12 ;  /* 0x02fc0c0c03ff738c */ /* 0x0001e40003800000 */
.L_x_1072:
[----:B------:R-:W-:Y:S05]  /*dd260*/  BSYNC.RECONVERGENT B0 ;  /* 0x0000000000007941 */ /* 0x000fea0003800200 */
.L_x_1071:
[----:B------:R-:W-:Y:S05]  /*dd270*/  @!P5 BRA `(.L_x_1073) ;  /* 0x000000000010d947 */ /* 0x000fea0003800000 */
[----:B------:R0:W-:Y:S04]  /*dd280*/  ATOMS.XOR RZ, [R3+0x2fe00], R11 ;  /* 0x02fe000b03ff738c */ /* 0x0001e80003800000 */
[----:B------:R0:W-:Y:S04]  /*dd290*/  ATOMS.XOR RZ, [R3+0x2fe04], R10 ;  /* 0x02fe040a03ff738c */ /* 0x0001e80003800000 */
[----:B------:R0:W-:Y:S04]  /*dd2a0*/  ATOMS.XOR RZ, [R3+0x2fe08], R8 ;  /* 0x02fe080803ff738c */ /* 0x0001e80003800000 */
[----:B------:R0:W-:Y:S02]  /*dd2b0*/  ATOMS.XOR RZ, [R3+0x2fe0c], R5 ;  /* 0x02fe0c0503ff738c */ /* 0x0001e40003800000 */
.L_x_1073:
[----:B01234-:R-:W2:Y:S01]  /*dd2c0*/  LDL R3, [R1+0x17e4] ;  /* 0x0017e40001037983 */ /* 0x01fea20000100800 */
[----:B------:R-:W-:Y:S05]  /*dd2d0*/  WARPSYNC.ALL ;  /* 0x0000000000007948 */ /* 0x000fea0003800000 */
[----:B------:R-:W-:Y:S01]  /*dd2e0*/  BSSY.RECONVERGENT B0, `(.L_x_1074) ;  /* 0x0000018000007945 */ /* 0x000fe20003800200 */
[----:B------:R-:W-:Y:S01]  /*dd2f0*/  BAR.SYNC.DEFER_BLOCKING 0x0 ;  /* 0x0000000000007b1d */ /* 0x000fe20000010000 */
[----:B--2---:R-:W-:-:S13]  /*dd300*/  ISETP.NE.AND P0, PT, R3, 0x2, PT ;  /* 0x000000020300780c */ /* 0x004fda0003f05270 */
[----:B------:R-:W-:Y:S05]  /*dd310*/  @!P0 BRA `(.L_x_1075) ;  /* 0x0000000000508947 */ /* 0x000fea0003800000 */
[----:B------:R-:W0:Y:S01]  /*dd320*/  LDC.64 R8, c[0x0][0x390] ;  /* 0x0000e400ff087b82 */ /* 0x000e220000000a00 */
[----:B------:R-:W-:-:S07]  /*dd330*/  IMAD.MOV.U32 R3, RZ, RZ, RZ ;  /* 0x000000ffff037224 */ /* 0x000fce00078e00ff */
.L_x_1078:
[----:B-1----:R-:W2:Y:S01]  /*dd340*/  LDL R5, [R1+0x17e4] ;  /* 0x0017e40001057983 */ /* 0x002ea20000100800 */
[----:B------:R-:W-:Y:S01]  /*dd350*/  IMAD R4, R0, 0x10, R6 ;  /* 0x0000001000047824 */ /* 0x000fe200078e0206 */
[----:B------:R-:W-:Y:S01]  /*dd360*/  BSSY.RECONVERGENT B1, `(.L_x_1076) ;  /* 0x000000d000017945 */ /* 0x000fe20003800200 */
[----:B------:R-:W-:-:S03]  /*dd370*/  VIADD R3, R3, 0x1 ;  /* 0x0000000103037836 */ /* 0x000fc60000000000 */
[----:B------:R-:W1:Y:S02]  /*dd380*/  LDS.128 R12, [R4] ;  /* 0x00000000040c7984 */ /* 0x000e640000000c00 */
[----:B-1----:R-:W-:-:S04]  /*dd390*/  LOP3.LUT R10, R14, R13, R12, 0xfe, !PT ;  /* 0x0000000d0e0a7212 */ /* 0x002fc800078efe0c */
[----:B------:R-:W-:Y:S02]  /*dd3a0*/  LOP3.LUT P0, RZ, R10, R15, RZ, 0xfc, !PT ;  /* 0x0000000f0aff7212 */ /* 0x000fe4000780fcff */
[----:B--2---:R-:W-:-:S04]  /*dd3b0*/  LOP3.LUT R5, R3, R5, RZ, 0x3c, !PT ;  /* 0x0000000503057212 */ /* 0x004fc800078e3cff */
[----:B------:R-:W-:-:S07]  /*dd3c0*/  ISETP.NE.AND P1, PT, R5, 0x2, PT ;  /* 0x000000020500780c */ /* 0x000fce0003f25270 */
[----:B------:R-:W-:Y:S06]  /*dd3d0*/  @!P0 BRA `(.L_x_1077) ;  /* 0x0000000000148947 */ /* 0x000fec0003800000 */
[----:B0-----:R-:W-:-:S05]  /*dd3e0*/  IMAD.WIDE.U32 R4, R0, 0x10, R8 ;  /* 0x0000001000047825 */ /* 0x001fca00078e0008 */
[----:B------:R1:W-:Y:S04]  /*dd3f0*/  REDG.E.XOR.STRONG.GPU desc[UR6][R4.64], R12 ;  /* 0x0000000c0400798e */ /* 0x0003e8000f92e106 */
[----:B------:R1:W-:Y:S04]  /*dd400*/  REDG.E.XOR.STRONG.GPU desc[UR6][R4.64+0x4], R13 ;  /* 0x0000040d0400798e */ /* 0x0003e8000f92e106 */
[----:B------:R1:W-:Y:S04]  /*dd410*/  REDG.E.XOR.STRONG.GPU desc[UR6][R4.64+0x8], R14 ;  /* 0x0000080e0400798e */ /* 0x0003e8000f92e106 */
[----:B------:R1:W-:Y:S02]  /*dd420*/  REDG.E.XOR.STRONG.GPU desc[UR6][R4.64+0xc], R15 ;  /* 0x00000c0f0400798e */ /* 0x0003e4000f92e106 */
.L_x_1077:
[----:B------:R-:W-:Y:S05]  /*dd430*/  BSYNC.RECONVERGENT B1 ;  /* 0x0000000000017941 */ /* 0x000fea0003800200 */
.L_x_1076:
[----:B------:R-:W-:Y:S01]  /*dd440*/  IMAD.IADD R0, R2, 0x1, R0 ;  /* 0x0000000102007824 */ /* 0x000fe200078e0200 */
[----:B------:R-:W-:Y:S06]  /*dd450*/  @P1 BRA `(.L_x_1078) ;  /* 0xfffffffc00b81947 */ /* 0x000fec000383ffff */
.L_x_1075:
[----:B------:R-:W-:Y:S05]  /*dd460*/  BSYNC.RECONVERGENT B0 ;  /* 0x0000000000007941 */ /* 0x000fea0003800200 */
.L_x_1074:
[----:B0-----:R-:W0:Y:S01]  /*dd470*/  LDC.64 R8, c[0x0][0x390] ;  /* 0x0000e400ff087b82 */ /* 0x001e220000000a00 */
[----:B-1----:R-:W-:Y:S02]  /*dd480*/  IMAD R13, R0, 0x10, R6 ;  /* 0x00000010000d7824 */ /* 0x002fe400078e0206 */
[C-C-:B------:R-:W-:Y:S02]  /*dd490*/  IMAD R3, R2.reuse, 0x2, R0.reuse ;  /* 0x0000000202037824 */ /* 0x140fe400078e0200 */
[----:B------:R-:W-:Y:S02]  /*dd4a0*/  IMAD R7, R2, 0x3, R0 ;  /* 0x0000000302077824 */ /* 0x000fe400078e0200 */
[----:B------:R-:W-:-:S07]  /*dd4b0*/  IMAD.IADD R11, R0, 0x1, R2 ;  /* 0x00000001000b7824 */ /* 0x000fce00078e0202 */
.L_x_1087:
[----:B-1----:R-:W1:Y:S01]  /*dd4c0*/  LDS.128 R20, [R13] ;  /* 0x000000000d147984 */ /* 0x002e620000000c00 */
[C-C-:B--234-:R-:W-:Y:S01]  /*dd4d0*/  IMAD R5, R2.reuse, 0x10, R13.reuse ;  /* 0x0000001002057824 */ /* 0x15cfe200078e020d */
[----:B------:R-:W-:Y:S01]  /*dd4e0*/  BSSY.RECONVERGENT B0, `(.L_x_1079) ;  /* 0x0000014000007945 */ /* 0x000fe20003800200 */
[C-C-:B------:R-:W-:Y:S02]  /*dd4f0*/  IMAD R10, R2.reuse, 0x20, R13.reuse ;  /* 0x00000020020a7824 */ /* 0x140fe400078e020d */
[----:B------:R-:W-:Y:S01]  /*dd500*/  IMAD R14, R2, 0x30, R13 ;  /* 0x00000030020e7824 */ /* 0x000fe200078e020d */
[----:B------:R-:W2:Y:S04]  /*dd510*/  LDS.128 R24, [R5] ;  /* 0x0000000005187984 */ /* 0x000ea80000000c00 */
[----:B------:R-:W3:Y:S04]  /*dd520*/  LDS.128 R28, [R10] ;  /* 0x000000000a1c7984 */ /* 0x000ee80000000c00 */
[----:B------:R-:W4:Y:S01]  /*dd530*/  LDS.128 R32, [R14] ;  /* 0x000000000e207984 */ /* 0x000f220000000c00 */
[----:B-1----:R-:W-:-:S04]  /*dd540*/  LOP3.LUT R4, R22, R21, R20, 0xfe, !PT ;  /* 0x0000001516047212 */ /* 0x002fc800078efe14 */
[----:B------:R-:W-:Y:S02]  /*dd550*/  LOP3.LUT P0, RZ, R4, R23, RZ, 0xfc, !PT ;  /* 0x0000001704ff7212 */ /* 0x000fe4000780fcff */
[----:B--2---:R-:W-:Y:S02]  /*dd560*/  LOP3.LUT R6, R26, R25, R24, 0xfe, !PT ;  /* 0x000000191a067212 */ /* 0x004fe400078efe18 */
[----:B---3--:R-:W-:Y:S02]  /*dd570*/  LOP3.LUT R12, R30, R29, R28, 0xfe, !PT ;  /* 0x0000001d1e0c7212 */ /* 0x008fe400078efe1c */
[----:B------:R-:W-:Y:S02]  /*dd580*/  LOP3.LUT P1, RZ, R6, R27, RZ, 0xfc, !PT ;  /* 0x0000001b06ff7212 */ /* 0x000fe4000782fcff */
[----:B----4-:R-:W-:Y:S02]  /*dd590*/  LOP3.LUT R16, R34, R33, R32, 0xfe, !PT ;  /* 0x0000002122107212 */ /* 0x010fe400078efe20 */
[----:B------:R-:W-:-:S02]  /*dd5a0*/  LOP3.LUT P2, RZ, R12, R31, RZ, 0xfc, !PT ;  /* 0x0000001f0cff7212 */ /* 0x000fc4000784fcff */
[----:B------:R-:W-:Y:S01]  /*dd5b0*/  LOP3.LUT P3, RZ, R16, R35, RZ, 0xfc, !PT ;  /* 0x0000002310ff7212 */ /* 0x000fe2000786fcff */
[----:B------:R-:W-:-:S12]  /*dd5c0*/  @!P0 BRA `(.L_x_1080) ;  /* 0x0000000000148947 */ /* 0x000fd80003800000 */
[----:B0-----:R-:W-:-:S05]  /*dd5d0*/  IMAD.WIDE.U32 R4, R0, 0x10, R8 ;  /* 0x0000001000047825 */ /* 0x001fca00078e0008 */
[----:B------:R1:W-:Y:S04]  /*dd5e0*/  REDG.E.XOR.STRONG.GPU desc[UR6][R4.64], R20 ;  /* 0x000000140400798e */ /* 0x0003e8000f92e106 */
[----:B------:R1:W-:Y:S04]  /*dd5f0*/  REDG.E.XOR.STRONG.GPU desc[UR6][R4.64+0x4], R21 ;  /* 0x000004150400798e */ /* 0x0003e8000f92e106 */
[----:B------:R1:W-:Y:S04]  /*dd600*/  REDG.E.XOR.STRONG.GPU desc[UR6][R4.64+0x8], R22 ;  /* 0x000008160400798e */ /* 0x0003e8000f92e106 */
[----:B------:R1:W-:Y:S02]  /*dd610*/  REDG.E.XOR.STRONG.GPU desc[UR6][R4.64+0xc], R23 ;  /* 0x00000c170400798e */ /* 0x0003e4000f92e106 */
.L_x_1080:
[----:B------:R-:W-:Y:S05]  /*dd620*/  BSYNC.RECONVERGENT B0 ;  /* 0x0000000000007941 */ /* 0x000fea0003800200 */
.L_x_1079:
[----:B------:R-:W-:Y:S04]  /*dd630*/  BSSY.RECONVERGENT B0, `(.L_x_1081) ;  /* 0x0000007000007945 */ /* 0x000fe80003800200 */
[----:B------:R-:W-:Y:S05]  /*dd640*/  @!P1 BRA `(.L_x_1082) ;  /* 0x0000000000149947 */ /* 0x000fea0003800000 */
[----:B01----:R-:W-:-:S05]  /*dd650*/  IMAD.WIDE.U32 R4, R11, 0x10, R8 ;  /* 0x000000100b047825 */ /* 0x003fca00078e0008 */
[----:B------:R2:W-:Y:S04]  /*dd660*/  REDG.E.XOR.STRONG.GPU desc[UR6][R4.64], R24 ;  /* 0x000000180400798e */ /* 0x0005e8000f92e106 */
[----:B------:R2:W-:Y:S04]  /*dd670*/  REDG.E.XOR.STRONG.GPU desc[UR6][R4.64+0x4], R25 ;  /* 0x000004190400798e */ /* 0x0005e8000f92e106 */
[----:B------:R2:W-:Y:S04]  /*dd680*/  REDG.E.XOR.STRONG.GPU desc[UR6][R4.64+0x8], R26 ;  /* 0x0000081a0400798e */ /* 0x0005e8000f92e106 */
[----:B------:R2:W-:Y:S02]  /*dd690*/  REDG.E.XOR.STRONG.GPU desc[UR6][R4.64+0xc], R27 ;  /* 0x00000c1b0400798e */ /* 0x0005e4000f92e106 */
.L_x_1082:
[----:B------:R-:W-:Y:S05]  /*dd6a0*/  BSYNC.RECONVERGENT B0 ;  /* 0x0000000000007941 */ /* 0x000fea0003800200 */
.L_x_1081:
[----:B------:R-:W-:Y:S04]  /*dd6b0*/  BSSY.RECONVERGENT B0, `(.L_x_1083) ;  /* 0x0000007000007945 */ /* 0x000fe80003800200 */
[----:B------:R-:W-:Y:S05]  /*dd6c0*/  @!P2 BRA `(.L_x_1084) ;  /* 0x000000000014a947 */ /* 0x000fea0003800000 */
[----:B012---:R-:W-:-:S05]  /*dd6d0*/  IMAD.WIDE.U32 R4, R3, 0x10, R8 ;  /* 0x0000001003047825 */ /* 0x007fca00078e0008 */
[----:B------:R3:W-:Y:S04]  /*dd6e0*/  REDG.E.XOR.STRONG.GPU desc[UR6][R4.64], R28 ;  /* 0x0000001c0400798e */ /* 0x0007e8000f92e106 */
[----:B------:R3:W-:Y:S04]  /*dd6f0*/  REDG.E.XOR.STRONG.GPU desc[UR6][R4.64+0x4], R29 ;  /* 0x0000041d0400798e */ /* 0x0007e8000f92e106 */
[----:B------:R3:W-:Y:S04]  /*dd700*/  REDG.E.XOR.STRONG.GPU desc[UR6][R4.64+0x8], R30 ;  /* 0x0000081e0400798e */ /* 0x0007e8000f92e106 */
[----:B------:R3:W-:Y:S02]  /*dd710*/  REDG.E.XOR.STRONG.GPU desc[UR6][R4.64+0xc], R31 ;  /* 0x00000c1f0400798e */ /* 0x0007e4000f92e106 */
.L_x_1084:
[----:B------:R-:W-:Y:S05]  /*dd720*/  BSYNC.RECONVERGENT B0 ;  /* 0x0000000000007941 */ /* 0x000fea0003800200 */
.L_x_1083:
[----:B------:R-:W-:Y:S01]  /*dd730*/  BSSY.RECONVERGENT B0, `(.L_x_1085) ;  /* 0x0000008000007945 */ /* 0x000fe20003800200 */
[----:B------:R-:W-:-:S03]  /*dd740*/  IADD3 R15, PT, PT, R2, R0, R2 ;  /* 0x00000000020f7210 */ /* 0x000fc60007ffe002 */
[----:B------:R-:W-:Y:S05]  /*dd750*/  @!P3 BRA `(.L_x_1086) ;  /* 0x000000000014b947 */ /* 0x000fea0003800000 */
[----:B0123--:R-:W-:-:S05]  /*dd760*/  IMAD.WIDE.U32 R4, R7, 0x10, R8 ;  /* 0x0000001007047825 */ /* 0x00ffca00078e0008 */
[----:B------:R4:W-:Y:S04]  /*dd770*/  REDG.E.XOR.STRONG.GPU desc[UR6][R4.64], R32 ;  /* 0x000000200400798e */ /* 0x0009e8000f92e106 */
[----:B------:R4:W-:Y:S04]  /*dd780*/  REDG.E.XOR.STRONG.GPU desc[UR6][R4.64+0x4], R33 ;  /* 0x000004210400798e */ /* 0x0009e8000f92e106 */
[----:B------:R4:W-:Y:S04]  /*dd790*/  REDG.E.XOR.STRONG.GPU desc[UR6][R4.64+0x8], R34 ;  /* 0x000008220400798e */ /* 0x0009e8000f92e106 */
[----:B------:R4:W-:Y:S02]  /*dd7a0*/  REDG.E.XOR.STRONG.GPU desc[UR6][R4.64+0xc], R35 ;  /* 0x00000c230400798e */ /* 0x0009e4000f92e106 */
.L_x_1086:
[----:B------:R-:W-:Y:S05]  /*dd7b0*/  BSYNC.RECONVERGENT B0 ;  /* 0x0000000000007941 */ /* 0x000fea0003800200 */
.L_x_1085:
[C---:B------:R-:W-:Y:S01]  /*dd7c0*/  IADD3 R0, PT, PT, R2.reuse, R15, R2 ;  /* 0x0000000f02007210 */ /* 0x040fe20007ffe002 */
[C---:B------:R-:W-:Y:S02]  /*dd7d0*/  IMAD R3, R2.reuse, 0x4, R3 ;  /* 0x0000000402037824 */ /* 0x040fe400078e0203 */
[----:B------:R-:W-:Y:S01]  /*dd7e0*/  IMAD R7, R2, 0x4, R7 ;  /* 0x0000000402077824 */ /* 0x000fe200078e0207 */
[----:B------:R-:W-:Y:S01]  /*dd7f0*/  ISETP.GE.U32.AND P0, PT, R0, 0x3000, PT ;  /* 0x000030000000780c */ /* 0x000fe20003f06070 */
[C---:B------:R-:W-:Y:S02]  /*dd800*/  IMAD R11, R2.reuse, 0x4, R11 ;  /* 0x00000004020b7824 */ /* 0x040fe400078e020b */
[----:B------:R-:W-:-:S10]  /*dd810*/  IMAD R13, R2, 0x40, R13 ;  /* 0x00000040020d7824 */ /* 0x000fd400078e020d */
[----:B------:R-:W-:Y:S05]  /*dd820*/  @!P0 BRA `(.L_x_1087) ;  /* 0xfffffffc00248947 */ /* 0x000fea000383ffff */
[----:B------:R-:W-:Y:S05]  /*dd830*/  EXIT ;  /* 0x000000000000794d */ /* 0x000fea0003800000 */
.L_x_304:
[----:B------:R0:W5:Y:S04]  /*dd840*/  LDG.E.128 R140, desc[UR6][R238.64] ;  /* 0x00000006ee8c7981 */ /* 0x000168000c1e1d00 */
[----:B------:R0:W5:Y:S04]  /*dd850*/  LDG.E.128 R144, desc[UR6][R238.64+0x200] ;  /* 0x00020006ee907981 */ /* 0x000168000c1e1d00 */
[----:B------:R0:W5:Y:S04]  /*dd860*/  LDG.E.128 R148, desc[UR6][R238.64+0x400] ;  /* 0x00040006ee947981 */ /* 0x000168000c1e1d00 */
[----:B------:R0:W5:Y:S04]  /*dd870*/  LDG.E.128 R152, desc[UR6][R238.64+0x600] ;  /* 0x00060006ee987981 */ /* 0x000168000c1e1d00 */
[----:B------:R0:W5:Y:S04]  /*dd880*/  LDG.E.128 R156, desc[UR6][R238.64+0x800] ;  /* 0x00080006ee9c7981 */ /* 0x000168000c1e1d00 */
[----:B------:R0:W5:Y:S04]  /*dd890*/  LDG.E.128 R160, desc[UR6][R238.64+0xa00] ;  /* 0x000a0006eea07981 */ /* 0x000168000c1e1d00 */
[----:B------:R0:W5:Y:S04]  /*dd8a0*/  LDG.E.128 R164, desc[UR6][R238.64+0xc00] ;  /* 0x000c0006eea47981 */ /* 0x000168000c1e1d00 */
[----:B------:R0:W5:Y:S01]  /*dd8b0*/  LDG.E.128 R168, desc[UR6][R238.64+0xe00] ;  /* 0x000e0006eea87981 */ /* 0x000162000c1e1d00 */
[----:B------:R-:W-:Y:S01]  /*dd8c0*/  BSSY B2, `(.L_x_1088) ;  /* 0x0000007000027945 */ /* 0x000fe20003800000 */
[----:B------:R-:W-:-:S02]  /*dd8d0*/  IMAD.MOV.U32 R107, RZ, RZ, R76 ;  /* 0x000000ffff6b7224 */ /* 0x000fc400078e004c */
[----:B------:R-:W-:Y:S02]  /*dd8e0*/  IMAD.MOV.U32 R176, RZ, RZ, 0x1f ;  /* 0x0000001fffb07424 */ /* 0x000fe400078e00ff */
[----:B------:R-:W-:-:S07]  /*dd8f0*/  IMAD.MOV.U32 R115, RZ, RZ, -0x1 ;  /* 0xffffffffff737424 */ /* 0x000fce00078e00ff */
[----:B0---45:R-:W-:Y:S05]  /*dd900*/  WARPSYNC.COLLECTIVE R115, `(.L_x_1089) ;  /* 0x0000000073087348 */ /* 0x031fea0003c00000 */
[----:B------:R1:W2:Y:S02]  /*dd910*/  SHFL.IDX P0, R115, R107, R172, R176 ;  /* 0x000000ac6b737389 */ /* 0x0002a400000000b0 */
[----:B012-45:R-:W-:Y:S05]  /*dd920*/  ENDCOLLECTIVE ;  /* 0x000000000000791b */ /* 0x037fea0003800000 */
.L_x_1089:
[----:B------:R-:W-:Y:S05]  /*dd930*/  BSYNC B2 ;  /* 0x0000000000027941 */ /* 0x000fea0003800000 */
.L_x_1088:
        /* <DEDUP_REMOVED lines=8> */
[----:B------:R-:W-:Y:S04]  /*dd9c0*/  STL [R1+0x1800], R137 ;  /* 0x0018008901007387 */ /* 0x000fe80000100800 */
[----:B------:R-:W-:Y:S04]  /*dd9d0*/  STL [R1+0x17fc], R138 ;  /* 0x0017fc8a01007387 */ /* 0x000fe80000100800 */
[----:B------:R3:W-:Y:S04]  /*dd9e0*/  STL [R1+0x17f0], R76 ;  /* 0x0017f04c01007387 */ /* 0x0007e80000100800 */
[----:B------:R4:W-:Y:S01]  /*dd9f0*/  STL [R1+0x17ec], R0 ;  /* 0x0017ec0001007387 */ /* 0x0009e20000100800 */
[----:B--2---:R-:W-:-:S02]  /*dda00*/  LOP3.LUT R107, R196, R140, R115, 0x78, !PT ;  /* 0x0000008cc46b7212 */ /* 0x004fc400078e7873 */
[----:B---3--:R-:W-:-:S03]  /*dda10*/  LOP3.LUT R76, R192, R144, R115, 0x78, !PT ;  /* 0x00000090c04c7212 */ /* 0x008fc600078e7873 */
[----:B------:R0:W-:Y:S01]  /*dda20*/  STL [R1+0x38c], R107 ;  /* 0x00038c6b01007387 */ /* 0x0001e20000100800 */
[----:B----4-:R-:W-:-:S03]  /*dda30*/  LOP3.LUT R0, R184, R148, R115, 0x78, !PT ;  /* 0x00000094b8007212 */ /* 0x010fc600078e7873 */
[----:B------:R1:W-:Y:S04]  /*dda40*/  STL [R1+0x418], R76 ;  /* 0x0004184c01007387 */ /* 0x0003e80000100800 */
[----:B------:R2:W-:Y:S01]  /*dda50*/  STL [R1+0x4a4], R0 ;  /* 0x0004a40001007387 */ /* 0x0005e20000100800 */
[--C-:B0-----:R-:W-:Y:S02]  /*dda60*/  LOP3.LUT R107, R139, R152, R115.reuse, 0x78, !PT ;  /* 0x000000988b6b7212 */ /* 0x101fe400078e7873 */
[----:B-1----:R-:W-:-:S03]  /*dda70*/  LOP3.LUT R76, R131, R156, R115, 0x78, !PT ;  /* 0x0000009c834c7212 */ /* 0x002fc600078e7873 */
[----:B------:R-:W-:Y:S01]  /*dda80*/  STL [R1+0x5b0], R107 ;  /* 0x0005b06b01007387 */ /* 0x000fe20000100800 */
[----:B--2---:R-:W-:-:S03]  /*dda90*/  LOP3.LUT R0, R123, R160, R115, 0x78, !PT ;  /* 0x000000a07b007212 */ /* 0x004fc600078e7873 */
[----:B------:R0:W5:Y:S04]  /*ddaa0*/  LDL.LU R184, [R1+0x390] ;  /* 0x0003900001b87983 */ /* 0x0001680000300800 */
[----:B------:R-:W-:Y:S04]  /*ddab0*/  STL [R1+0x67c], R76 ;  /* 0x00067c4c01007387 */ /* 0x000fe80000100800 */
[----:B------:R0:W5:Y:S04]  /*ddac0*/  LDL.LU R139, [R1+0x49c] ;  /* 0x00049c00018b7983 */ /* 0x0001680000300800 */
[----:B------:R1:W-:Y:S04]  /*ddad0*/  STL [R1+0x728], R0 ;  /* 0x0007280001007387 */ /* 0x0003e80000100800 */
[----:B------:R0:W5:Y:S04]  /*ddae0*/  LDL.LU R138, [R1+0x528] ;  /* 0x00052800018a7983 */ /* 0x0001680000300800 */
[----:B------:R0:W5:Y:S04]  /*ddaf0*/  LDL.LU R137, [R1+0x5b4] ;  /* 0x0005b40001897983 */ /* 0x0001680000300800 */
[----:B------:R0:W5:Y:S04]  /*ddb00*/  LDL.LU R131, [R1+0x680] ;  /* 0x0006800001837983 */ /* 0x0001680000300800 */
[----:B------:R0:W5:Y:S01]  /*ddb10*/  LDL.LU R123, [R1+0x72c] ;  /* 0x00072c00017b7983 */ /* 0x0001620000300800 */
[----:B-1----:R-:W-:-:S02]  /*ddb20*/  LOP3.LUT R0, R188, R164, R115, 0x78, !PT ;  /* 0x000000a4bc007212 */ /* 0x002fc400078e7873 */
[----:B------:R-:W-:Y:S01]  /*ddb30*/  LOP3.LUT R107, R180, R168, R115, 0x78, !PT ;  /* 0x000000a8b46b7212 */ /* 0x000fe200078e7873 */
[----:B------:R0:W5:Y:S04]  /*ddb40*/  LDL.LU R76, [R1+0x7d4] ;  /* 0x0007d400014c7983 */ /* 0x0001680000300800 */
[----:B------:R1:W-:Y:S04]  /*ddb50*/  STL [R1+0x7d0], R0 ;  /* 0x0007d00001007387 */ /* 0x0003e80000100800 */
[----:B-1----:R0:W5:Y:S01]  /*ddb60*/  LDL.LU R0, [R1+0x368] ;  /* 0x0003680001007983 */ /* 0x0021620000300800 */
[----:B------:R-:W-:-:S02]  /*ddb70*/  IMAD.MOV.U32 R115, RZ, RZ, -0x1 ;  /* 0xffffffffff737424 */ /* 0x000fc400078e00ff */
[----:B------:R-:W-:Y:S01]  /*ddb80*/  IMAD.MOV.U32 R176, RZ, RZ, 0x1f ;  /* 0x0000001fffb07424 */ /* 0x000fe200078e00ff */
[----:B------:R1:W-:Y:S04]  /*ddb90*/  STL [R1+0x324], R107 ;  /* 0x0003246b01007387 */ /* 0x0003e80000100800 */
[----:B------:R0:W-:Y:S01]  /*ddba0*/  STL [R1+0x17f4], R77 ;  /* 0x0017f44d01007387 */ /* 0x0001e20000100800 */
[----:B-1----:R-:W-:-:S07]  /*ddbb0*/  IMAD.MOV.U32 R107, RZ, RZ, R77 ;  /* 0x000000ffff6b7224 */ /* 0x002fce00078e004d */
[----:B0----5:R-:W-:Y:S05]  /*ddbc0*/  WARPSYNC.COLLECTIVE R115, `(.L_x_1090) ;  /* 0x0000000073087348 */ /* 0x021fea0003c00000 */
[----:B------:R1:W2:Y:S02]  /*ddbd0*/  SHFL.IDX P0, R115, R107, R172, R176 ;  /* 0x000000ac6b737389 */ /* 0x0002a400000000b0 */
[----:B012--5:R-:W-:Y:S05]  /*ddbe0*/  ENDCOLLECTIVE ;  /* 0x000000000000791b */ /* 0x027fea0003800000 */
.L_x_1090:
[----:B------:R-:W-:-:S05]  /*ddbf0*/  IMAD.MOV.U32 R180, RZ, RZ, R115 ;  /* 0x000000ffffb47224 */ /* 0x000fca00078e0073 */
[----:B------:R-:W-:-:S05]  /*ddc00*/  LOP3.LUT R115, R184, R141, R180, 0x78, !PT ;  /* 0x0000008db8737212 */ /* 0x000fca00078e78b4 */
[----:B------:R0:W-:Y:S01]  /*ddc10*/  STL [R1+0x390], R115 ;  /* 0x0003907301007387 */ /* 0x0001e20000100800 */
[----:B------:R-:W-:-:S05]  /*ddc20*/  LOP3.LUT R107, R139, R145, R180, 0x78, !PT ;  /* 0x000000918b6b7212 */ /* 0x000fca00078e78b4 */
[----:B------:R1:W-:Y:S01]  /*ddc30*/  STL [R1+0x49c], R107 ;  /* 0x00049c6b01007387 */ /* 0x0003e20000100800 */
[--C-:B------:R-:W-:Y:S02]  /*ddc40*/  LOP3.LUT R77, R138, R149, R180.reuse, 0x78, !PT ;  /* 0x000000958a4d7212 */ /* 0x100fe400078e78b4 */
[----:B0-----:R-:W-:-:S03]  /*ddc50*/  LOP3.LUT R115, R137, R153, R180, 0x78, !PT ;  /* 0x0000009989737212 */ /* 0x001fc600078e78b4 */
[----:B------:R0:W-:Y:S01]  /*ddc60*/  STL [R1+0x528], R77 ;  /* 0x0005284d01007387 */ /* 0x0001e20000100800 */
[----:B-1----:R-:W-:-:S03]  /*ddc70*/  LOP3.LUT R107, R131, R157, R180, 0x78, !PT ;  /* 0x0000009d836b7212 */ /* 0x002fc600078e78b4 */
[----:B------:R-:W-:Y:S04]  /*ddc80*/  STL [R1+0x5b4], R115 ;  /* 0x0005b47301007387 */ /* 0x000fe80000100800 */
[----:B------:R1:W5:Y:S01]  /*ddc90*/  LDL.LU R184, [R1+0x414] ;  /* 0x0004140001b87983 */ /* 0x0003620000300800 */
[----:B0-----:R-:W-:-:S03]  /*ddca0*/  LOP3.LUT R77, R123, R161, R180, 0x78, !PT ;  /* 0x000000a17b4d7212 */ /* 0x001fc600078e78b4 */
[----:B------:R-:W-:Y:S04]  /*ddcb0*/  STL [R1+0x680], R107 ;  /* 0x0006806b01007387 */ /* 0x000fe80000100800 */
[----:B------:R1:W5:Y:S04]  /*ddcc0*/  LDL.LU R139, [R1+0x4a0] ;  /* 0x0004a000018b7983 */ /* 0x0003680000300800 */
[----:B------:R0:W-:Y:S04]  /*ddcd0*/  STL [R1+0x72c], R77 ;  /* 0x00072c4d01007387 */ /* 0x0001e80000100800 */
[----:B------:R1:W5:Y:S04]  /*ddce0*/  LDL.LU R138, [R1+0x54c] ;  /* 0x00054c00018a7983 */ /* 0x0003680000300800 */
[----:B------:R1:W5:Y:S04]  /*ddcf0*/  LDL.LU R137, [R1+0x5d8] ;  /* 0x0005d80001897983 */ /* 0x0003680000300800 */
[----:B------:R1:W5:Y:S04]  /*ddd00*/  LDL.LU R131, [R1+0x704] ;  /* 0x0007040001837983 */ /* 0x0003680000300800 */
[----:B0-----:R1:W5:Y:S01]  /*ddd10*/  LDL.LU R77, [R1+0x328] ;  /* 0x00032800014d7983 */ /* 0x0013620000300800 */
[----:B------:R-:W-:-:S03]  /*ddd20*/  LOP3.LUT R115, R76, R165, R180, 0x78, !PT ;  /* 0x000000a54c737212 */ /* 0x000fc600078e78b4 */
[----:B------:R1:W5:Y:S01]  /*ddd30*/  LDL.LU R76, [R1+0x1728] ;  /* 0x00172800014c7983 */ /* 0x0003620000300800 */
[----:B------:R-:W-:-:S03]  /*ddd40*/  LOP3.LUT R107, R0, R169, R180, 0x78, !PT ;  /* 0x000000a9006b7212 */ /* 0x000fc600078e78b4 */
[----:B------:R0:W-:Y:S04]  /*ddd50*/  STL [R1+0x7d4], R115 ;  /* 0x0007d47301007387 */ /* 0x0001e80000100800 */
[----:B------:R1:W5:Y:S04]  /*ddd60*/  LDL.LU R0, [R1+0x1708] ;  /* 0x0017080001007983 */ /* 0x0003680000300800 */
[----:B------:R2:W-:Y:S01]  /*ddd70*/  STL [R1+0x368], R107 ;  /* 0x0003686b01007387 */ /* 0x0005e20000100800 */
[----:B0-----:R-:W-:Y:S02]  /*ddd80*/  IMAD.MOV.U32 R115, RZ, RZ, -0x1 ;  /* 0xffffffffff737424 */ /* 0x001fe400078e00ff */
[----:B-12---:R-:W-:-:S07]  /*ddd90*/  IMAD.MOV.U32 R107, RZ, RZ, R78 ;  /* 0x000000ffff6b7224 */ /* 0x006fce00078e004e */
[----:B-----5:R-:W-:Y:S05]  /*ddda0*/  WARPSYNC.COLLECTIVE R115, `(.L_x_1091) ;  /* 0x0000000073087348 */ /* 0x020fea0003c00000 */
[----:B------:R0:W1:Y:S02]  /*dddb0*/  SHFL.IDX P0, R115, R107, R172, R176 ;  /* 0x000000ac6b737389 */ /* 0x00006400000000b0 */
[----:B01---5:R-:W-:Y:S05]  /*dddc0*/  ENDCOLLECTIVE ;  /* 0x000000000000791b */ /* 0x023fea0003800000 */
.L_x_1091:
[----:B------:R0:W-:Y:S01]  /*dddd0*/  STL [R1+0x17f8], R78 ;  /* 0x0017f84e01007387 */ /* 0x0001e20000100800 */
[----:B------:R-:W-:-:S05]  /*ddde0*/  IMAD.MOV.U32 R123, RZ, RZ, R115 ;  /* 0x000000ffff7b7224 */ /* 0x000fca00078e0073 */
[----:B------:R-:W-:-:S05]  /*dddf0*/  LOP3.LUT R107, R184, R142, R123, 0x78, !PT ;  /* 0x0000008eb86b7212 */ /* 0x000fca00078e787b */
[----:B------:R1:W-:Y:S01]  /*dde00*/  STL [R1+0x414], R107 ;  /* 0x0004146b01007387 */ /* 0x0003e20000100800 */
[----:B0-----:R-:W-:-:S05]  /*dde10*/  LOP3.LUT R78, R139, R146, R123, 0x78, !PT ;  /* 0x000000928b4e7212 */ /* 0x001fca00078e787b */
[----:B------:R0:W-:Y:S01]  /*dde20*/  STL [R1+0x4a0], R78 ;  /* 0x0004a04e01007387 */ /* 0x0001e20000100800 */
[--C-:B------:R-:W-:Y:S02]  /*dde30*/  LOP3.LUT R115, R138, R150, R123.reuse, 0x78, !PT ;  /* 0x000000968a737212 */ /* 0x100fe400078e787b */
[----:B-1----:R-:W-:-:S03]  /*dde40*/  LOP3.LUT R107, R137, R154, R123, 0x78, !PT ;  /* 0x0000009a896b7212 */ /* 0x002fc600078e787b */
[----:B------:R-:W-:Y:S01]  /*dde50*/  STL [R1+0x54c], R115 ;  /* 0x00054c7301007387 */ /* 0x000fe20000100800 */
[----:B0-----:R-:W-:-:S03]  /*dde60*/  LOP3.LUT R78, R131, R158, R123, 0x78, !PT ;  /* 0x0000009e834e7212 */ /* 0x001fc600078e787b */
[----:B------:R-:W-:Y:S01]  /*dde70*/  STL [R1+0x5d8], R107 ;  /* 0x0005d86b01007387 */ /* 0x000fe20000100800 */
[----:B------:R-:W-:-:S03]  /*dde80*/  LOP3.LUT R77, R77, R162, R123, 0x78, !PT ;  /* 0x000000a24d4d7212 */ /* 0x000fc600078e787b */
[----:B------:R0:W5:Y:S04]  /*dde90*/  LDL.LU R180, [R1+0x1724] ;  /* 0x0017240001b47983 */ /* 0x0001680000300800 */
[----:B------:R1:W-:Y:S04]  /*ddea0*/  STL [R1+0x704], R78 ;  /* 0x0007044e01007387 */ /* 0x0003e80000100800 */
[----:B------:R0:W5:Y:S04]  /*ddeb0*/  LDL.LU R139, [R1+0x1720] ;  /* 0x00172000018b7983 */ /* 0x0001680000300800 */
[----:B------:R2:W-:Y:S04]  /*ddec0*/  STL [R1+0x328], R77 ;  /* 0x0003284d01007387 */ /* 0x0005e80000100800 */
[----:B------:R0:W5:Y:S04]  /*dded0*/  LDL.LU R138, [R1+0x171c] ;  /* 0x00171c00018a7983 */ /* 0x0001680000300800 */
[----:B------:R0:W5:Y:S04]  /*ddee0*/  LDL.LU R137, [R1+0x1718] ;  /* 0x0017180001897983 */ /* 0x0001680000300800 */
[----:B-1----:R0:W5:Y:S04]  /*ddef0*/  LDL.LU R78, [R1+0x1714] ;  /* 0x00171400014e7983 */ /* 0x0021680000300800 */
[----:B--2---:R0:W5:Y:S01]  /*ddf00*/  LDL.LU R77, [R1+0x1710] ;  /* 0x00171000014d7983 */ /* 0x0041620000300800 */
[----:B------:R-:W-:-:S05]  /*ddf10*/  LOP3.LUT R76, R76, R166, R123, 0x78, !PT ;  /* 0x000000a64c4c7212 */ /* 0x000fca00078e787b */
[----:B------:R1:W-:Y:S04]  /*ddf20*/  STL [R1+0x1728], R76 ;  /* 0x0017284c01007387 */ /* 0x0003e80000100800 */
[----:B-1----:R0:W5:Y:S01]  /*ddf30*/  LDL.LU R76, [R1+0x170c] ;  /* 0x00170c00014c7983 */ /* 0x0021620000300800 */
[----:B------:R-:W-:-:S03]  /*ddf40*/  LOP3.LUT R107, R0, R170, R123, 0x78, !PT ;  /* 0x000000aa006b7212 */ /* 0x000fc600078e787b */
[----:B------:R0:W5:Y:S01]  /*ddf50*/  LDL.LU R0, [R1+0x1704] ;  /* 0x0017040001007983 */ /* 0x0001620000300800 */
[----:B------:R-:W-:-:S03]  /*ddf60*/  IMAD.MOV.U32 R115, RZ, RZ, -0x1 ;  /* 0xffffffffff737424 */ /* 0x000fc600078e00ff */
[----:B------:R1:W-:Y:S02]  /*ddf70*/  STL [R1+0x1708], R107 ;  /* 0x0017086b01007387 */ /* 0x0003e40000100800 */
[----:B01----:R-:W-:-:S07]  /*ddf80*/  IMAD.MOV.U32 R107, RZ, RZ, R79 ;  /* 0x000000ffff6b7224 */ /* 0x003fce00078e004f */
[----:B-----5:R-:W-:Y:S05]  /*ddf90*/  WARPSYNC.COLLECTIVE R115, `(.L_x_1092) ;  /* 0x0000000073087348 */ /* 0x020fea0003c00000 */
[----:B------:R0:W1:Y:S02]  /*ddfa0*/  SHFL.IDX P0, R115, R107, R172, R176 ;  /* 0x000000ac6b737389 */ /* 0x00006400000000b0 */
[----:B01---5:R-:W-:Y:S05]  /*ddfb0*/  ENDCOLLECTIVE ;  /* 0x000000000000791b */ /* 0x023fea0003800000 */
.L_x_1092:
[----:B------:R0:W-:Y:S01]  /*ddfc0*/  STL [R1+0x1804], R79 ;  /* 0x0018044f01007387 */ /* 0x0001e20000100800 */
[----:B------:R-:W-:-:S05]  /*ddfd0*/  IMAD.MOV.U32 R131, RZ, RZ, R115 ;  /* 0x000000ffff837224 */ /* 0x000fca00078e0073 */
[----:B0-----:R-:W-:-:S05]  /*ddfe0*/  LOP3.LUT R79, R180, R143, R131, 0x78, !PT ;  /* 0x0000008fb44f7212 */ /* 0x001fca00078e7883 */
[----:B------:R0:W-:Y:S01]  /*ddff0*/  STL [R1+0x1724], R79 ;  /* 0x0017244f01007387 */ /* 0x0001e20000100800 */
[--C-:B------:R-:W-:Y:S02]  /*de000*/  LOP3.LUT R115, R139, R147, R131.reuse, 0x78, !PT ;  /* 0x000000938b737212 */ /* 0x100fe400078e7883 */
[----:B------:R-:W-:-:S03]  /*de010*/  LOP3.LUT R107, R138, R151, R131, 0x78, !PT ;  /* 0x000000978a6b7212 */ /* 0x000fc600078e7883 */
[----:B------:R-:W-:Y:S01]  /*de020*/  STL [R1+0x1720], R115 ;  /* 0x0017207301007387 */ /* 0x000fe20000100800 */
[----:B0-----:R-:W-:-:S03]  /*de030*/  LOP3.LUT R79, R137, R155, R131, 0x78, !PT ;  /* 0x0000009b894f7212 */ /* 0x001fc600078e7883 */
[----:B------:R-:W-:Y:S01]  /*de040*/  STL [R1+0x171c], R107 ;  /* 0x00171c6b01007387 */ /* 0x000fe20000100800 */
[----:B------:R-:W-:-:S03]  /*de050*/  LOP3.LUT R78, R78, R159, R131, 0x78, !PT ;  /* 0x0000009f4e4e7212 */ /* 0x000fc600078e7883 */
[----:B------:R0:W5:Y:S01]  /*de060*/  LDL.LU R138, [R1+0x1700] ;  /* 0x00170000018a7983 */ /* 0x0001620000300800 */
[----:B------:R-:W-:-:S03]  /*de070*/  LOP3.LUT R77, R77, R163, R131, 0x78, !PT ;  /* 0x000000a34d4d7212 */ /* 0x000fc600078e7883 */
[----:B------:R1:W-:Y:S04]  /*de080*/  STL [R1+0x1718], R79 ;  /* 0x0017184f01007387 */ /* 0x0003e80000100800 */
[----:B------:R2:W-:Y:S04]  /*de090*/  STL [R1+0x1714], R78 ;  /* 0x0017144e01007387 */ /* 0x0005e80000100800 */
[----:B------:R0:W5:Y:S04]  /*de0a0*/  LDL.LU R137, [R1+0x16f0] ;  /* 0x0016f00001897983 */ /* 0x0001680000300800 */
[----:B------:R0:W5:Y:S04]  /*de0b0*/  LDL.LU R123, [R1+0x16e0] ;  /* 0x0016e000017b7983 */ /* 0x0001680000300800 */
[----:B------:R3:W-:Y:S04]  /*de0c0*/  STL [R1+0x1710], R77 ;  /* 0x0017104d01007387 */ /* 0x0007e80000100800 */
[----:B-1----:R0:W5:Y:S04]  /*de0d0*/  LDL.LU R79, [R1+0x16d0] ;  /* 0x0016d000014f7983 */ /* 0x0021680000300800 */
[----:B--2---:R0:W5:Y:S04]  /*de0e0*/  LDL.LU R78, [R1+0x16c0] ;  /* 0x0016c000014e7983 */ /* 0x0041680000300800 */
[----:B---3--:R0:W5:Y:S01]  /*de0f0*/  LDL.LU R77, [R1+0x16b0] ;  /* 0x0016b000014d7983 */ /* 0x0081620000300800 */
        /* <DEDUP_REMOVED lines=11> */
.L_x_1093:
[----:B------:R0:W-:Y:S01]  /*de1b0*/  STL [R1+0x1808], R73 ;  /* 0x0018084901007387 */ /* 0x0001e20000100800 */
[----:B------:R-:W-:-:S05]  /*de1c0*/  IMAD.MOV.U32 R107, RZ, RZ, R115 ;  /* 0x000000ffff6b7224 */ /* 0x000fca00078e0073 */
[----:B0-----:R-:W-:-:S05]  /*de1d0*/  LOP3.LUT R73, R138, R140, R107, 0x78, !PT ;  /* 0x0000008c8a497212 */ /* 0x001fca00078e786b */
[----:B------:R0:W-:Y:S01]  /*de1e0*/  STL [R1+0x1700], R73 ;  /* 0x0017004901007387 */ /* 0x0001e20000100800 */
[--C-:B------:R-:W-:Y:S02]  /*de1f0*/  LOP3.LUT R131, R137, R144, R107.reuse, 0x78, !PT ;  /* 0x0000009089837212 */ /* 0x100fe400078e786b */
[----:B------:R-:W-:-:S03]  /*de200*/  LOP3.LUT R115, R123, R148, R107, 0x78, !PT ;  /* 0x000000947b737212 */ /* 0x000fc600078e786b */
[----:B------:R1:W-:Y:S04]  /*de210*/  STL [R1+0x16f0], R131 ;  /* 0x0016f08301007387 */ /* 0x0003e80000100800 */
[----:B------:R-:W-:Y:S01]  /*de220*/  STL [R1+0x16e0], R115 ;  /* 0x0016e07301007387 */ /* 0x000fe20000100800 */
[----:B0-----:R-:W-:-:S03]  /*de230*/  LOP3.LUT R73, R79, R152, R107, 0x78, !PT ;  /* 0x000000984f497212 */ /* 0x001fc600078e786b */
[----:B-1----:R0:W5:Y:S01]  /*de240*/  LDL.LU R131, [R1+0x16fc] ;  /* 0x0016fc0001837983 */ /* 0x0021620000300800 */
[----:B------:R-:W-:-:S03]  /*de250*/  LOP3.LUT R78, R78, R156, R107, 0x78, !PT ;  /* 0x0000009c4e4e7212 */ /* 0x000fc600078e786b */
[----:B------:R1:W-:Y:S04]  /*de260*/  STL [R1+0x16d0], R73 ;  /* 0x0016d04901007387 */ /* 0x0003e80000100800 */
[----:B------:R2:W-:Y:S04]  /*de270*/  STL [R1+0x16c0], R78 ;  /* 0x0016c04e01007387 */ /* 0x0005e80000100800 */
[----:B------:R0:W5:Y:S01]  /*de280*/  LDL.LU R123, [R1+0x16ec] ;  /* 0x0016ec00017b7983 */ /* 0x0001620000300800 */
[----:B-1----:R-:W-:-:S03]  /*de290*/  LOP3.LUT R73, R77, R160, R107, 0x78, !PT ;  /* 0x000000a04d497212 */ /* 0x002fc600078e786b */
[----:B------:R0:W5:Y:S04]  /*de2a0*/  LDL.LU R79, [R1+0x16dc] ;  /* 0x0016dc00014f7983 */ /* 0x0001680000300800 */
[----:B------:R1:W-:Y:S04]  /*de2b0*/  STL [R1+0x16b0], R73 ;  /* 0x0016b04901007387 */ /* 0x0003e80000100800 */
[----:B--2---:R0:W5:Y:S04]  /*de2c0*/  LDL.LU R78, [R1+0x16cc] ;  /* 0x0016cc00014e7983 */ /* 0x0041680000300800 */
[----:B------:R0:W5:Y:S01]  /*de2d0*/  LDL.LU R77, [R1+0x16bc] ;  /* 0x0016bc00014d7983 */ /* 0x0001620000300800 */
[----:B-1----:R-:W-:-:S03]  /*de2e0*/  LOP3.LUT R73, R76, R164, R107, 0x78, !PT ;  /* 0x000000a44c497212 */ /* 0x002fc600078e786b */
[----:B------:R0:W5:Y:S04]  /*de2f0*/  LDL.LU R76, [R1+0x16ac] ;  /* 0x0016ac00014c7983 */ /* 0x0001680000300800 */
        /* <DEDUP_REMOVED lines=10> */
.L_x_1094:
[----:B------:R0:W-:Y:S02]  /*de3a0*/  STL [R1+0x180c], R74 ;  /* 0x00180c4a01007387 */ /* 0x0001e40000100800 */
[----:B0-----:R-:W-:-:S05]  /*de3b0*/  LOP3.LUT R74, R131, R141, R115, 0x78, !PT ;  /* 0x0000008d834a7212 */ /* 0x001fca00078e7873 */
[----:B------:R0:W-:Y:S01]  /*de3c0*/  STL [R1+0x16fc], R74 ;  /* 0x0016fc4a01007387 */ /* 0x0001e20000100800 */
[--C-:B------:R-:W-:Y:S02]  /*de3d0*/  LOP3.LUT R107, R123, R145, R115.reuse, 0x78, !PT ;  /* 0x000000917b6b7212 */ /* 0x100fe400078e7873 */
[----:B------:R-:W-:-:S03]  /*de3e0*/  LOP3.LUT R79, R79, R149, R115, 0x78, !PT ;  /* 0x000000954f4f7212 */ /* 0x000fc600078e7873 */
[----:B------:R-:W-:Y:S04]  /*de3f0*/  STL [R1+0x16ec], R107 ;  /* 0x0016ec6b01007387 */ /* 0x000fe80000100800 */
[----:B------:R1:W-:Y:S01]  /*de400*/  STL [R1+0x16dc], R79 ;  /* 0x0016dc4f01007387 */ /* 0x0003e20000100800 */
[----:B0-----:R-:W-:-:S03]  /*de410*/  LOP3.LUT R74, R78, R153, R115, 0x78, !PT ;  /* 0x000000994e4a7212 */ /* 0x001fc600078e7873 */
[----:B------:R0:W5:Y:S01]  /*de420*/  LDL.LU R131, [R1+0x16f8] ;  /* 0x0016f80001837983 */ /* 0x0001620000300800 */
[----:B------:R-:W-:-:S03]  /*de430*/  LOP3.LUT R77, R77, R157, R115, 0x78, !PT ;  /* 0x0000009d4d4d7212 */ /* 0x000fc600078e7873 */
[----:B------:R2:W-:Y:S04]  /*de440*/  STL [R1+0x16cc], R74 ;  /* 0x0016cc4a01007387 */ /* 0x0005e80000100800 */
[----:B------:R3:W-:Y:S04]  /*de450*/  STL [R1+0x16bc], R77 ;  /* 0x0016bc4d01007387 */ /* 0x0007e80000100800 */
[----:B-1----:R0:W5:Y:S01]  /*de460*/  LDL.LU R79, [R1+0x16e8] ;  /* 0x0016e800014f7983 */ /* 0x0021620000300800 */
[----:B--2---:R-:W-:-:S03]  /*de470*/  LOP3.LUT R74, R76, R161, R115, 0x78, !PT ;  /* 0x000000a14c4a7212 */ /* 0x004fc600078e7873 */
[----:B------:R0:W5:Y:S04]  /*de480*/  LDL.LU R78, [R1+0x16d8] ;  /* 0x0016d800014e7983 */ /* 0x0001680000300800 */
[----:B------:R1:W-:Y:S01]  /*de490*/  STL [R1+0x16ac], R74 ;  /* 0x0016ac4a01007387 */ /* 0x0003e20000100800 */
[----:B------:R-:W-:-:S03]  /*de4a0*/  LOP3.LUT R73, R73, R165, R115, 0x78, !PT ;  /* 0x000000a549497212 */ /* 0x000fc600078e7873 */
[----:B---3--:R0:W5:Y:S04]  /*de4b0*/  LDL.LU R77, [R1+0x16c8] ;  /* 0x0016c800014d7983 */ /* 0x0081680000300800 */
[----:B------:R0:W5:Y:S04]  /*de4c0*/  LDL.LU R76, [R1+0x16b8] ;  /* 0x0016b800014c7983 */ /* 0x0001680000300800 */
[----:B-1----:R0:W5:Y:S04]  /*de4d0*/  LDL.LU R74, [R1+0x16a8] ;  /* 0x0016a800014a7983 */ /* 0x0021680000300800 */
[----:B------:R1:W-:Y:S04]  /*de4e0*/  STL [R1+0x169c], R73 ;  /* 0x00169c4901007387 */ /* 0x0003e80000100800 */
[----:B-1----:R0:W5:Y:S01]  /*de4f0*/  LDL.LU R73, [R1+0x1698] ;  /* 0x0016980001497983 */ /* 0x0021620000300800 */
[----:B------:R-:W-:-:S05]  /*de500*/  LOP3.LUT R0, R0, R169, R115, 0x78, !PT ;  /* 0x000000a900007212 */ /* 0x000fca00078e7873 */
[----:B------:R1:W-:Y:S04]  /*de510*/  STL [R1+0x168c], R0 ;  /* 0x00168c0001007387 */ /* 0x0003e80000100800 */
[----:B-1----:R0:W5:Y:S01]  /*de520*/  LDL.LU R0, [R1+0x1688] ;  /* 0x0016880001007983 */ /* 0x0021620000300800 */
[----:B------:R-:W-:Y:S02]  /*de530*/  IMAD.MOV.U32 R115, RZ, RZ, -0x1 ;  /* 0xffffffffff737424 */ /* 0x000fe400078e00ff */
[----:B------:R-:W-:-:S07]  /*de540*/  IMAD.MOV.U32 R107, RZ, RZ, R75 ;  /* 0x000000ffff6b7224 */ /* 0x000fce00078e004b */
[----:B0----5:R-:W-:Y:S05]  /*de550*/  WARPSYNC.COLLECTIVE R115, `(.L_x_1095) ;  /* 0x0000000073087348 */ /* 0x021fea0003c00000 */
[----:B------:R1:W2:Y:S02]  /*de560*/  SHFL.IDX P0, R115, R107, R172, R176 ;  /* 0x000000ac6b737389 */ /* 0x0002a400000000b0 */
[----:B012--5:R-:W-:Y:S05]  /*de570*/  ENDCOLLECTIVE ;  /* 0x000000000000791b */ /* 0x027fea0003800000 */
.L_x_1095:
[----:B------:R0:W-:Y:S01]  /*de580*/  STL [R1+0x1810], R75 ;  /* 0x0018104b01007387 */ /* 0x0001e20000100800 */
[----:B------:R-:W-:-:S05]  /*de590*/  IMAD.MOV.U32 R123, RZ, RZ, R115 ;  /* 0x000000ffff7b7224 */ /* 0x000fca00078e0073 */
[----:B------:R-:W-:-:S05]  /*de5a0*/  LOP3.LUT R107, R131, R142, R123, 0x78, !PT ;  /* 0x0000008e836b7212 */ /* 0x000fca00078e787b */
[----:B------:R-:W-:Y:S01]  /*de5b0*/  STL [R1+0x16f8], R107 ;  /* 0x0016f86b01007387 */ /* 0x000fe20000100800 */
[--C-:B0-----:R-:W-:Y:S02]  /*de5c0*/  LOP3.LUT R75, R79, R146, R123.reuse, 0x78, !PT ;  /* 0x000000924f4b7212 */ /* 0x101fe400078e787b */
[----:B------:R-:W-:-:S03]  /*de5d0*/  LOP3.LUT R78, R78, R150, R123, 0x78, !PT ;  /* 0x000000964e4e7212 */ /* 0x000fc600078e787b */
[----:B------:R0:W-:Y:S04]  /*de5e0*/  STL [R1+0x16e8], R75 ;  /* 0x0016e84b01007387 */ /* 0x0001e80000100800 */
[----:B------:R1:W-:Y:S01]  /*de5f0*/  STL [R1+0x16d8], R78 ;  /* 0x0016d84e01007387 */ /* 0x0003e20000100800 */
[----:B------:R-:W-:-:S03]  /*de600*/  LOP3.LUT R77, R77, R154, R123, 0x78, !PT ;  /* 0x0000009a4d4d7212 */ /* 0x000fc600078e787b */
[----:B------:R2:W5:Y:S01]  /*de610*/  LDL.LU R79, [R1+0x16f4] ;  /* 0x0016f400014f7983 */ /* 0x0005620000300800 */
[----:B0-----:R-:W-:-:S03]  /*de620*/  LOP3.LUT R75, R76, R158, R123, 0x78, !PT ;  /* 0x0000009e4c4b7212 */ /* 0x001fc600078e787b */
[----:B------:R0:W-:Y:S01]  /*de630*/  STL [R1+0x16c8], R77 ;  /* 0x0016c84d01007387 */ /* 0x0001e20000100800 */
[----:B------:R-:W-:-:S03]  /*de640*/  LOP3.LUT R74, R74, R162, R123, 0x78, !PT ;  /* 0x000000a24a4a7212 */ /* 0x000fc600078e787b */
[----:B-1----:R2:W5:Y:S04]  /*de650*/  LDL.LU R78, [R1+0x16e4] ;  /* 0x0016e400014e7983 */ /* 0x0025680000300800 */
[----:B------:R1:W-:Y:S04]  /*de660*/  STL [R1+0x16b8], R75 ;  /* 0x0016b84b01007387 */ /* 0x0003e80000100800 */
[----:B0-----:R2:W5:Y:S04]  /*de670*/  LDL.LU R77, [R1+0x16d4] ;  /* 0x0016d400014d7983 */ /* 0x0015680000300800 */
[----:B------:R2:W5:Y:S01]  /*de680*/  LDL.LU R76, [R1+0x16c4] ;  /* 0x0016c400014c7983 */ /* 0x0005620000300800 */
[----:B------:R-:W-:-:S03]  /*de690*/  LOP3.LUT R73, R73, R166, R123, 0x78, !PT ;  /* 0x000000a649497212 */ /* 0x000fc600078e787b */
[----:B------:R0:W-:Y:S04]  /*de6a0*/  STL [R1+0x16a8], R74 ;  /* 0x0016a84a01007387 */ /* 0x0001e80000100800 */
[----:B-1----:R2:W5:Y:S04]  /*de6b0*/  LDL.LU R75, [R1+0x16b4] ;  /* 0x0016b400014b7983 */ /* 0x0025680000300800 */
[----:B------:R1:W-:Y:S04]  /*de6c0*/  STL [R1+0x1698], R73 ;  /* 0x0016984901007387 */ /* 0x0003e80000100800 */
[----:B0-----:R2:W5:Y:S04]  /*de6d0*/  LDL.LU R74, [R1+0x16a4] ;  /* 0x0016a400014a7983 */ /* 0x0015680000300800 */
[----:B-1----:R2:W5:Y:S01]  /*de6e0*/  LDL.LU R73, [R1+0x1694] ;  /* 0x0016940001497983 */ /* 0x0025620000300800 */
[----:B------:R-:W-:-:S05]  /*de6f0*/  LOP3.LUT R0, R0, R170, R123, 0x78, !PT ;  /* 0x000000aa00007212 */ /* 0x000fca00078e787b */
[----:B------:R0:W-:Y:S04]  /*de700*/  STL [R1+0x1688], R0 ;  /* 0x0016880001007387 */ /* 0x0001e80000100800 */
[----:B0-----:R2:W5:Y:S01]  /*de710*/  LDL.LU R0, [R1+0x1684] ;  /* 0x0016840001007983 */ /* 0x0015620000300800 */
[----:B------:R-:W-:Y:S02]  /*de720*/  IMAD.MOV.U32 R115, RZ, RZ, -0x1 ;  /* 0xffffffffff737424 */ /* 0x000fe400078e00ff */
[----:B------:R-:W-:-:S07]  /*de730*/  IMAD.MOV.U32 R107, RZ, RZ, R3 ;  /* 0x000000ffff6b7224 */ /* 0x000fce00078e0003 */
[----:B--2--5:R-:W-:Y:S05]  /*de740*/  WARPSYNC.COLLECTIVE R115, `(.L_x_1096) ;  /* 0x0000000073087348 */ /* 0x024fea0003c00000 */
[----:B------:R0:W1:Y:S02]  /*de750*/  SHFL.IDX P0, R115, R107, R172, R176 ;  /* 0x000000ac6b737389 */ /* 0x00006400000000b0 */
[----:B012--5:R-:W-:Y:S05]  /*de760*/  ENDCOLLECTIVE ;  /* 0x000000000000791b */ /* 0x027fea0003800000 */
.L_x_1096:
[----:B------:R0:W-:Y:S01]  /*de770*/  STL [R1+0x1814], R3 ;  /* 0x0018140301007387 */ /* 0x0001e20000100800 */
[----:B------:R-:W-:-:S05]  /*de780*/  IMAD.MOV.U32 R107, RZ, RZ, R115 ;  /* 0x000000ffff6b7224 */ /* 0x000fca00078e0073 */
[----:B0-----:R-:W-:-:S05]  /*de790*/  LOP3.LUT R3, R79, R143, R107, 0x78, !PT ;  /* 0x0000008f4f037212 */ /* 0x001fca00078e786b */
[----:B------:R0:W-:Y:S01]  /*de7a0*/  STL [R1+0x16f4], R3 ;  /* 0x0016f40301007387 */ /* 0x0001e20000100800 */
[----:B------:R-:W-:-:S05]  /*de7b0*/  LOP3.LUT R78, R78, R147, R107, 0x78, !PT ;  /* 0x000000934e4e7212 */ /* 0x000fca00078e786b */
[----:B------:R1:W-:Y:S01]  /*de7c0*/  STL [R1+0x16e4], R78 ;  /* 0x0016e44e01007387 */ /* 0x0003e20000100800 */
[--C-:B------:R-:W-:Y:S02]  /*de7d0*/  LOP3.LUT R77, R77, R151, R107.reuse, 0x78, !PT ;  /* 0x000000974d4d7212 */ /* 0x100fe400078e786b */
[--C-:B0-----:R-:W-:Y:S01]  /*de7e0*/  LOP3.LUT R3, R76, R155, R107.reuse, 0x78, !PT ;  /* 0x0000009b4c037212 */ /* 0x101fe200078e786b */
[----:B-1----:R0:W5:Y:S04]  /*de7f0*/  LDL.LU R78, [R1+0x1680] ;  /* 0x00168000014e7983 */ /* 0x0021680000300800 */
[----:B------:R1:W-:Y:S01]  /*de800*/  STL [R1+0x16d4], R77 ;  /* 0x0016d44d01007387 */ /* 0x0003e20000100800 */
[----:B------:R-:W-:-:S03]  /*de810*/  LOP3.LUT R75, R75, R159, R107, 0x78, !PT ;  /* 0x0000009f4b4b7212 */ /* 0x000fc600078e786b */
[----:B------:R2:W-:Y:S04]  /*de820*/  STL [R1+0x16c4], R3 ;  /* 0x0016c40301007387 */ /* 0x0005e80000100800 */
[----:B-1----:R0:W5:Y:S01]  /*de830*/  LDL.LU R77, [R1+0x1670] ;  /* 0x00167000014d7983 */ /* 0x0021620000300800 */
[----:B--2---:R-:W-:-:S03]  /*de840*/  LOP3.LUT R3, R74, R163, R107, 0x78, !PT ;  /* 0x000000a34a037212 */ /* 0x004fc600078e786b */
[----:B------:R1:W-:Y:S04]  /*de850*/  STL [R1+0x16b4], R75 ;  /* 0x0016b44b01007387 */ /* 0x0003e80000100800 */
[----:B------:R0:W5:Y:S04]  /*de860*/  LDL.LU R76, [R1+0x1660] ;  /* 0x00166000014c7983 */ /* 0x0001680000300800 */
[----:B-1----:R0:W5:Y:S04]  /*de870*/  LDL.LU R75, [R1+0x1650] ;  /* 0x00165000014b7983 */ /* 0x0021680000300800 */
[----:B------:R1:W-:Y:S04]  /*de880*/  STL [R1+0x16a4], R3 ;  /* 0x0016a40301007387 */ /* 0x0003e80000100800 */
[----:B------:R0:W5:Y:S01]  /*de890*/  LDL.LU R74, [R1+0x1640] ;  /* 0x00164000014a7983 */ /* 0x0001620000300800 */
[----:B-1----:R-:W-:-:S05]  /*de8a0*/  LOP3.LUT R3, R73, R167, R107, 0x78, !PT ;  /* 0x000000a749037212 */ /* 0x002fca00078e786b */
[----:B------:R1:W-:Y:S04]  /*de8b0*/  STL [R1+0x1694], R3 ;  /* 0x0016940301007387 */ /* 0x0003e80000100800 */
[----:B------:R0:W5:Y:S04]  /*de8c0*/  LDL.LU R73, [R1+0x1630] ;  /* 0x0016300001497983 */ /* 0x0001680000300800 */
        /* <DEDUP_REMOVED lines=9> */
.L_x_1097:
[----:B------:R-:W-:Y:S01]  /*de960*/  STL [R1+0x1818], R214 ;  /* 0x001818d601007387 */ /* 0x000fe20000100800 */
[----:B------:R-:W-:-:S05]  /*de970*/  LOP3.LUT R78, R78, R140, R115, 0x78, !PT ;  /* 0x0000008c4e4e7212 */ /* 0x000fca00078e7873 */
[----:B------:R0:W-:Y:S01]  /*de980*/  STL [R1+0x1680], R78 ;  /* 0x0016804e01007387 */ /* 0x0001e20000100800 */
[----:B------:R-:W-:-:S05]  /*de990*/  LOP3.LUT R77, R77, R144, R115, 0x78, !PT ;  /* 0x000000904d4d7212 */ /* 0x000fca00078e7873 */
[----:B------:R1:W-:Y:S01]  /*de9a0*/  STL [R1+0x1670], R77 ;  /* 0x0016704d01007387 */ /* 0x0003e20000100800 */
[----:B------:R-:W-:-:S03]  /*de9b0*/  LOP3.LUT R76, R76, R148, R115, 0x78, !PT ;  /* 0x000000944c4c7212 */ /* 0x000fc600078e7873 */
[----:B0-----:R0:W5:Y:S01]  /*de9c0*/  LDL.LU R78, [R1+0x167c] ;  /* 0x00167c00014e7983 */ /* 0x0011620000300800 */
[----:B------:R-:W-:-:S03]  /*de9d0*/  LOP3.LUT R75, R75, R152, R115, 0x78, !PT ;  /* 0x000000984b4b7212 */ /* 0x000fc600078e7873 */
[----:B------:R2:W-:Y:S04]  /*de9e0*/  STL [R1+0x1660], R76 ;  /* 0x0016604c01007387 */ /* 0x0005e80000100800 */
[----:B------:R3:W-:Y:S01]  /*de9f0*/  STL [R1+0x1650], R75 ;  /* 0x0016504b01007387 */ /* 0x0007e20000100800 */
[----:B------:R-:W-:-:S03]  /*dea00*/  LOP3.LUT R74, R74, R156, R115, 0x78, !PT ;  /* 0x0000009c4a4a7212 */ /* 0x000fc600078e7873 */
[----:B-1----:R0:W5:Y:S04]  /*dea10*/  LDL.LU R77, [R1+0x166c] ;  /* 0x00166c00014d7983 */ /* 0x0021680000300800 */
[----:B------:R1:W-:Y:S04]  /*dea20*/  STL [R1+0x1640], R74 ;  /* 0x0016404a01007387 */ /* 0x0003e80000100800 */
[----:B--2---:R0:W5:Y:S04]  /*dea30*/  LDL.LU R76, [R1+0x165c] ;  /* 0x00165c00014c7983 */ /* 0x0041680000300800 */
[----:B---3--:R0:W5:Y:S01]  /*dea40*/  LDL.LU R75, [R1+0x164c] ;  /* 0x00164c00014b7983 */ /* 0x0081620000300800 */
[----:B------:R-:W-:-:S02]  /*dea50*/  LOP3.LUT R73, R73, R160, R115, 0x78, !PT ;  /* 0x000000a049497212 */ /* 0x000fc400078e7873 */
[----:B------:R-:W-:-:S03]  /*dea60*/  LOP3.LUT R3, R3, R164, R115, 0x78, !PT ;  /* 0x000000a403037212 */ /* 0x000fc600078e7873 */
[----:B------:R2:W-:Y:S04]  /*dea70*/  STL [R1+0x1630], R73 ;  /* 0x0016304901007387 */ /* 0x0005e80000100800 */
[----:B-1----:R0:W5:Y:S04]  /*dea80*/  LDL.LU R74, [R1+0x163c] ;  /* 0x00163c00014a7983 */ /* 0x0021680000300800 */
[----:B------:R1:W-:Y:S04]  /*dea90*/  STL [R1+0x1620], R3 ;  /* 0x0016200301007387 */ /* 0x0003e80000100800 */
[----:B--2---:R0:W5:Y:S04]  /*deaa0*/  LDL.LU R73, [R1+0x162c] ;  /* 0x00162c0001497983 */ /* 0x0041680000300800 */
        /* <DEDUP_REMOVED lines=9> */
.L_x_1098:
[----:B------:R-:W-:Y:S01]  /*deb40*/  STL [R1+0x181c], R215 ;  /* 0x00181cd701007387 */ /* 0x000fe20000100800 */
[----:B------:R-:W-:-:S05]  /*deb50*/  IMAD.MOV.U32 R123, RZ, RZ, R115 ;  /* 0x000000ffff7b7224 */ /* 0x000fca00078e0073 */
        /* <DEDUP_REMOVED lines=8> */
[----:B------:R3:W-:Y:S04]  /*debe0*/  STL [R1+0x164c], R75 ;  /* 0x00164c4b01007387 */ /* 0x0007e80000100800 */
[----:B-1----:R0:W5:Y:S01]  /*debf0*/  LDL.LU R77, [R1+0x1668] ;  /* 0x00166800014d7983 */ /* 0x0021620000300800 */
[----:B------:R-:W-:-:S03]  /*dec00*/  LOP3.LUT R74, R74, R157, R123, 0x78, !PT ;  /* 0x0000009d4a4a7212 */ /* 0x000fc600078e787b */
[----:B--2---:R0:W5:Y:S04]  /*dec10*/  LDL.LU R76, [R1+0x1658] ;  /* 0x00165800014c7983 */ /* 0x0041680000300800 */
[----:B------:R1:W-:Y:S01]  /*dec20*/  STL [R1+0x163c], R74 ;  /* 0x00163c4a01007387 */ /* 0x0003e20000100800 */
[----:B------:R-:W-:-:S03]  /*dec30*/  LOP3.LUT R73, R73, R161, R123, 0x78, !PT ;  /* 0x000000a149497212 */ /* 0x000fc600078e787b */
[----:B---3--:R0:W5:Y:S04]  /*dec40*/  LDL.LU R75, [R1+0x1648] ;  /* 0x00164800014b7983 */ /* 0x0081680000300800 */
[----:B------:R2:W-:Y:S01]  /*dec50*/  STL [R1+0x162c], R73 ;  /* 0x00162c4901007387 */ /* 0x0005e20000100800 */
[----:B------:R-:W-:-:S03]  /*dec60*/  LOP3.LUT R3, R3, R165, R123, 0x78, !PT ;  /* 0x000000a503037212 */ /* 0x000fc600078e787b */
        /* <DEDUP_REMOVED lines=12> */
.L_x_1099:
[----:B------:R-:W-:Y:S01]  /*ded30*/  STL [R1+0x1820], R216 ;  /* 0x001820d801007387 */ /* 0x000fe20000100800 */
[----:B------:R-:W-:-:S05]  /*ded40*/  IMAD.MOV.U32 R107, RZ, RZ, R115 ;  /* 0x000000ffff6b7224 */ /* 0x000fca00078e0073 */
[----:B------:R-:W-:-:S05]  /*ded50*/  LOP3.LUT R78, R78, R142, R107, 0x78, !PT ;  /* 0x0000008e4e4e7212 */ /* 0x000fca00078e786b */
[----:B------:R0:W-:Y:S01]  /*ded60*/  STL [R1+0x1678], R78 ;  /* 0x0016784e01007387 */ /* 0x0001e20000100800 */
[----:B------:R-:W-:-:S03]  /*ded70*/  LOP3.LUT R77, R77, R146, R107, 0x78, !PT ;  /* 0x000000924d4d7212 */ /* 0x000fc600078e786b */
[----:B0-----:R0:W5:Y:S01]  /*ded80*/  LDL.LU R78, [R1+0x1674] ;  /* 0x00167400014e7983 */ /* 0x0011620000300800 */
[----:B------:R-:W-:-:S03]  /*ded90*/  LOP3.LUT R76, R76, R150, R107, 0x78, !PT ;  /* 0x000000964c4c7212 */ /* 0x000fc600078e786b */
[----:B------:R1:W-:Y:S01]  /*deda0*/  STL [R1+0x1668], R77 ;  /* 0x0016684d01007387 */ /* 0x0003e20000100800 */
[----:B------:R-:W-:-:S03]  /*dedb0*/  LOP3.LUT R75, R75, R154, R107, 0x78, !PT ;  /* 0x0000009a4b4b7212 */ /* 0x000fc600078e786b */
[----:B------:R2:W-:Y:S04]  /*dedc0*/  STL [R1+0x1658], R76 ;  /* 0x0016584c01007387 */ /* 0x0005e80000100800 */
[----:B-1----:R0:W5:Y:S01]  /*dedd0*/  LDL.LU R77, [R1+0x1664] ;  /* 0x00166400014d7983 */ /* 0x0021620000300800 */
[----:B------:R-:W-:-:S03]  /*dede0*/  LOP3.LUT R74, R74, R158, R107, 0x78, !PT ;  /* 0x0000009e4a4a7212 */ /* 0x000fc600078e786b */
[----:B------:R1:W-:Y:S04]  /*dedf0*/  STL [R1+0x1648], R75 ;  /* 0x0016484b01007387 */ /* 0x0003e80000100800 */
[----:B--2---:R0:W5:Y:S01]  /*dee00*/  LDL.LU R76, [R1+0x1654] ;  /* 0x00165400014c7983 */ /* 0x0041620000300800 */
[----:B------:R-:W-:-:S03]  /*dee10*/  LOP3.LUT R73, R73, R162, R107, 0x78, !PT ;  /* 0x000000a249497212 */ /* 0x000fc600078e786b */
[----:B------:R2:W-:Y:S04]  /*dee20*/  STL [R1+0x1638], R74 ;  /* 0x0016384a01007387 */ /* 0x0005e80000100800 */
[----:B-1----:R0:W5:Y:S01]  /*dee30*/  LDL.LU R75, [R1+0x1644] ;  /* 0x00164400014b7983 */ /* 0x0021620000300800 */
[----:B------:R-:W-:-:S03]  /*dee40*/  LOP3.LUT R3, R3, R166, R107, 0x78, !PT ;  /* 0x000000a603037212 */ /* 0x000fc600078e786b */
[----:B------:R1:W-:Y:S04]  /*dee50*/  STL [R1+0x1628], R73 ;  /* 0x0016284901007387 */ /* 0x0003e80000100800 */
[----:B--2---:R0:W5:Y:S04]  /*dee60*/  LDL.LU R74, [R1+0x1634] ;  /* 0x00163400014a7983 */ /* 0x0041680000300800 */
[----:B------:R2:W-:Y:S04]  /*dee70*/  STL [R1+0x1618], R3 ;  /* 0x0016180301007387 */ /* 0x0005e80000100800 */
[----:B-1----:R0:W5:Y:S04]  /*dee80*/  LDL.LU R73, [R1+0x1624] ;  /* 0x0016240001497983 */ /* 0x0021680000300800 */
[----:B--2---:R0:W5:Y:S01]  /*dee90*/  LDL.LU R3, [R1+0x1614] ;  /* 0x0016140001037983 */ /* 0x0041620000300800 */
        /* <DEDUP_REMOVED lines=8> */
.L_x_1100:
[----:B------:R-:W-:Y:S01]  /*def20*/  STL [R1+0x1824], R217 ;  /* 0x001824d901007387 */ /* 0x000fe20000100800 */
        /* <DEDUP_REMOVED lines=9> */
[----:B------:R1:W-:Y:S01]  /*defc0*/  STL [R1+0x1644], R75 ;  /* 0x0016444b01007387 */ /* 0x0003e20000100800 */
[----:B------:R-:W-:-:S03]  /*defd0*/  LOP3.LUT R74, R74, R159, R115, 0x78, !PT ;  /* 0x0000009f4a4a7212 */ /* 0x000fc600078e7873 */
[----:B--2---:R0:W5:Y:S04]  /*defe0*/  LDL.LU R76, [R1+0x15e0] ;  /* 0x0015e000014c7983 */ /* 0x0041680000300800 */
[----:B------:R2:W-:Y:S01]  /*deff0*/  STL [R1+0x1634], R74 ;  /* 0x0016344a01007387 */ /* 0x0005e20000100800 */
[----:B------:R-:W-:-:S03]  /*df000*/  LOP3.LUT R73, R73, R163, R115, 0x78, !PT ;  /* 0x000000a349497212 */ /* 0x000fc600078e7873 */
        /* <DEDUP_REMOVED lines=15> */
.L_x_1101:
[----:B------:R0:W-:Y:S01]  /*df100*/  STL [R1+0x1828], R2 ;  /* 0x0018280201007387 */ /* 0x0001e20000100800 */
[----:B------:R-:W-:-:S05]  /*df110*/  IMAD.MOV.U32 R123, RZ, RZ, R115 ;  /* 0x000000ffff7b7224 */ /* 0x000fca00078e0073 */
[----:B------:R-:W-:-:S05]  /*df120*/  LOP3.LUT R79, R78, R140, R123, 0x78, !PT ;  /* 0x0000008c4e4f7212 */ /* 0x000fca00078e787b */
[----:B------:R-:W-:Y:S01]  /*df130*/  STL [R1+0x1600], R79 ;  /* 0x0016004f01007387 */ /* 0x000fe20000100800 */
[----:B------:R-:W-:-:S03]  /*df140*/  LOP3.LUT R78, R77, R144, R123, 0x78, !PT ;  /* 0x000000904d4e7212 */ /* 0x000fc600078e787b */
[----:B------:R1:W5:Y:S01]  /*df150*/  LDL.LU R77, [R1+0x15fc] ;  /* 0x0015fc00014d7983 */ /* 0x0003620000300800 */
[----:B0-----:R-:W-:-:S03]  /*df160*/  LOP3.LUT R2, R76, R148, R123, 0x78, !PT ;  /* 0x000000944c027212 */ /* 0x001fc600078e787b */
[----:B------:R-:W-:Y:S04]  /*df170*/  STL [R1+0x15f0], R78 ;  /* 0x0015f04e01007387 */ /* 0x000fe80000100800 */
[----:B------:R0:W-:Y:S01]  /*df180*/  STL [R1+0x15e0], R2 ;  /* 0x0015e00201007387 */ /* 0x0001e20000100800 */
[----:B------:R-:W-:-:S03]  /*df190*/  LOP3.LUT R75, R75, R152, R123, 0x78, !PT ;  /* 0x000000984b4b7212 */ /* 0x000fc600078e787b */
[----:B------:R1:W5:Y:S04]  /*df1a0*/  LDL.LU R76, [R1+0x15ec] ;  /* 0x0015ec00014c7983 */ /* 0x0003680000300800 */
[----:B------:R2:W-:Y:S01]  /*df1b0*/  STL [R1+0x15d0], R75 ;  /* 0x0015d04b01007387 */ /* 0x0005e20000100800 */
[----:B0-----:R-:W-:-:S03]  /*df1c0*/  LOP3.LUT R2, R74, R156, R123, 0x78, !PT ;  /* 0x0000009c4a027212 */ /* 0x001fc600078e787b */
[----:B--2---:R1:W5:Y:S01]  /*df1d0*/  LDL.LU R75, [R1+0x15dc] ;  /* 0x0015dc00014b7983 */ /* 0x0043620000300800 */
[----:B------:R-:W-:-:S03]  /*df1e0*/  LOP3.LUT R73, R73, R160, R123, 0x78, !PT ;  /* 0x000000a049497212 */ /* 0x000fc600078e787b */
[----:B------:R0:W-:Y:S04]  /*df1f0*/  STL [R1+0x15c0], R2 ;  /* 0x0015c00201007387 */ /* 0x0001e80000100800 */
[----:B------:R1:W5:Y:S04]  /*df200*/  LDL.LU R74, [R1+0x15cc] ;  /* 0x0015cc00014a7983 */ /* 0x0003680000300800 */
[----:B------:R2:W-:Y:S01]  /*df210*/  STL [R1+0x15b0], R73 ;  /* 0x0015b04901007387 */ /* 0x0005e20000100800 */
[----:B0-----:R-:W-:-:S03]  /*df220*/  LOP3.LUT R2, R3, R164, R123, 0x78, !PT ;  /* 0x000000a403027212 */ /* 0x001fc600078e787b */
[----:B--2---:R1:W5:Y:S04]  /*df230*/  LDL.LU R73, [R1+0x15bc] ;  /* 0x0015bc0001497983 */ /* 0x0043680000300800 */
[----:B------:R0:W-:Y:S04]  /*df240*/  STL [R1+0x15a0], R2 ;  /* 0x0015a00201007387 */ /* 0x0001e80000100800 */
[----:B------:R1:W5:Y:S04]  /*df250*/  LDL.LU R3, [R1+0x15ac] ;  /* 0x0015ac0001037983 */ /* 0x0003680000300800 */
[----:B0-----:R1:W5:Y:S01]  /*df260*/  LDL.LU R2, [R1+0x159c] ;  /* 0x00159c0001027983 */ /* 0x0013620000300800 */
[----:B------:R-:W-:-:S05]  /*df270*/  LOP3.LUT R0, R0, R168, R123, 0x78, !PT ;  /* 0x000000a800007212 */ /* 0x000fca00078e787b */
[----:B------:R0:W-:Y:S04]  /*df280*/  STL [R1+0x1590], R0 ;  /* 0x0015900001007387 */ /* 0x0001e80000100800 */
[----:B0-----:R1:W5:Y:S01]  /*df290*/  LDL.LU R0, [R1+0x158c] ;  /* 0x00158c0001007983 */ /* 0x0013620000300800 */
[----:B------:R-:W-:Y:S02]  /*df2a0*/  IMAD.MOV.U32 R115, RZ, RZ, -0x1 ;  /* 0xffffffffff737424 */ /* 0x000fe400078e00ff */
[----:B------:R-:W-:-:S07]  /*df2b0*/  IMAD.MOV.U32 R107, RZ, RZ, R68 ;  /* 0x000000ffff6b7224 */ /* 0x000fce00078e0044 */
[----:B-1---5:R-:W-:Y:S05]  /*df2c0*/  WARPSYNC.COLLECTIVE R115, `(.L_x_1102) ;  /* 0x0000000073087348 */ /* 0x022fea0003c00000 */
[----:B------:R0:W2:Y:S02]  /*df2d0*/  SHFL.IDX P0, R115, R107, R172, R176 ;  /* 0x000000ac6b737389 */ /* 0x0000a400000000b0 */
[----:B012--5:R-:W-:Y:S05]  /*df2e0*/  ENDCOLLECTIVE ;  /* 0x000000000000791b */ /* 0x027fea0003800000 */
.L_x_1102:
[----:B------:R0:W-:Y:S01]  /*df2f0*/  STL [R1+0x182c], R68 ;  /* 0x00182c4401007387 */ /* 0x0001e20000100800 */
[----:B------:R-:W-:-:S05]  /*df300*/  IMAD.MOV.U32 R107, RZ, RZ, R115 ;  /* 0x000000ffff6b7224 */ /* 0x000fca00078e0073 */
[----:B------:R-:W-:-:S05]  /*df310*/  LOP3.LUT R78, R77, R141, R107, 0x78, !PT ;  /* 0x0000008d4d4e7212 */ /* 0x000fca00078e786b */
[----:B------:R-:W-:Y:S01]  /*df320*/  STL [R1+0x15fc], R78 ;  /* 0x0015fc4e01007387 */ /* 0x000fe20000100800 */
[----:B------:R-:W-:-:S03]  /*df330*/  LOP3.LUT R77, R76, R145, R107, 0x78, !PT ;  /* 0x000000914c4d7212 */ /* 0x000fc600078e786b */
[----:B------:R1:W5:Y:S04]  /*df340*/  LDL.LU R76, [R1+0x15f8] ;  /* 0x0015f800014c7983 */ /* 0x0003680000300800 */
[----:B------:R2:W-:Y:S01]  /*df350*/  STL [R1+0x15ec], R77 ;  /* 0x0015ec4d01007387 */ /* 0x0005e20000100800 */
[----:B0-----:R-:W-:-:S03]  /*df360*/  LOP3.LUT R68, R75, R149, R107, 0x78, !PT ;  /* 0x000000954b447212 */ /* 0x001fc600078e786b */
[----:B------:R1:W5:Y:S04]  /*df370*/  LDL.LU R75, [R1+0x15e8] ;  /* 0x0015e800014b7983 */ /* 0x0003680000300800 */
[----:B------:R0:W-:Y:S01]  /*df380*/  STL [R1+0x15dc], R68 ;  /* 0x0015dc4401007387 */ /* 0x0001e20000100800 */
[----:B--2---:R-:W-:-:S03]  /*df390*/  LOP3.LUT R77, R74, R153, R107, 0x78, !PT ;  /* 0x000000994a4d7212 */ /* 0x004fc600078e786b */
[----:B------:R1:W5:Y:S04]  /*df3a0*/  LDL.LU R74, [R1+0x15d8] ;  /* 0x0015d800014a7983 */ /* 0x0003680000300800 */
[----:B------:R-:W-:Y:S01]  /*df3b0*/  STL [R1+0x15cc], R77 ;  /* 0x0015cc4d01007387 */ /* 0x000fe20000100800 */
[----:B0-----:R-:W-:-:S03]  /*df3c0*/  LOP3.LUT R68, R73, R157, R107, 0x78, !PT ;  /* 0x0000009d49447212 */ /* 0x001fc600078e786b */
[----:B------:R1:W5:Y:S04]  /*df3d0*/  LDL.LU R73, [R1+0x15c8] ;  /* 0x0015c80001497983 */ /* 0x0003680000300800 */
[----:B------:R0:W-:Y:S01]  /*df3e0*/  STL [R1+0x15bc], R68 ;  /* 0x0015bc4401007387 */ /* 0x0001e20000100800 */
[----:B------:R-:W-:-:S03]  /*df3f0*/  LOP3.LUT R3, R3, R161, R107, 0x78, !PT ;  /* 0x000000a103037212 */ /* 0x000fc600078e786b */
[----:B0-----:R1:W5:Y:S01]  /*df400*/  LDL.LU R68, [R1+0x15b8] ;  /* 0x0015b80001447983 */ /* 0x0013620000300800 */
[----:B------:R-:W-:-:S03]  /*df410*/  LOP3.LUT R2, R2, R165, R107, 0x78, !PT ;  /* 0x000000a502027212 */ /* 0x000fc600078e786b */
[----:B------:R0:W-:Y:S04]  /*df420*/  STL [R1+0x15ac], R3 ;  /* 0x0015ac0301007387 */ /* 0x0001e80000100800 */
[----:B0-----:R1:W5:Y:S04]  /*df430*/  LDL.LU R3, [R1+0x15a8] ;  /* 0x0015a80001037983 */ /* 0x0013680000300800 */
[----:B------:R0:W-:Y:S04]  /*df440*/  STL [R1+0x159c], R2 ;  /* 0x00159c0201007387 */ /* 0x0001e80000100800 */
[----:B0-----:R1:W5:Y:S01]  /*df450*/  LDL.LU R2, [R1+0x1598] ;  /* 0x0015980001027983 */ /* 0x0013620000300800 */
[----:B------:R-:W-:-:S03]  /*df460*/  LOP3.LUT R77, R0, R169, R107, 0x78, !PT ;  /* 0x000000a9004d7212 */ /* 0x000fc600078e786b */
[----:B------:R1:W5:Y:S01]  /*df470*/  LDL.LU R0, [R1+0x1588] ;  /* 0x0015880001007983 */ /* 0x0003620000300800 */
[----:B------:R-:W-:Y:S02]  /*df480*/  IMAD.MOV.U32 R115, RZ, RZ, -0x1 ;  /* 0xffffffffff737424 */ /* 0x000fe400078e00ff */
[----:B------:R-:W-:-:S07]  /*df490*/  IMAD.MOV.U32 R107, RZ, RZ, R69 ;  /* 0x000000ffff6b7224 */ /* 0x000fce00078e0045 */
[----:B-1---5:R-:W-:Y:S05]  /*df4a0*/  WARPSYNC.COLLECTIVE R115, `(.L_x_1103) ;  /* 0x0000000073087348 */ /* 0x022fea0003c00000 */
[----:B------:R0:W2:Y:S02]  /*df4b0*/  SHFL.IDX P0, R115, R107, R172, R176 ;  /* 0x000000ac6b737389 */ /* 0x0000a400000000b0 */
[----:B012--5:R-:W-:Y:S05]  /*df4c0*/  ENDCOLLECTIVE ;  /* 0x000000000000791b */ /* 0x027fea0003800000 */
.L_x_1103:
[----:B------:R0:W-:Y:S04]  /*df4d0*/  STL [R1+0x158c], R77 ;  /* 0x00158c4d01007387 */ /* 0x0001e80000100800 */
[----:B------:R1:W-:Y:S01]  /*df4e0*/  STL [R1+0x1830], R69 ;  /* 0x0018304501007387 */ /* 0x0003e20000100800 */
[----:B0-----:R-:W-:-:S05]  /*df4f0*/  LOP3.LUT R77, R76, R142, R115, 0x78, !PT ;  /* 0x0000008e4c4d7212 */ /* 0x001fca00078e7873 */
[----:B------:R-:W-:Y:S01]  /*df500*/  STL [R1+0x15f8], R77 ;  /* 0x0015f84d01007387 */ /* 0x000fe20000100800 */
[----:B------:R-:W-:-:S03]  /*df510*/  LOP3.LUT R76, R75, R146, R115, 0x78, !PT ;  /* 0x000000924b4c7212 */ /* 0x000fc600078e7873 */
[----:B------:R0:W5:Y:S04]  /*df520*/  LDL.LU R75, [R1+0x15f4] ;  /* 0x0015f400014b7983 */ /* 0x0001680000300800 */
[----:B------:R-:W-:Y:S01]  /*df530*/  STL [R1+0x15e8], R76 ;  /* 0x0015e84c01007387 */ /* 0x000fe20000100800 */
[----:B-1----:R-:W-:-:S03]  /*df540*/  LOP3.LUT R69, R74, R150, R115, 0x78, !PT ;  /* 0x000000964a457212 */ /* 0x002fc600078e7873 */
[----:B------:R0:W5:Y:S04]  /*df550*/  LDL.LU R74, [R1+0x15e4] ;  /* 0x0015e400014a7983 */ /* 0x0001680000300800 */
[----:B------:R1:W-:Y:S02]  /*df560*/  STL [R1+0x15d8], R69 ;  /* 0x0015d84501007387 */ /* 0x0003e40000100800 */
[--C-:B-1----:R-:W-:Y:S02]  /*df570*/  LOP3.LUT R69, R73, R154, R115.reuse, 0x78, !PT ;  /* 0x0000009a49457212 */ /* 0x102fe400078e7873 */
[----:B------:R0:W5:Y:S04]  /*df580*/  LDL.LU R73, [R1+0x15d4] ;  /* 0x0015d40001497983 */ /* 0x0001680000300800 */
[----:B------:R1:W-:Y:S01]  /*df590*/  STL [R1+0x15c8], R69 ;  /* 0x0015c84501007387 */ /* 0x0003e20000100800 */
[----:B------:R-:W-:-:S03]  /*df5a0*/  LOP3.LUT R68, R68, R158, R115, 0x78, !PT ;  /* 0x0000009e44447212 */ /* 0x000fc600078e7873 */
[----:B-1----:R0:W5:Y:S04]  /*df5b0*/  LDL.LU R69, [R1+0x15c4] ;  /* 0x0015c40001457983 */ /* 0x0021680000300800 */
[----:B------:R1:W-:Y:S01]  /*df5c0*/  STL [R1+0x15b8], R68 ;  /* 0x0015b84401007387 */ /* 0x0003e20000100800 */
[----:B------:R-:W-:-:S03]  /*df5d0*/  LOP3.LUT R76, R3, R162, R115, 0x78, !PT ;  /* 0x000000a2034c7212 */ /* 0x000fc600078e7873 */
[----:B-1----:R0:W5:Y:S04]  /*df5e0*/  LDL.LU R68, [R1+0x15b4] ;  /* 0x0015b40001447983 */ /* 0x0021680000300800 */
[----:B------:R1:W-:Y:S01]  /*df5f0*/  STL [R1+0x15a8], R76 ;  /* 0x0015a84c01007387 */ /* 0x0003e20000100800 */
[----:B------:R-:W-:-:S03]  /*df600*/  LOP3.LUT R3, R2, R166, R115, 0x78, !PT ;  /* 0x000000a602037212 */ /* 0x000fc600078e7873 */
[----:B------:R0:W5:Y:S04]  /*df610*/  LDL.LU R2, [R1+0x15a4] ;  /* 0x0015a40001027983 */ /* 0x0001680000300800 */
[----:B------:R2:W-:Y:S01]  /*df620*/  STL [R1+0x1598], R3 ;  /* 0x0015980301007387 */ /* 0x0005e20000100800 */
[----:B-1----:R-:W-:-:S03]  /*df630*/  LOP3.LUT R76, R0, R170, R115, 0x78, !PT ;  /* 0x000000aa004c7212 */ /* 0x002fc600078e7873 */
[----:B--2---:R0:W5:Y:S04]  /*df640*/  LDL.LU R3, [R1+0x1594] ;  /* 0x0015940001037983 */ /* 0x0041680000300800 */
[----:B------:R0:W5:Y:S01]  /*df650*/  LDL.LU R0, [R1+0x1584] ;  /* 0x0015840001007983 */ /* 0x0001620000300800 */
[----:B------:R-:W-:Y:S02]  /*df660*/  IMAD.MOV.U32 R115, RZ, RZ, -0x1 ;  /* 0xffffffffff737424 */ /* 0x000fe400078e00ff */
[----:B------:R-:W-:-:S07]  /*df670*/  IMAD.MOV.U32 R107, RZ, RZ, R70 ;  /* 0x000000ffff6b7224 */ /* 0x000fce00078e0046 */
[----:B0----5:R-:W-:Y:S05]  /*df680*/  WARPSYNC.COLLECTIVE R115, `(.L_x_1104) ;  /* 0x0000000073087348 */ /* 0x021fea0003c00000 */
[----:B------:R1:W2:Y:S02]  /*df690*/  SHFL.IDX P0, R115, R107, R172, R176 ;  /* 0x000000ac6b737389 */ /* 0x0002a400000000b0 */
[----:B012--5:R-:W-:Y:S05]  /*df6a0*/  ENDCOLLECTIVE ;  /* 0x000000000000791b */ /* 0x027fea0003800000 */
.L_x_1104:
[----:B------:R-:W-:Y:S04]  /*df6b0*/  STL [R1+0x1588], R76 ;  /* 0x0015884c01007387 */ /* 0x000fe80000100800 */
[----:B------:R0:W-:Y:S01]  /*df6c0*/  STL [R1+0x1834], R70 ;  /* 0x0018344601007387 */ /* 0x0001e20000100800 */
[----:B------:R-:W-:-:S05]  /*df6d0*/  IMAD.MOV.U32 R123, RZ, RZ, R115 ;  /* 0x000000ffff7b7224 */ /* 0x000fca00078e0073 */
[--C-:B------:R-:W-:Y:S02]  /*df6e0*/  LOP3.LUT R75, R75, R143, R123.reuse, 0x78, !PT ;  /* 0x0000008f4b4b7212 */ /* 0x100fe400078e787b */
[--C-:B0-----:R-:W-:Y:S02]  /*df6f0*/  LOP3.LUT R70, R74, R147, R123.reuse, 0x78, !PT ;  /* 0x000000934a467212 */ /* 0x101fe400078e787b */
[----:B------:R0:W5:Y:S04]  /*df700*/  LDL.LU R74, [R1+0x1580] ;  /* 0x00158000014a7983 */ /* 0x0001680000300800 */
[----:B------:R1:W-:Y:S04]  /*df710*/  STL [R1+0x15f4], R75 ;  /* 0x0015f44b01007387 */ /* 0x0003e80000100800 */
[----:B------:R2:W-:Y:S01]  /*df720*/  STL [R1+0x15e4], R70 ;  /* 0x0015e44601007387 */ /* 0x0005e20000100800 */
[----:B-1----:R-:W-:-:S03]  /*df730*/  LOP3.LUT R75, R73, R151, R123, 0x78, !PT ;  /* 0x00000097494b7212 */ /* 0x002fc600078e787b */
[----:B------:R0:W5:Y:S04]  /*df740*/  LDL.LU R73, [R1+0x1570] ;  /* 0x0015700001497983 */ /* 0x0001680000300800 */
[----:B------:R1:W-:Y:S01]  /*df750*/  STL [R1+0x15d4], R75 ;  /* 0x0015d44b01007387 */ /* 0x0003e20000100800 */
[----:B--2---:R-:W-:-:S03]  /*df760*/  LOP3.LUT R70, R69, R155, R123, 0x78, !PT ;  /* 0x0000009b45467212 */ /* 0x004fc600078e787b */
[----:B------:R0:W5:Y:S04]  /*df770*/  LDL.LU R69, [R1+0x1560] ;  /* 0x0015600001457983 */ /* 0x0001680000300800 */
[----:B------:R2:W-:Y:S01]  /*df780*/  STL [R1+0x15c4], R70 ;  /* 0x0015c44601007387 */ /* 0x0005e20000100800 */
[----:B-1----:R-:W-:-:S03]  /*df790*/  LOP3.LUT R75, R68, R159, R123, 0x78, !PT ;  /* 0x0000009f444b7212 */ /* 0x002fc600078e787b */
[----:B------:R0:W5:Y:S04]  /*df7a0*/  LDL.LU R68, [R1+0x1550] ;  /* 0x0015500001447983 */ /* 0x0001680000300800 */
[----:B------:R-:W-:Y:S01]  /*df7b0*/  STL [R1+0x15b4], R75 ;  /* 0x0015b44b01007387 */ /* 0x000fe20000100800 */
[----:B--2---:R-:W-:-:S03]  /*df7c0*/  LOP3.LUT R70, R2, R163, R123, 0x78, !PT ;  /* 0x000000a302467212 */ /* 0x004fc600078e787b */
[----:B------:R0:W5:Y:S04]  /*df7d0*/  LDL.LU R2, [R1+0x1540] ;  /* 0x0015400001027983 */ /* 0x0001680000300800 */
[----:B------:R1:W-:Y:S04]  /*df7e0*/  STL [R1+0x15a4], R70 ;  /* 0x0015a44601007387 */ /* 0x0003e80000100800 */
[----:B-1----:R0:W5:Y:S01]  /*df7f0*/  LDL.LU R70, [R1+0x1530] ;  /* 0x0015300001467983 */ /* 0x0021620000300800 */
[--C-:B------:R-:W-:Y:S02]  /*df800*/  LOP3.LUT R3, R3, R167, R123.reuse, 0x78, !PT ;  /* 0x000000a703037212 */ /* 0x100fe400078e787b */
[----:B------:R-:W-:-:S03]  /*df810*/  LOP3.LUT R75, R0, R171, R123, 0x78, !PT ;  /* 0x000000ab004b7212 */ /* 0x000fc600078e787b */
[----:B------:R1:W-:Y:S04]  /*df820*/  STL [R1+0x1594], R3 ;  /* 0x0015940301007387 */ /* 0x0003e80000100800 */
[----:B------:R0:W5:Y:S01]  /*df830*/  LDL.LU R0, [R1+0x1520] ;  /* 0x0015200001007983 */ /* 0x0001620000300800 */
[----:B------:R-:W-:-:S03]  /*df840*/  IMAD.MOV.U32 R115, RZ, RZ, -0x1 ;  /* 0xffffffffff737424 */ /* 0x000fc600078e00ff */
[----:B-1----:R0:W5:Y:S01]  /*df850*/  LDL.LU R3, [R1+0x1510] ;  /* 0x0015100001037983 */ /* 0x0021620000300800 */
[----:B------:R-:W-:-:S07]  /*df860*/  IMAD.MOV.U32 R107, RZ, RZ, R64 ;  /* 0x000000ffff6b7224 */ /* 0x000fce00078e0040 */
[----:B0----5:R-:W-:Y:S05]  /*df870*/  WARPSYNC.COLLECTIVE R115, `(.L_x_1105) ;  /* 0x0000000073087348 */ /* 0x021fea0003c00000 */
[----:B------:R1:W2:Y:S02]  /*df880*/  SHFL.IDX P0, R115, R107, R172, R176 ;  /* 0x000000ac6b737389 */ /* 0x0002a400000000b0 */
[----:B012--5:R-:W-:Y:S05]  /*df890*/  ENDCOLLECTIVE ;  /* 0x000000000000791b */ /* 0x027fea0003800000 */
.L_x_1105:
[----:B------:R-:W-:Y:S04]  /*df8a0*/  STL [R1+0x1584], R75 ;  /* 0x0015844b01007387 */ /* 0x000fe80000100800 */
[----:B------:R0:W-:Y:S01]  /*df8b0*/  STL [R1+0x1838], R64 ;  /* 0x0018384001007387 */ /* 0x0001e20000100800 */
[----:B------:R-:W-:-:S05]  /*df8c0*/  IMAD.MOV.U32 R107, RZ, RZ, R115 ;  /* 0x000000ffff6b7224 */ /* 0x000fca00078e0073 */
[--C-:B0-----:R-:W-:Y:S02]  /*df8d0*/  LOP3.LUT R64, R74, R140, R107.reuse, 0x78, !PT ;  /* 0x0000008c4a407212 */ /* 0x101fe400078e786b */
[--C-:B------:R-:W-:Y:S02]  /*df8e0*/  LOP3.LUT R74, R73, R144, R107.reuse, 0x78, !PT ;  /* 0x00000090494a7212 */ /* 0x100fe400078e786b */
        /* <DEDUP_REMOVED lines=8> */
[----:B------:R-:W-:Y:S01]  /*df970*/  STL [R1+0x1550], R74 ;  /* 0x0015504a01007387 */ /* 0x000fe20000100800 */
[----:B-1----:R-:W-:-:S03]  /*df980*/  LOP3.LUT R64, R2, R156, R107, 0x78, !PT ;  /* 0x0000009c02407212 */ /* 0x002fc600078e786b */
[----:B------:R0:W5:Y:S04]  /*df990*/  LDL.LU R2, [R1+0x154c] ;  /* 0x00154c0001027983 */ /* 0x0001680000300800 */
[----:B------:R1:W-:Y:S04]  /*df9a0*/  STL [R1+0x1540], R64 ;  /* 0x0015404001007387 */ /* 0x0003e80000100800 */
[----:B-1----:R0:W5:Y:S01]  /*df9b0*/  LDL.LU R64, [R1+0x153c] ;  /* 0x00153c0001407983 */ /* 0x0021620000300800 */
[----:B------:R-:W-:-:S05]  /*df9c0*/  LOP3.LUT R70, R70, R160, R107, 0x78, !PT ;  /* 0x000000a046467212 */ /* 0x000fca00078e786b */
[----:B------:R1:W-:Y:S01]  /*df9d0*/  STL [R1+0x1530], R70 ;  /* 0x0015304601007387 */ /* 0x0003e20000100800 */
[----:B------:R-:W-:-:S03]  /*df9e0*/  LOP3.LUT R74, R0, R164, R107, 0x78, !PT ;  /* 0x000000a4004a7212 */ /* 0x000fc600078e786b */
[----:B-1----:R0:W5:Y:S04]  /*df9f0*/  LDL.LU R70, [R1+0x152c] ;  /* 0x00152c0001467983 */ /* 0x0021680000300800 */
[----:B------:R0:W5:Y:S04]  /*dfa00*/  LDL.LU R0, [R1+0x151c] ;  /* 0x00151c0001007983 */ /* 0x0001680000300800 */
[----:B------:R1:W-:Y:S02]  /*dfa10*/  STL [R1+0x1520], R74 ;  /* 0x0015204a01007387 */ /* 0x0003e40000100800 */
[----:B-1----:R-:W-:-:S02]  /*dfa20*/  LOP3.LUT R74, R3, R168, R107, 0x78, !PT ;  /* 0x000000a8034a7212 */ /* 0x002fc400078e786b */
[----:B------:R0:W5:Y:S01]  /*dfa30*/  LDL.LU R3, [R1+0x150c] ;  /* 0x00150c0001037983 */ /* 0x0001620000300800 */
[----:B------:R-:W-:Y:S02]  /*dfa40*/  IMAD.MOV.U32 R115, RZ, RZ, -0x1 ;  /* 0xffffffffff737424 */ /* 0x000fe400078e00ff */
[----:B------:R-:W-:-:S07]  /*dfa50*/  IMAD.MOV.U32 R107, RZ, RZ, R65 ;  /* 0x000000ffff6b7224 */ /* 0x000fce00078e0041 */
[----:B0----5:R-:W-:Y:S05]  /*dfa60*/  WARPSYNC.COLLECTIVE R115, `(.L_x_1106) ;  /* 0x0000000073087348 */ /* 0x021fea0003c00000 */
[----:B------:R1:W2:Y:S02]  /*dfa70*/  SHFL.IDX P0, R115, R107, R172, R176 ;  /* 0x000000ac6b737389 */ /* 0x0002a400000000b0 */
[----:B012--5:R-:W-:Y:S05]  /*dfa80*/  ENDCOLLECTIVE ;  /* 0x000000000000791b */ /* 0x027fea0003800000 */
.L_x_1106:
[----:B------:R-:W-:Y:S04]  /*dfa90*/  STL [R1+0x1510], R74 ;  /* 0x0015104a01007387 */ /* 0x000fe80000100800 */
[----:B------:R0:W-:Y:S02]  /*dfaa0*/  STL [R1+0x183c], R65 ;  /* 0x00183c4101007387 */ /* 0x0001e40000100800 */
        /* <DEDUP_REMOVED lines=15> */
[--C-:B------:R-:W-:Y:S02]  /*dfba0*/  LOP3.LUT R73, R70, R161, R115.reuse, 0x78, !PT ;  /* 0x000000a146497212 */ /* 0x100fe400078e7873 */
[----:B------:R-:W-:-:S03]  /*dfbb0*/  LOP3.LUT R70, R0, R165, R115, 0x78, !PT ;  /* 0x000000a500467212 */ /* 0x000fc600078e7873 */
[----:B------:R1:W-:Y:S04]  /*dfbc0*/  STL [R1+0x152c], R73 ;  /* 0x00152c4901007387 */ /* 0x0003e80000100800 */
[----:B------:R0:W5:Y:S04]  /*dfbd0*/  LDL.LU R0, [R1+0x1528] ;  /* 0x0015280001007983 */ /* 0x0001680000300800 */
[----:B------:R2:W-:Y:S01]  /*dfbe0*/  STL [R1+0x151c], R70 ;  /* 0x00151c4601007387 */ /* 0x0005e20000100800 */
[----:B-1----:R-:W-:-:S03]  /*dfbf0*/  LOP3.LUT R73, R3, R169, R115, 0x78, !PT ;  /* 0x000000a903497212 */ /* 0x002fc600078e7873 */
[----:B------:R0:W5:Y:S01]  /*dfc00*/  LDL.LU R3, [R1+0x1518] ;  /* 0x0015180001037983 */ /* 0x0001620000300800 */
[----:B------:R-:W-:Y:S02]  /*dfc10*/  IMAD.MOV.U32 R115, RZ, RZ, -0x1 ;  /* 0xffffffffff737424 */ /* 0x000fe400078e00ff */
[----:B------:R-:W-:Y:S01]  /*dfc20*/  IMAD.MOV.U32 R107, RZ, RZ, R66 ;  /* 0x000000ffff6b7224 */ /* 0x000fe200078e0042 */
[----:B--2---:R0:W5:Y:S06]  /*dfc30*/  LDL.LU R70, [R1+0x1508] ;  /* 0x0015080001467983 */ /* 0x00416c0000300800 */
[----:B0----5:R-:W-:Y:S05]  /*dfc40*/  WARPSYNC.COLLECTIVE R115, `(.L_x_1107) ;  /* 0x0000000073087348 */ /* 0x021fea0003c00000 */
[----:B------:R1:W2:Y:S02]  /*dfc50*/  SHFL.IDX P0, R115, R107, R172, R176 ;  /* 0x000000ac6b737389 */ /* 0x0002a400000000b0 */
[----:B012--5:R-:W-:Y:S05]  /*dfc60*/  ENDCOLLECTIVE ;  /* 0x000000000000791b */ /* 0x027fea0003800000 */
.L_x_1107:
        /* <DEDUP_REMOVED lines=9> */
[----:B------:R0:W5:Y:S01]  /*dfd00*/  LDL.LU R2, [R1+0x1564] ;  /* 0x0015640001027983 */ /* 0x0001620000300800 */
[----:B--2---:R-:W-:-:S03]  /*dfd10*/  LOP3.LUT R66, R64, R154, R123, 0x78, !PT ;  /* 0x0000009a40427212 */ /* 0x004fc600078e787b */
[----:B------:R1:W-:Y:S04]  /*dfd20*/  STL [R1+0x1558], R69 ;  /* 0x0015584501007387 */ /* 0x0003e80000100800 */
[----:B------:R0:W5:Y:S04]  /*dfd30*/  LDL.LU R64, [R1+0x1554] ;  /* 0x0015540001407983 */ /* 0x0001680000300800 */
[----:B------:R2:W-:Y:S01]  /*dfd40*/  STL [R1+0x1548], R66 ;  /* 0x0015484201007387 */ /* 0x0005e20000100800 */
[----:B-1----:R-:W-:-:S03]  /*dfd50*/  LOP3.LUT R69, R65, R158, R123, 0x78, !PT ;  /* 0x0000009e41457212 */ /* 0x002fc600078e787b */
[----:B------:R0:W5:Y:S04]  /*dfd60*/  LDL.LU R65, [R1+0x1544] ;  /* 0x0015440001417983 */ /* 0x0001680000300800 */
[----:B------:R1:W-:Y:S01]  /*dfd70*/  STL [R1+0x1538], R69 ;  /* 0x0015384501007387 */ /* 0x0003e20000100800 */
[----:B--2---:R-:W-:-:S03]  /*dfd80*/  LOP3.LUT R66, R0, R162, R123, 0x78, !PT ;  /* 0x000000a200427212 */ /* 0x004fc600078e787b */
[----:B-1----:R0:W5:Y:S04]  /*dfd90*/  LDL.LU R69, [R1+0x1534] ;  /* 0x0015340001457983 */ /* 0x0021680000300800 */
[----:B------:R0:W5:Y:S04]  /*dfda0*/  LDL.LU R0, [R1+0x1524] ;  /* 0x0015240001007983 */ /* 0x0001680000300800 */
[----:B------:R1:W-:Y:S02]  /*dfdb0*/  STL [R1+0x1528], R66 ;  /* 0x0015284201007387 */ /* 0x0003e40000100800 */
[----:B-1----:R-:W-:-:S02]  /*dfdc0*/  LOP3.LUT R66, R3, R166, R123, 0x78, !PT ;  /* 0x000000a603427212 */ /* 0x002fc400078e787b */
[----:B------:R0:W5:Y:S04]  /*dfdd0*/  LDL.LU R3, [R1+0x1514] ;  /* 0x0015140001037983 */ /* 0x0001680000300800 */
[----:B------:R1:W-:Y:S04]  /*dfde0*/  STL [R1+0x1518], R66 ;  /* 0x0015184201007387 */ /* 0x0003e80000100800 */
[----:B-1----:R0:W5:Y:S01]  /*dfdf0*/  LDL.LU R66, [R1+0x1504] ;  /* 0x0015040001427983 */ /* 0x0021620000300800 */
[----:B------:R-:W-:Y:S02]  /*dfe00*/  IMAD.MOV.U32 R115, RZ, RZ, -0x1 ;  /* 0xffffffffff737424 */ /* 0x000fe400078e00ff */
[----:B------:R-:W-:-:S07]  /*dfe10*/  IMAD.MOV.U32 R107, RZ, RZ, R67 ;  /* 0x000000ffff6b7224 */ /* 0x000fce00078e0043 */
[----:B0----5:R-:W-:Y:S05]  /*dfe20*/  WARPSYNC.COLLECTIVE R115, `(.L_x_1108) ;  /* 0x0000000073087348 */ /* 0x021fea0003c00000 */
[----:B------:R1:W2:Y:S02]  /*dfe30*/  SHFL.IDX P0, R115, R107, R172, R176 ;  /* 0x000000ac6b737389 */ /* 0x0002a400000000b0 */
[----:B012--5:R-:W-:Y:S05]  /*dfe40*/  ENDCOLLECTIVE ;  /* 0x000000000000791b */ /* 0x027fea0003800000 */
.L_x_1108:
[----:B------:R-:W-:-:S05]  /*dfe50*/  LOP3.LUT R70, R70, R170, R123, 0x78, !PT ;  /* 0x000000aa46467212 */ /* 0x000fca00078e787b */
[----:B------:R0:W-:Y:S04]  /*dfe60*/  STL [R1+0x1508], R70 ;  /* 0x0015084601007387 */ /* 0x0001e80000100800 */
[----:B------:R1:W-:Y:S01]  /*dfe70*/  STL [R1+0x1844], R67 ;  /* 0x0018444301007387 */ /* 0x0003e20000100800 */
[----:B------:R-:W-:-:S05]  /*dfe80*/  IMAD.MOV.U32 R107, RZ, RZ, R115 ;  /* 0x000000ffff6b7224 */ /* 0x000fca00078e0073 */
[--C-:B0-----:R-:W-:Y:S02]  /*dfe90*/  LOP3.LUT R70, R68, R143, R107.reuse, 0x78, !PT ;  /* 0x0000008f44467212 */ /* 0x101fe400078e786b */
[----:B------:R0:W5:Y:S04]  /*dfea0*/  LDL.LU R68, [R1+0x1500] ;  /* 0x0015000001447983 */ /* 0x0001680000300800 */
        /* <DEDUP_REMOVED lines=9> */
[----:B------:R1:W-:Y:S01]  /*dff40*/  STL [R1+0x1544], R67 ;  /* 0x0015444301007387 */ /* 0x0003e20000100800 */
[----:B--2---:R-:W-:-:S03]  /*dff50*/  LOP3.LUT R70, R69, R159, R107, 0x78, !PT ;  /* 0x0000009f45467212 */ /* 0x004fc600078e786b */
[----:B-1----:R0:W5:Y:S01]  /*dff60*/  LDL.LU R67, [R1+0x14c0] ;  /* 0x0014c00001437983 */ /* 0x0021620000300800 */
[----:B------:R-:W-:-:S03]  /*dff70*/  LOP3.LUT R69, R0, R163, R107, 0x78, !PT ;  /* 0x000000a300457212 */ /* 0x000fc600078e786b */
[----:B------:R1:W-:Y:S04]  /*dff80*/  STL [R1+0x1534], R70 ;  /* 0x0015344601007387 */ /* 0x0003e80000100800 */
[----:B------:R0:W5:Y:S04]  /*dff90*/  LDL.LU R0, [R1+0x14b0] ;  /* 0x0014b00001007983 */ /* 0x0001680000300800 */
[----:B------:R2:W-:Y:S01]  /*dffa0*/  STL [R1+0x1524], R69 ;  /* 0x0015244501007387 */ /* 0x0005e20000100800 */
[----:B-1----:R-:W-:-:S03]  /*dffb0*/  LOP3.LUT R70, R3, R167, R107, 0x78, !PT ;  /* 0x000000a703467212 */ /* 0x002fc600078e786b */
[----:B------:R0:W5:Y:S04]  /*dffc0*/  LDL.LU R3, [R1+0x14a0] ;  /* 0x0014a00001037983 */ /* 0x0001680000300800 */
[----:B------:R0:W-:Y:S01]  /*dffd0*/  STL [R1+0x1514], R70 ;  /* 0x0015144601007387 */ /* 0x0001e20000100800 */
[----:B--2---:R-:W-:-:S03]  /*dffe0*/  LOP3.LUT R69, R66, R171, R107, 0x78, !PT ;  /* 0x000000ab42457212 */ /* 0x004fc600078e786b */
[----:B------:R0:W5:Y:S01]  /*dfff0*/  LDL.LU R66, [R1+0x1490] ;  /* 0x0014900001427983 */ /* 0x0001620000300800 */
[----:B------:R-:W-:Y:S02]  /*e0000*/  IMAD.MOV.U32 R115, RZ, RZ, -0x1 ;  /* 0xffffffffff737424 */ /* 0x000fe400078e00ff */
[----:B------:R-:W-:-:S07]  /*e0010*/  IMAD.MOV.U32 R107, RZ, RZ, R61 ;  /* 0x000000ffff6b7224 */ /* 0x000fce00078e003d */
[----:B0----5:R-:W-:Y:S05]  /*e0020*/  WARPSYNC.COLLECTIVE R115, `(.L_x_1109) ;  /* 0x0000000073087348 */ /* 0x021fea0003c00000 */
[----:B------:R1:W2:Y:S02]  /*e0030*/  SHFL.IDX P0, R115, R107, R172, R176 ;  /* 0x000000ac6b737389 */ /* 0x0002a400000000b0 */
[----:B012--5:R-:W-:Y:S05]  /*e0040*/  ENDCOLLECTIVE ;  /* 0x000000000000791b */ /* 0x027fea0003800000 */
.L_x_1109:
[----:B------:R-:W-:Y:S04]  /*e0050*/  STL [R1+0x1504], R69 ;  /* 0x0015044501007387 */ /* 0x000fe80000100800 */
[----:B------:R0:W-:Y:S04]  /*e0060*/  STL [R1+0x1848], R61 ;  /* 0x0018483d01007387 */ /* 0x0001e80000100800 */
[----:B0-----:R0:W5:Y:S01]  /*e0070*/  LDL.LU R61, [R1+0x14fc] ;  /* 0x0014fc00013d7983 */ /* 0x0011620000300800 */
[----:B------:R-:W-:-:S05]  /*e0080*/  LOP3.LUT R69, R68, R140, R115, 0x78, !PT ;  /* 0x0000008c44457212 */ /* 0x000fca00078e7873 */
[----:B------:R1:W-:Y:S01]  /*e0090*/  STL [R1+0x1500], R69 ;  /* 0x0015004501007387 */ /* 0x0003e20000100800 */
[----:B------:R-:W-:-:S03]  /*e00a0*/  LOP3.LUT R68, R2, R144, R115, 0x78, !PT ;  /* 0x0000009002447212 */ /* 0x000fc600078e7873 */
        /* <DEDUP_REMOVED lines=24> */
.L_x_1110:
[----:B------:R-:W-:Y:S04]  /*e0230*/  STL [R1+0x1490], R68 ;  /* 0x0014904401007387 */ /* 0x000fe80000100800 */
[----:B------:R0:W-:Y:S01]  /*e0240*/  STL [R1+0x184c], R62 ;  /* 0x00184c3e01007387 */ /* 0x0001e20000100800 */
[----:B------:R-:W-:-:S05]  /*e0250*/  IMAD.MOV.U32 R123, RZ, RZ, R115 ;  /* 0x000000ffff7b7224 */ /* 0x000fca00078e0073 */
[--C-:B0-----:R-:W-:Y:S02]  /*e0260*/  LOP3.LUT R62, R61, R141, R123.reuse, 0x78, !PT ;  /* 0x0000008d3d3e7212 */ /* 0x101fe400078e787b */
[----:B------:R0:W5:Y:S04]  /*e0270*/  LDL.LU R61, [R1+0x14f8] ;  /* 0x0014f800013d7983 */ /* 0x0001680000300800 */
        /* <DEDUP_REMOVED lines=22> */
[----:B------:R-:W-:Y:S01]  /*e03e0*/  IMAD.MOV.U32 R107, RZ, RZ, R63 ;  /* 0x000000ffff6b7224 */ /* 0x000fe200078e003f */
[----:B-1----:R0:W5:Y:S06]  /*e03f0*/  LDL.LU R62, [R1+0x14f4] ;  /* 0x0014f400013e7983 */ /* 0x00216c0000300800 */
[----:B0----5:R-:W-:Y:S05]  /*e0400*/  WARPSYNC.COLLECTIVE R115, `(.L_x_1111) ;  /* 0x0000000073087348 */ /* 0x021fea0003c00000 */
[----:B------:R1:W2:Y:S02]  /*e0410*/  SHFL.IDX P0, R115, R107, R172, R176 ;  /* 0x000000ac6b737389 */ /* 0x0002a400000000b0 */
[----:B012--5:R-:W-:Y:S05]  /*e0420*/  ENDCOLLECTIVE ;  /* 0x000000000000791b */ /* 0x027fea0003800000 */
.L_x_1111:
        /* <DEDUP_REMOVED lines=22> */
[----:B------:R0:W5:Y:S01]  /*e0590*/  LDL.LU R3, [R1+0x1484] ;  /* 0x0014840001037983 */ /* 0x0001620000300800 */
[----:B------:R-:W-:Y:S01]  /*e05a0*/  IMAD.MOV.U32 R115, RZ, RZ, -0x1 ;  /* 0xffffffffff737424 */ /* 0x000fe200078e00ff */
[----:B------:R-:W-:Y:S01]  /*e05b0*/  LOP3.LUT R66, R66, R170, R107, 0x78, !PT ;  /* 0x000000aa42427212 */ /* 0x000fe200078e786b */
[----:B------:R-:W-:-:S07]  /*e05c0*/  IMAD.MOV.U32 R107, RZ, RZ, R5 ;  /* 0x000000ffff6b7224 */ /* 0x000fce00078e0005 */
[----:B0----5:R-:W-:Y:S05]  /*e05d0*/  WARPSYNC.COLLECTIVE R115, `(.L_x_1112) ;  /* 0x0000000073087348 */ /* 0x021fea0003c00000 */
[----:B------:R1:W2:Y:S02]  /*e05e0*/  SHFL.IDX P0, R115, R107, R172, R176 ;  /* 0x000000ac6b737389 */ /* 0x0002a400000000b0 */
[----:B012--5:R-:W-:Y:S05]  /*e05f0*/  ENDCOLLECTIVE ;  /* 0x000000000000791b */ /* 0x027fea0003800000 */
.L_x_1112:
[----:B------:R-:W-:Y:S04]  /*e0600*/  STL [R1+0x1498], R67 ;  /* 0x0014984301007387 */ /* 0x000fe80000100800 */
[----:B------:R-:W-:Y:S04]  /*e0610*/  STL [R1+0x1854], R5 ;  /* 0x0018540501007387 */ /* 0x000fe80000100800 */
[----:B------:R0:W-:Y:S02]  /*e0620*/  STL [R1+0x1488], R66 ;  /* 0x0014884201007387 */ /* 0x0001e40000100800 */
[----:B0-----:R-:W-:-:S02]  /*e0630*/  LOP3.LUT R66, R62, R143, R115, 0x78, !PT ;  /* 0x0000008f3e427212 */ /* 0x001fc400078e7873 */
[----:B------:R0:W5:Y:S04]  /*e0640*/  LDL.LU R62, [R1+0x1480] ;  /* 0x00148000013e7983 */ /* 0x0001680000300800 */
[----:B------:R1:W-:Y:S01]  /*e0650*/  STL [R1+0x14f4], R66 ;  /* 0x0014f44201007387 */ /* 0x0003e20000100800 */
[----:B------:R-:W-:-:S03]  /*e0660*/  LOP3.LUT R5, R61, R147, R115, 0x78, !PT ;  /* 0x000000933d057212 */ /* 0x000fc600078e7873 */
[----:B------:R0:W5:Y:S04]  /*e0670*/  LDL.LU R61, [R1+0x1470] ;  /* 0x00147000013d7983 */ /* 0x0001680000300800 */
[----:B------:R2:W-:Y:S01]  /*e0680*/  STL [R1+0x14e4], R5 ;  /* 0x0014e40501007387 */ /* 0x0005e20000100800 */
[----:B-1----:R-:W-:-:S03]  /*e0690*/  LOP3.LUT R66, R2, R151, R115, 0x78, !PT ;  /* 0x0000009702427212 */ /* 0x002fc600078e7873 */
[----:B------:R0:W5:Y:S04]  /*e06a0*/  LDL.LU R2, [R1+0x1460] ;  /* 0x0014600001027983 */ /* 0x0001680000300800 */
[----:B------:R-:W-:Y:S01]  /*e06b0*/  STL [R1+0x14d4], R66 ;  /* 0x0014d44201007387 */ /* 0x000fe20000100800 */
[----:B--2---:R-:W-:-:S03]  /*e06c0*/  LOP3.LUT R5, R64, R155, R115, 0x78, !PT ;  /* 0x0000009b40057212 */ /* 0x004fc600078e7873 */
[----:B------:R0:W5:Y:S04]  /*e06d0*/  LDL.LU R64, [R1+0x1450] ;  /* 0x0014500001407983 */ /* 0x0001680000300800 */
[----:B------:R1:W-:Y:S01]  /*e06e0*/  STL [R1+0x14c4], R5 ;  /* 0x0014c40501007387 */ /* 0x0003e20000100800 */
[----:B------:R-:W-:-:S03]  /*e06f0*/  LOP3.LUT R65, R65, R159, R115, 0x78, !PT ;  /* 0x0000009f41417212 */ /* 0x000fc600078e7873 */
[----:B-1----:R0:W5:Y:S04]  /*e0700*/  LDL.LU R5, [R1+0x1440] ;  /* 0x0014400001057983 */ /* 0x0021680000300800 */
[----:B------:R1:W-:Y:S04]  /*e0710*/  STL [R1+0x14b4], R65 ;  /* 0x0014b44101007387 */ /* 0x0003e80000100800 */
[----:B-1----:R0:W5:Y:S01]  /*e0720*/  LDL.LU R65, [R1+0x1430] ;  /* 0x0014300001417983 */ /* 0x0021620000300800 */
[--C-:B------:R-:W-:Y:S02]  /*e0730*/  LOP3.LUT R66, R63, R163, R115.reuse, 0x78, !PT ;  /* 0x000000a33f427212 */ /* 0x100fe400078e7873 */
[----:B------:R-:W-:-:S03]  /*e0740*/  LOP3.LUT R63, R0, R167, R115, 0x78, !PT ;  /* 0x000000a7003f7212 */ /* 0x000fc600078e7873 */
[----:B------:R1:W-:Y:S04]  /*e0750*/  STL [R1+0x14a4], R66 ;  /* 0x0014a44201007387 */ /* 0x0003e80000100800 */
[----:B------:R0:W5:Y:S01]  /*e0760*/  LDL.LU R0, [R1+0x1420] ;  /* 0x0014200001007983 */ /* 0x0001620000300800 */
[----:B------:R-:W-:Y:S01]  /*e0770*/  IMAD.MOV.U32 R107, RZ, RZ, R210 ;  /* 0x000000ffff6b7224 */ /* 0x000fe200078e00d2 */
[----:B-1----:R-:W-:Y:S01]  /*e0780*/  LOP3.LUT R66, R3, R171, R115, 0x78, !PT ;  /* 0x000000ab03427212 */ /* 0x002fe200078e7873 */
[----:B------:R-:W-:-:S07]  /*e0790*/  IMAD.MOV.U32 R115, RZ, RZ, -0x1 ;  /* 0xffffffffff737424 */ /* 0x000fce00078e00ff */
[----:B0----5:R-:W-:Y:S05]  /*e07a0*/  WARPSYNC.COLLECTIVE R115, `(.L_x_1113) ;  /* 0x0000000073087348 */ /* 0x021fea0003c00000 */
[----:B------:R1:W2:Y:S02]  /*e07b0*/  SHFL.IDX P0, R115, R107, R172, R176 ;  /* 0x000000ac6b737389 */ /* 0x0002a400000000b0 */
[----:B012--5:R-:W-:Y:S05]  /*e07c0*/  ENDCOLLECTIVE ;  /* 0x000000000000791b */ /* 0x027fea0003800000 */
.L_x_1113:
[----:B------:R0:W-:Y:S04]  /*e07d0*/  STL [R1+0x1494], R63 ;  /* 0x0014943f01007387 */ /* 0x0001e80000100800 */
[----:B0-----:R0:W5:Y:S04]  /*e07e0*/  LDL.LU R63, [R1+0x1410] ;  /* 0x00141000013f7983 */ /* 0x0011680000300800 */
[----:B------:R0:W5:Y:S01]  /*e07f0*/  LDL.LU R3, [R1+0x147c] ;  /* 0x00147c0001037983 */ /* 0x0001620000300800 */
[----:B------:R-:W-:-:S03]  /*e0800*/  IMAD.MOV.U32 R123, RZ, RZ, R115 ;  /* 0x000000ffff7b7224 */ /* 0x000fc600078e0073 */
[----:B------:R1:W-:Y:S04]  /*e0810*/  STL [R1+0x1484], R66 ;  /* 0x0014844201007387 */ /* 0x0003e80000100800 */
[----:B------:R-:W-:Y:S01]  /*e0820*/  STL [R1+0x1858], R210 ;  /* 0x001858d201007387 */ /* 0x000fe20000100800 */
        /* <DEDUP_REMOVED lines=25> */
.L_x_1114:
[----:B------:R0:W-:Y:S01]  /*e09c0*/  STL [R1+0x1420], R67 ;  /* 0x0014204301007387 */ /* 0x0001e20000100800 */
[----:B------:R-:W-:-:S03]  /*e09d0*/  LOP3.LUT R66, R63, R168, R123, 0x78, !PT ;  /* 0x000000a83f427212 */ /* 0x000fc600078e787b */
[----:B------:R1:W5:Y:S01]  /*e09e0*/  LDL.LU R63, [R1+0x1478] ;  /* 0x00147800013f7983 */ /* 0x0003620000300800 */
[----:B------:R-:W-:-:S03]  /*e09f0*/  IMAD.MOV.U32 R107, RZ, RZ, R115 ;  /* 0x000000ffff6b7224 */ /* 0x000fc600078e0073 */
[----:B------:R2:W-:Y:S04]  /*e0a00*/  STL [R1+0x1410], R66 ;  /* 0x0014104201007387 */ /* 0x0005e80000100800 */
[----:B------:R-:W-:Y:S01]  /*e0a10*/  STL [R1+0x185c], R211 ;  /* 0x00185cd301007387 */ /* 0x000fe20000100800 */
[----:B0-----:R-:W-:-:S03]  /*e0a20*/  LOP3.LUT R67, R3, R141, R107, 0x78, !PT ;  /* 0x0000008d03437212 */ /* 0x001fc600078e786b */
[----:B------:R1:W5:Y:S04]  /*e0a30*/  LDL.LU R3, [R1+0x1468] ;  /* 0x0014680001037983 */ /* 0x0003680000300800 */
[----:B------:R0:W-:Y:S01]  /*e0a40*/  STL [R1+0x147c], R67 ;  /* 0x00147c4301007387 */ /* 0x0001e20000100800 */
[----:B--2---:R-:W-:-:S03]  /*e0a50*/  LOP3.LUT R66, R62, R145, R107, 0x78, !PT ;  /* 0x000000913e427212 */ /* 0x004fc600078e786b */
[----:B------:R1:W5:Y:S04]  /*e0a60*/  LDL.LU R62, [R1+0x1458] ;  /* 0x00145800013e7983 */ /* 0x0003680000300800 */
[----:B------:R2:W-:Y:S01]  /*e0a70*/  STL [R1+0x146c], R66 ;  /* 0x00146c4201007387 */ /* 0x0005e20000100800 */
        /* <DEDUP_REMOVED lines=16> */
[----:B------:R1:W5:Y:S01]  /*e0b80*/  LDL.LU R0, [R1+0x1474] ;  /* 0x0014740001007983 */ /* 0x0003620000300800 */
[----:B------:R-:W-:Y:S02]  /*e0b90*/  IMAD.MOV.U32 R115, RZ, RZ, -0x1 ;  /* 0xffffffffff737424 */ /* 0x000fe400078e00ff */
[----:B------:R-:W-:-:S07]  /*e0ba0*/  IMAD.MOV.U32 R107, RZ, RZ, R212 ;  /* 0x000000ffff6b7224 */ /* 0x000fce00078e00d4 */
[----:B-1---5:R-:W-:Y:S05]  /*e0bb0*/  WARPSYNC.COLLECTIVE R115, `(.L_x_1115) ;  /* 0x0000000073087348 */ /* 0x022fea0003c00000 */
[----:B------:R0:W2:Y:S02]  /*e0bc0*/  SHFL.IDX P0, R115, R107, R172, R176 ;  /* 0x000000ac6b737389 */ /* 0x0000a400000000b0 */
[----:B012--5:R-:W-:Y:S05]  /*e0bd0*/  ENDCOLLECTIVE ;  /* 0x000000000000791b */ /* 0x027fea0003800000 */
.L_x_1115:
[----:B------:R0:W-:Y:S04]  /*e0be0*/  STL [R1+0x140c], R66 ;  /* 0x00140c4201007387 */ /* 0x0001e80000100800 */
[----:B------:R-:W-:Y:S01]  /*e0bf0*/  STL [R1+0x1860], R212 ;  /* 0x001860d401007387 */ /* 0x000fe20000100800 */
[----:B0-----:R-:W-:-:S03]  /*e0c00*/  LOP3.LUT R66, R63, R142, R115, 0x78, !PT ;  /* 0x0000008e3f427212 */ /* 0x001fc600078e7873 */
        /* <DEDUP_REMOVED lines=11> */
[----:B------:R-:W-:Y:S01]  /*e0cc0*/  IMAD.MOV.U32 R107, RZ, RZ, R213 ;  /* 0x000000ffff6b7224 */ /* 0x000fe200078e00d5 */
[--C-:B-1----:R-:W-:Y:S02]  /*e0cd0*/  LOP3.LUT R66, R2, R158, R115.reuse, 0x78, !PT ;  /* 0x0000009e02427212 */ /* 0x102fe400078e7873 */
[----:B------:R0:W5:Y:S04]  /*e0ce0*/  LDL.LU R2, [R1+0x1424] ;  /* 0x0014240001027983 */ /* 0x0001680000300800 */
[----:B------:R1:W-:Y:S01]  /*e0cf0*/  STL [R1+0x1438], R66 ;  /* 0x0014384201007387 */ /* 0x0003e20000100800 */
[----:B--2---:R-:W-:-:S03]  /*e0d00*/  LOP3.LUT R67, R64, R162, R115, 0x78, !PT ;  /* 0x000000a240437212 */ /* 0x004fc600078e7873 */
[----:B------:R0:W5:Y:S04]  /*e0d10*/  LDL.LU R64, [R1+0x1414] ;  /* 0x0014140001407983 */ /* 0x0001680000300800 */
[----:B------:R0:W-:Y:S01]  /*e0d20*/  STL [R1+0x1428], R67 ;  /* 0x0014284301007387 */ /* 0x0001e20000100800 */
[----:B-1----:R-:W-:-:S03]  /*e0d30*/  LOP3.LUT R66, R5, R166, R115, 0x78, !PT ;  /* 0x000000a605427212 */ /* 0x002fc600078e7873 */
[----:B------:R0:W5:Y:S01]  /*e0d40*/  LDL.LU R5, [R1+0x1404] ;  /* 0x0014040001057983 */ /* 0x0001620000300800 */
[----:B------:R-:W-:Y:S01]  /*e0d50*/  LOP3.LUT R65, R65, R170, R115, 0x78, !PT ;  /* 0x000000aa41417212 */ /* 0x000fe200078e7873 */
[----:B------:R-:W-:-:S07]  /*e0d60*/  IMAD.MOV.U32 R115, RZ, RZ, -0x1 ;  /* 0xffffffffff737424 */ /* 0x000fce00078e00ff */
[----:B0----5:R-:W-:Y:S05]  /*e0d70*/  WARPSYNC.COLLECTIVE R115, `(.L_x_1116) ;  /* 0x0000000073087348 */ /* 0x021fea0003c00000 */
[----:B------:R1:W2:Y:S02]  /*e0d80*/  SHFL.IDX P0, R115, R107, R172, R176 ;  /* 0x000000ac6b737389 */ /* 0x0002a400000000b0 */
[----:B012--5:R-:W-:Y:S05]  /*e0d90*/  ENDCOLLECTIVE ;  /* 0x000000000000791b */ /* 0x027fea0003800000 */
.L_x_1116:
[----:B------:R0:W-:Y:S04]  /*e0da0*/  STL [R1+0x1418], R66 ;  /* 0x0014184201007387 */ /* 0x0001e80000100800 */
[----:B0-----:R0:W5:Y:S04]  /*e0db0*/  LDL.LU R66, [R1+0x1400] ;  /* 0x0014000001427983 */ /* 0x0011680000300800 */
[----:B------:R1:W-:Y:S01]  /*e0dc0*/  STL [R1+0x1408], R65 ;  /* 0x0014084101007387 */ /* 0x0003e20000100800 */
[----:B------:R-:W-:-:S03]  /*e0dd0*/  IMAD.MOV.U32 R123, RZ, RZ, R115 ;  /* 0x000000ffff7b7224 */ /* 0x000fc600078e0073 */
[----:B------:R-:W-:Y:S02]  /*e0de0*/  STL [R1+0x1864], R213 ;  /* 0x001864d501007387 */ /* 0x000fe40000100800 */
[--C-:B-1----:R-:W-:Y:S02]  /*e0df0*/  LOP3.LUT R65, R0, R143, R123.reuse, 0x78, !PT ;  /* 0x0000008f00417212 */ /* 0x102fe400078e787b */
[----:B------:R0:W5:Y:S04]  /*e0e00*/  LDL.LU R0, [R1+0x13f0] ;  /* 0x0013f00001007983 */ /* 0x0001680000300800 */
[----:B------:R1:W-:Y:S01]  /*e0e10*/  STL [R1+0x1474], R65 ;  /* 0x0014744101007387 */ /* 0x0003e20000100800 */
[----:B------:R-:W-:-:S03]  /*e0e20*/  LOP3.LUT R67, R63, R147, R123, 0x78, !PT ;  /* 0x000000933f437212 */ /* 0x000fc600078e787b */
[----:B------:R0:W5:Y:S01]  /*e0e30*/  LDL.LU R63, [R1+0x13e0] ;  /* 0x0013e000013f7983 */ /* 0x0001620000300800 */
[----:B-1----:R-:W-:-:S03]  /*e0e40*/  LOP3.LUT R65, R3, R151, R123, 0x78, !PT ;  /* 0x0000009703417212 */ /* 0x002fc600078e787b */
[----:B------:R-:W-:Y:S04]  /*e0e50*/  STL [R1+0x1464], R67 ;  /* 0x0014644301007387 */ /* 0x000fe80000100800 */
[----:B------:R0:W5:Y:S01]  /*e0e60*/  LDL.LU R3, [R1+0x13d0] ;  /* 0x0013d00001037983 */ /* 0x0001620000300800 */
[----:B------:R-:W-:-:S03]  /*e0e70*/  LOP3.LUT R62, R62, R155, R123, 0x78, !PT ;  /* 0x0000009b3e3e7212 */ /* 0x000fc600078e787b */
[----:B------:R1:W-:Y:S04]  /*e0e80*/  STL [R1+0x1454], R65 ;  /* 0x0014544101007387 */ /* 0x0003e80000100800 */
[----:B-1----:R0:W5:Y:S04]  /*e0e90*/  LDL.LU R65, [R1+0x13c0] ;  /* 0x0013c00001417983 */ /* 0x0021680000300800 */
[----:B------:R1:W-:Y:S01]  /*e0ea0*/  STL [R1+0x1444], R62 ;  /* 0x0014443e01007387 */ /* 0x0003e20000100800 */
[----:B------:R-:W-:-:S03]  /*e0eb0*/  LOP3.LUT R61, R61, R159, R123, 0x78, !PT ;  /* 0x0000009f3d3d7212 */ /* 0x000fc600078e787b */
[----:B-1----:R0:W5:Y:S04]  /*e0ec0*/  LDL.LU R62, [R1+0x13b0] ;  /* 0x0013b000013e7983 */ /* 0x0021680000300800 */
[----:B------:R1:W-:Y:S04]  /*e0ed0*/  STL [R1+0x1434], R61 ;  /* 0x0014343d01007387 */ /* 0x0003e80000100800 */
[----:B-1----:R0:W5:Y:S01]  /*e0ee0*/  LDL.LU R61, [R1+0x13a0] ;  /* 0x0013a000013d7983 */ /* 0x0021620000300800 */
[----:B------:R-:W-:Y:S02]  /*e0ef0*/  IMAD.MOV.U32 R115, RZ, RZ, -0x1 ;  /* 0xffffffffff737424 */ /* 0x000fe400078e00ff */
[----:B------:R-:W-:-:S07]  /*e0f00*/  IMAD.MOV.U32 R107, RZ, RZ, R4 ;  /* 0x000000ffff6b7224 */ /* 0x000fce00078e0004 */
[----:B0----5:R-:W-:Y:S05]  /*e0f10*/  WARPSYNC.COLLECTIVE R115, `(.L_x_1117) ;  /* 0x0000000073087348 */ /* 0x021fea0003c00000 */
[----:B------:R1:W2:Y:S02]  /*e0f20*/  SHFL.IDX P0, R115, R107, R172, R176 ;  /* 0x000000ac6b737389 */ /* 0x0002a400000000b0 */
[----:B012--5:R-:W-:Y:S05]  /*e0f30*/  ENDCOLLECTIVE ;  /* 0x000000000000791b */ /* 0x027fea0003800000 */
.L_x_1117:
[----:B------:R-:W-:Y:S01]  /*e0f40*/  IMAD.MOV.U32 R107, RZ, RZ, R115 ;  /* 0x000000ffff6b7224 */ /* 0x000fe200078e0073 */
[--C-:B------:R-:W-:Y:S02]  /*e0f50*/  LOP3.LUT R67, R2, R163, R123.reuse, 0x78, !PT ;  /* 0x000000a302437212 */ /* 0x100fe400078e787b */
[----:B------:R-:W2:Y:S04]  /*e0f60*/  LDL.LU R2, [R1+0x1390] ;  /* 0x0013900001027983 */ /* 0x000ea80000300800 */
[----:B------:R0:W-:Y:S02]  /*e0f70*/  STL [R1+0x1424], R67 ;  /* 0x0014244301007387 */ /* 0x0001e40000100800 */
[--C-:B0-----:R-:W-:Y:S02]  /*e0f80*/  LOP3.LUT R67, R5, R171, R123.reuse, 0x78, !PT ;  /* 0x000000ab05437212 */ /* 0x101fe400078e787b */
[----:B------:R0:W5:Y:S01]  /*e0f90*/  LDL.LU R5, [R1+0x13fc] ;  /* 0x0013fc0001057983 */ /* 0x0001620000300800 */
[----:B------:R-:W-:-:S05]  /*e0fa0*/  LOP3.LUT R64, R64, R167, R123, 0x78, !PT ;  /* 0x000000a740407212 */ /* 0x000fca00078e787b */
[----:B------:R1:W-:Y:S04]  /*e0fb0*/  STL [R1+0x1414], R64 ;  /* 0x0014144001007387 */ /* 0x0003e80000100800 */
[----:B-1----:R0:W5:Y:S04]  /*e0fc0*/  LDL.LU R64, [R1+0x13ec] ;  /* 0x0013ec0001407983 */ /* 0x0021680000300800 */
[----:B------:R1:W-:Y:S04]  /*e0fd0*/  STL [R1+0x1404], R67 ;  /* 0x0014044301007387 */ /* 0x0003e80000100800 */
[----:B------:R3:W-:Y:S01]  /*e0fe0*/  STL [R1+0x1868], R4 ;  /* 0x0018680401007387 */ /* 0x0007e20000100800 */
[----:B-1----:R-:W-:-:S03]  /*e0ff0*/  LOP3.LUT R67, R66, R140, R107, 0x78, !PT ;  /* 0x0000008c42437212 */ /* 0x002fc600078e786b */
[----:B---3--:R0:W5:Y:S04]  /*e1000*/  LDL.LU R4, [R1+0x13dc] ;  /* 0x0013dc0001047983 */ /* 0x0081680000300800 */
[----:B------:R1:W-:Y:S01]  /*e1010*/  STL [R1+0x1400], R67 ;  /* 0x0014004301007387 */ /* 0x0003e20000100800 */
[----:B------:R-:W-:-:S03]  /*e1020*/  LOP3.LUT R66, R0, R144, R107, 0x78, !PT ;  /* 0x0000009000427212 */ /* 0x000fc600078e786b */
[----:B------:R0:W5:Y:S04]  /*e1030*/  LDL.LU R0, [R1+0x13cc] ;  /* 0x0013cc0001007983 */ /* 0x0001680000300800 */
[----:B------:R3:W-:Y:S01]  /*e1040*/  STL [R1+0x13f0], R66 ;  /* 0x0013f04201007387 */ /* 0x0007e20000100800 */
[----:B-1----:R-:W-:-:S03]  /*e1050*/  LOP3.LUT R67, R63, R148, R107, 0x78, !PT ;  /* 0x000000943f437212 */ /* 0x002fc600078e786b */
[----:B------:R0:W5:Y:S04]  /*e1060*/  LDL.LU R63, [R1+0x13bc] ;  /* 0x0013bc00013f7983 */ /* 0x0001680000300800 */
[----:B------:R1:W-:Y:S01]  /*e1070*/  STL [R1+0x13e0], R67 ;  /* 0x0013e04301007387 */ /* 0x0003e20000100800 */
[----:B---3--:R-:W-:-:S03]  /*e1080*/  LOP3.LUT R66, R3, R152, R107, 0x78, !PT ;  /* 0x0000009803427212 */ /* 0x008fc600078e786b */
[----:B------:R0:W5:Y:S04]  /*e1090*/  LDL.LU R3, [R1+0x13ac] ;  /* 0x0013ac0001037983 */ /* 0x0001680000300800 */
[----:B------:R3:W-:Y:S01]  /*e10a0*/  STL [R1+0x13d0], R66 ;  /* 0x0013d04201007387 */ /* 0x0007e20000100800 */
[----:B-1----:R-:W-:-:S03]  /*e10b0*/  LOP3.LUT R67, R65, R156, R107, 0x78, !PT ;  /* 0x0000009c41437212 */ /* 0x002fc600078e786b */
[----:B------:R0:W5:Y:S04]  /*e10c0*/  LDL.LU R65, [R1+0x139c] ;  /* 0x00139c0001417983 */ /* 0x0001680000300800 */
[----:B------:R-:W-:Y:S01]  /*e10d0*/  STL [R1+0x13c0], R67 ;  /* 0x0013c04301007387 */ /* 0x000fe20000100800 */
[----:B---3--:R-:W-:-:S03]  /*e10e0*/  LOP3.LUT R66, R62, R160, R107, 0x78, !PT ;  /* 0x000000a03e427212 */ /* 0x008fc600078e786b */
[----:B------:R0:W5:Y:S01]  /*e10f0*/  LDL.LU R62, [R1+0x138c] ;  /* 0x00138c00013e7983 */ /* 0x0001620000300800 */
[----:B------:R-:W-:-:S03]  /*e1100*/  IMAD.MOV.U32 R115, RZ, RZ, -0x1 ;  /* 0xffffffffff737424 */ /* 0x000fc600078e00ff */
[----:B------:R2:W-:Y:S01]  /*e1110*/  STL [R1+0x13b0], R66 ;  /* 0x0013b04201007387 */ /* 0x0005e20000100800 */
[--C-:B------:R-:W-:Y:S02]  /*e1120*/  LOP3.LUT R61, R61, R164, R107.reuse, 0x78, !PT ;  /* 0x000000a43d3d7212 */ /* 0x100fe400078e786b */
[----:B--2---:R-:W-:Y:S01]  /*e1130*/  LOP3.LUT R66, R2, R168, R107, 0x78, !PT ;  /* 0x000000a802427212 */ /* 0x004fe200078e786b */
[----:B------:R-:W-:Y:S01]  /*e1140*/  IMAD.MOV.U32 R107, RZ, RZ, R56 ;  /* 0x000000ffff6b7224 */ /* 0x000fe200078e0038 */
[----:B------:R0:W5:Y:S06]  /*e1150*/  LDL.LU R2, [R1+0x13f8] ;  /* 0x0013f80001027983 */ /* 0x00016c0000300800 */
[----:B0----5:R-:W-:Y:S05]  /*e1160*/  WARPSYNC.COLLECTIVE R115, `(.L_x_1118) ;  /* 0x0000000073087348 */ /* 0x021fea0003c00000 */
[----:B------:R1:W2:Y:S02]  /*e1170*/  SHFL.IDX P0, R115, R107, R172, R176 ;  /* 0x000000ac6b737389 */ /* 0x0002a400000000b0 */
[----:B012--5:R-:W-:Y:S05]  /*e1180*/  ENDCOLLECTIVE ;  /* 0x000000000000791b */ /* 0x027fea0003800000 */
.L_x_1118:
[----:B------:R0:W-:Y:S04]  /*e1190*/  STL [R1+0x13a0], R61 ;  /* 0x0013a03d01007387 */ /* 0x0001e80000100800 */
[----:B0-----:R0:W5:Y:S04]  /*e11a0*/  LDL.LU R61, [R1+0x13e8] ;  /* 0x0013e800013d7983 */ /* 0x0011680000300800 */
        /* <DEDUP_REMOVED lines=13> */
[----:B-1----:R-:W-:-:S03]  /*e1280*/  LOP3.LUT R66, R63, R157, R115, 0x78, !PT ;  /* 0x0000009d3f427212 */ /* 0x002fc600078e7873 */
[----:B------:R1:W-:Y:S04]  /*e1290*/  STL [R1+0x13cc], R56 ;  /* 0x0013cc3801007387 */ /* 0x0003e80000100800 */
[----:B------:R0:W5:Y:S04]  /*e12a0*/  LDL.LU R63, [R1+0x1398] ;  /* 0x00139800013f7983 */ /* 0x0001680000300800 */
[----:B------:R2:W-:Y:S01]  /*e12b0*/  STL [R1+0x13bc], R66 ;  /* 0x0013bc4201007387 */ /* 0x0005e20000100800 */
[----:B-1----:R-:W-:-:S03]  /*e12c0*/  LOP3.LUT R56, R3, R161, R115, 0x78, !PT ;  /* 0x000000a103387212 */ /* 0x002fc600078e7873 */
[----:B------:R0:W5:Y:S01]  /*e12d0*/  LDL.LU R3, [R1+0x1388] ;  /* 0x0013880001037983 */ /* 0x0001620000300800 */
[----:B------:R-:W-:Y:S01]  /*e12e0*/  IMAD.MOV.U32 R107, RZ, RZ, R57 ;  /* 0x000000ffff6b7224 */ /* 0x000fe200078e0039 */
[--C-:B--2---:R-:W-:Y:S02]  /*e12f0*/  LOP3.LUT R66, R65, R165, R115.reuse, 0x78, !PT ;  /* 0x000000a541427212 */ /* 0x104fe400078e7873 */
[----:B------:R-:W-:Y:S01]  /*e1300*/  LOP3.LUT R65, R62, R169, R115, 0x78, !PT ;  /* 0x000000a93e417212 */ /* 0x000fe200078e7873 */
[----:B0-----:R-:W-:-:S07]  /*e1310*/  IMAD.MOV.U32 R115, RZ, RZ, -0x1 ;  /* 0xffffffffff737424 */ /* 0x001fce00078e00ff */
[----:B-----5:R-:W-:Y:S05]  /*e1320*/  WARPSYNC.COLLECTIVE R115, `(.L_x_1119) ;  /* 0x0000000073087348 */ /* 0x020fea0003c00000 */
[----:B------:R0:W1:Y:S02]  /*e1330*/  SHFL.IDX P0, R115, R107, R172, R176 ;  /* 0x000000ac6b737389 */ /* 0x00006400000000b0 */
[----:B01---5:R-:W-:Y:S05]  /*e1340*/  ENDCOLLECTIVE ;  /* 0x000000000000791b */ /* 0x023fea0003800000 */
.L_x_1119:
[----:B------:R0:W-:Y:S04]  /*e1350*/  STL [R1+0x13ac], R56 ;  /* 0x0013ac3801007387 */ /* 0x0001e80000100800 */
[----:B0-----:R0:W5:Y:S04]  /*e1360*/  LDL.LU R56, [R1+0x13f4] ;  /* 0x0013f40001387983 */ /* 0x0011680000300800 */
[----:B------:R-:W-:Y:S04]  /*e1370*/  STL [R1+0x139c], R66 ;  /* 0x00139c4201007387 */ /* 0x000fe80000100800 */
[----:B------:R0:W5:Y:S01]  /*e1380*/  LDL.LU R62, [R1+0x13e4] ;  /* 0x0013e400013e7983 */ /* 0x0001620000300800 */
[----:B------:R-:W-:-:S03]  /*e1390*/  IMAD.MOV.U32 R123, RZ, RZ, R115 ;  /* 0x000000ffff7b7224 */ /* 0x000fc600078e0073 */
[----:B------:R-:W-:Y:S04]  /*e13a0*/  STL [R1+0x138c], R65 ;  /* 0x00138c4101007387 */ /* 0x000fe80000100800 */
[----:B------:R1:W-:Y:S02]  /*e13b0*/  STL [R1+0x1870], R57 ;  /* 0x0018703901007387 */ /* 0x0003e40000100800 */
[--C-:B-1----:R-:W-:Y:S02]  /*e13c0*/  LOP3.LUT R57, R2, R142, R123.reuse, 0x78, !PT ;  /* 0x0000008e02397212 */ /* 0x102fe400078e787b */
        /* <DEDUP_REMOVED lines=18> */
[----:B------:R0:W5:Y:S01]  /*e14f0*/  LDL.LU R63, [R1+0x1380] ;  /* 0x00138000013f7983 */ /* 0x0001620000300800 */
[----:B------:R-:W-:Y:S01]  /*e1500*/  IMAD.MOV.U32 R115, RZ, RZ, -0x1 ;  /* 0xffffffffff737424 */ /* 0x000fe200078e00ff */
[----:B------:R-:W-:Y:S02]  /*e1510*/  LOP3.LUT R3, R3, R170, R123, 0x78, !PT ;  /* 0x000000aa03037212 */ /* 0x000fe400078e787b */
[----:B------:R1:W-:Y:S01]  /*e1520*/  STL [R1+0x1398], R57 ;  /* 0x0013983901007387 */ /* 0x0003e20000100800 */
[----:B------:R-:W-:-:S03]  /*e1530*/  IMAD.MOV.U32 R107, RZ, RZ, R58 ;  /* 0x000000ffff6b7224 */ /* 0x000fc600078e003a */
[----:B-1----:R0:W5:Y:S04]  /*e1540*/  LDL.LU R57, [R1+0x1370] ;  /* 0x0013700001397983 */ /* 0x0021680000300800 */
[----:B------:R0:W-:Y:S02]  /*e1550*/  STL [R1+0x1388], R3 ;  /* 0x0013880301007387 */ /* 0x0001e40000100800 */
[----:B0----5:R-:W-:Y:S05]  /*e1560*/  WARPSYNC.COLLECTIVE R115, `(.L_x_1120) ;  /* 0x0000000073087348 */ /* 0x021fea0003c00000 */
[----:B------:R1:W2:Y:S02]  /*e1570*/  SHFL.IDX P0, R115, R107, R172, R176 ;  /* 0x000000ac6b737389 */ /* 0x0002a400000000b0 */
[----:B012--5:R-:W-:Y:S05]  /*e1580*/  ENDCOLLECTIVE ;  /* 0x000000000000791b */ /* 0x027fea0003800000 */
.L_x_1120:
[----:B------:R0:W5:Y:S04]  /*e1590*/  LDL.LU R3, [R1+0x1360] ;  /* 0x0013600001037983 */ /* 0x0001680000300800 */
[----:B------:R1:W-:Y:S01]  /*e15a0*/  STL [R1+0x1874], R58 ;  /* 0x0018743a01007387 */ /* 0x0003e20000100800 */
[----:B------:R-:W-:-:S05]  /*e15b0*/  IMAD.MOV.U32 R107, RZ, RZ, R115 ;  /* 0x000000ffff6b7224 */ /* 0x000fca00078e0073 */
[--C-:B------:R-:W-:Y:S02]  /*e15c0*/  LOP3.LUT R65, R56, R143, R107.reuse, 0x78, !PT ;  /* 0x0000008f38417212 */ /* 0x100fe400078e786b */
[----:B------:R0:W5:Y:S04]  /*e15d0*/  LDL.LU R56, [R1+0x1350] ;  /* 0x0013500001387983 */ /* 0x0001680000300800 */
[----:B------:R-:W-:Y:S01]  /*e15e0*/  STL [R1+0x13f4], R65 ;  /* 0x0013f44101007387 */ /* 0x000fe20000100800 */
[--C-:B-1----:R-:W-:Y:S02]  /*e15f0*/  LOP3.LUT R58, R62, R147, R107.reuse, 0x78, !PT ;  /* 0x000000933e3a7212 */ /* 0x102fe400078e786b */
[--C-:B------:R-:W-:Y:S02]  /*e1600*/  LOP3.LUT R62, R2, R151, R107.reuse, 0x78, !PT ;  /* 0x00000097023e7212 */ /* 0x100fe400078e786b */
[----:B------:R0:W5:Y:S04]  /*e1610*/  LDL.LU R2, [R1+0x1340] ;  /* 0x0013400001027983 */ /* 0x0001680000300800 */
[----:B------:R1:W-:Y:S04]  /*e1620*/  STL [R1+0x13e4], R58 ;  /* 0x0013e43a01007387 */ /* 0x0003e80000100800 */
[----:B------:R2:W-:Y:S01]  /*e1630*/  STL [R1+0x13d4], R62 ;  /* 0x0013d43e01007387 */ /* 0x0005e20000100800 */
[----:B-1----:R-:W-:-:S03]  /*e1640*/  LOP3.LUT R58, R61, R155, R107, 0x78, !PT ;  /* 0x0000009b3d3a7212 */ /* 0x002fc600078e786b */
[----:B--2---:R0:W5:Y:S04]  /*e1650*/  LDL.LU R62, [R1+0x1330] ;  /* 0x00133000013e7983 */ /* 0x0041680000300800 */
[----:B------:R0:W5:Y:S04]  /*e1660*/  LDL.LU R61, [R1+0x1320] ;  /* 0x00132000013d7983 */ /* 0x0001680000300800 */
[----:B------:R1:W-:Y:S01]  /*e1670*/  STL [R1+0x13c4], R58 ;  /* 0x0013c43a01007387 */ /* 0x0003e20000100800 */
[----:B------:R-:W-:-:S03]  /*e1680*/  LOP3.LUT R65, R5, R159, R107, 0x78, !PT ;  /* 0x0000009f05417212 */ /* 0x000fc600078e786b */
[----:B------:R0:W5:Y:S01]  /*e1690*/  LDL.LU R5, [R1+0x1310] ;  /* 0x0013100001057983 */ /* 0x0001620000300800 */
[----:B-1----:R-:W-:-:S03]  /*e16a0*/  LOP3.LUT R58, R64, R163, R107, 0x78, !PT ;  /* 0x000000a3403a7212 */ /* 0x002fc600078e786b */
[----:B------:R-:W-:Y:S04]  /*e16b0*/  STL [R1+0x13b4], R65 ;  /* 0x0013b44101007387 */ /* 0x000fe80000100800 */
[----:B------:R1:W-:Y:S01]  /*e16c0*/  STL [R1+0x13a4], R58 ;  /* 0x0013a43a01007387 */ /* 0x0003e20000100800 */
[----:B------:R-:W-:-:S03]  /*e16d0*/  LOP3.LUT R4, R4, R167, R107, 0x78, !PT ;  /* 0x000000a704047212 */ /* 0x000fc600078e786b */
        /* <DEDUP_REMOVED lines=11> */
.L_x_1121:
[----:B------:R0:W-:Y:S04]  /*e1790*/  STL [R1+0x1878], R52 ;  /* 0x0018783401007387 */ /* 0x0001e80000100800 */
[----:B0-----:R0:W5:Y:S01]  /*e17a0*/  LDL.LU R52, [R1+0x134c] ;  /* 0x00134c0001347983 */ /* 0x0011620000300800 */
[--C-:B------:R-:W-:Y:S02]  /*e17b0*/  LOP3.LUT R64, R63, R140, R115.reuse, 0x78, !PT ;  /* 0x0000008c3f407212 */ /* 0x100fe400078e7873 */
[--C-:B------:R-:W-:Y:S02]  /*e17c0*/  LOP3.LUT R63, R57, R144, R115.reuse, 0x78, !PT ;  /* 0x00000090393f7212 */ /* 0x100fe400078e7873 */
[--C-:B------:R-:W-:Y:S01]  /*e17d0*/  LOP3.LUT R57, R3, R148, R115.reuse, 0x78, !PT ;  /* 0x0000009403397212 */ /* 0x100fe200078e7873 */
[----:B------:R-:W-:Y:S04]  /*e17e0*/  STL [R1+0x1380], R64 ;  /* 0x0013804001007387 */ /* 0x000fe80000100800 */
[----:B------:R0:W5:Y:S04]  /*e17f0*/  LDL.LU R3, [R1+0x133c] ;  /* 0x00133c0001037983 */ /* 0x0001680000300800 */
[----:B------:R1:W-:Y:S04]  /*e1800*/  STL [R1+0x1370], R63 ;  /* 0x0013703f01007387 */ /* 0x0003e80000100800 */
[----:B------:R2:W-:Y:S01]  /*e1810*/  STL [R1+0x1360], R57 ;  /* 0x0013603901007387 */ /* 0x0005e20000100800 */
[----:B-1----:R-:W-:-:S03]  /*e1820*/  LOP3.LUT R63, R56, R152, R115, 0x78, !PT ;  /* 0x00000098383f7212 */ /* 0x002fc600078e7873 */
[----:B--2---:R0:W5:Y:S04]  /*e1830*/  LDL.LU R57, [R1+0x132c] ;  /* 0x00132c0001397983 */ /* 0x0041680000300800 */
[----:B------:R0:W5:Y:S04]  /*e1840*/  LDL.LU R56, [R1+0x131c] ;  /* 0x00131c0001387983 */ /* 0x0001680000300800 */
[----:B------:R1:W-:Y:S01]  /*e1850*/  STL [R1+0x1350], R63 ;  /* 0x0013503f01007387 */ /* 0x0003e20000100800 */
[----:B------:R-:W-:Y:S01]  /*e1860*/  IMAD.MOV.U32 R107, RZ, RZ, R53 ;  /* 0x000000ffff6b7224 */ /* 0x000fe200078e0035 */
[----:B------:R-:W-:-:S02]  /*e1870*/  LOP3.LUT R64, R2, R156, R115, 0x78, !PT ;  /* 0x0000009c02407212 */ /* 0x000fc400078e7873 */
[----:B------:R0:W5:Y:S01]  /*e1880*/  LDL.LU R2, [R1+0x130c] ;  /* 0x00130c0001027983 */ /* 0x0001620000300800 */
[--C-:B-1----:R-:W-:Y:S02]  /*e1890*/  LOP3.LUT R63, R62, R160, R115.reuse, 0x78, !PT ;  /* 0x000000a03e3f7212 */ /* 0x102fe400078e7873 */
[--C-:B------:R-:W-:Y:S02]  /*e18a0*/  LOP3.LUT R61, R61, R164, R115.reuse, 0x78, !PT ;  /* 0x000000a43d3d7212 */ /* 0x100fe400078e7873 */
[----:B------:R-:W-:Y:S01]  /*e18b0*/  LOP3.LUT R62, R5, R168, R115, 0x78, !PT ;  /* 0x000000a8053e7212 */ /* 0x000fe200078e7873 */
[----:B0-----:R-:W-:-:S07]  /*e18c0*/  IMAD.MOV.U32 R115, RZ, RZ, -0x1 ;  /* 0xffffffffff737424 */ /* 0x001fce00078e00ff */
[----:B-----5:R-:W-:Y:S05]  /*e18d0*/  WARPSYNC.COLLECTIVE R115, `(.L_x_1122) ;  /* 0x0000000073087348 */ /* 0x020fea0003c00000 */
[----:B------:R0:W1:Y:S02]  /*e18e0*/  SHFL.IDX P0, R115, R107, R172, R176 ;  /* 0x000000ac6b737389 */ /* 0x00006400000000b0 */
[----:B01---5:R-:W-:Y:S05]  /*e18f0*/  ENDCOLLECTIVE ;  /* 0x000000000000791b */ /* 0x023fea0003800000 */
.L_x_1122:
[----:B------:R-:W-:Y:S04]  /*e1900*/  STL [R1+0x1340], R64 ;  /* 0x0013404001007387 */ /* 0x000fe80000100800 */
[----:B------:R-:W-:Y:S04]  /*e1910*/  STL [R1+0x1330], R63 ;  /* 0x0013303f01007387 */ /* 0x000fe80000100800 */
[----:B------:R0:W5:Y:S04]  /*e1920*/  LDL.LU R5, [R1+0x1378] ;  /* 0x0013780001057983 */ /* 0x0001680000300800 */
[----:B------:R1:W-:Y:S01]  /*e1930*/  STL [R1+0x1320], R61 ;  /* 0x0013203d01007387 */ /* 0x0003e20000100800 */
[----:B------:R-:W-:-:S03]  /*e1940*/  IMAD.MOV.U32 R123, RZ, RZ, R115 ;  /* 0x000000ffff7b7224 */ /* 0x000fc600078e0073 */
[----:B-1----:R0:W5:Y:S02]  /*e1950*/  LDL.LU R61, [R1+0x1368] ;  /* 0x00136800013d7983 */ /* 0x0021640000300800 */
[--C-:B------:R-:W-:Y:S02]  /*e1960*/  LOP3.LUT R58, R58, R141, R123.reuse, 0x78, !PT ;  /* 0x0000008d3a3a7212 */ /* 0x100fe400078e787b */
[----:B------:R1:W-:Y:S04]  /*e1970*/  STL [R1+0x1310], R62 ;  /* 0x0013103e01007387 */ /* 0x0003e80000100800 */
[----:B------:R2:W-:Y:S01]  /*e1980*/  STL [R1+0x187c], R53 ;  /* 0x00187c3501007387 */ /* 0x0005e20000100800 */
[----:B-1----:R-:W-:-:S03]  /*e1990*/  LOP3.LUT R62, R4, R145, R123, 0x78, !PT ;  /* 0x00000091043e7212 */ /* 0x002fc600078e787b */
[----:B--2---:R0:W5:Y:S04]  /*e19a0*/  LDL.LU R53, [R1+0x1358] ;  /* 0x0013580001357983 */ /* 0x0041680000300800 */
        /* <DEDUP_REMOVED lines=9> */
[----:B------:R1:W-:Y:S01]  /*e1a40*/  STL [R1+0x134c], R62 ;  /* 0x00134c3e01007387 */ /* 0x0003e20000100800 */
[----:B------:R-:W-:-:S03]  /*e1a50*/  LOP3.LUT R63, R3, R157, R123, 0x78, !PT ;  /* 0x0000009d033f7212 */ /* 0x000fc600078e787b */
[----:B------:R0:W5:Y:S04]  /*e1a60*/  LDL.LU R3, [R1+0x1308] ;  /* 0x0013080001037983 */ /* 0x0001680000300800 */
[----:B------:R0:W-:Y:S01]  /*e1a70*/  STL [R1+0x133c], R63 ;  /* 0x00133c3f01007387 */ /* 0x0001e20000100800 */
[----:B------:R-:W-:Y:S01]  /*e1a80*/  IMAD.MOV.U32 R115, RZ, RZ, -0x1 ;  /* 0xffffffffff737424 */ /* 0x000fe200078e00ff */
[--C-:B-1----:R-:W-:Y:S02]  /*e1a90*/  LOP3.LUT R62, R57, R161, R123.reuse, 0x78, !PT ;  /* 0x000000a1393e7212 */ /* 0x102fe400078e787b */
[----:B------:R-:W-:-:S03]  /*e1aa0*/  LOP3.LUT R57, R56, R165, R123, 0x78, !PT ;  /* 0x000000a538397212 */ /* 0x000fc600078e787b */
[----:B------:R0:W-:Y:S01]  /*e1ab0*/  STL [R1+0x132c], R62 ;  /* 0x00132c3e01007387 */ /* 0x0001e20000100800 */
[----:B------:R-:W-:-:S07]  /*e1ac0*/  IMAD.MOV.U32 R107, RZ, RZ, R54 ;  /* 0x000000ffff6b7224 */ /* 0x000fce00078e0036 */
[----:B0----5:R-:W-:Y:S05]  /*e1ad0*/  WARPSYNC.COLLECTIVE R115, `(.L_x_1123) ;  /* 0x0000000073087348 */ /* 0x021fea0003c00000 */
[----:B------:R1:W2:Y:S02]  /*e1ae0*/  SHFL.IDX P0, R115, R107, R172, R176 ;  /* 0x000000ac6b737389 */ /* 0x0002a400000000b0 */
[----:B012--5:R-:W-:Y:S05]  /*e1af0*/  ENDCOLLECTIVE ;  /* 0x000000000000791b */ /* 0x027fea0003800000 */
.L_x_1123:
[----:B------:R-:W-:Y:S01]  /*e1b00*/  IMAD.MOV.U32 R107, RZ, RZ, R115 ;  /* 0x000000ffff6b7224 */ /* 0x000fe200078e0073 */
[----:B------:R-:W-:Y:S02]  /*e1b10*/  LOP3.LUT R56, R2, R169, R123, 0x78, !PT ;  /* 0x000000a902387212 */ /* 0x000fe400078e787b */
[----:B------:R0:W5:Y:S04]  /*e1b20*/  LDL.LU R2, [R1+0x1374] ;  /* 0x0013740001027983 */ /* 0x0001680000300800 */
[----:B------:R1:W-:Y:S04]  /*e1b30*/  STL [R1+0x131c], R57 ;  /* 0x00131c3901007387 */ /* 0x0003e80000100800 */
[----:B-1----:R0:W5:Y:S04]  /*e1b40*/  LDL.LU R57, [R1+0x1364] ;  /* 0x0013640001397983 */ /* 0x0021680000300800 */
[----:B------:R1:W-:Y:S04]  /*e1b50*/  STL [R1+0x130c], R56 ;  /* 0x00130c3801007387 */ /* 0x0003e80000100800 */
[----:B-1----:R0:W5:Y:S04]  /*e1b60*/  LDL.LU R56, [R1+0x1354] ;  /* 0x0013540001387983 */ /* 0x0021680000300800 */
[----:B------:R1:W-:Y:S02]  /*e1b70*/  STL [R1+0x1880], R54 ;  /* 0x0018803601007387 */ /* 0x0003e40000100800 */
[----:B-1----:R-:W-:-:S02]  /*e1b80*/  LOP3.LUT R54, R5, R142, R107, 0x78, !PT ;  /* 0x0000008e05367212 */ /* 0x002fc400078e786b */
[----:B------:R0:W5:Y:S04]  /*e1b90*/  LDL.LU R5, [R1+0x1344] ;  /* 0x0013440001057983 */ /* 0x0001680000300800 */
[----:B------:R1:W-:Y:S01]  /*e1ba0*/  STL [R1+0x1378], R54 ;  /* 0x0013783601007387 */ /* 0x0003e20000100800 */
[----:B------:R-:W-:-:S03]  /*e1bb0*/  LOP3.LUT R62, R61, R146, R107, 0x78, !PT ;  /* 0x000000923d3e7212 */ /* 0x000fc600078e786b */
[----:B------:R0:W5:Y:S04]  /*e1bc0*/  LDL.LU R61, [R1+0x1334] ;  /* 0x00133400013d7983 */ /* 0x0001680000300800 */
[----:B------:R2:W-:Y:S01]  /*e1bd0*/  STL [R1+0x1368], R62 ;  /* 0x0013683e01007387 */ /* 0x0005e20000100800 */
[----:B-1----:R-:W-:-:S03]  /*e1be0*/  LOP3.LUT R54, R53, R150, R107, 0x78, !PT ;  /* 0x0000009635367212 */ /* 0x002fc600078e786b */
[----:B------:R0:W5:Y:S01]  /*e1bf0*/  LDL.LU R53, [R1+0x1324] ;  /* 0x0013240001357983 */ /* 0x0001620000300800 */
[----:B--2---:R-:W-:-:S03]  /*e1c00*/  LOP3.LUT R62, R4, R154, R107, 0x78, !PT ;  /* 0x0000009a043e7212 */ /* 0x004fc600078e786b */
[----:B------:R1:W-:Y:S04]  /*e1c10*/  STL [R1+0x1358], R54 ;  /* 0x0013583601007387 */ /* 0x0003e80000100800 */
[----:B------:R0:W5:Y:S04]  /*e1c20*/  LDL.LU R4, [R1+0x1314] ;  /* 0x0013140001047983 */ /* 0x0001680000300800 */
[----:B------:R-:W-:Y:S01]  /*e1c30*/  STL [R1+0x1348], R62 ;  /* 0x0013483e01007387 */ /* 0x000fe20000100800 */
[----:B-1----:R-:W-:-:S03]  /*e1c40*/  LOP3.LUT R54, R0, R158, R107, 0x78, !PT ;  /* 0x0000009e00367212 */ /* 0x002fc600078e786b */
[----:B------:R0:W5:Y:S04]  /*e1c50*/  LDL.LU R0, [R1+0x1304] ;  /* 0x0013040001007983 */ /* 0x0001680000300800 */
[----:B------:R1:W-:Y:S01]  /*e1c60*/  STL [R1+0x1338], R54 ;  /* 0x0013383601007387 */ /* 0x0003e20000100800 */
[--C-:B------:R-:W-:Y:S02]  /*e1c70*/  LOP3.LUT R58, R58, R162, R107.reuse, 0x78, !PT ;  /* 0x000000a23a3a7212 */ /* 0x100fe400078e786b */
[----:B-1----:R-:W-:-:S03]  /*e1c80*/  LOP3.LUT R54, R52, R166, R107, 0x78, !PT ;  /* 0x000000a634367212 */ /* 0x002fc600078e786b */
[----:B------:R0:W-:Y:S01]  /*e1c90*/  STL [R1+0x1328], R58 ;  /* 0x0013283a01007387 */ /* 0x0001e20000100800 */
[----:B------:R-:W-:-:S03]  /*e1ca0*/  LOP3.LUT R52, R3, R170, R107, 0x78, !PT ;  /* 0x000000aa03347212 */ /* 0x000fc600078e786b */
[----:B------:R0:W5:Y:S01]  /*e1cb0*/  LDL.LU R3, [R1+0x1300] ;  /* 0x0013000001037983 */ /* 0x0001620000300800 */
[----:B------:R-:W-:Y:S02]  /*e1cc0*/  IMAD.MOV.U32 R115, RZ, RZ, -0x1 ;  /* 0xffffffffff737424 */ /* 0x000fe400078e00ff */
[----:B------:R-:W-:-:S07]  /*e1cd0*/  IMAD.MOV.U32 R107, RZ, RZ, R55 ;  /* 0x000000ffff6b7224 */ /* 0x000fce00078e0037 */
[----:B0----5:R-:W-:Y:S05]  /*e1ce0*/  WARPSYNC.COLLECTIVE R115, `(.L_x_1124) ;  /* 0x0000000073087348 */ /* 0x021fea0003c00000 */
[----:B------:R1:W2:Y:S02]  /*e1cf0*/  SHFL.IDX P0, R115, R107, R172, R176 ;  /* 0x000000ac6b737389 */ /* 0x0002a400000000b0 */
[----:B012--5:R-:W-:Y:S05]  /*e1d00*/  ENDCOLLECTIVE ;  /* 0x000000000000791b */ /* 0x027fea0003800000 */
.L_x_1124:
[----:B------:R-:W-:Y:S04]  /*e1d10*/  STL [R1+0x1318], R54 ;  /* 0x0013183601007387 */ /* 0x000fe80000100800 */
[----:B------:R0:W5:Y:S04]  /*e1d20*/  LDL.LU R58, [R1+0x12f0] ;  /* 0x0012f000013a7983 */ /* 0x0001680000300800 */
[----:B------:R1:W-:Y:S04]  /*e1d30*/  STL [R1+0x1308], R52 ;  /* 0x0013083401007387 */ /* 0x0003e80000100800 */
[----:B-1----:R0:W5:Y:S04]  /*e1d40*/  LDL.LU R52, [R1+0x12e0] ;  /* 0x0012e00001347983 */ /* 0x0021680000300800 */
        /* <DEDUP_REMOVED lines=11> */
[----:B------:R-:W-:-:S03]  /*e1e00*/  LOP3.LUT R55, R5, R155, R115, 0x78, !PT ;  /* 0x0000009b05377212 */ /* 0x000fc600078e7873 */
[----:B------:R0:W5:Y:S04]  /*e1e10*/  LDL.LU R5, [R1+0x1290] ;  /* 0x0012900001057983 */ /* 0x0001680000300800 */
[----:B------:R1:W-:Y:S01]  /*e1e20*/  STL [R1+0x1344], R55 ;  /* 0x0013443701007387 */ /* 0x0003e20000100800 */
[----:B------:R-:W-:-:S05]  /*e1e30*/  LOP3.LUT R61, R61, R159, R115, 0x78, !PT ;  /* 0x0000009f3d3d7212 */ /* 0x000fca00078e7873 */
[----:B------:R0:W-:Y:S01]  /*e1e40*/  STL [R1+0x1334], R61 ;  /* 0x0013343d01007387 */ /* 0x0001e20000100800 */
[----:B-1----:R-:W-:-:S05]  /*e1e50*/  LOP3.LUT R55, R53, R163, R115, 0x78, !PT ;  /* 0x000000a335377212 */ /* 0x002fca00078e7873 */
[----:B------:R0:W-:Y:S01]  /*e1e60*/  STL [R1+0x1324], R55 ;  /* 0x0013243701007387 */ /* 0x0001e20000100800 */
[--C-:B------:R-:W-:Y:S02]  /*e1e70*/  LOP3.LUT R53, R4, R167, R115.reuse, 0x78, !PT ;  /* 0x000000a704357212 */ /* 0x100fe400078e7873 */
[----:B------:R-:W-:Y:S02]  /*e1e80*/  LOP3.LUT R4, R0, R171, R115, 0x78, !PT ;  /* 0x000000ab00047212 */ /* 0x000fe400078e7873 */
[----:B------:R0:W5:Y:S01]  /*e1e90*/  LDL.LU R0, [R1+0x12fc] ;  /* 0x0012fc0001007983 */ /* 0x0001620000300800 */
[----:B------:R-:W-:Y:S02]  /*e1ea0*/  IMAD.MOV.U32 R115, RZ, RZ, -0x1 ;  /* 0xffffffffff737424 */ /* 0x000fe400078e00ff */
[----:B------:R-:W-:-:S07]  /*e1eb0*/  IMAD.MOV.U32 R107, RZ, RZ, R49 ;  /* 0x000000ffff6b7224 */ /* 0x000fce00078e0031 */
[----:B0----5:R-:W-:Y:S05]  /*e1ec0*/  WARPSYNC.COLLECTIVE R115, `(.L_x_1125) ;  /* 0x0000000073087348 */ /* 0x021fea0003c00000 */
[----:B------:R1:W2:Y:S02]  /*e1ed0*/  SHFL.IDX P0, R115, R107, R172, R176 ;  /* 0x000000ac6b737389 */ /* 0x0002a400000000b0 */
[----:B012--5:R-:W-:Y:S05]  /*e1ee0*/  ENDCOLLECTIVE ;  /* 0x000000000000791b */ /* 0x027fea0003800000 */
.L_x_1125:
[----:B------:R0:W-:Y:S04]  /*e1ef0*/  STL [R1+0x1314], R53 ;  /* 0x0013143501007387 */ /* 0x0001e80000100800 */
[----:B0-----:R0:W5:Y:S04]  /*e1f00*/  LDL.LU R53, [R1+0x12ec] ;  /* 0x0012ec0001357983 */ /* 0x0011680000300800 */
[----:B------:R1:W-:Y:S01]  /*e1f10*/  STL [R1+0x1304], R4 ;  /* 0x0013040401007387 */ /* 0x0003e20000100800 */
[----:B------:R-:W-:-:S03]  /*e1f20*/  IMAD.MOV.U32 R123, RZ, RZ, R115 ;  /* 0x000000ffff7b7224 */ /* 0x000fc600078e0073 */
[----:B-1----:R0:W5:Y:S04]  /*e1f30*/  LDL.LU R4, [R1+0x12dc] ;  /* 0x0012dc0001047983 */ /* 0x0021680000300800 */
[----:B------:R1:W-:Y:S02]  /*e1f40*/  STL [R1+0x1888], R49 ;  /* 0x0018883101007387 */ /* 0x0003e40000100800 */
[--C-:B-1----:R-:W-:Y:S02]  /*e1f50*/  LOP3.LUT R49, R3, R140, R123.reuse, 0x78, !PT ;  /* 0x0000008c03317212 */ /* 0x102fe400078e787b */
[----:B------:R0:W5:Y:S01]  /*e1f60*/  LDL.LU R3, [R1+0x12cc] ;  /* 0x0012cc0001037983 */ /* 0x0001620000300800 */
[----:B------:R-:W-:-:S03]  /*e1f70*/  LOP3.LUT R58, R58, R144, R123, 0x78, !PT ;  /* 0x000000903a3a7212 */ /* 0x000fc600078e787b */
[----:B------:R1:W-:Y:S04]  /*e1f80*/  STL [R1+0x1300], R49 ;  /* 0x0013003101007387 */ /* 0x0003e80000100800 */
[----:B------:R0:W5:Y:S04]  /*e1f90*/  LDL.LU R55, [R1+0x12bc] ;  /* 0x0012bc0001377983 */ /* 0x0001680000300800 */
[----:B------:R-:W-:Y:S01]  /*e1fa0*/  STL [R1+0x12f0], R58 ;  /* 0x0012f03a01007387 */ /* 0x000fe20000100800 */
[----:B-1----:R-:W-:-:S03]  /*e1fb0*/  LOP3.LUT R49, R52, R148, R123, 0x78, !PT ;  /* 0x0000009434317212 */ /* 0x002fc600078e787b */
        /* <DEDUP_REMOVED lines=8> */
.L_x_1126:
[----:B------:R-:W-:Y:S01]  /*e2040*/  IMAD.MOV.U32 R107, RZ, RZ, R115 ;  /* 0x000000ffff6b7224 */ /* 0x000fe200078e0073 */
[--C-:B------:R-:W-:Y:S02]  /*e2050*/  LOP3.LUT R58, R2, R152, R123.reuse, 0x78, !PT ;  /* 0x00000098023a7212 */ /* 0x100fe400078e787b */
[----:B------:R-:W2:Y:S04]  /*e2060*/  LDL.LU R2, [R1+0x128c] ;  /* 0x00128c0001027983 */ /* 0x000ea80000300800 */
[----:B------:R0:W-:Y:S02]  /*e2070*/  STL [R1+0x12d0], R58 ;  /* 0x0012d03a01007387 */ /* 0x0001e40000100800 */
[----:B0-----:R-:W-:-:S05]  /*e2080*/  LOP3.LUT R58, R57, R156, R123, 0x78, !PT ;  /* 0x0000009c393a7212 */ /* 0x001fca00078e787b */
[----:B------:R-:W-:Y:S01]  /*e2090*/  STL [R1+0x12c0], R58 ;  /* 0x0012c03a01007387 */ /* 0x000fe20000100800 */
[----:B------:R-:W-:-:S05]  /*e20a0*/  LOP3.LUT R57, R56, R160, R123, 0x78, !PT ;  /* 0x000000a038397212 */ /* 0x000fca00078e787b */
[----:B------:R0:W-:Y:S01]  /*e20b0*/  STL [R1+0x12b0], R57 ;  /* 0x0012b03901007387 */ /* 0x0001e20000100800 */
[----:B------:R-:W-:-:S03]  /*e20c0*/  LOP3.LUT R56, R54, R164, R123, 0x78, !PT ;  /* 0x000000a436387212 */ /* 0x000fc600078e787b */
[----:B------:R1:W5:Y:S04]  /*e20d0*/  LDL.LU R54, [R1+0x12f8] ;  /* 0x0012f80001367983 */ /* 0x0003680000300800 */
[----:B------:R-:W-:Y:S01]  /*e20e0*/  STL [R1+0x12a0], R56 ;  /* 0x0012a03801007387 */ /* 0x000fe20000100800 */
[----:B------:R-:W-:-:S03]  /*e20f0*/  LOP3.LUT R5, R5, R168, R123, 0x78, !PT ;  /* 0x000000a805057212 */ /* 0x000fc600078e787b */
[----:B0-----:R1:W5:Y:S04]  /*e2100*/  LDL.LU R57, [R1+0x12e8] ;  /* 0x0012e80001397983 */ /* 0x0013680000300800 */
[----:B------:R0:W-:Y:S04]  /*e2110*/  STL [R1+0x1290], R5 ;  /* 0x0012900501007387 */ /* 0x0001e80000100800 */
[----:B0-----:R1:W5:Y:S04]  /*e2120*/  LDL.LU R5, [R1+0x12d8] ;  /* 0x0012d80001057983 */ /* 0x0013680000300800 */
[----:B------:R-:W-:Y:S01]  /*e2130*/  STL [R1+0x188c], R50 ;  /* 0x00188c3201007387 */ /* 0x000fe20000100800 */
[----:B------:R-:W-:-:S03]  /*e2140*/  LOP3.LUT R56, R0, R141, R107, 0x78, !PT ;  /* 0x0000008d00387212 */ /* 0x000fc600078e786b */
[----:B------:R1:W5:Y:S04]  /*e2150*/  LDL.LU R0, [R1+0x12c8] ;  /* 0x0012c80001007983 */ /* 0x0003680000300800 */
[----:B------:R0:W-:Y:S04]  /*e2160*/  STL [R1+0x12fc], R56 ;  /* 0x0012fc3801007387 */ /* 0x0001e80000100800 */
[----:B0-----:R1:W5:Y:S01]  /*e2170*/  LDL.LU R56, [R1+0x12b8] ;  /* 0x0012b80001387983 */ /* 0x0013620000300800 */
[----:B------:R-:W-:-:S03]  /*e2180*/  LOP3.LUT R50, R53, R145, R107, 0x78, !PT ;  /* 0x0000009135327212 */ /* 0x000fc600078e786b */
[----:B------:R1:W5:Y:S04]  /*e2190*/  LDL.LU R53, [R1+0x12a8] ;  /* 0x0012a80001357983 */ /* 0x0003680000300800 */
[----:B------:R0:W-:Y:S01]  /*e21a0*/  STL [R1+0x12ec], R50 ;  /* 0x0012ec3201007387 */ /* 0x0001e20000100800 */
[----:B------:R-:W-:-:S03]  /*e21b0*/  LOP3.LUT R58, R4, R149, R107, 0x78, !PT ;  /* 0x00000095043a7212 */ /* 0x000fc600078e786b */
[----:B------:R1:W5:Y:S04]  /*e21c0*/  LDL.LU R4, [R1+0x1298] ;  /* 0x0012980001047983 */ /* 0x0003680000300800 */
[----:B------:R-:W-:Y:S01]  /*e21d0*/  STL [R1+0x12dc], R58 ;  /* 0x0012dc3a01007387 */ /* 0x000fe20000100800 */
[----:B0-----:R-:W-:-:S03]  /*e21e0*/  LOP3.LUT R50, R3, R153, R107, 0x78, !PT ;  /* 0x0000009903327212 */ /* 0x001fc600078e786b */
[----:B------:R1:W5:Y:S04]  /*e21f0*/  LDL.LU R3, [R1+0x1288] ;  /* 0x0012880001037983 */ /* 0x0003680000300800 */
[----:B------:R0:W-:Y:S01]  /*e2200*/  STL [R1+0x12cc], R50 ;  /* 0x0012cc3201007387 */ /* 0x0001e20000100800 */
[--C-:B------:R-:W-:Y:S02]  /*e2210*/  LOP3.LUT R55, R55, R157, R107.reuse, 0x78, !PT ;  /* 0x0000009d37377212 */ /* 0x100fe400078e786b */
[----:B0-----:R-:W-:-:S03]  /*e2220*/  LOP3.LUT R50, R52, R161, R107, 0x78, !PT ;  /* 0x000000a134327212 */ /* 0x001fc600078e786b */
[----:B------:R-:W-:Y:S01]  /*e2230*/  STL [R1+0x12bc], R55 ;  /* 0x0012bc3701007387 */ /* 0x000fe20000100800 */
[----:B------:R-:W-:-:S03]  /*e2240*/  IMAD.MOV.U32 R115, RZ, RZ, -0x1 ;  /* 0xffffffffff737424 */ /* 0x000fc600078e00ff */
[----:B------:R-:W-:Y:S04]  /*e2250*/  STL [R1+0x12ac], R50 ;  /* 0x0012ac3201007387 */ /* 0x000fe80000100800 */
[----:B------:R1:W5:Y:S01]  /*e2260*/  LDL.LU R52, [R1+0x12f4] ;  /* 0x0012f40001347983 */ /* 0x0003620000300800 */
[----:B------:R-:W-:-:S05]  /*e2270*/  LOP3.LUT R49, R49, R165, R107, 0x78, !PT ;  /* 0x000000a531317212 */ /* 0x000fca00078e786b */
[----:B------:R0:W-:Y:S04]  /*e2280*/  STL [R1+0x129c], R49 ;  /* 0x00129c3101007387 */ /* 0x0001e80000100800 */
[----:B0-----:R1:W5:Y:S01]  /*e2290*/  LDL.LU R49, [R1+0x12e4] ;  /* 0x0012e40001317983 */ /* 0x0013620000300800 */
[----:B--2---:R-:W-:Y:S01]  /*e22a0*/  LOP3.LUT R2, R2, R169, R107, 0x78, !PT ;  /* 0x000000a902027212 */ /* 0x004fe200078e786b */
[----:B------:R-:W-:-:S04]  /*e22b0*/  IMAD.MOV.U32 R107, RZ, RZ, R51 ;  /* 0x000000ffff6b7224 */ /* 0x000fc800078e0033 */
[----:B------:R1:W-:Y:S04]  /*e22c0*/  STL [R1+0x128c], R2 ;  /* 0x00128c0201007387 */ /* 0x0003e80000100800 */
[----:B------:R1:W5:Y:S02]  /*e22d0*/  LDL.LU R55, [R1+0x12d4] ;  /* 0x0012d40001377983 */ /* 0x0003640000300800 */
[----:B-1---5:R-:W-:Y:S05]  /*e22e0*/  WARPSYNC.COLLECTIVE R115, `(.L_x_1127) ;  /* 0x0000000073087348 */ /* 0x022fea0003c00000 */
[----:B------:R0:W2:Y:S02]  /*e22f0*/  SHFL.IDX P0, R115, R107, R172, R176 ;  /* 0x000000ac6b737389 */ /* 0x0000a400000000b0 */
[----:B012--5:R-:W-:Y:S05]  /*e2300*/  ENDCOLLECTIVE ;  /* 0x000000000000791b */ /* 0x027fea0003800000 */
.L_x_1127:
[----:B------:R0:W5:Y:S04]  /*e2310*/  LDL.LU R2, [R1+0x12c4] ;  /* 0x0012c40001027983 */ /* 0x0001680000300800 */
[----:B------:R1:W-:Y:S01]  /*e2320*/  STL [R1+0x1890], R51 ;  /* 0x0018903301007387 */ /* 0x0003e20000100800 */
[----:B------:R-:W-:-:S03]  /*e2330*/  LOP3.LUT R50, R54, R142, R115, 0x78, !PT ;  /* 0x0000008e36327212 */ /* 0x000fc600078e7873 */
[----:B------:R0:W5:Y:S04]  /*e2340*/  LDL.LU R54, [R1+0x12b4] ;  /* 0x0012b40001367983 */ /* 0x0001680000300800 */
[----:B------:R2:W-:Y:S01]  /*e2350*/  STL [R1+0x12f8], R50 ;  /* 0x0012f83201007387 */ /* 0x0005e20000100800 */
[----:B-1----:R-:W-:-:S03]  /*e2360*/  LOP3.LUT R51, R57, R146, R115, 0x78, !PT ;  /* 0x0000009239337212 */ /* 0x002fc600078e7873 */
[----:B--2---:R0:W5:Y:S04]  /*e2370*/  LDL.LU R50, [R1+0x12a4] ;  /* 0x0012a40001327983 */ /* 0x0041680000300800 */
[----:B------:R1:W-:Y:S01]  /*e2380*/  STL [R1+0x12e8], R51 ;  /* 0x0012e83301007387 */ /* 0x0003e20000100800 */
[----:B------:R-:W-:-:S03]  /*e2390*/  LOP3.LUT R57, R5, R150, R115, 0x78, !PT ;  /* 0x0000009605397212 */ /* 0x000fc600078e7873 */
[----:B------:R0:W5:Y:S04]  /*e23a0*/  LDL.LU R5, [R1+0x1294] ;  /* 0x0012940001057983 */ /* 0x0001680000300800 */
[----:B------:R-:W-:Y:S01]  /*e23b0*/  STL [R1+0x12d8], R57 ;  /* 0x0012d83901007387 */ /* 0x000fe20000100800 */
[----:B-1----:R-:W-:-:S03]  /*e23c0*/  LOP3.LUT R51, R0, R154, R115, 0x78, !PT ;  /* 0x0000009a00337212 */ /* 0x002fc600078e7873 */
[----:B------:R0:W5:Y:S01]  /*e23d0*/  LDL.LU R0, [R1+0x1284] ;  /* 0x0012840001007983 */ /* 0x0001620000300800 */
[----:B------:R-:W-:-:S03]  /*e23e0*/  IMAD.MOV.U32 R107, RZ, RZ, R7 ;  /* 0x000000ffff6b7224 */ /* 0x000fc600078e0007 */
[----:B------:R1:W-:Y:S01]  /*e23f0*/  STL [R1+0x12c8], R51 ;  /* 0x0012c83301007387 */ /* 0x0003e20000100800 */
[--C-:B------:R-:W-:Y:S02]  /*e2400*/  LOP3.LUT R56, R56, R158, R115.reuse, 0x78, !PT ;  /* 0x0000009e38387212 */ /* 0x100fe400078e7873 */
[----:B-1----:R-:W-:-:S03]  /*e2410*/  LOP3.LUT R51, R53, R162, R115, 0x78, !PT ;  /* 0x000000a235337212 */ /* 0x002fc600078e7873 */
[----:B------:R-:W-:Y:S04]  /*e2420*/  STL [R1+0x12b8], R56 ;  /* 0x0012b83801007387 */ /* 0x000fe80000100800 */
[----:B------:R-:W-:Y:S04]  /*e2430*/  STL [R1+0x12a8], R51 ;  /* 0x0012a83301007387 */ /* 0x000fe80000100800 */
[----:B------:R0:W5:Y:S01]  /*e2440*/  LDL.LU R53, [R1+0x1280] ;  /* 0x0012800001357983 */ /* 0x0001620000300800 */
[----:B------:R-:W-:-:S05]  /*e2450*/  LOP3.LUT R4, R4, R166, R115, 0x78, !PT ;  /* 0x000000a604047212 */ /* 0x000fca00078e7873 */
[----:B------:R1:W-:Y:S04]  /*e2460*/  STL [R1+0x1298], R4 ;  /* 0x0012980401007387 */ /* 0x0003e80000100800 */
[----:B-1----:R0:W5:Y:S01]  /*e2470*/  LDL.LU R4, [R1+0x1270] ;  /* 0x0012700001047983 */ /* 0x0021620000300800 */
[----:B------:R-:W-:Y:S01]  /*e2480*/  LOP3.LUT R3, R3, R170, R115, 0x78, !PT ;  /* 0x000000aa03037212 */ /* 0x000fe200078e7873 */
[----:B------:R-:W-:-:S07]  /*e2490*/  IMAD.MOV.U32 R115, RZ, RZ, -0x1 ;  /* 0xffffffffff737424 */ /* 0x000fce00078e00ff */
[----:B0----5:R-:W-:Y:S05]  /*e24a0*/  WARPSYNC.COLLECTIVE R115, `(.L_x_1128) ;  /* 0x0000000073087348 */ /* 0x021fea0003c00000 */
[----:B------:R1:W2:Y:S02]  /*e24b0*/  SHFL.IDX P0, R115, R107, R172, R176 ;  /* 0x000000ac6b737389 */ /* 0x0002a400000000b0 */
[----:B012--5:R-:W-:Y:S05]  /*e24c0*/  ENDCOLLECTIVE ;  /* 0x000000000000791b */ /* 0x027fea0003800000 */
.L_x_1128:
[----:B------:R0:W-:Y:S04]  /*e24d0*/  STL [R1+0x1288], R3 ;  /* 0x0012880301007387 */ /* 0x0001e80000100800 */
[----:B0-----:R0:W5:Y:S04]  /*e24e0*/  LDL.LU R3, [R1+0x1260] ;  /* 0x0012600001037983 */ /* 0x0011680000300800 */
[----:B------:R1:W-:Y:S01]  /*e24f0*/  STL [R1+0x1894], R7 ;  /* 0x0018940701007387 */ /* 0x0003e20000100800 */
[----:B------:R-:W-:-:S05]  /*e2500*/  IMAD.MOV.U32 R123, RZ, RZ, R115 ;  /* 0x000000ffff7b7224 */ /* 0x000fca00078e0073 */
[--C-:B-1----:R-:W-:Y:S02]  /*e2510*/  LOP3.LUT R7, R52, R143, R123.reuse, 0x78, !PT ;  /* 0x0000008f34077212 */ /* 0x102fe400078e787b */
[----:B------:R0:W5:Y:S04]  /*e2520*/  LDL.LU R52, [R1+0x1250] ;  /* 0x0012500001347983 */ /* 0x0001680000300800 */
[----:B------:R0:W5:Y:S04]  /*e2530*/  LDL.LU R51, [R1+0x1240] ;  /* 0x0012400001337983 */ /* 0x0001680000300800 */
[----:B------:R1:W-:Y:S02]  /*e2540*/  STL [R1+0x12f4], R7 ;  /* 0x0012f40701007387 */ /* 0x0003e40000100800 */
[----:B-1----:R-:W-:-:S02]  /*e2550*/  LOP3.LUT R7, R49, R147, R123, 0x78, !PT ;  /* 0x0000009331077212 */ /* 0x002fc400078e787b */
[----:B------:R0:W5:Y:S04]  /*e2560*/  LDL.LU R49, [R1+0x1230] ;  /* 0x0012300001317983 */ /* 0x0001680000300800 */
[----:B------:R1:W-:Y:S04]  /*e2570*/  STL [R1+0x12e4], R7 ;  /* 0x0012e40701007387 */ /* 0x0003e80000100800 */
[----:B-1----:R0:W5:Y:S01]  /*e2580*/  LDL.LU R7, [R1+0x1220] ;  /* 0x0012200001077983 */ /* 0x0021620000300800 */
[----:B------:R-:W-:-:S05]  /*e2590*/  LOP3.LUT R56, R55, R151, R123, 0x78, !PT ;  /* 0x0000009737387212 */ /* 0x000fca00078e787b */
[----:B------:R-:W-:Y:S01]  /*e25a0*/  STL [R1+0x12d4], R56 ;  /* 0x0012d43801007387 */ /* 0x000fe20000100800 */
[----:B------:R-:W-:-:S03]  /*e25b0*/  LOP3.LUT R55, R2, R155, R123, 0x78, !PT ;  /* 0x0000009b02377212 */ /* 0x000fc600078e787b */
[----:B------:R0:W5:Y:S04]  /*e25c0*/  LDL.LU R2, [R1+0x1210] ;  /* 0x0012100001027983 */ /* 0x0001680000300800 */
[----:B------:R-:W-:Y:S01]  /*e25d0*/  STL [R1+0x12c4], R55 ;  /* 0x0012c43701007387 */ /* 0x000fe20000100800 */
[----:B------:R-:W-:-:S05]  /*e25e0*/  LOP3.LUT R54, R54, R159, R123, 0x78, !PT ;  /* 0x0000009f36367212 */ /* 0x000fca00078e787b */
[----:B------:R-:W-:Y:S01]  /*e25f0*/  STL [R1+0x12b4], R54 ;  /* 0x0012b43601007387 */ /* 0x000fe20000100800 */
[----:B------:R-:W-:-:S05]  /*e2600*/  LOP3.LUT R50, R50, R163, R123, 0x78, !PT ;  /* 0x000000a332327212 */ /* 0x000fca00078e787b */
        /* <DEDUP_REMOVED lines=9> */
[----:B------:R-:W-:Y:S01]  /*e26a0*/  IMAD.MOV.U32 R107, RZ, RZ, R206 ;  /* 0x000000ffff6b7224 */ /* 0x000fe200078e00ce */
[----:B------:R0:W5:Y:S06]  /*e26b0*/  LDL.LU R55, [R1+0x124c] ;  /* 0x00124c0001377983 */ /* 0x00016c0000300800 */
[----:B0----5:R-:W-:Y:S05]  /*e26c0*/  WARPSYNC.COLLECTIVE R115, `(.L_x_1129) ;  /* 0x0000000073087348 */ /* 0x021fea0003c00000 */
[----:B------:R1:W2:Y:S02]  /*e26d0*/  SHFL.IDX P0, R115, R107, R172, R176 ;  /* 0x000000ac6b737389 */ /* 0x0002a400000000b0 */
[----:B012--5:R-:W-:Y:S05]  /*e26e0*/  ENDCOLLECTIVE ;  /* 0x000000000000791b */ /* 0x027fea0003800000 */
.L_x_1129:
[----:B------:R-:W-:Y:S04]  /*e26f0*/  STL [R1+0x1898], R206 ;  /* 0x001898ce01007387 */ /* 0x000fe80000100800 */
[----:B------:R0:W5:Y:S01]  /*e2700*/  LDL.LU R54, [R1+0x123c] ;  /* 0x00123c0001367983 */ /* 0x0001620000300800 */
[----:B------:R-:W-:-:S05]  /*e2710*/  IMAD.MOV.U32 R107, RZ, RZ, R115 ;  /* 0x000000ffff6b7224 */ /* 0x000fca00078e0073 */
[--C-:B------:R-:W-:Y:S02]  /*e2720*/  LOP3.LUT R53, R53, R140, R107.reuse, 0x78, !PT ;  /* 0x0000008c35357212 */ /* 0x100fe400078e786b */
[----:B------:R-:W-:-:S03]  /*e2730*/  LOP3.LUT R56, R4, R144, R107, 0x78, !PT ;  /* 0x0000009004387212 */ /* 0x000fc600078e786b */
[----:B------:R1:W-:Y:S04]  /*e2740*/  STL [R1+0x1280], R53 ;  /* 0x0012803501007387 */ /* 0x0003e80000100800 */
[----:B-1----:R0:W5:Y:S04]  /*e2750*/  LDL.LU R53, [R1+0x122c] ;  /* 0x00122c0001357983 */ /* 0x0021680000300800 */
[----:B------:R0:W5:Y:S04]  /*e2760*/  LDL.LU R4, [R1+0x121c] ;  /* 0x00121c0001047983 */ /* 0x0001680000300800 */
[----:B------:R1:W-:Y:S02]  /*e2770*/  STL [R1+0x1270], R56 ;  /* 0x0012703801007387 */ /* 0x0003e40000100800 */
[----:B-1----:R-:W-:-:S02]  /*e2780*/  LOP3.LUT R56, R3, R148, R107, 0x78, !PT ;  /* 0x0000009403387212 */ /* 0x002fc400078e786b */
[----:B------:R0:W5:Y:S01]  /*e2790*/  LDL.LU R3, [R1+0x120c] ;  /* 0x00120c0001037983 */ /* 0x0001620000300800 */
[--C-:B------:R-:W-:Y:S01]  /*e27a0*/  LOP3.LUT R52, R52, R152, R107.reuse, 0x78, !PT ;  /* 0x0000009834347212 */ /* 0x100fe200078e786b */
[----:B------:R-:W-:Y:S01]  /*e27b0*/  IMAD.MOV.U32 R115, RZ, RZ, -0x1 ;  /* 0xffffffffff737424 */ /* 0x000fe200078e00ff */
[--C-:B------:R-:W-:Y:S01]  /*e27c0*/  LOP3.LUT R51, R51, R156, R107.reuse, 0x78, !PT ;  /* 0x0000009c33337212 */ /* 0x100fe200078e786b */
[----:B------:R-:W-:Y:S04]  /*e27d0*/  STL [R1+0x1260], R56 ;  /* 0x0012603801007387 */ /* 0x000fe80000100800 */
[----:B------:R-:W-:Y:S04]  /*e27e0*/  STL [R1+0x1250], R52 ;  /* 0x0012503401007387 */ /* 0x000fe80000100800 */
[----:B------:R-:W-:Y:S01]  /*e27f0*/  STL [R1+0x1240], R51 ;  /* 0x0012403301007387 */ /* 0x000fe20000100800 */
[----:B------:R-:W-:-:S05]  /*e2800*/  LOP3.LUT R49, R49, R160, R107, 0x78, !PT ;  /* 0x000000a031317212 */ /* 0x000fca00078e786b */
[----:B------:R1:W-:Y:S01]  /*e2810*/  STL [R1+0x1230], R49 ;  /* 0x0012303101007387 */ /* 0x0003e20000100800 */
[----:B------:R-:W-:-:S03]  /*e2820*/  LOP3.LUT R7, R7, R164, R107, 0x78, !PT ;  /* 0x000000a407077212 */ /* 0x000fc600078e786b */
[----:B-1----:R0:W5:Y:S04]  /*e2830*/  LDL.LU R49, [R1+0x1278] ;  /* 0x0012780001317983 */ /* 0x0021680000300800 */
[----:B------:R1:W-:Y:S04]  /*e2840*/  STL [R1+0x1220], R7 ;  /* 0x0012200701007387 */ /* 0x0003e80000100800 */
[----:B-1----:R0:W5:Y:S01]  /*e2850*/  LDL.LU R7, [R1+0x1268] ;  /* 0x0012680001077983 */ /* 0x0021620000300800 */
[----:B------:R-:W-:Y:S01]  /*e2860*/  LOP3.LUT R2, R2, R168, R107, 0x78, !PT ;  /* 0x000000a802027212 */ /* 0x000fe200078e786b */
[----:B------:R-:W-:-:S07]  /*e2870*/  IMAD.MOV.U32 R107, RZ, RZ, R207 ;  /* 0x000000ffff6b7224 */ /* 0x000fce00078e00cf */
[----:B0----5:R-:W-:Y:S05]  /*e2880*/  WARPSYNC.COLLECTIVE R115, `(.L_x_1130) ;  /* 0x0000000073087348 */ /* 0x021fea0003c00000 */
[----:B------:R1:W2:Y:S02]  /*e2890*/  SHFL.IDX P0, R115, R107, R172, R176 ;  /* 0x000000ac6b737389 */ /* 0x0002a400000000b0 */
[----:B012--5:R-:W-:Y:S05]  /*e28a0*/  ENDCOLLECTIVE ;  /* 0x000000000000791b */ /* 0x027fea0003800000 */
.L_x_1130:
[----:B------:R0:W-:Y:S04]  /*e28b0*/  STL [R1+0x1210], R2 ;  /* 0x0012100201007387 */ /* 0x0001e80000100800 */
[----:B0-----:R0:W5:Y:S04]  /*e28c0*/  LDL.LU R2, [R1+0x1258] ;  /* 0x0012580001027983 */ /* 0x0011680000300800 */
[----:B------:R0:W5:Y:S04]  /*e28d0*/  LDL.LU R52, [R1+0x1248] ;  /* 0x0012480001347983 */ /* 0x0001680000300800 */
[----:B------:R-:W-:Y:S04]  /*e28e0*/  STL [R1+0x189c], R207 ;  /* 0x00189ccf01007387 */ /* 0x000fe80000100800 */
[----:B------:R0:W5:Y:S01]  /*e28f0*/  LDL.LU R51, [R1+0x1238] ;  /* 0x0012380001337983 */ /* 0x0001620000300800 */
[----:B------:R-:W-:-:S05]  /*e2900*/  LOP3.LUT R50, R50, R141, R115, 0x78, !PT ;  /* 0x0000008d32327212 */ /* 0x000fca00078e7873 */
[----:B------:R1:W-:Y:S04]  /*e2910*/  STL [R1+0x127c], R50 ;  /* 0x00127c3201007387 */ /* 0x0003e80000100800 */
[----:B-1----:R0:W5:Y:S01]  /*e2920*/  LDL.LU R50, [R1+0x1228] ;  /* 0x0012280001327983 */ /* 0x0021620000300800 */
[----:B------:R-:W-:-:S03]  /*e2930*/  LOP3.LUT R56, R5, R145, R115, 0x78, !PT ;  /* 0x0000009105387212 */ /* 0x000fc600078e7873 */
[----:B------:R0:W5:Y:S04]  /*e2940*/  LDL.LU R5, [R1+0x1218] ;  /* 0x0012180001057983 */ /* 0x0001680000300800 */
[----:B------:R1:W-:Y:S02]  /*e2950*/  STL [R1+0x126c], R56 ;  /* 0x00126c3801007387 */ /* 0x0003e40000100800 */
[--C-:B-1----:R-:W-:Y:S02]  /*e2960*/  LOP3.LUT R56, R0, R149, R115.reuse, 0x78, !PT ;  /* 0x0000009500387212 */ /* 0x102fe400078e7873 */
[----:B------:R0:W5:Y:S01]  /*e2970*/  LDL.LU R0, [R1+0x1208] ;  /* 0x0012080001007983 */ /* 0x0001620000300800 */
[----:B------:R-:W-:-:S03]  /*e2980*/  LOP3.LUT R57, R55, R153, R115, 0x78, !PT ;  /* 0x0000009937397212 */ /* 0x000fc600078e7873 */
[----:B------:R1:W-:Y:S01]  /*e2990*/  STL [R1+0x125c], R56 ;  /* 0x00125c3801007387 */ /* 0x0003e20000100800 */
[----:B------:R-:W-:-:S03]  /*e29a0*/  IMAD.MOV.U32 R107, RZ, RZ, R208 ;  /* 0x000000ffff6b7224 */ /* 0x000fc600078e00d0 */
[----:B------:R0:W-:Y:S01]  /*e29b0*/  STL [R1+0x124c], R57 ;  /* 0x00124c3901007387 */ /* 0x0001e20000100800 */
[----:B-1----:R-:W-:-:S05]  /*e29c0*/  LOP3.LUT R56, R54, R157, R115, 0x78, !PT ;  /* 0x0000009d36387212 */ /* 0x002fca00078e7873 */
[----:B------:R0:W-:Y:S01]  /*e29d0*/  STL [R1+0x123c], R56 ;  /* 0x00123c3801007387 */ /* 0x0001e20000100800 */
[--C-:B------:R-:W-:Y:S02]  /*e29e0*/  LOP3.LUT R55, R53, R161, R115.reuse, 0x78, !PT ;  /* 0x000000a135377212 */ /* 0x100fe400078e7873 */
[----:B------:R-:W-:-:S03]  /*e29f0*/  LOP3.LUT R54, R4, R165, R115, 0x78, !PT ;  /* 0x000000a504367212 */ /* 0x000fc600078e7873 */
[----:B------:R0:W-:Y:S04]  /*e2a00*/  STL [R1+0x122c], R55 ;  /* 0x00122c3701007387 */ /* 0x0001e80000100800 */
[----:B------:R0:W5:Y:S04]  /*e2a10*/  LDL.LU R4, [R1+0x1274] ;  /* 0x0012740001047983 */ /* 0x0001680000300800 */
[----:B------:R0:W-:Y:S01]  /*e2a20*/  STL [R1+0x121c], R54 ;  /* 0x00121c3601007387 */ /* 0x0001e20000100800 */
[----:B------:R-:W-:Y:S01]  /*e2a30*/  LOP3.LUT R53, R3, R169, R115, 0x78, !PT ;  /* 0x000000a903357212 */ /* 0x000fe200078e7873 */
[----:B------:R-:W-:-:S02]  /*e2a40*/  IMAD.MOV.U32 R115, RZ, RZ, -0x1 ;  /* 0xffffffffff737424 */ /* 0x000fc400078e00ff */
[----:B------:R0:W5:Y:S05]  /*e2a50*/  LDL.LU R3, [R1+0x1264] ;  /* 0x0012640001037983 */ /* 0x00016a0000300800 */
[----:B0----5:R-:W-:Y:S05]  /*e2a60*/  WARPSYNC.COLLECTIVE R115, `(.L_x_1131) ;  /* 0x0000000073087348 */ /* 0x021fea0003c00000 */
[----:B------:R1:W2:Y:S02]  /*e2a70*/  SHFL.IDX P0, R115, R107, R172, R176 ;  /* 0x000000ac6b737389 */ /* 0x0002a400000000b0 */
[----:B012--5:R-:W-:Y:S05]  /*e2a80*/  ENDCOLLECTIVE ;  /* 0x000000000000791b */ /* 0x027fea0003800000 */
.L_x_1131:
[----:B------:R0:W-:Y:S04]  /*e2a90*/  STL [R1+0x120c], R53 ;  /* 0x00120c3501007387 */ /* 0x0001e80000100800 */
[----:B------:R1:W5:Y:S04]  /*e2aa0*/  LDL.LU R56, [R1+0x1254] ;  /* 0x0012540001387983 */ /* 0x0003680000300800 */
[----:B------:R1:W5:Y:S04]  /*e2ab0*/  LDL.LU R55, [R1+0x1244] ;  /* 0x0012440001377983 */ /* 0x0003680000300800 */
[----:B------:R-:W-:Y:S04]  /*e2ac0*/  STL [R1+0x18a0], R208 ;  /* 0x0018a0d001007387 */ /* 0x000fe80000100800 */
[----:B0-----:R1:W5:Y:S01]  /*e2ad0*/  LDL.LU R53, [R1+0x1234] ;  /* 0x0012340001357983 */ /* 0x0013620000300800 */
[----:B------:R-:W-:-:S05]  /*e2ae0*/  IMAD.MOV.U32 R123, RZ, RZ, R115 ;  /* 0x000000ffff7b7224 */ /* 0x000fca00078e0073 */
[--C-:B------:R-:W-:Y:S02]  /*e2af0*/  LOP3.LUT R54, R49, R142, R123.reuse, 0x78, !PT ;  /* 0x0000008e31367212 */ /* 0x100fe400078e787b */
[----:B------:R1:W5:Y:S04]  /*e2b00*/  LDL.LU R49, [R1+0x1224] ;  /* 0x0012240001317983 */ /* 0x0003680000300800 */
[----:B------:R0:W-:Y:S01]  /*e2b10*/  STL [R1+0x1278], R54 ;  /* 0x0012783601007387 */ /* 0x0001e20000100800 */
[----:B------:R-:W-:-:S03]  /*e2b20*/  LOP3.LUT R57, R7, R146, R123, 0x78, !PT ;  /* 0x0000009207397212 */ /* 0x000fc600078e787b */
[----:B------:R1:W5:Y:S04]  /*e2b30*/  LDL.LU R7, [R1+0x1214] ;  /* 0x0012140001077983 */ /* 0x0003680000300800 */
[----:B------:R2:W-:Y:S01]  /*e2b40*/  STL [R1+0x1268], R57 ;  /* 0x0012683901007387 */ /* 0x0005e20000100800 */
[----:B0-----:R-:W-:-:S03]  /*e2b50*/  LOP3.LUT R54, R2, R150, R123, 0x78, !PT ;  /* 0x0000009602367212 */ /* 0x001fc600078e787b */
[----:B------:R1:W5:Y:S01]  /*e2b60*/  LDL.LU R2, [R1+0x1204] ;  /* 0x0012040001027983 */ /* 0x0003620000300800 */
[----:B--2---:R-:W-:-:S03]  /*e2b70*/  LOP3.LUT R57, R52, R154, R123, 0x78, !PT ;  /* 0x0000009a34397212 */ /* 0x004fc600078e787b */
[----:B------:R0:W-:Y:S04]  /*e2b80*/  STL [R1+0x1258], R54 ;  /* 0x0012583601007387 */ /* 0x0001e80000100800 */
[----:B------:R1:W-:Y:S01]  /*e2b90*/  STL [R1+0x1248], R57 ;  /* 0x0012483901007387 */ /* 0x0003e20000100800 */
[----:B0-----:R-:W-:-:S05]  /*e2ba0*/  LOP3.LUT R54, R51, R158, R123, 0x78, !PT ;  /* 0x0000009e33367212 */ /* 0x001fca00078e787b */
[----:B------:R1:W-:Y:S01]  /*e2bb0*/  STL [R1+0x1238], R54 ;  /* 0x0012383601007387 */ /* 0x0003e20000100800 */
[--C-:B------:R-:W-:Y:S02]  /*e2bc0*/  LOP3.LUT R52, R50, R162, R123.reuse, 0x78, !PT ;  /* 0x000000a232347212 */ /* 0x100fe400078e787b */
[----:B------:R-:W-:-:S03]  /*e2bd0*/  LOP3.LUT R51, R5, R166, R123, 0x78, !PT ;  /* 0x000000a605337212 */ /* 0x000fc600078e787b */
[----:B------:R1:W-:Y:S04]  /*e2be0*/  STL [R1+0x1228], R52 ;  /* 0x0012283401007387 */ /* 0x0003e80000100800 */
[----:B------:R1:W5:Y:S04]  /*e2bf0*/  LDL.LU R5, [R1+0x1200] ;  /* 0x0012000001057983 */ /* 0x0003680000300800 */
[----:B------:R1:W-:Y:S01]  /*e2c00*/  STL [R1+0x1218], R51 ;  /* 0x0012183301007387 */ /* 0x0003e20000100800 */
[----:B------:R-:W-:-:S03]  /*e2c10*/  LOP3.LUT R50, R0, R170, R123, 0x78, !PT ;  /* 0x000000aa00327212 */ /* 0x000fc600078e787b */
[----:B------:R1:W5:Y:S01]  /*e2c20*/  LDL.LU R0, [R1+0x11f0] ;  /* 0x0011f00001007983 */ /* 0x0003620000300800 */
[----:B------:R-:W-:Y:S02]  /*e2c30*/  IMAD.MOV.U32 R115, RZ, RZ, -0x1 ;  /* 0xffffffffff737424 */ /* 0x000fe400078e00ff */
[----:B------:R-:W-:-:S07]  /*e2c40*/  IMAD.MOV.U32 R107, RZ, RZ, R209 ;  /* 0x000000ffff6b7224 */ /* 0x000fce00078e00d1 */
[----:B-1---5:R-:W-:Y:S05]  /*e2c50*/  WARPSYNC.COLLECTIVE R115, `(.L_x_1132) ;  /* 0x0000000073087348 */ /* 0x022fea0003c00000 */
[----:B------:R0:W2:Y:S02]  /*e2c60*/  SHFL.IDX P0, R115, R107, R172, R176 ;  /* 0x000000ac6b737389 */ /* 0x0000a400000000b0 */
[----:B012--5:R-:W-:Y:S05]  /*e2c70*/  ENDCOLLECTIVE ;  /* 0x000000000000791b */ /* 0x027fea0003800000 */
.L_x_1132:
[----:B------:R0:W-:Y:S04]  /*e2c80*/  STL [R1+0x1208], R50 ;  /* 0x0012083201007387 */ /* 0x0001e80000100800 */
[----:B------:R1:W5:Y:S04]  /*e2c90*/  LDL.LU R54, [R1+0x11e0] ;  /* 0x0011e00001367983 */ /* 0x0003680000300800 */
[----:B------:R1:W5:Y:S04]  /*e2ca0*/  LDL.LU R52, [R1+0x11d0] ;  /* 0x0011d00001347983 */ /* 0x0003680000300800 */
[----:B------:R1:W5:Y:S01]  /*e2cb0*/  LDL.LU R51, [R1+0x11c0] ;  /* 0x0011c00001337983 */ /* 0x0003620000300800 */
[----:B------:R-:W-:-:S03]  /*e2cc0*/  IMAD.MOV.U32 R107, RZ, RZ, R115 ;  /* 0x000000ffff6b7224 */ /* 0x000fc600078e0073 */
[----:B------:R-:W-:Y:S04]  /*e2cd0*/  STL [R1+0x18a4], R209 ;  /* 0x0018a4d101007387 */ /* 0x000fe80000100800 */
[----:B0-----:R1:W5:Y:S01]  /*e2ce0*/  LDL.LU R50, [R1+0x11b0] ;  /* 0x0011b00001327983 */ /* 0x0013620000300800 */
[----:B------:R-:W-:-:S03]  /*e2cf0*/  LOP3.LUT R57, R4, R143, R107, 0x78, !PT ;  /* 0x0000008f04397212 */ /* 0x000fc600078e786b */
[----:B------:R1:W5:Y:S04]  /*e2d00*/  LDL.LU R4, [R1+0x11a0] ;  /* 0x0011a00001047983 */ /* 0x0003680000300800 */
[----:B------:R0:W-:Y:S01]  /*e2d10*/  STL [R1+0x1274], R57 ;  /* 0x0012743901007387 */ /* 0x0001e20000100800 */
[----:B------:R-:W-:-:S03]  /*e2d20*/  LOP3.LUT R58, R3, R147, R107, 0x78, !PT ;  /* 0x00000093033a7212 */ /* 0x000fc600078e786b */
[----:B------:R1:W5:Y:S04]  /*e2d30*/  LDL.LU R3, [R1+0x1190] ;  /* 0x0011900001037983 */ /* 0x0003680000300800 */
[----:B------:R-:W-:Y:S01]  /*e2d40*/  STL [R1+0x1264], R58 ;  /* 0x0012643a01007387 */ /* 0x000fe20000100800 */
[--C-:B0-----:R-:W-:Y:S02]  /*e2d50*/  LOP3.LUT R57, R56, R151, R107.reuse, 0x78, !PT ;  /* 0x0000009738397212 */ /* 0x101fe400078e786b */
[----:B------:R-:W-:-:S03]  /*e2d60*/  LOP3.LUT R56, R55, R155, R107, 0x78, !PT ;  /* 0x0000009b37387212 */ /* 0x000fc600078e786b */
[----:B------:R-:W-:Y:S01]  /*e2d70*/  STL [R1+0x1254], R57 ;  /* 0x0012543901007387 */ /* 0x000fe20000100800 */
[----:B------:R-:W-:-:S03]  /*e2d80*/  LOP3.LUT R55, R53, R159, R107, 0x78, !PT ;  /* 0x0000009f35377212 */ /* 0x000fc600078e786b */
[----:B------:R-:W-:Y:S01]  /*e2d90*/  STL [R1+0x1244], R56 ;  /* 0x0012443801007387 */ /* 0x000fe20000100800 */
[----:B------:R-:W-:-:S03]  /*e2da0*/  IMAD.MOV.U32 R115, RZ, RZ, -0x1 ;  /* 0xffffffffff737424 */ /* 0x000fc600078e00ff */
[----:B------:R-:W-:Y:S01]  /*e2db0*/  STL [R1+0x1234], R55 ;  /* 0x0012343701007387 */ /* 0x000fe20000100800 */
[----:B------:R-:W-:-:S05]  /*e2dc0*/  LOP3.LUT R49, R49, R163, R107, 0x78, !PT ;  /* 0x000000a331317212 */ /* 0x000fca00078e786b */
[----:B------:R0:W-:Y:S01]  /*e2dd0*/  STL [R1+0x1224], R49 ;  /* 0x0012243101007387 */ /* 0x0001e20000100800 */
[----:B------:R-:W-:-:S03]  /*e2de0*/  LOP3.LUT R53, R7, R167, R107, 0x78, !PT ;  /* 0x000000a707357212 */ /* 0x000fc600078e786b */
[----:B0-----:R1:W5:Y:S04]  /*e2df0*/  LDL.LU R49, [R1+0x11fc] ;  /* 0x0011fc0001317983 */ /* 0x0013680000300800 */
[----:B------:R1:W-:Y:S01]  /*e2e00*/  STL [R1+0x1214], R53 ;  /* 0x0012143501007387 */ /* 0x0003e20000100800 */
[----:B------:R-:W-:Y:S01]  /*e2e10*/  LOP3.LUT R7, R2, R171, R107, 0x78, !PT ;  /* 0x000000ab02077212 */ /* 0x000fe200078e786b */
[----:B------:R-:W-:Y:S02]  /*e2e20*/  IMAD.MOV.U32 R107, RZ, RZ, R6 ;  /* 0x000000ffff6b7224 */ /* 0x000fe400078e0006 */
[----:B------:R1:W5:Y:S05]  /*e2e30*/  LDL.LU R2, [R1+0x11ec] ;  /* 0x0011ec0001027983 */ /* 0x00036a0000300800 */
[----:B-1---5:R-:W-:Y:S05]  /*e2e40*/  WARPSYNC.COLLECTIVE R115, `(.L_x_1133) ;  /* 0x0000000073087348 */ /* 0x022fea0003c00000 */
[----:B------:R0:W2:Y:S02]  /*e2e50*/  SHFL.IDX P0, R115, R107, R172, R176 ;  /* 0x000000ac6b737389 */ /* 0x0000a400000000b0 */
[----:B012--5:R-:W-:Y:S05]  /*e2e60*/  ENDCOLLECTIVE ;  /* 0x000000000000791b */ /* 0x027fea0003800000 */
.L_x_1133:
[----:B------:R0:W-:Y:S04]  /*e2e70*/  STL [R1+0x1204], R7 ;  /* 0x0012040701007387 */ /* 0x0001e80000100800 */
[----:B------:R1:W5:Y:S04]  /*e2e80*/  LDL.LU R55, [R1+0x11dc] ;  /* 0x0011dc0001377983 */ /* 0x0003680000300800 */
[----:B------:R1:W5:Y:S04]  /*e2e90*/  LDL.LU R53, [R1+0x11cc] ;  /* 0x0011cc0001357983 */ /* 0x0003680000300800 */
[----:B0-----:R1:W5:Y:S04]  /*e2ea0*/  LDL.LU R7, [R1+0x11bc] ;  /* 0x0011bc0001077983 */ /* 0x0013680000300800 */
[----:B------:R0:W-:Y:S04]  /*e2eb0*/  STL [R1+0x18a8], R6 ;  /* 0x0018a80601007387 */ /* 0x0001e80000100800 */
[----:B0-----:R1:W5:Y:S01]  /*e2ec0*/  LDL.LU R6, [R1+0x11ac] ;  /* 0x0011ac0001067983 */ /* 0x0013620000300800 */
[----:B------:R-:W-:-:S05]  /*e2ed0*/  LOP3.LUT R5, R5, R140, R115, 0x78, !PT ;  /* 0x0000008c05057212 */ /* 0x000fca00078e7873 */
[----:B------:R0:W-:Y:S04]  /*e2ee0*/  STL [R1+0x1200], R5 ;  /* 0x0012000501007387 */ /* 0x0001e80000100800 */
[----:B0-----:R1:W5:Y:S01]  /*e2ef0*/  LDL.LU R5, [R1+0x119c] ;  /* 0x00119c0001057983 */ /* 0x0013620000300800 */
[----:B------:R-:W-:-:S03]  /*e2f00*/  LOP3.LUT R56, R0, R144, R115, 0x78, !PT ;  /* 0x0000009000387212 */ /* 0x000fc600078e7873 */
[----:B------:R1:W5:Y:S04]  /*e2f10*/  LDL.LU R0, [R1+0x118c] ;  /* 0x00118c0001007983 */ /* 0x0003680000300800 */
[----:B------:R0:W-:Y:S01]  /*e2f20*/  STL [R1+0x11f0], R56 ;  /* 0x0011f03801007387 */ /* 0x0001e20000100800 */
[----:B------:R-:W-:Y:S01]  /*e2f30*/  IMAD.MOV.U32 R107, RZ, RZ, R44 ;  /* 0x000000ffff6b7224 */ /* 0x000fe200078e002c */
[--C-:B------:R-:W-:Y:S02]  /*e2f40*/  LOP3.LUT R57, R54, R148, R115.reuse, 0x78, !PT ;  /* 0x0000009436397212 */ /* 0x100fe400078e7873 */
[--C-:B0-----:R-:W-:Y:S02]  /*e2f50*/  LOP3.LUT R56, R52, R152, R115.reuse, 0x78, !PT ;  /* 0x0000009834387212 */ /* 0x101fe400078e7873 */
[--C-:B------:R-:W-:Y:S01]  /*e2f60*/  LOP3.LUT R54, R51, R156, R115.reuse, 0x78, !PT ;  /* 0x0000009c33367212 */ /* 0x100fe200078e7873 */
[----:B------:R1:W-:Y:S04]  /*e2f70*/  STL [R1+0x11e0], R57 ;  /* 0x0011e03901007387 */ /* 0x0003e80000100800 */
[----:B------:R1:W-:Y:S01]  /*e2f80*/  STL [R1+0x11d0], R56 ;  /* 0x0011d03801007387 */ /* 0x0003e20000100800 */
[----:B------:R-:W-:-:S03]  /*e2f90*/  LOP3.LUT R52, R50, R160, R115, 0x78, !PT ;  /* 0x000000a032347212 */ /* 0x000fc600078e7873 */
[----:B------:R1:W-:Y:S04]  /*e2fa0*/  STL [R1+0x11c0], R54 ;  /* 0x0011c03601007387 */ /* 0x0003e80000100800 */
[----:B------:R1:W-:Y:S01]  /*e2fb0*/  STL [R1+0x11b0], R52 ;  /* 0x0011b03401007387 */ /* 0x0003e20000100800 */
[----:B------:R-:W-:-:S03]  /*e2fc0*/  LOP3.LUT R51, R4, R164, R115, 0x78, !PT ;  /* 0x000000a404337212 */ /* 0x000fc600078e7873 */
[----:B------:R1:W5:Y:S01]  /*e2fd0*/  LDL.LU R4, [R1+0x11f8] ;  /* 0x0011f80001047983 */ /* 0x0003620000300800 */
[----:B------:R-:W-:Y:S01]  /*e2fe0*/  LOP3.LUT R50, R3, R168, R115, 0x78, !PT ;  /* 0x000000a803327212 */ /* 0x000fe200078e7873 */
[----:B------:R-:W-:Y:S02]  /*e2ff0*/  IMAD.MOV.U32 R115, RZ, RZ, -0x1 ;  /* 0xffffffffff737424 */ /* 0x000fe400078e00ff */
[----:B------:R1:W-:Y:S04]  /*e3000*/  STL [R1+0x11a0], R51 ;  /* 0x0011a03301007387 */ /* 0x0003e80000100800 */
[----:B------:R1:W5:Y:S02]  /*e3010*/  LDL.LU R3, [R1+0x11e8] ;  /* 0x0011e80001037983 */ /* 0x0003640000300800 */
[----:B-1---5:R-:W-:Y:S05]  /*e3020*/  WARPSYNC.COLLECTIVE R115, `(.L_x_1134) ;  /* 0x0000000073087348 */ /* 0x022fea0003c00000 */
[----:B------:R0:W2:Y:S02]  /*e3030*/  SHFL.IDX P0, R115, R107, R172, R176 ;  /* 0x000000ac6b737389 */ /* 0x0000a400000000b0 */
[----:B012--5:R-:W-:Y:S05]  /*e3040*/  ENDCOLLECTIVE ;  /* 0x000000000000791b */ /* 0x027fea0003800000 */
.L_x_1134:
[----:B------:R0:W-:Y:S04]  /*e3050*/  STL [R1+0x1190], R50 ;  /* 0x0011903201007387 */ /* 0x0001e80000100800 */
[----:B------:R1:W5:Y:S04]  /*e3060*/  LDL.LU R54, [R1+0x11d8] ;  /* 0x0011d80001367983 */ /* 0x0003680000300800 */
[----:B------:R1:W5:Y:S04]  /*e3070*/  LDL.LU R52, [R1+0x11c8] ;  /* 0x0011c80001347983 */ /* 0x0003680000300800 */
[----:B------:R1:W5:Y:S04]  /*e3080*/  LDL.LU R51, [R1+0x11b8] ;  /* 0x0011b80001337983 */ /* 0x0003680000300800 */
[----:B------:R2:W-:Y:S01]  /*e3090*/  STL [R1+0x18ac], R44 ;  /* 0x0018ac2c01007387 */ /* 0x0005e20000100800 */
[----:B------:R-:W-:-:S03]  /*e30a0*/  IMAD.MOV.U32 R123, RZ, RZ, R115 ;  /* 0x000000ffff7b7224 */ /* 0x000fc600078e0073 */
[----:B0-----:R1:W5:Y:S02]  /*e30b0*/  LDL.LU R50, [R1+0x11a8] ;  /* 0x0011a80001327983 */ /* 0x0013640000300800 */
[--C-:B--2---:R-:W-:Y:S02]  /*e30c0*/  LOP3.LUT R44, R49, R141, R123.reuse, 0x78, !PT ;  /* 0x0000008d312c7212 */ /* 0x104fe400078e787b */
[----:B------:R1:W5:Y:S04]  /*e30d0*/  LDL.LU R49, [R1+0x1198] ;  /* 0x0011980001317983 */ /* 0x0003680000300800 */
[----:B------:R0:W-:Y:S02]  /*e30e0*/  STL [R1+0x11fc], R44 ;  /* 0x0011fc2c01007387 */ /* 0x0001e40000100800 */
[----:B0-----:R-:W-:-:S02]  /*e30f0*/  LOP3.LUT R44, R2, R145, R123, 0x78, !PT ;  /* 0x00000091022c7212 */ /* 0x001fc400078e787b */
[----:B------:R1:W5:Y:S04]  /*e3100*/  LDL.LU R2, [R1+0x1188] ;  /* 0x0011880001027983 */ /* 0x0003680000300800 */
[----:B------:R0:W-:Y:S01]  /*e3110*/  STL [R1+0x11ec], R44 ;  /* 0x0011ec2c01007387 */ /* 0x0001e20000100800 */
[--C-:B------:R-:W-:Y:S02]  /*e3120*/  LOP3.LUT R55, R55, R149, R123.reuse, 0x78, !PT ;  /* 0x0000009537377212 */ /* 0x100fe400078e787b */
[----:B------:R-:W-:-:S03]  /*e3130*/  LOP3.LUT R53, R53, R153, R123, 0x78, !PT ;  /* 0x0000009935357212 */ /* 0x000fc600078e787b */
[----:B------:R-:W-:Y:S01]  /*e3140*/  STL [R1+0x11dc], R55 ;  /* 0x0011dc3701007387 */ /* 0x000fe20000100800 */
[----:B0-----:R-:W-:-:S03]  /*e3150*/  LOP3.LUT R44, R7, R157, R123, 0x78, !PT ;  /* 0x0000009d072c7212 */ /* 0x001fc600078e787b */
[----:B------:R-:W-:Y:S04]  /*e3160*/  STL [R1+0x11cc], R53 ;  /* 0x0011cc3501007387 */ /* 0x000fe80000100800 */
[----:B------:R-:W-:Y:S01]  /*e3170*/  STL [R1+0x11bc], R44 ;  /* 0x0011bc2c01007387 */ /* 0x000fe20000100800 */
[----:B------:R-:W-:-:S05]  /*e3180*/  LOP3.LUT R7, R6, R161, R123, 0x78, !PT ;  /* 0x000000a106077212 */ /* 0x000fca00078e787b */
[----:B------:R0:W-:Y:S04]  /*e3190*/  STL [R1+0x11ac], R7 ;  /* 0x0011ac0701007387 */ /* 0x0001e80000100800 */
[----:B0-----:R1:W5:Y:S01]  /*e31a0*/  LDL.LU R7, [R1+0x11f4] ;  /* 0x0011f40001077983 */ /* 0x0013620000300800 */
[----:B------:R-:W-:-:S05]  /*e31b0*/  LOP3.LUT R6, R5, R165, R123, 0x78, !PT ;  /* 0x000000a505067212 */ /* 0x000fca00078e787b */
        /* <DEDUP_REMOVED lines=8> */
.L_x_1135:
[----:B------:R0:W-:Y:S04]  /*e3240*/  STL [R1+0x118c], R5 ;  /* 0x00118c0501007387 */ /* 0x0001e80000100800 */
[----:B------:R1:W5:Y:S04]  /*e3250*/  LDL.LU R53, [R1+0x11d4] ;  /* 0x0011d40001357983 */ /* 0x0003680000300800 */
[----:B------:R1:W5:Y:S04]  /*e3260*/  LDL.LU R44, [R1+0x11c4] ;  /* 0x0011c400012c7983 */ /* 0x0003680000300800 */
[----:B------:R1:W5:Y:S04]  /*e3270*/  LDL.LU R6, [R1+0x11b4] ;  /* 0x0011b40001067983 */ /* 0x0003680000300800 */
[----:B0-----:R1:W5:Y:S01]  /*e3280*/  LDL.LU R5, [R1+0x11a4] ;  /* 0x0011a40001057983 */ /* 0x0013620000300800 */
[----:B------:R-:W-:-:S03]  /*e3290*/  IMAD.MOV.U32 R107, RZ, RZ, R115 ;  /* 0x000000ffff6b7224 */ /* 0x000fc600078e0073 */
[----:B------:R0:W-:Y:S02]  /*e32a0*/  STL [R1+0x18b0], R45 ;  /* 0x0018b02d01007387 */ /* 0x0001e40000100800 */
[--C-:B------:R-:W-:Y:S02]  /*e32b0*/  LOP3.LUT R55, R4, R142, R107.reuse, 0x78, !PT ;  /* 0x0000008e04377212 */ /* 0x100fe400078e786b */
[----:B------:R1:W5:Y:S04]  /*e32c0*/  LDL.LU R4, [R1+0x1194] ;  /* 0x0011940001047983 */ /* 0x0003680000300800 */
[----:B------:R-:W-:Y:S01]  /*e32d0*/  STL [R1+0x11f8], R55 ;  /* 0x0011f83701007387 */ /* 0x000fe20000100800 */
[----:B0-----:R-:W-:-:S03]  /*e32e0*/  LOP3.LUT R45, R3, R146, R107, 0x78, !PT ;  /* 0x00000092032d7212 */ /* 0x001fc600078e786b */
[----:B------:R1:W5:Y:S04]  /*e32f0*/  LDL.LU R3, [R1+0x1184] ;  /* 0x0011840001037983 */ /* 0x0003680000300800 */
[----:B------:R0:W-:Y:S01]  /*e3300*/  STL [R1+0x11e8], R45 ;  /* 0x0011e82d01007387 */ /* 0x0001e20000100800 */
[--C-:B------:R-:W-:Y:S02]  /*e3310*/  LOP3.LUT R54, R54, R150, R107.reuse, 0x78, !PT ;  /* 0x0000009636367212 */ /* 0x100fe400078e786b */
[----:B------:R-:W-:-:S03]  /*e3320*/  LOP3.LUT R52, R52, R154, R107, 0x78, !PT ;  /* 0x0000009a34347212 */ /* 0x000fc600078e786b */
[----:B------:R-:W-:Y:S01]  /*e3330*/  STL [R1+0x11d8], R54 ;  /* 0x0011d83601007387 */ /* 0x000fe20000100800 */
[----:B0-----:R-:W-:-:S03]  /*e3340*/  LOP3.LUT R45, R51, R158, R107, 0x78, !PT ;  /* 0x0000009e332d7212 */ /* 0x001fc600078e786b */
[----:B------:R-:W-:Y:S01]  /*e3350*/  STL [R1+0x11c8], R52 ;  /* 0x0011c83401007387 */ /* 0x000fe20000100800 */
[----:B------:R-:W-:-:S03]  /*e3360*/  IMAD.MOV.U32 R115, RZ, RZ, -0x1 ;  /* 0xffffffffff737424 */ /* 0x000fc600078e00ff */
[----:B------:R0:W-:Y:S01]  /*e3370*/  STL [R1+0x11b8], R45 ;  /* 0x0011b82d01007387 */ /* 0x0001e20000100800 */
[----:B------:R-:W-:-:S05]  /*e3380*/  LOP3.LUT R50, R50, R162, R107, 0x78, !PT ;  /* 0x000000a232327212 */ /* 0x000fca00078e786b */
[----:B------:R1:W-:Y:S01]  /*e3390*/  STL [R1+0x11a8], R50 ;  /* 0x0011a83201007387 */ /* 0x0003e20000100800 */
[--C-:B------:R-:W-:Y:S02]  /*e33a0*/  LOP3.LUT R49, R49, R166, R107.reuse, 0x78, !PT ;  /* 0x000000a631317212 */ /* 0x100fe400078e786b */
[----:B0-----:R-:W-:Y:S01]  /*e33b0*/  LOP3.LUT R45, R2, R170, R107, 0x78, !PT ;  /* 0x000000aa022d7212 */ /* 0x001fe200078e786b */
[----:B------:R-:W-:Y:S01]  /*e33c0*/  IMAD.MOV.U32 R107, RZ, RZ, R46 ;  /* 0x000000ffff6b7224 */ /* 0x000fe200078e002e */
[----:B------:R1:W5:Y:S06]  /*e33d0*/  LDL.LU R2, [R1+0x1180] ;  /* 0x0011800001027983 */ /* 0x00036c0000300800 */
[----:B-1---5:R-:W-:Y:S05]  /*e33e0*/  WARPSYNC.COLLECTIVE R115, `(.L_x_1136) ;  /* 0x0000000073087348 */ /* 0x022fea0003c00000 */
[----:B------:R0:W2:Y:S02]  /*e33f0*/  SHFL.IDX P0, R115, R107, R172, R176 ;  /* 0x000000ac6b737389 */ /* 0x0000a400000000b0 */
[----:B012--5:R-:W-:Y:S05]  /*e3400*/  ENDCOLLECTIVE ;  /* 0x000000000000791b */ /* 0x027fea0003800000 */
.L_x_1136:
[----:B------:R0:W-:Y:S04]  /*e3410*/  STL [R1+0x1198], R49 ;  /* 0x0011983101007387 */ /* 0x0001e80000100800 */
[----:B------:R1:W5:Y:S04]  /*e3420*/  LDL.LU R52, [R1+0x1170] ;  /* 0x0011700001347983 */ /* 0x0003680000300800 */
[----:B------:R2:W-:Y:S04]  /*e3430*/  STL [R1+0x1188], R45 ;  /* 0x0011882d01007387 */ /* 0x0005e80000100800 */
[----:B------:R1:W5:Y:S04]  /*e3440*/  LDL.LU R51, [R1+0x1160] ;  /* 0x0011600001337983 */ /* 0x0003680000300800 */
[----:B------:R1:W5:Y:S04]  /*e3450*/  LDL.LU R50, [R1+0x1150] ;  /* 0x0011500001327983 */ /* 0x0003680000300800 */
[----:B0-----:R1:W5:Y:S04]  /*e3460*/  LDL.LU R49, [R1+0x1140] ;  /* 0x0011400001317983 */ /* 0x0013680000300800 */
[----:B--2---:R1:W5:Y:S04]  /*e3470*/  LDL.LU R45, [R1+0x1130] ;  /* 0x00113000012d7983 */ /* 0x0043680000300800 */
[----:B------:R0:W-:Y:S02]  /*e3480*/  STL [R1+0x18b4], R46 ;  /* 0x0018b42e01007387 */ /* 0x0001e40000100800 */
[----:B0-----:R-:W-:-:S02]  /*e3490*/  LOP3.LUT R46, R7, R143, R115, 0x78, !PT ;  /* 0x0000008f072e7212 */ /* 0x001fc400078e7873 */
        /* <DEDUP_REMOVED lines=10> */
[----:B------:R-:W-:-:S03]  /*e3540*/  LOP3.LUT R5, R5, R163, R115, 0x78, !PT ;  /* 0x000000a305057212 */ /* 0x000fc600078e7873 */
[----:B------:R-:W-:Y:S04]  /*e3550*/  STL [R1+0x11b4], R6 ;  /* 0x0011b40601007387 */ /* 0x000fe80000100800 */
[----:B------:R0:W-:Y:S04]  /*e3560*/  STL [R1+0x11a4], R5 ;  /* 0x0011a40501007387 */ /* 0x0001e80000100800 */
[----:B0-----:R1:W5:Y:S01]  /*e3570*/  LDL.LU R5, [R1+0x117c] ;  /* 0x00117c0001057983 */ /* 0x0013620000300800 */
[----:B------:R-:W-:Y:S01]  /*e3580*/  IMAD.MOV.U32 R107, RZ, RZ, R40 ;  /* 0x000000ffff6b7224 */ /* 0x000fe200078e0028 */
[----:B------:R-:W-:-:S05]  /*e3590*/  LOP3.LUT R4, R4, R167, R115, 0x78, !PT ;  /* 0x000000a704047212 */ /* 0x000fca00078e7873 */
[----:B------:R1:W-:Y:S04]  /*e35a0*/  STL [R1+0x1194], R4 ;  /* 0x0011940401007387 */ /* 0x0003e80000100800 */
[----:B------:R1:W5:Y:S01]  /*e35b0*/  LDL.LU R53, [R1+0x116c] ;  /* 0x00116c0001357983 */ /* 0x0003620000300800 */
[----:B------:R-:W-:Y:S01]  /*e35c0*/  LOP3.LUT R3, R3, R171, R115, 0x78, !PT ;  /* 0x000000ab03037212 */ /* 0x000fe200078e7873 */
[----:B------:R-:W-:-:S07]  /*e35d0*/  IMAD.MOV.U32 R115, RZ, RZ, -0x1 ;  /* 0xffffffffff737424 */ /* 0x000fce00078e00ff */
[----:B-1---5:R-:W-:Y:S05]  /*e35e0*/  WARPSYNC.COLLECTIVE R115, `(.L_x_1137) ;  /* 0x0000000073087348 */ /* 0x022fea0003c00000 */
[----:B------:R0:W2:Y:S02]  /*e35f0*/  SHFL.IDX P0, R115, R107, R172, R176 ;  /* 0x000000ac6b737389 */ /* 0x0000a400000000b0 */
[----:B012--5:R-:W-:Y:S05]  /*e3600*/  ENDCOLLECTIVE ;  /* 0x000000000000791b */ /* 0x027fea0003800000 */
.L_x_1137:
[----:B------:R0:W-:Y:S04]  /*e3610*/  STL [R1+0x1184], R3 ;  /* 0x0011840301007387 */ /* 0x0001e80000100800 */
[----:B------:R1:W5:Y:S04]  /*e3620*/  LDL.LU R46, [R1+0x115c] ;  /* 0x00115c00012e7983 */ /* 0x0003680000300800 */
[----:B------:R1:W5:Y:S04]  /*e3630*/  LDL.LU R44, [R1+0x114c] ;  /* 0x00114c00012c7983 */ /* 0x0003680000300800 */
[----:B------:R1:W5:Y:S04]  /*e3640*/  LDL.LU R6, [R1+0x113c] ;  /* 0x00113c0001067983 */ /* 0x0003680000300800 */
[----:B------:R1:W5:Y:S04]  /*e3650*/  LDL.LU R4, [R1+0x112c] ;  /* 0x00112c0001047983 */ /* 0x0003680000300800 */
[----:B------:R2:W-:Y:S04]  /*e3660*/  STL [R1+0x18b8], R40 ;  /* 0x0018b82801007387 */ /* 0x0005e80000100800 */
[----:B0-----:R1:W5:Y:S01]  /*e3670*/  LDL.LU R3, [R1+0x111c] ;  /* 0x00111c0001037983 */ /* 0x0013620000300800 */
[----:B------:R-:W-:-:S05]  /*e3680*/  IMAD.MOV.U32 R123, RZ, RZ, R115 ;  /* 0x000000ffff7b7224 */ /* 0x000fca00078e0073 */
[--C-:B--2---:R-:W-:Y:S02]  /*e3690*/  LOP3.LUT R40, R2, R140, R123.reuse, 0x78, !PT ;  /* 0x0000008c02287212 */ /* 0x104fe400078e787b */
[----:B------:R1:W5:Y:S04]  /*e36a0*/  LDL.LU R2, [R1+0x110c] ;  /* 0x00110c0001027983 */ /* 0x0003680000300800 */
[----:B------:R0:W-:Y:S01]  /*e36b0*/  STL [R1+0x1180], R40 ;  /* 0x0011802801007387 */ /* 0x0001e20000100800 */
[--C-:B------:R-:W-:Y:S02]  /*e36c0*/  LOP3.LUT R52, R52, R144, R123.reuse, 0x78, !PT ;  /* 0x0000009034347212 */ /* 0x100fe400078e787b */
[----:B------:R-:W-:-:S03]  /*e36d0*/  LOP3.LUT R51, R51, R148, R123, 0x78, !PT ;  /* 0x0000009433337212 */ /* 0x000fc600078e787b */
[----:B------:R-:W-:Y:S01]  /*e36e0*/  STL [R1+0x1170], R52 ;  /* 0x0011703401007387 */ /* 0x000fe20000100800 */
[----:B0-----:R-:W-:-:S03]  /*e36f0*/  LOP3.LUT R40, R50, R152, R123, 0x78, !PT ;  /* 0x0000009832287212 */ /* 0x001fc600078e787b */
[----:B------:R-:W-:Y:S01]  /*e3700*/  STL [R1+0x1160], R51 ;  /* 0x0011603301007387 */ /* 0x000fe20000100800 */
[----:B------:R-:W-:-:S03]  /*e3710*/  LOP3.LUT R49, R49, R156, R123, 0x78, !PT ;  /* 0x0000009c31317212 */ /* 0x000fc600078e787b */
[----:B------:R0:W-:Y:S01]  /*e3720*/  STL [R1+0x1150], R40 ;  /* 0x0011502801007387 */ /* 0x0001e20000100800 */
[----:B------:R-:W-:-:S03]  /*e3730*/  LOP3.LUT R45, R45, R160, R123, 0x78, !PT ;  /* 0x000000a02d2d7212 */ /* 0x000fc600078e787b */
[----:B------:R1:W-:Y:S04]  /*e3740*/  STL [R1+0x1140], R49 ;  /* 0x0011403101007387 */ /* 0x0003e80000100800 */
[----:B------:R1:W-:Y:S01]  /*e3750*/  STL [R1+0x1130], R45 ;  /* 0x0011302d01007387 */ /* 0x0003e20000100800 */
[--C-:B0-----:R-:W-:Y:S02]  /*e3760*/  LOP3.LUT R40, R7, R164, R123.reuse, 0x78, !PT ;  /* 0x000000a407287212 */ /* 0x101fe400078e787b */
[----:B------:R-:W-:Y:S02]  /*e3770*/  LOP3.LUT R7, R0, R168, R123, 0x78, !PT ;  /* 0x000000a800077212 */ /* 0x000fe400078e787b */
[----:B------:R1:W5:Y:S01]  /*e3780*/  LDL.LU R0, [R1+0x1178] ;  /* 0x0011780001007983 */ /* 0x0003620000300800 */
[----:B------:R-:W-:-:S02]  /*e3790*/  IMAD.MOV.U32 R115, RZ, RZ, -0x1 ;  /* 0xffffffffff737424 */ /* 0x000fc400078e00ff */
[----:B------:R-:W-:-:S07]  /*e37a0*/  IMAD.MOV.U32 R107, RZ, RZ, R41 ;  /* 0x000000ffff6b7224 */ /* 0x000fce00078e0029 */
[----:B-1---5:R-:W-:Y:S05]  /*e37b0*/  WARPSYNC.COLLECTIVE R115, `(.L_x_1138) ;  /* 0x0000000073087348 */ /* 0x022fea0003c00000 */
[----:B------:R0:W2:Y:S02]  /*e37c0*/  SHFL.IDX P0, R115, R107, R172, R176 ;  /* 0x000000ac6b737389 */ /* 0x0000a400000000b0 */
[----:B012--5:R-:W-:Y:S05]  /*e37d0*/  ENDCOLLECTIVE ;  /* 0x000000000000791b */ /* 0x027fea0003800000 */
.L_x_1138:
[----:B------:R-:W-:Y:S04]  /*e37e0*/  STL [R1+0x1120], R40 ;  /* 0x0011202801007387 */ /* 0x000fe80000100800 */
[----:B------:R0:W5:Y:S04]  /*e37f0*/  LDL.LU R52, [R1+0x1168] ;  /* 0x0011680001347983 */ /* 0x0001680000300800 */
[----:B------:R1:W-:Y:S04]  /*e3800*/  STL [R1+0x1110], R7 ;  /* 0x0011100701007387 */ /* 0x0003e80000100800 */
[----:B------:R0:W5:Y:S04]  /*e3810*/  LDL.LU R51, [R1+0x1158] ;  /* 0x0011580001337983 */ /* 0x0001680000300800 */
[----:B------:R0:W5:Y:S01]  /*e3820*/  LDL.LU R50, [R1+0x1148] ;  /* 0x0011480001327983 */ /* 0x0001620000300800 */
[----:B------:R-:W-:-:S03]  /*e3830*/  IMAD.MOV.U32 R107, RZ, RZ, R115 ;  /* 0x000000ffff6b7224 */ /* 0x000fc600078e0073 */
[----:B------:R0:W5:Y:S04]  /*e3840*/  LDL.LU R49, [R1+0x1138] ;  /* 0x0011380001317983 */ /* 0x0001680000300800 */
[----:B------:R0:W5:Y:S04]  /*e3850*/  LDL.LU R45, [R1+0x1128] ;  /* 0x00112800012d7983 */ /* 0x0001680000300800 */
[----:B-1----:R0:W5:Y:S04]  /*e3860*/  LDL.LU R7, [R1+0x1118] ;  /* 0x0011180001077983 */ /* 0x0021680000300800 */
[----:B------:R1:W-:Y:S02]  /*e3870*/  STL [R1+0x18bc], R41 ;  /* 0x0018bc2901007387 */ /* 0x0003e40000100800 */
[----:B-1----:R-:W-:-:S02]  /*e3880*/  LOP3.LUT R41, R5, R141, R107, 0x78, !PT ;  /* 0x0000008d05297212 */ /* 0x002fc400078e786b */
[----:B------:R0:W5:Y:S01]  /*e3890*/  LDL.LU R5, [R1+0x1108] ;  /* 0x0011080001057983 */ /* 0x0001620000300800 */
[----:B------:R-:W-:-:S03]  /*e38a0*/  LOP3.LUT R40, R53, R145, R107, 0x78, !PT ;  /* 0x0000009135287212 */ /* 0x000fc600078e786b */
[----:B------:R1:W-:Y:S04]  /*e38b0*/  STL [R1+0x117c], R41 ;  /* 0x00117c2901007387 */ /* 0x0003e80000100800 */
[----:B------:R2:W-:Y:S01]  /*e38c0*/  STL [R1+0x116c], R40 ;  /* 0x00116c2801007387 */ /* 0x0005e20000100800 */
[--C-:B------:R-:W-:Y:S02]  /*e38d0*/  LOP3.LUT R46, R46, R149, R107.reuse, 0x78, !PT ;  /* 0x000000952e2e7212 */ /* 0x100fe400078e786b */
[----:B-1----:R-:W-:-:S03]  /*e38e0*/  LOP3.LUT R41, R44, R153, R107, 0x78, !PT ;  /* 0x000000992c297212 */ /* 0x002fc600078e786b */
[----:B------:R1:W-:Y:S01]  /*e38f0*/  STL [R1+0x115c], R46 ;  /* 0x00115c2e01007387 */ /* 0x0003e20000100800 */
[----:B--2---:R-:W-:-:S03]  /*e3900*/  LOP3.LUT R40, R6, R157, R107, 0x78, !PT ;  /* 0x0000009d06287212 */ /* 0x004fc600078e786b */
[----:B------:R0:W-:Y:S01]  /*e3910*/  STL [R1+0x114c], R41 ;  /* 0x00114c2901007387 */ /* 0x0001e20000100800 */
[----:B------:R-:W-:-:S03]  /*e3920*/  LOP3.LUT R6, R4, R161, R107, 0x78, !PT ;  /* 0x000000a104067212 */ /* 0x000fc600078e786b */
[----:B------:R0:W-:Y:S04]  /*e3930*/  STL [R1+0x113c], R40 ;  /* 0x00113c2801007387 */ /* 0x0001e80000100800 */
[----:B------:R0:W-:Y:S01]  /*e3940*/  STL [R1+0x112c], R6 ;  /* 0x00112c0601007387 */ /* 0x0001e20000100800 */
[----:B------:R-:W-:-:S03]  /*e3950*/  LOP3.LUT R4, R3, R165, R107, 0x78, !PT ;  /* 0x000000a503047212 */ /* 0x000fc600078e786b */
[----:B------:R0:W5:Y:S01]  /*e3960*/  LDL.LU R3, [R1+0x1174] ;  /* 0x0011740001037983 */ /* 0x0001620000300800 */
[----:B------:R-:W-:-:S03]  /*e3970*/  IMAD.MOV.U32 R115, RZ, RZ, -0x1 ;  /* 0xffffffffff737424 */ /* 0x000fc600078e00ff */
[----:B------:R0:W-:Y:S04]  /*e3980*/  STL [R1+0x111c], R4 ;  /* 0x00111c0401007387 */ /* 0x0001e80000100800 */
[----:B-1----:R0:W5:Y:S01]  /*e3990*/  LDL.LU R46, [R1+0x1164] ;  /* 0x00116400012e7983 */ /* 0x0021620000300800 */
[----:B------:R-:W-:Y:S01]  /*e39a0*/  LOP3.LUT R2, R2, R169, R107, 0x78, !PT ;  /* 0x000000a902027212 */ /* 0x000fe200078e786b */
[----:B------:R-:W-:-:S07]  /*e39b0*/  IMAD.MOV.U32 R107, RZ, RZ, R42 ;  /* 0x000000ffff6b7224 */ /* 0x000fce00078e002a */
[----:B0----5:R-:W-:Y:S05]  /*e39c0*/  WARPSYNC.COLLECTIVE R115, `(.L_x_1139) ;  /* 0x0000000073087348 */ /* 0x021fea0003c00000 */
[----:B------:R1:W2:Y:S02]  /*e39d0*/  SHFL.IDX P0, R115, R107, R172, R176 ;  /* 0x000000ac6b737389 */ /* 0x0002a400000000b0 */
[----:B012--5:R-:W-:Y:S05]  /*e39e0*/  ENDCOLLECTIVE ;  /* 0x000000000000791b */ /* 0x027fea0003800000 */
.L_x_1139:
[----:B------:R0:W-:Y:S04]  /*e39f0*/  STL [R1+0x110c], R2 ;  /* 0x00110c0201007387 */ /* 0x0001e80000100800 */
[----:B------:R1:W5:Y:S04]  /*e3a00*/  LDL.LU R44, [R1+0x1154] ;  /* 0x00115400012c7983 */ /* 0x0003680000300800 */
[----:B------:R1:W5:Y:S04]  /*e3a10*/  LDL.LU R40, [R1+0x1144] ;  /* 0x0011440001287983 */ /* 0x0003680000300800 */
[----:B------:R1:W5:Y:S04]  /*e3a20*/  LDL.LU R6, [R1+0x1134] ;  /* 0x0011340001067983 */ /* 0x0003680000300800 */
[----:B------:R1:W5:Y:S04]  /*e3a30*/  LDL.LU R4, [R1+0x1124] ;  /* 0x0011240001047983 */ /* 0x0003680000300800 */
[----:B0-----:R1:W5:Y:S04]  /*e3a40*/  LDL.LU R2, [R1+0x1114] ;  /* 0x0011140001027983 */ /* 0x0013680000300800 */
[----:B------:R0:W-:Y:S01]  /*e3a50*/  STL [R1+0x18c0], R42 ;  /* 0x0018c02a01007387 */ /* 0x0001e20000100800 */
[----:B------:R-:W-:-:S03]  /*e3a60*/  LOP3.LUT R41, R0, R142, R115, 0x78, !PT ;  /* 0x0000008e00297212 */ /* 0x000fc600078e7873 */
[----:B------:R1:W5:Y:S04]  /*e3a70*/  LDL.LU R0, [R1+0x1104] ;  /* 0x0011040001007983 */ /* 0x0003680000300800 */
[----:B------:R2:W-:Y:S01]  /*e3a80*/  STL [R1+0x1178], R41 ;  /* 0x0011782901007387 */ /* 0x0005e20000100800 */
[----:B------:R-:W-:Y:S01]  /*e3a90*/  IMAD.MOV.U32 R107, RZ, RZ, R43 ;  /* 0x000000ffff6b7224 */ /* 0x000fe200078e002b */
[--C-:B0-----:R-:W-:Y:S02]  /*e3aa0*/  LOP3.LUT R42, R52, R146, R115.reuse, 0x78, !PT ;  /* 0x00000092342a7212 */ /* 0x101fe400078e7873 */
[----:B--2---:R-:W-:-:S03]  /*e3ab0*/  LOP3.LUT R41, R51, R150, R115, 0x78, !PT ;  /* 0x0000009633297212 */ /* 0x004fc600078e7873 */
[----:B------:R0:W-:Y:S01]  /*e3ac0*/  STL [R1+0x1168], R42 ;  /* 0x0011682a01007387 */ /* 0x0001e20000100800 */
[----:B------:R-:W-:-:S03]  /*e3ad0*/  LOP3.LUT R50, R50, R154, R115, 0x78, !PT ;  /* 0x0000009a32327212 */ /* 0x000fc600078e7873 */
[----:B------:R2:W-:Y:S01]  /*e3ae0*/  STL [R1+0x1158], R41 ;  /* 0x0011582901007387 */ /* 0x0005e20000100800 */
[--C-:B0-----:R-:W-:Y:S02]  /*e3af0*/  LOP3.LUT R42, R49, R158, R115.reuse, 0x78, !PT ;  /* 0x0000009e312a7212 */ /* 0x101fe400078e7873 */
[--C-:B--2---:R-:W-:Y:S02]  /*e3b00*/  LOP3.LUT R41, R45, R162, R115.reuse, 0x78, !PT ;  /* 0x000000a22d297212 */ /* 0x104fe400078e7873 */
[--C-:B------:R-:W-:Y:S02]  /*e3b10*/  LOP3.LUT R7, R7, R166, R115.reuse, 0x78, !PT ;  /* 0x000000a607077212 */ /* 0x100fe400078e7873 */
[----:B------:R-:W-:Y:S01]  /*e3b20*/  LOP3.LUT R5, R5, R170, R115, 0x78, !PT ;  /* 0x000000aa05057212 */ /* 0x000fe200078e7873 */
[----:B-1----:R-:W-:-:S07]  /*e3b30*/  IMAD.MOV.U32 R115, RZ, RZ, -0x1 ;  /* 0xffffffffff737424 */ /* 0x002fce00078e00ff */
[----:B-----5:R-:W-:Y:S05]  /*e3b40*/  WARPSYNC.COLLECTIVE R115, `(.L_x_1140) ;  /* 0x0000000073087348 */ /* 0x020fea0003c00000 */
[----:B------:R0:W1:Y:S02]  /*e3b50*/  SHFL.IDX P0, R115, R107, R172, R176 ;  /* 0x000000ac6b737389 */ /* 0x00006400000000b0 */
[----:B01---5:R-:W-:Y:S05]  /*e3b60*/  ENDCOLLECTIVE ;  /* 0x000000000000791b */ /* 0x023fea0003800000 */
.L_x_1140:
[----:B------:R0:W-:Y:S04]  /*e3b70*/  STL [R1+0x1148], R50 ;  /* 0x0011483201007387 */ /* 0x0001e80000100800 */
[----:B------:R1:W-:Y:S04]  /*e3b80*/  STL [R1+0x1138], R42 ;  /* 0x0011382a01007387 */ /* 0x0003e80000100800 */
[----:B------:R2:W-:Y:S04]  /*e3b90*/  STL [R1+0x1128], R41 ;  /* 0x0011282901007387 */ /* 0x0005e80000100800 */
[----:B------:R3:W5:Y:S04]  /*e3ba0*/  LDL.LU R51, [R1+0x1100] ;  /* 0x0011000001337983 */ /* 0x0007680000300800 */
[----:B------:R4:W-:Y:S04]  /*e3bb0*/  STL [R1+0x1118], R7 ;  /* 0x0011180701007387 */ /* 0x0009e80000100800 */
[----:B0-----:R3:W5:Y:S01]  /*e3bc0*/  LDL.LU R50, [R1+0x10f0] ;  /* 0x0010f00001327983 */ /* 0x0017620000300800 */
[----:B------:R-:W-:-:S03]  /*e3bd0*/  IMAD.MOV.U32 R123, RZ, RZ, R115 ;  /* 0x000000ffff7b7224 */ /* 0x000fc600078e0073 */
[----:B------:R0:W-:Y:S04]  /*e3be0*/  STL [R1+0x1108], R5 ;  /* 0x0011080501007387 */ /* 0x0001e80000100800 */
[----:B------:R3:W5:Y:S04]  /*e3bf0*/  LDL.LU R45, [R1+0x10e0] ;  /* 0x0010e000012d7983 */ /* 0x0007680000300800 */
[----:B-1----:R3:W5:Y:S04]  /*e3c00*/  LDL.LU R42, [R1+0x10d0] ;  /* 0x0010d000012a7983 */ /* 0x0027680000300800 */
[----:B--2---:R3:W5:Y:S04]  /*e3c10*/  LDL.LU R41, [R1+0x10c0] ;  /* 0x0010c00001297983 */ /* 0x0047680000300800 */
[----:B----4-:R3:W5:Y:S04]  /*e3c20*/  LDL.LU R7, [R1+0x10b0] ;  /* 0x0010b00001077983 */ /* 0x0107680000300800 */
[----:B0-----:R3:W5:Y:S04]  /*e3c30*/  LDL.LU R5, [R1+0x10a0] ;  /* 0x0010a00001057983 */ /* 0x0017680000300800 */
[----:B------:R0:W-:Y:S02]  /*e3c40*/  STL [R1+0x18c4], R43 ;  /* 0x0018c42b01007387 */ /* 0x0001e40000100800 */
[----:B0-----:R-:W-:-:S02]  /*e3c50*/  LOP3.LUT R43, R3, R143, R123, 0x78, !PT ;  /* 0x0000008f032b7212 */ /* 0x001fc400078e787b */
[----:B------:R3:W5:Y:S01]  /*e3c60*/  LDL.LU R3, [R1+0x1090] ;  /* 0x0010900001037983 */ /* 0x0007620000300800 */
[----:B------:R-:W-:-:S03]  /*e3c70*/  LOP3.LUT R46, R46, R147, R123, 0x78, !PT ;  /* 0x000000932e2e7212 */ /* 0x000fc600078e787b */
[----:B------:R0:W-:Y:S04]  /*e3c80*/  STL [R1+0x1174], R43 ;  /* 0x0011742b01007387 */ /* 0x0001e80000100800 */
[----:B------:R1:W-:Y:S01]  /*e3c90*/  STL [R1+0x1164], R46 ;  /* 0x0011642e01007387 */ /* 0x0003e20000100800 */
[--C-:B0-----:R-:W-:Y:S02]  /*e3ca0*/  LOP3.LUT R43, R44, R151, R123.reuse, 0x78, !PT ;  /* 0x000000972c2b7212 */ /* 0x101fe400078e787b */
[----:B------:R-:W-:-:S03]  /*e3cb0*/  LOP3.LUT R40, R40, R155, R123, 0x78, !PT ;  /* 0x0000009b28287212 */ /* 0x000fc600078e787b */
[----:B------:R-:W-:Y:S01]  /*e3cc0*/  STL [R1+0x1154], R43 ;  /* 0x0011542b01007387 */ /* 0x000fe20000100800 */
[----:B------:R-:W-:-:S03]  /*e3cd0*/  LOP3.LUT R6, R6, R159, R123, 0x78, !PT ;  /* 0x0000009f06067212 */ /* 0x000fc600078e787b */
[----:B------:R0:W-:Y:S01]  /*e3ce0*/  STL [R1+0x1144], R40 ;  /* 0x0011442801007387 */ /* 0x0001e20000100800 */
[----:B------:R-:W-:-:S03]  /*e3cf0*/  LOP3.LUT R4, R4, R163, R123, 0x78, !PT ;  /* 0x000000a304047212 */ /* 0x000fc600078e787b */
[----:B------:R2:W-:Y:S01]  /*e3d00*/  STL [R1+0x1134], R6 ;  /* 0x0011340601007387 */ /* 0x0005e20000100800 */
[----:B------:R-:W-:-:S03]  /*e3d10*/  LOP3.LUT R2, R2, R167, R123, 0x78, !PT ;  /* 0x000000a702027212 */ /* 0x000fc600078e787b */
[----:B------:R4:W-:Y:S04]  /*e3d20*/  STL [R1+0x1124], R4 ;  /* 0x0011240401007387 */ /* 0x0009e80000100800 */
[----:B------:R3:W5:Y:S04]  /*e3d30*/  LDL.LU R49, [R1+0x10fc] ;  /* 0x0010fc0001317983 */ /* 0x0007680000300800 */
[----:B------:R3:W-:Y:S04]  /*e3d40*/  STL [R1+0x1114], R2 ;  /* 0x0011140201007387 */ /* 0x0007e80000100800 */
[----:B-1----:R1:W5:Y:S01]  /*e3d50*/  LDL.LU R46, [R1+0x10ec] ;  /* 0x0010ec00012e7983 */ /* 0x0023620000300800 */
[----:B------:R-:W-:-:S05]  /*e3d60*/  LOP3.LUT R0, R0, R171, R123, 0x78, !PT ;  /* 0x000000ab00007212 */ /* 0x000fca00078e787b */
[----:B------:R1:W-:Y:S04]  /*e3d70*/  STL [R1+0x1104], R0 ;  /* 0x0011040001007387 */ /* 0x0003e80000100800 */
[----:B------:R1:W5:Y:S04]  /*e3d80*/  LDL.LU R44, [R1+0x10dc] ;  /* 0x0010dc00012c7983 */ /* 0x0003680000300800 */
[----:B0-----:R0:W5:Y:S04]  /*e3d90*/  LDL.LU R40, [R1+0x10cc] ;  /* 0x0010cc0001287983 */ /* 0x0011680000300800 */
[----:B--2---:R0:W5:Y:S04]  /*e3da0*/  LDL.LU R6, [R1+0x10bc] ;  /* 0x0010bc0001067983 */ /* 0x0041680000300800 */
[----:B----4-:R0:W5:Y:S04]  /*e3db0*/  LDL.LU R4, [R1+0x10ac] ;  /* 0x0010ac0001047983 */ /* 0x0101680000300800 */
[----:B---3--:R0:W5:Y:S04]  /*e3dc0*/  LDL.LU R2, [R1+0x109c] ;  /* 0x00109c0001027983 */ /* 0x0081680000300800 */
[----:B-1----:R0:W5:Y:S01]  /*e3dd0*/  LDL.LU R0, [R1+0x108c] ;  /* 0x00108c0001007983 */ /* 0x0021620000300800 */
[----:B------:R-:W-:-:S02]  /*e3de0*/  IMAD.MOV.U32 R115, RZ, RZ, -0x1 ;  /* 0xffffffffff737424 */ /* 0x000fc400078e00ff */
[----:B------:R-:W-:-:S07]  /*e3df0*/  IMAD.MOV.U32 R107, RZ, RZ, R37 ;  /* 0x000000ffff6b7224 */ /* 0x000fce00078e0025 */
[----:B0----5:R-:W-:Y:S05]  /*e3e00*/  WARPSYNC.COLLECTIVE R115, `(.L_x_1141) ;  /* 0x0000000073087348 */ /* 0x021fea0003c00000 */
[----:B------:R1:W2:Y:S02]  /*e3e10*/  SHFL.IDX P0, R115, R107, R172, R176 ;  /* 0x000000ac6b737389 */ /* 0x0002a400000000b0 */
[----:B012--5:R-:W-:Y:S05]  /*e3e20*/  ENDCOLLECTIVE ;  /* 0x000000000000791b */ /* 0x027fea0003800000 */
.L_x_1141:
[----:B------:R0:W-:Y:S01]  /*e3e30*/  STL [R1+0x18c8], R37 ;  /* 0x0018c82501007387 */ /* 0x0001e20000100800 */
[----:B------:R-:W-:-:S05]  /*e3e40*/  IMAD.MOV.U32 R107, RZ, RZ, R115 ;  /* 0x000000ffff6b7224 */ /* 0x000fca00078e0073 */
[--C-:B------:R-:W-:Y:S02]  /*e3e50*/  LOP3.LUT R51, R51, R140, R107.reuse, 0x78, !PT ;  /* 0x0000008c33337212 */ /* 0x100fe400078e786b */
[----:B0-----:R-:W-:-:S03]  /*e3e60*/  LOP3.LUT R37, R50, R144, R107, 0x78, !PT ;  /* 0x0000009032257212 */ /* 0x001fc600078e786b */
[----:B------:R-:W-:Y:S04]  /*e3e70*/  STL [R1+0x1100], R51 ;  /* 0x0011003301007387 */ /* 0x000fe80000100800 */
[----:B------:R0:W-:Y:S01]  /*e3e80*/  STL [R1+0x10f0], R37 ;  /* 0x0010f02501007387 */ /* 0x0001e20000100800 */
[--C-:B------:R-:W-:Y:S02]  /*e3e90*/  LOP3.LUT R43, R45, R148, R107.reuse, 0x78, !PT ;  /* 0x000000942d2b7212 */ /* 0x100fe400078e786b */
[----:B------:R-:W-:-:S03]  /*e3ea0*/  LOP3.LUT R42, R42, R152, R107, 0x78, !PT ;  /* 0x000000982a2a7212 */ /* 0x000fc600078e786b */
[----:B------:R1:W-:Y:S01]  /*e3eb0*/  STL [R1+0x10e0], R43 ;  /* 0x0010e02b01007387 */ /* 0x0003e20000100800 */
[----:B0-----:R-:W-:-:S03]  /*e3ec0*/  LOP3.LUT R37, R41, R156, R107, 0x78, !PT ;  /* 0x0000009c29257212 */ /* 0x001fc600078e786b */
        /* <DEDUP_REMOVED lines=10> */
[----:B0-----:R0:W5:Y:S04]  /*e3f70*/  LDL.LU R42, [R1+0x10d8] ;  /* 0x0010d800012a7983 */ /* 0x0011680000300800 */
[----:B------:R0:W5:Y:S04]  /*e3f80*/  LDL.LU R41, [R1+0x10c8] ;  /* 0x0010c80001297983 */ /* 0x0001680000300800 */
[----:B--2---:R0:W5:Y:S04]  /*e3f90*/  LDL.LU R37, [R1+0x10b8] ;  /* 0x0010b80001257983 */ /* 0x0041680000300800 */
[----:B---3--:R0:W5:Y:S04]  /*e3fa0*/  LDL.LU R7, [R1+0x10a8] ;  /* 0x0010a80001077983 */ /* 0x0081680000300800 */
[----:B----4-:R0:W5:Y:S01]  /*e3fb0*/  LDL.LU R5, [R1+0x1098] ;  /* 0x0010980001057983 */ /* 0x0101620000300800 */
[----:B------:R-:W-:-:S03]  /*e3fc0*/  IMAD.MOV.U32 R115, RZ, RZ, -0x1 ;  /* 0xffffffffff737424 */ /* 0x000fc600078e00ff */
[----:B-1----:R0:W5:Y:S01]  /*e3fd0*/  LDL.LU R3, [R1+0x1088] ;  /* 0x0010880001037983 */ /* 0x0021620000300800 */
[----:B------:R-:W-:-:S07]  /*e3fe0*/  IMAD.MOV.U32 R107, RZ, RZ, R38 ;  /* 0x000000ffff6b7224 */ /* 0x000fce00078e0026 */
[----:B0----5:R-:W-:Y:S05]  /*e3ff0*/  WARPSYNC.COLLECTIVE R115, `(.L_x_1142) ;  /* 0x0000000073087348 */ /* 0x021fea0003c00000 */
[----:B------:R1:W2:Y:S02]  /*e4000*/  SHFL.IDX P0, R115, R107, R172, R176 ;  /* 0x000000ac6b737389 */ /* 0x0002a400000000b0 */
[----:B012--5:R-:W-:Y:S05]  /*e4010*/  ENDCOLLECTIVE ;  /* 0x000000000000791b */ /* 0x027fea0003800000 */
.L_x_1142:
[----:B------:R0:W-:Y:S02]  /*e4020*/  STL [R1+0x18cc], R38 ;  /* 0x0018cc2601007387 */ /* 0x0001e40000100800 */
[----:B0-----:R-:W-:-:S05]  /*e4030*/  LOP3.LUT R38, R49, R141, R115, 0x78, !PT ;  /* 0x0000008d31267212 */ /* 0x001fca00078e7873 */
[----:B------:R0:W-:Y:S01]  /*e4040*/  STL [R1+0x10fc], R38 ;  /* 0x0010fc2601007387 */ /* 0x0001e20000100800 */
[----:B------:R-:W-:-:S05]  /*e4050*/  LOP3.LUT R46, R46, R145, R115, 0x78, !PT ;  /* 0x000000912e2e7212 */ /* 0x000fca00078e7873 */
[----:B------:R1:W-:Y:S01]  /*e4060*/  STL [R1+0x10ec], R46 ;  /* 0x0010ec2e01007387 */ /* 0x0003e20000100800 */
[--C-:B------:R-:W-:Y:S02]  /*e4070*/  LOP3.LUT R44, R44, R149, R115.reuse, 0x78, !PT ;  /* 0x000000952c2c7212 */ /* 0x100fe400078e7873 */
[----:B0-----:R-:W-:-:S03]  /*e4080*/  LOP3.LUT R38, R40, R153, R115, 0x78, !PT ;  /* 0x0000009928267212 */ /* 0x001fc600078e7873 */
        /* <DEDUP_REMOVED lines=8> */
[----:B-1----:R1:W5:Y:S04]  /*e4110*/  LDL.LU R46, [R1+0x10f4] ;  /* 0x0010f400012e7983 */ /* 0x0023680000300800 */
[----:B------:R1:W-:Y:S04]  /*e4120*/  STL [R1+0x109c], R2 ;  /* 0x00109c0201007387 */ /* 0x0003e80000100800 */
[----:B0-----:R0:W5:Y:S04]  /*e4130*/  LDL.LU R44, [R1+0x10e4] ;  /* 0x0010e400012c7983 */ /* 0x0011680000300800 */
[----:B------:R0:W-:Y:S04]  /*e4140*/  STL [R1+0x108c], R0 ;  /* 0x00108c0001007387 */ /* 0x0001e80000100800 */
[----:B------:R0:W5:Y:S04]  /*e4150*/  LDL.LU R40, [R1+0x10d4] ;  /* 0x0010d40001287983 */ /* 0x0001680000300800 */
[----:B--2---:R2:W5:Y:S04]  /*e4160*/  LDL.LU R38, [R1+0x10c4] ;  /* 0x0010c40001267983 */ /* 0x0045680000300800 */
[----:B---3--:R2:W5:Y:S04]  /*e4170*/  LDL.LU R6, [R1+0x10b4] ;  /* 0x0010b40001067983 */ /* 0x0085680000300800 */
[----:B----4-:R2:W5:Y:S04]  /*e4180*/  LDL.LU R4, [R1+0x10a4] ;  /* 0x0010a40001047983 */ /* 0x0105680000300800 */
[----:B-1----:R2:W5:Y:S04]  /*e4190*/  LDL.LU R2, [R1+0x1094] ;  /* 0x0010940001027983 */ /* 0x0025680000300800 */
[----:B0-----:R2:W5:Y:S01]  /*e41a0*/  LDL.LU R0, [R1+0x1084] ;  /* 0x0010840001007983 */ /* 0x0015620000300800 */
[----:B------:R-:W-:-:S02]  /*e41b0*/  IMAD.MOV.U32 R115, RZ, RZ, -0x1 ;  /* 0xffffffffff737424 */ /* 0x000fc400078e00ff */
[----:B------:R-:W-:-:S07]  /*e41c0*/  IMAD.MOV.U32 R107, RZ, RZ, R39 ;  /* 0x000000ffff6b7224 */ /* 0x000fce00078e0027 */
[----:B--2--5:R-:W-:Y:S05]  /*e41d0*/  WARPSYNC.COLLECTIVE R115, `(.L_x_1143) ;  /* 0x0000000073087348 */ /* 0x024fea0003c00000 */
[----:B------:R0:W1:Y:S02]  /*e41e0*/  SHFL.IDX P0, R115, R107, R172, R176 ;  /* 0x000000ac6b737389 */ /* 0x00006400000000b0 */
[----:B012--5:R-:W-:Y:S05]  /*e41f0*/  ENDCOLLECTIVE ;  /* 0x000000000000791b */ /* 0x027fea0003800000 */
.L_x_1143:
[----:B------:R0:W-:Y:S01]  /*e4200*/  STL [R1+0x18d0], R39 ;  /* 0x0018d02701007387 */ /* 0x0001e20000100800 */
[----:B------:R-:W-:-:S05]  /*e4210*/  IMAD.MOV.U32 R123, RZ, RZ, R115 ;  /* 0x000000ffff7b7224 */ /* 0x000fca00078e0073 */
        /* <DEDUP_REMOVED lines=8> */
[----:B------:R-:W-:Y:S01]  /*e42a0*/  STL [R1+0x10c8], R39 ;  /* 0x0010c82701007387 */ /* 0x000fe20000100800 */
[----:B------:R-:W-:-:S03]  /*e42b0*/  LOP3.LUT R7, R7, R162, R123, 0x78, !PT ;  /* 0x000000a207077212 */ /* 0x000fc600078e787b */
[----:B------:R2:W-:Y:S01]  /*e42c0*/  STL [R1+0x10b8], R37 ;  /* 0x0010b82501007387 */ /* 0x0005e20000100800 */
[----:B------:R-:W-:-:S03]  /*e42d0*/  LOP3.LUT R5, R5, R166, R123, 0x78, !PT ;  /* 0x000000a605057212 */ /* 0x000fc600078e787b */
[----:B------:R3:W-:Y:S01]  /*e42e0*/  STL [R1+0x10a8], R7 ;  /* 0x0010a80701007387 */ /* 0x0007e20000100800 */
[----:B------:R-:W-:-:S03]  /*e42f0*/  LOP3.LUT R3, R3, R170, R123, 0x78, !PT ;  /* 0x000000aa03037212 */ /* 0x000fc600078e787b */
[----:B------:R4:W5:Y:S04]  /*e4300*/  LDL.LU R45, [R1+0x1080] ;  /* 0x00108000012d7983 */ /* 0x0009680000300800 */
[----:B------:R4:W-:Y:S04]  /*e4310*/  STL [R1+0x1098], R5 ;  /* 0x0010980501007387 */ /* 0x0009e80000100800 */
[----:B-1----:R1:W5:Y:S04]  /*e4320*/  LDL.LU R43, [R1+0x1070] ;  /* 0x00107000012b7983 */ /* 0x0023680000300800 */
[----:B------:R1:W-:Y:S04]  /*e4330*/  STL [R1+0x1088], R3 ;  /* 0x0010880301007387 */ /* 0x0003e80000100800 */
[----:B0-----:R0:W5:Y:S04]  /*e4340*/  LDL.LU R42, [R1+0x1060] ;  /* 0x00106000012a7983 */ /* 0x0011680000300800 */
[----:B------:R0:W5:Y:S01]  /*e4350*/  LDL.LU R41, [R1+0x1050] ;  /* 0x0010500001297983 */ /* 0x0001620000300800 */
[----:B------:R-:W-:-:S03]  /*e4360*/  IMAD.MOV.U32 R115, RZ, RZ, -0x1 ;  /* 0xffffffffff737424 */ /* 0x000fc600078e00ff */
[----:B--2---:R0:W5:Y:S01]  /*e4370*/  LDL.LU R37, [R1+0x1040] ;  /* 0x0010400001257983 */ /* 0x0041620000300800 */
[----:B------:R-:W-:-:S03]  /*e4380*/  IMAD.MOV.U32 R107, RZ, RZ, R9 ;  /* 0x000000ffff6b7224 */ /* 0x000fc600078e0009 */
[----:B---3--:R0:W5:Y:S04]  /*e4390*/  LDL.LU R7, [R1+0x1030] ;  /* 0x0010300001077983 */ /* 0x0081680000300800 */
[----:B----4-:R0:W5:Y:S04]  /*e43a0*/  LDL.LU R5, [R1+0x1020] ;  /* 0x0010200001057983 */ /* 0x0101680000300800 */
[----:B-1----:R0:W5:Y:S02]  /*e43b0*/  LDL.LU R3, [R1+0x1010] ;  /* 0x0010100001037983 */ /* 0x0021640000300800 */
[----:B0----5:R-:W-:Y:S05]  /*e43c0*/  WARPSYNC.COLLECTIVE R115, `(.L_x_1144) ;  /* 0x0000000073087348 */ /* 0x021fea0003c00000 */
[----:B------:R1:W2:Y:S02]  /*e43d0*/  SHFL.IDX P0, R115, R107, R172, R176 ;  /* 0x000000ac6b737389 */ /* 0x0002a400000000b0 */
[----:B012--5:R-:W-:Y:S05]  /*e43e0*/  ENDCOLLECTIVE ;  /* 0x000000000000791b */ /* 0x027fea0003800000 */
.L_x_1144:
[----:B------:R0:W-:Y:S01]  /*e43f0*/  STL [R1+0x18d4], R9 ;  /* 0x0018d40901007387 */ /* 0x0001e20000100800 */
[----:B------:R-:W-:-:S05]  /*e4400*/  IMAD.MOV.U32 R107, RZ, RZ, R115 ;  /* 0x000000ffff6b7224 */ /* 0x000fca00078e0073 */
[----:B0-----:R-:W-:-:S05]  /*e4410*/  LOP3.LUT R9, R46, R143, R107, 0x78, !PT ;  /* 0x0000008f2e097212 */ /* 0x001fca00078e786b */
[----:B------:R0:W-:Y:S01]  /*e4420*/  STL [R1+0x10f4], R9 ;  /* 0x0010f40901007387 */ /* 0x0001e20000100800 */
[--C-:B------:R-:W-:Y:S02]  /*e4430*/  LOP3.LUT R44, R44, R147, R107.reuse, 0x78, !PT ;  /* 0x000000932c2c7212 */ /* 0x100fe400078e786b */
[----:B------:R-:W-:-:S03]  /*e4440*/  LOP3.LUT R39, R40, R151, R107, 0x78, !PT ;  /* 0x0000009728277212 */ /* 0x000fc600078e786b */
[----:B------:R1:W-:Y:S01]  /*e4450*/  STL [R1+0x10e4], R44 ;  /* 0x0010e42c01007387 */ /* 0x0003e20000100800 */
        /* <DEDUP_REMOVED lines=9> */
[----:B-1----:R1:W5:Y:S04]  /*e44f0*/  LDL.LU R44, [R1+0x107c] ;  /* 0x00107c00012c7983 */ /* 0x0023680000300800 */
[----:B------:R4:W-:Y:S04]  /*e4500*/  STL [R1+0x1094], R2 ;  /* 0x0010940201007387 */ /* 0x0009e80000100800 */
[----:B------:R1:W5:Y:S04]  /*e4510*/  LDL.LU R40, [R1+0x106c] ;  /* 0x00106c0001287983 */ /* 0x0003680000300800 */
[----:B------:R1:W-:Y:S04]  /*e4520*/  STL [R1+0x1084], R0 ;  /* 0x0010840001007387 */ /* 0x0003e80000100800 */
[----:B0-----:R0:W5:Y:S04]  /*e4530*/  LDL.LU R39, [R1+0x105c] ;  /* 0x00105c0001277983 */ /* 0x0011680000300800 */
[----:B------:R0:W5:Y:S04]  /*e4540*/  LDL.LU R38, [R1+0x104c] ;  /* 0x00104c0001267983 */ /* 0x0001680000300800 */
[----:B--2---:R0:W5:Y:S04]  /*e4550*/  LDL.LU R6, [R1+0x103c] ;  /* 0x00103c0001067983 */ /* 0x0041680000300800 */
[----:B---3--:R0:W5:Y:S04]  /*e4560*/  LDL.LU R4, [R1+0x102c] ;  /* 0x00102c0001047983 */ /* 0x0081680000300800 */
[----:B----4-:R0:W5:Y:S04]  /*e4570*/  LDL.LU R2, [R1+0x101c] ;  /* 0x00101c0001027983 */ /* 0x0101680000300800 */
[----:B-1----:R0:W5:Y:S01]  /*e4580*/  LDL.LU R0, [R1+0x100c] ;  /* 0x00100c0001007983 */ /* 0x0021620000300800 */
[----:B------:R-:W-:-:S02]  /*e4590*/  IMAD.MOV.U32 R115, RZ, RZ, -0x1 ;  /* 0xffffffffff737424 */ /* 0x000fc400078e00ff */
[----:B------:R-:W-:-:S07]  /*e45a0*/  IMAD.MOV.U32 R107, RZ, RZ, R202 ;  /* 0x000000ffff6b7224 */ /* 0x000fce00078e00ca */
[----:B0----5:R-:W-:Y:S05]  /*e45b0*/  WARPSYNC.COLLECTIVE R115, `(.L_x_1145) ;  /* 0x0000000073087348 */ /* 0x021fea0003c00000 */
[----:B------:R1:W2:Y:S02]  /*e45c0*/  SHFL.IDX P0, R115, R107, R172, R176 ;  /* 0x000000ac6b737389 */ /* 0x0002a400000000b0 */
[----:B012--5:R-:W-:Y:S05]  /*e45d0*/  ENDCOLLECTIVE ;  /* 0x000000000000791b */ /* 0x027fea0003800000 */
.L_x_1145:
[----:B------:R-:W-:Y:S01]  /*e45e0*/  STL [R1+0x18d8], R202 ;  /* 0x0018d8ca01007387 */ /* 0x000fe20000100800 */
[----:B------:R-:W-:Y:S01]  /*e45f0*/  IMAD.MOV.U32 R107, RZ, RZ, R203 ;  /* 0x000000ffff6b7224 */ /* 0x000fe200078e00cb */
[--C-:B------:R-:W-:Y:S02]  /*e4600*/  LOP3.LUT R45, R45, R140, R115.reuse, 0x78, !PT ;  /* 0x0000008c2d2d7212 */ /* 0x100fe400078e7873 */
[----:B------:R-:W-:-:S03]  /*e4610*/  LOP3.LUT R9, R43, R144, R115, 0x78, !PT ;  /* 0x000000902b097212 */ /* 0x000fc600078e7873 */
        /* <DEDUP_REMOVED lines=17> */
[----:B------:R0:W5:Y:S04]  /*e4730*/  LDL.LU R37, [R1+0x1048] ;  /* 0x0010480001257983 */ /* 0x0001680000300800 */
[----:B--2---:R0:W5:Y:S04]  /*e4740*/  LDL.LU R9, [R1+0x1038] ;  /* 0x0010380001097983 */ /* 0x0041680000300800 */
[----:B---3--:R0:W5:Y:S01]  /*e4750*/  LDL.LU R7, [R1+0x1028] ;  /* 0x0010280001077983 */ /* 0x0081620000300800 */
[----:B------:R-:W-:-:S03]  /*e4760*/  IMAD.MOV.U32 R115, RZ, RZ, -0x1 ;  /* 0xffffffffff737424 */ /* 0x000fc600078e00ff */
[----:B----4-:R0:W5:Y:S04]  /*e4770*/  LDL.LU R5, [R1+0x1018] ;  /* 0x0010180001057983 */ /* 0x0101680000300800 */
[----:B-1----:R0:W5:Y:S02]  /*e4780*/  LDL.LU R3, [R1+0x1008] ;  /* 0x0010080001037983 */ /* 0x0021640000300800 */
[----:B0----5:R-:W-:Y:S05]  /*e4790*/  WARPSYNC.COLLECTIVE R115, `(.L_x_1146) ;  /* 0x0000000073087348 */ /* 0x021fea0003c00000 */
[----:B------:R1:W2:Y:S02]  /*e47a0*/  SHFL.IDX P0, R115, R107, R172, R176 ;  /* 0x000000ac6b737389 */ /* 0x0002a400000000b0 */
[----:B012--5:R-:W-:Y:S05]  /*e47b0*/  ENDCOLLECTIVE ;  /* 0x000000000000791b */ /* 0x027fea0003800000 */
.L_x_1146:
[----:B------:R-:W-:Y:S01]  /*e47c0*/  STL [R1+0x18dc], R203 ;  /* 0x0018dccb01007387 */ /* 0x000fe20000100800 */
[----:B------:R-:W-:-:S05]  /*e47d0*/  IMAD.MOV.U32 R123, RZ, RZ, R115 ;  /* 0x000000ffff7b7224 */ /* 0x000fca00078e0073 */
        /* <DEDUP_REMOVED lines=14> */
[----:B0-----:R0:W5:Y:S04]  /*e48c0*/  LDL.LU R44, [R1+0x1074] ;  /* 0x00107400012c7983 */ /* 0x0011680000300800 */
[----:B------:R0:W-:Y:S04]  /*e48d0*/  STL [R1+0x101c], R2 ;  /* 0x00101c0201007387 */ /* 0x0001e80000100800 */
[----:B-1----:R1:W5:Y:S04]  /*e48e0*/  LDL.LU R40, [R1+0x1064] ;  /* 0x0010640001287983 */ /* 0x0023680000300800 */
[----:B------:R1:W-:Y:S04]  /*e48f0*/  STL [R1+0x100c], R0 ;  /* 0x00100c0001007387 */ /* 0x0003e80000100800 */
[----:B--2---:R2:W5:Y:S04]  /*e4900*/  LDL.LU R39, [R1+0x1054] ;  /* 0x0010540001277983 */ /* 0x0045680000300800 */
[----:B---3--:R2:W5:Y:S04]  /*e4910*/  LDL.LU R38, [R1+0x1044] ;  /* 0x0010440001267983 */ /* 0x0085680000300800 */
[----:B----4-:R2:W5:Y:S04]  /*e4920*/  LDL.LU R6, [R1+0x1034] ;  /* 0x0010340001067983 */ /* 0x0105680000300800 */
[----:B------:R2:W5:Y:S04]  /*e4930*/  LDL.LU R4, [R1+0x1024] ;  /* 0x0010240001047983 */ /* 0x0005680000300800 */
[----:B0-----:R2:W5:Y:S04]  /*e4940*/  LDL.LU R2, [R1+0x1014] ;  /* 0x0010140001027983 */ /* 0x0015680000300800 */
[----:B-1----:R2:W5:Y:S01]  /*e4950*/  LDL.LU R0, [R1+0x1004] ;  /* 0x0010040001007983 */ /* 0x0025620000300800 */
[----:B------:R-:W-:-:S02]  /*e4960*/  IMAD.MOV.U32 R115, RZ, RZ, -0x1 ;  /* 0xffffffffff737424 */ /* 0x000fc400078e00ff */
[----:B------:R-:W-:-:S07]  /*e4970*/  IMAD.MOV.U32 R107, RZ, RZ, R204 ;  /* 0x000000ffff6b7224 */ /* 0x000fce00078e00cc */
[----:B--2--5:R-:W-:Y:S05]  /*e4980*/  WARPSYNC.COLLECTIVE R115, `(.L_x_1147) ;  /* 0x0000000073087348 */ /* 0x024fea0003c00000 */
[----:B------:R0:W1:Y:S02]  /*e4990*/  SHFL.IDX P0, R115, R107, R172, R176 ;  /* 0x000000ac6b737389 */ /* 0x00006400000000b0 */
[----:B012--5:R-:W-:Y:S05]  /*e49a0*/  ENDCOLLECTIVE ;  /* 0x000000000000791b */ /* 0x027fea0003800000 */
.L_x_1147:
        /* <DEDUP_REMOVED lines=24> */
[----:B0-----:R2:W5:Y:S01]  /*e4b30*/  LDL.LU R5, [R1+0xfa0] ;  /* 0x000fa00001057983 */ /* 0x0015620000300800 */
[----:B------:R-:W-:-:S03]  /*e4b40*/  IMAD.MOV.U32 R115, RZ, RZ, -0x1 ;  /* 0xffffffffff737424 */ /* 0x000fc600078e00ff */
[----:B-1----:R2:W5:Y:S01]  /*e4b50*/  LDL.LU R3, [R1+0xf90] ;  /* 0x000f900001037983 */ /* 0x0025620000300800 */
[----:B------:R-:W-:-:S07]  /*e4b60*/  IMAD.MOV.U32 R107, RZ, RZ, R205 ;  /* 0x000000ffff6b7224 */ /* 0x000fce00078e00cd */
[----:B--2--5:R-:W-:Y:S05]  /*e4b70*/  WARPSYNC.COLLECTIVE R115, `(.L_x_1148) ;  /* 0x0000000073087348 */ /* 0x024fea0003c00000 */
[----:B------:R0:W1:Y:S02]  /*e4b80*/  SHFL.IDX P0, R115, R107, R172, R176 ;  /* 0x000000ac6b737389 */ /* 0x00006400000000b0 */
[----:B012--5:R-:W-:Y:S05]  /*e4b90*/  ENDCOLLECTIVE ;  /* 0x000000000000791b */ /* 0x027fea0003800000 */
.L_x_1148:
[----:B------:R-:W-:Y:S01]  /*e4ba0*/  STL [R1+0x18e4], R205 ;  /* 0x0018e4cd01007387 */ /* 0x000fe20000100800 */
        /* <DEDUP_REMOVED lines=29> */
.L_x_1149:
        /* <DEDUP_REMOVED lines=16> */
[----:B------:R3:W5:Y:S04]  /*e4e80*/  LDL.LU R43, [R1+0xff8] ;  /* 0x000ff800012b7983 */ /* 0x0007680000300800 */
[----:B------:R4:W-:Y:S04]  /*e4e90*/  STL [R1+0xfa0], R5 ;  /* 0x000fa00501007387 */ /* 0x0009e80000100800 */
[----:B------:R3:W5:Y:S04]  /*e4ea0*/  LDL.LU R42, [R1+0xfe8] ;  /* 0x000fe800012a7983 */ /* 0x0007680000300800 */
[----:B------:R3:W-:Y:S01]  /*e4eb0*/  STL [R1+0xf90], R3 ;  /* 0x000f900301007387 */ /* 0x0007e20000100800 */
[----:B------:R-:W-:-:S03]  /*e4ec0*/  IMAD.MOV.U32 R115, RZ, RZ, -0x1 ;  /* 0xffffffffff737424 */ /* 0x000fc600078e00ff */
[----:B-1----:R1:W5:Y:S01]  /*e4ed0*/  LDL.LU R41, [R1+0xfd8] ;  /* 0x000fd80001297983 */ /* 0x0023620000300800 */
[----:B------:R-:W-:-:S03]  /*e4ee0*/  IMAD.MOV.U32 R107, RZ, RZ, R32 ;  /* 0x000000ffff6b7224 */ /* 0x000fc600078e0020 */
[----:B0-----:R1:W5:Y:S04]  /*e4ef0*/  LDL.LU R37, [R1+0xfc8] ;  /* 0x000fc80001257983 */ /* 0x0013680000300800 */
[----:B------:R1:W5:Y:S04]  /*e4f00*/  LDL.LU R9, [R1+0xfb8] ;  /* 0x000fb80001097983 */ /* 0x0003680000300800 */
[----:B--2---:R1:W5:Y:S04]  /*e4f10*/  LDL.LU R7, [R1+0xfa8] ;  /* 0x000fa80001077983 */ /* 0x0043680000300800 */
[----:B----4-:R1:W5:Y:S04]  /*e4f20*/  LDL.LU R5, [R1+0xf98] ;  /* 0x000f980001057983 */ /* 0x0103680000300800 */
[----:B---3--:R1:W5:Y:S02]  /*e4f30*/  LDL.LU R3, [R1+0xf88] ;  /* 0x000f880001037983 */ /* 0x0083640000300800 */
[----:B-1---5:R-:W-:Y:S05]  /*e4f40*/  WARPSYNC.COLLECTIVE R115, `(.L_x_1150) ;  /* 0x0000000073087348 */ /* 0x022fea0003c00000 */
[----:B------:R0:W2:Y:S02]  /*e4f50*/  SHFL.IDX P0, R115, R107, R172, R176 ;  /* 0x000000ac6b737389 */ /* 0x0000a400000000b0 */
[----:B012--5:R-:W-:Y:S05]  /*e4f60*/  ENDCOLLECTIVE ;  /* 0x000000000000791b */ /* 0x027fea0003800000 */
.L_x_1150:
[----:B------:R0:W-:Y:S01]  /*e4f70*/  STL [R1+0x18ec], R32 ;  /* 0x0018ec2001007387 */ /* 0x0001e20000100800 */
[----:B------:R-:W-:-:S05]  /*e4f80*/  IMAD.MOV.U32 R107, RZ, RZ, R115 ;  /* 0x000000ffff6b7224 */ /* 0x000fca00078e0073 */
[----:B------:R-:W-:-:S05]  /*e4f90*/  LOP3.LUT R8, R44, R141, R107, 0x78, !PT ;  /* 0x0000008d2c087212 */ /* 0x000fca00078e786b */
[----:B------:R1:W-:Y:S01]  /*e4fa0*/  STL [R1+0xffc], R8 ;  /* 0x000ffc0801007387 */ /* 0x0003e20000100800 */
[--C-:B------:R-:W-:Y:S02]  /*e4fb0*/  LOP3.LUT R40, R40, R145, R107.reuse, 0x78, !PT ;  /* 0x0000009128287212 */ /* 0x100fe400078e786b */
[----:B0-----:R-:W-:-:S03]  /*e4fc0*/  LOP3.LUT R32, R39, R149, R107, 0x78, !PT ;  /* 0x0000009527207212 */ /* 0x001fc600078e786b */
[----:B------:R0:W-:Y:S01]  /*e4fd0*/  STL [R1+0xfec], R40 ;  /* 0x000fec2801007387 */ /* 0x0001e20000100800 */
[----:B-1----:R-:W-:-:S03]  /*e4fe0*/  LOP3.LUT R8, R38, R153, R107, 0x78, !PT ;  /* 0x0000009926087212 */ /* 0x002fc600078e786b */
[----:B------:R-:W-:Y:S01]  /*e4ff0*/  STL [R1+0xfdc], R32 ;  /* 0x000fdc2001007387 */ /* 0x000fe20000100800 */
        /* <DEDUP_REMOVED lines=9> */
[----:B------:R0:W5:Y:S04]  /*e5090*/  LDL.LU R39, [R1+0xfe4] ;  /* 0x000fe40001277983 */ /* 0x0001680000300800 */
[----:B------:R0:W-:Y:S04]  /*e50a0*/  STL [R1+0xf8c], R0 ;  /* 0x000f8c0001007387 */ /* 0x0001e80000100800 */
[----:B------:R0:W5:Y:S04]  /*e50b0*/  LDL.LU R38, [R1+0xfd4] ;  /* 0x000fd40001267983 */ /* 0x0001680000300800 */
[----:B-1----:R1:W5:Y:S04]  /*e50c0*/  LDL.LU R8, [R1+0xfc4] ;  /* 0x000fc40001087983 */ /* 0x0023680000300800 */
[----:B--2---:R1:W5:Y:S04]  /*e50d0*/  LDL.LU R6, [R1+0xfb4] ;  /* 0x000fb40001067983 */ /* 0x0043680000300800 */
[----:B---3--:R1:W5:Y:S04]  /*e50e0*/  LDL.LU R4, [R1+0xfa4] ;  /* 0x000fa40001047983 */ /* 0x0083680000300800 */
[----:B----4-:R1:W5:Y:S04]  /*e50f0*/  LDL.LU R2, [R1+0xf94] ;  /* 0x000f940001027983 */ /* 0x0103680000300800 */
[----:B0-----:R1:W5:Y:S01]  /*e5100*/  LDL.LU R0, [R1+0xf84] ;  /* 0x000f840001007983 */ /* 0x0013620000300800 */
[----:B------:R-:W-:-:S02]  /*e5110*/  IMAD.MOV.U32 R115, RZ, RZ, -0x1 ;  /* 0xffffffffff737424 */ /* 0x000fc400078e00ff */
[----:B------:R-:W-:-:S07]  /*e5120*/  IMAD.MOV.U32 R107, RZ, RZ, R33 ;  /* 0x000000ffff6b7224 */ /* 0x000fce00078e0021 */
[----:B-1---5:R-:W-:Y:S05]  /*e5130*/  WARPSYNC.COLLECTIVE R115, `(.L_x_1151) ;  /* 0x0000000073087348 */ /* 0x022fea0003c00000 */
[----:B------:R0:W2:Y:S02]  /*e5140*/  SHFL.IDX P0, R115, R107, R172, R176 ;  /* 0x000000ac6b737389 */ /* 0x0000a400000000b0 */
[----:B012--5:R-:W-:Y:S05]  /*e5150*/  ENDCOLLECTIVE ;  /* 0x000000000000791b */ /* 0x027fea0003800000 */
.L_x_1151:
[----:B------:R0:W-:Y:S01]  /*e5160*/  STL [R1+0x18f0], R33 ;  /* 0x0018f02101007387 */ /* 0x0001e20000100800 */
[----:B------:R-:W-:Y:S01]  /*e5170*/  IMAD.MOV.U32 R107, RZ, RZ, R34 ;  /* 0x000000ffff6b7224 */ /* 0x000fe200078e0022 */
[----:B------:R-:W-:-:S05]  /*e5180*/  LOP3.LUT R32, R43, R142, R115, 0x78, !PT ;  /* 0x0000008e2b207212 */ /* 0x000fca00078e7873 */
[----:B------:R1:W-:Y:S01]  /*e5190*/  STL [R1+0xff8], R32 ;  /* 0x000ff82001007387 */ /* 0x0003e20000100800 */
[--C-:B------:R-:W-:Y:S02]  /*e51a0*/  LOP3.LUT R42, R42, R146, R115.reuse, 0x78, !PT ;  /* 0x000000922a2a7212 */ /* 0x100fe400078e7873 */
[----:B0-----:R-:W-:-:S03]  /*e51b0*/  LOP3.LUT R33, R41, R150, R115, 0x78, !PT ;  /* 0x0000009629217212 */ /* 0x001fc600078e7873 */
[----:B------:R-:W-:Y:S01]  /*e51c0*/  STL [R1+0xfe8], R42 ;  /* 0x000fe82a01007387 */ /* 0x000fe20000100800 */
[----:B-1----:R-:W-:-:S03]  /*e51d0*/  LOP3.LUT R32, R37, R154, R115, 0x78, !PT ;  /* 0x0000009a25207212 */ /* 0x002fc600078e7873 */
        /* <DEDUP_REMOVED lines=10> */
[----:B------:R0:W5:Y:S04]  /*e5280*/  LDL.LU R37, [R1+0xf70] ;  /* 0x000f700001257983 */ /* 0x0001680000300800 */
[----:B------:R4:W-:Y:S04]  /*e5290*/  STL [R1+0xf88], R3 ;  /* 0x000f880301007387 */ /* 0x0009e80000100800 */
[----:B0-----:R0:W5:Y:S04]  /*e52a0*/  LDL.LU R33, [R1+0xf60] ;  /* 0x000f600001217983 */ /* 0x0011680000300800 */
[----:B-1----:R0:W5:Y:S01]  /*e52b0*/  LDL.LU R32, [R1+0xf50] ;  /* 0x000f500001207983 */ /* 0x0021620000300800 */
[----:B------:R-:W-:-:S03]  /*e52c0*/  IMAD.MOV.U32 R115, RZ, RZ, -0x1 ;  /* 0xffffffffff737424 */ /* 0x000fc600078e00ff */
[----:B--2---:R0:W5:Y:S04]  /*e52d0*/  LDL.LU R9, [R1+0xf40] ;  /* 0x000f400001097983 */ /* 0x0041680000300800 */
[----:B---3--:R0:W5:Y:S04]  /*e52e0*/  LDL.LU R7, [R1+0xf30] ;  /* 0x000f300001077983 */ /* 0x0081680000300800 */
[----:B----4-:R0:W5:Y:S04]  /*e52f0*/  LDL.LU R5, [R1+0xf20] ;  /* 0x000f200001057983 */ /* 0x0101680000300800 */
[----:B------:R0:W5:Y:S02]  /*e5300*/  LDL.LU R3, [R1+0xf10] ;  /* 0x000f100001037983 */ /* 0x0001640000300800 */
[----:B0----5:R-:W-:Y:S05]  /*e5310*/  WARPSYNC.COLLECTIVE R115, `(.L_x_1152) ;  /* 0x0000000073087348 */ /* 0x021fea0003c00000 */
[----:B------:R1:W2:Y:S02]  /*e5320*/  SHFL.IDX P0, R115, R107, R172, R176 ;  /* 0x000000ac6b737389 */ /* 0x0002a400000000b0 */
[----:B012--5:R-:W-:Y:S05]  /*e5330*/  ENDCOLLECTIVE ;  /* 0x000000000000791b */ /* 0x027fea0003800000 */
.L_x_1152:
[----:B------:R0:W-:Y:S01]  /*e5340*/  STL [R1+0x18f4], R34 ;  /* 0x0018f42201007387 */ /* 0x0001e20000100800 */
[----:B------:R-:W-:-:S05]  /*e5350*/  IMAD.MOV.U32 R123, RZ, RZ, R115 ;  /* 0x000000ffff7b7224 */ /* 0x000fca00078e0073 */
        /* <DEDUP_REMOVED lines=29> */
.L_x_1153:
        /* <DEDUP_REMOVED lines=25> */
[----:B----4-:R0:W5:Y:S01]  /*e56c0*/  LDL.LU R5, [R1+0xf18] ;  /* 0x000f180001057983 */ /* 0x0101620000300800 */
[----:B------:R-:W-:-:S03]  /*e56d0*/  IMAD.MOV.U32 R107, RZ, RZ, R29 ;  /* 0x000000ffff6b7224 */ /* 0x000fc600078e001d */
[----:B-1----:R0:W5:Y:S04]  /*e56e0*/  LDL.LU R3, [R1+0xf08] ;  /* 0x000f080001037983 */ /* 0x0021680000300800 */
[----:B0----5:R-:W-:Y:S05]  /*e56f0*/  WARPSYNC.COLLECTIVE R115, `(.L_x_1154) ;  /* 0x0000000073087348 */ /* 0x021fea0003c00000 */
[----:B------:R1:W2:Y:S02]  /*e5700*/  SHFL.IDX P0, R115, R107, R172, R176 ;  /* 0x000000ac6b737389 */ /* 0x0002a400000000b0 */
[----:B012--5:R-:W-:Y:S05]  /*e5710*/  ENDCOLLECTIVE ;  /* 0x000000000000791b */ /* 0x027fea0003800000 */
.L_x_1154:
[----:B------:R0:W-:Y:S01]  /*e5720*/  STL [R1+0x18fc], R29 ;  /* 0x0018fc1d01007387 */ /* 0x0001e20000100800 */
[--C-:B------:R-:W-:Y:S02]  /*e5730*/  LOP3.LUT R40, R40, R141, R115.reuse, 0x78, !PT ;  /* 0x0000008d28287212 */ /* 0x100fe400078e7873 */
[----:B0-----:R-:W-:-:S03]  /*e5740*/  LOP3.LUT R29, R39, R145, R115, 0x78, !PT ;  /* 0x00000091271d7212 */ /* 0x001fc600078e7873 */
        /* <DEDUP_REMOVED lines=14> */
[----:B0-----:R0:W5:Y:S04]  /*e5830*/  LDL.LU R29, [R1+0xf64] ;  /* 0x000f6400011d7983 */ /* 0x0011680000300800 */
[----:B------:R0:W-:Y:S04]  /*e5840*/  STL [R1+0xf0c], R0 ;  /* 0x000f0c0001007387 */ /* 0x0001e80000100800 */
[----:B-1----:R1:W5:Y:S04]  /*e5850*/  LDL.LU R28, [R1+0xf54] ;  /* 0x000f5400011c7983 */ /* 0x0023680000300800 */
[----:B--2---:R1:W5:Y:S04]  /*e5860*/  LDL.LU R8, [R1+0xf44] ;  /* 0x000f440001087983 */ /* 0x0043680000300800 */
[----:B---3--:R1:W5:Y:S04]  /*e5870*/  LDL.LU R6, [R1+0xf34] ;  /* 0x000f340001067983 */ /* 0x0083680000300800 */
[----:B----4-:R1:W5:Y:S04]  /*e5880*/  LDL.LU R4, [R1+0xf24] ;  /* 0x000f240001047983 */ /* 0x0103680000300800 */
[----:B------:R1:W5:Y:S04]  /*e5890*/  LDL.LU R2, [R1+0xf14] ;  /* 0x000f140001027983 */ /* 0x0003680000300800 */
[----:B0-----:R1:W5:Y:S01]  /*e58a0*/  LDL.LU R0, [R1+0xf04] ;  /* 0x000f040001007983 */ /* 0x0013620000300800 */
[----:B------:R-:W-:-:S02]  /*e58b0*/  IMAD.MOV.U32 R115, RZ, RZ, -0x1 ;  /* 0xffffffffff737424 */ /* 0x000fc400078e00ff */
[----:B------:R-:W-:-:S07]  /*e58c0*/  IMAD.MOV.U32 R107, RZ, RZ, R30 ;  /* 0x000000ffff6b7224 */ /* 0x000fce00078e001e */
[----:B-1---5:R-:W-:Y:S05]  /*e58d0*/  WARPSYNC.COLLECTIVE R115, `(.L_x_1155) ;  /* 0x0000000073087348 */ /* 0x022fea0003c00000 */
[----:B------:R0:W2:Y:S02]  /*e58e0*/  SHFL.IDX P0, R115, R107, R172, R176 ;  /* 0x000000ac6b737389 */ /* 0x0000a400000000b0 */
[----:B012--5:R-:W-:Y:S05]  /*e58f0*/  ENDCOLLECTIVE ;  /* 0x000000000000791b */ /* 0x027fea0003800000 */
.L_x_1155:
        /* <DEDUP_REMOVED lines=19> */
[----:B------:R1:W-:Y:S01]  /*e5a30*/  STL [R1+0xf08], R3 ;  /* 0x000f080301007387 */ /* 0x0003e20000100800 */
[----:B------:R-:W-:-:S03]  /*e5a40*/  IMAD.MOV.U32 R115, RZ, RZ, -0x1 ;  /* 0xffffffffff737424 */ /* 0x000fc600078e00ff */
[----:B0-----:R0:W5:Y:S01]  /*e5a50*/  LDL.LU R33, [R1+0xee0] ;  /* 0x000ee00001217983 */ /* 0x0011620000300800 */
[----:B------:R-:W-:-:S03]  /*e5a60*/  IMAD.MOV.U32 R107, RZ, RZ, R31 ;  /* 0x000000ffff6b7224 */ /* 0x000fc600078e001f */
[----:B------:R0:W5:Y:S04]  /*e5a70*/  LDL.LU R32, [R1+0xed0] ;  /* 0x000ed00001207983 */ /* 0x0001680000300800 */
[----:B--2---:R0:W5:Y:S04]  /*e5a80*/  LDL.LU R9, [R1+0xec0] ;  /* 0x000ec00001097983 */ /* 0x0041680000300800 */
[----:B---3--:R0:W5:Y:S04]  /*e5a90*/  LDL.LU R7, [R1+0xeb0] ;  /* 0x000eb00001077983 */ /* 0x0081680000300800 */
[----:B----4-:R0:W5:Y:S04]  /*e5aa0*/  LDL.LU R5, [R1+0xea0] ;  /* 0x000ea00001057983 */ /* 0x0101680000300800 */
[----:B-1----:R0:W5:Y:S02]  /*e5ab0*/  LDL.LU R3, [R1+0xe90] ;  /* 0x000e900001037983 */ /* 0x0021640000300800 */
[----:B0----5:R-:W-:Y:S05]  /*e5ac0*/  WARPSYNC.COLLECTIVE R115, `(.L_x_1156) ;  /* 0x0000000073087348 */ /* 0x021fea0003c00000 */
[----:B------:R1:W2:Y:S02]  /*e5ad0*/  SHFL.IDX P0, R115, R107, R172, R176 ;  /* 0x000000ac6b737389 */ /* 0x0002a400000000b0 */
[----:B012--5:R-:W-:Y:S05]  /*e5ae0*/  ENDCOLLECTIVE ;  /* 0x000000000000791b */ /* 0x027fea0003800000 */
.L_x_1156:
        /* <DEDUP_REMOVED lines=31> */
.L_x_1157:
[----:B------:R0:W-:Y:S01]  /*e5ce0*/  STL [R1+0x1908], R25 ;  /* 0x0019081901007387 */ /* 0x0001e20000100800 */
[----:B------:R-:W-:Y:S01]  /*e5cf0*/  IMAD.MOV.U32 R107, RZ, RZ, R26 ;  /* 0x000000ffff6b7224 */ /* 0x000fe200078e001a */
[----:B0-----:R-:W-:-:S05]  /*e5d00*/  LOP3.LUT R25, R37, R140, R115, 0x78, !PT ;  /* 0x0000008c25197212 */ /* 0x001fca00078e7873 */
[----:B------:R0:W-:Y:S01]  /*e5d10*/  STL [R1+0xf00], R25 ;  /* 0x000f001901007387 */ /* 0x0001e20000100800 */
[--C-:B------:R-:W-:Y:S02]  /*e5d20*/  LOP3.LUT R34, R34, R144, R115.reuse, 0x78, !PT ;  /* 0x0000009022227212 */ /* 0x100fe400078e7873 */
[----:B------:R-:W-:-:S03]  /*e5d30*/  LOP3.LUT R31, R33, R148, R115, 0x78, !PT ;  /* 0x00000094211f7212 */ /* 0x000fc600078e7873 */
[----:B------:R-:W-:Y:S01]  /*e5d40*/  STL [R1+0xef0], R34 ;  /* 0x000ef02201007387 */ /* 0x000fe20000100800 */
        /* <DEDUP_REMOVED lines=14> */
[----:B0-----:R0:W5:Y:S04]  /*e5e30*/  LDL.LU R31, [R1+0xed8] ;  /* 0x000ed800011f7983 */ /* 0x0011680000300800 */
[----:B-1----:R0:W5:Y:S04]  /*e5e40*/  LDL.LU R25, [R1+0xec8] ;  /* 0x000ec80001197983 */ /* 0x0021680000300800 */
[----:B--2---:R0:W5:Y:S04]  /*e5e50*/  LDL.LU R9, [R1+0xeb8] ;  /* 0x000eb80001097983 */ /* 0x0041680000300800 */
[----:B---3--:R0:W5:Y:S04]  /*e5e60*/  LDL.LU R7, [R1+0xea8] ;  /* 0x000ea80001077983 */ /* 0x0081680000300800 */
[----:B----4-:R0:W5:Y:S04]  /*e5e70*/  LDL.LU R5, [R1+0xe98] ;  /* 0x000e980001057983 */ /* 0x0101680000300800 */
[----:B------:R0:W5:Y:S02]  /*e5e80*/  LDL.LU R3, [R1+0xe88] ;  /* 0x000e880001037983 */ /* 0x0001640000300800 */
[----:B0----5:R-:W-:Y:S05]  /*e5e90*/  WARPSYNC.COLLECTIVE R115, `(.L_x_1158) ;  /* 0x0000000073087348 */ /* 0x021fea0003c00000 */
[----:B------:R1:W2:Y:S02]  /*e5ea0*/  SHFL.IDX P0, R115, R107, R172, R176 ;  /* 0x000000ac6b737389 */ /* 0x0002a400000000b0 */
[----:B012--5:R-:W-:Y:S05]  /*e5eb0*/  ENDCOLLECTIVE ;  /* 0x000000000000791b */ /* 0x027fea0003800000 */
.L_x_1158:
        /* <DEDUP_REMOVED lines=31> */
.L_x_1159:
[----:B------:R0:W-:Y:S01]  /*e60b0*/  STL [R1+0x1910], R27 ;  /* 0x0019101b01007387 */ /* 0x0001e20000100800 */
[----:B------:R-:W-:-:S05]  /*e60c0*/  IMAD.MOV.U32 R107, RZ, RZ, R115 ;  /* 0x000000ffff6b7224 */ /* 0x000fca00078e0073 */
        /* <DEDUP_REMOVED lines=21> */
[----:B----4-:R1:W5:Y:S01]  /*e6220*/  LDL.LU R7, [R1+0xe30] ;  /* 0x000e300001077983 */ /* 0x0103620000300800 */
[----:B------:R-:W-:-:S03]  /*e6230*/  IMAD.MOV.U32 R115, RZ, RZ, -0x1 ;  /* 0xffffffffff737424 */ /* 0x000fc600078e00ff */
[----:B------:R1:W5:Y:S01]  /*e6240*/  LDL.LU R5, [R1+0xe20] ;  /* 0x000e200001057983 */ /* 0x0003620000300800 */
[----:B------:R-:W-:-:S03]  /*e6250*/  IMAD.MOV.U32 R107, RZ, RZ, R11 ;  /* 0x000000ffff6b7224 */ /* 0x000fc600078e000b */
[----:B0-----:R1:W5:Y:S04]  /*e6260*/  LDL.LU R3, [R1+0xe10] ;  /* 0x000e100001037983 */ /* 0x0013680000300800 */
[----:B-1---5:R-:W-:Y:S05]  /*e6270*/  WARPSYNC.COLLECTIVE R115, `(.L_x_1160) ;  /* 0x0000000073087348 */ /* 0x022fea0003c00000 */
[----:B------:R0:W2:Y:S02]  /*e6280*/  SHFL.IDX P0, R115, R107, R172, R176 ;  /* 0x000000ac6b737389 */ /* 0x0000a400000000b0 */
[----:B012--5:R-:W-:Y:S05]  /*e6290*/  ENDCOLLECTIVE ;  /* 0x000000000000791b */ /* 0x027fea0003800000 */
.L_x_1160:
        /* <DEDUP_REMOVED lines=30> */
.L_x_1161:
        /* <DEDUP_REMOVED lines=18> */
[----:B------:R0:W5:Y:S01]  /*e65a0*/  LDL.LU R26, [R1+0xe68] ;  /* 0x000e6800011a7983 */ /* 0x0001620000300800 */
[----:B------:R-:W-:-:S03]  /*e65b0*/  IMAD.MOV.U32 R115, RZ, RZ, -0x1 ;  /* 0xffffffffff737424 */ /* 0x000fc600078e00ff */
[----:B------:R0:W-:Y:S01]  /*e65c0*/  STL [R1+0xe10], R3 ;  /* 0x000e100301007387 */ /* 0x0001e20000100800 */
[----:B------:R-:W-:-:S03]  /*e65d0*/  IMAD.MOV.U32 R107, RZ, RZ, R23 ;  /* 0x000000ffff6b7224 */ /* 0x000fc600078e0017 */
[----:B------:R0:W5:Y:S04]  /*e65e0*/  LDL.LU R25, [R1+0xe58] ;  /* 0x000e580001197983 */ /* 0x0001680000300800 */
[----:B-1----:R1:W5:Y:S04]  /*e65f0*/  LDL.LU R11, [R1+0xe48] ;  /* 0x000e4800010b7983 */ /* 0x0023680000300800 */
[----:B--2---:R1:W5:Y:S04]  /*e6600*/  LDL.LU R9, [R1+0xe38] ;  /* 0x000e380001097983 */ /* 0x0043680000300800 */
[----:B---3--:R1:W5:Y:S04]  /*e6610*/  LDL.LU R7, [R1+0xe28] ;  /* 0x000e280001077983 */ /* 0x0083680000300800 */
[----:B----4-:R1:W5:Y:S04]  /*e6620*/  LDL.LU R5, [R1+0xe18] ;  /* 0x000e180001057983 */ /* 0x0103680000300800 */
[----:B0-----:R1:W5:Y:S02]  /*e6630*/  LDL.LU R3, [R1+0xe08] ;  /* 0x000e080001037983 */ /* 0x0013640000300800 */
[----:B-1---5:R-:W-:Y:S05]  /*e6640*/  WARPSYNC.COLLECTIVE R115, `(.L_x_1162) ;  /* 0x0000000073087348 */ /* 0x022fea0003c00000 */
[----:B------:R0:W2:Y:S02]  /*e6650*/  SHFL.IDX P0, R115, R107, R172, R176 ;  /* 0x000000ac6b737389 */ /* 0x0000a400000000b0 */
[----:B012--5:R-:W-:Y:S05]  /*e6660*/  ENDCOLLECTIVE ;  /* 0x000000000000791b */ /* 0x027fea0003800000 */
.L_x_1162:
        /* <DEDUP_REMOVED lines=31> */
.L_x_1163:
[----:B------:R-:W-:Y:S01]  /*e6860*/  STL [R1+0x1920], R200 ;  /* 0x001920c801007387 */ /* 0x000fe20000100800 */
[----:B------:R-:W-:Y:S01]  /*e6870*/  IMAD.MOV.U32 R107, RZ, RZ, R201 ;  /* 0x000000ffff6b7224 */ /* 0x000fe200078e00c9 */
        /* <DEDUP_REMOVED lines=15> */
[----:B------:R0:W-:Y:S01]  /*e6970*/  STL [R1+0xe18], R5 ;  /* 0x000e180501007387 */ /* 0x0001e20000100800 */
[----:B------:R-:W-:-:S03]  /*e6980*/  IMAD.MOV.U32 R115, RZ, RZ, -0x1 ;  /* 0xffffffffff737424 */ /* 0x000fc600078e00ff */
[----:B-1----:R1:W5:Y:S04]  /*e6990*/  LDL.LU R26, [R1+0xdf0] ;  /* 0x000df000011a7983 */ /* 0x0023680000300800 */
[----:B------:R1:W-:Y:S04]  /*e69a0*/  STL [R1+0xe08], R3 ;  /* 0x000e080301007387 */ /* 0x0003e80000100800 */
[----:B--2---:R2:W5:Y:S04]  /*e69b0*/  LDL.LU R25, [R1+0xde0] ;  /* 0x000de00001197983 */ /* 0x0045680000300800 */
[----:B---3--:R2:W5:Y:S04]  /*e69c0*/  LDL.LU R11, [R1+0xdd0] ;  /* 0x000dd000010b7983 */ /* 0x0085680000300800 */
[----:B----4-:R2:W5:Y:S04]  /*e69d0*/  LDL.LU R9, [R1+0xdc0] ;  /* 0x000dc00001097983 */ /* 0x0105680000300800 */
[----:B------:R2:W5:Y:S04]  /*e69e0*/  LDL.LU R7, [R1+0xdb0] ;  /* 0x000db00001077983 */ /* 0x0005680000300800 */
[----:B0-----:R2:W5:Y:S04]  /*e69f0*/  LDL.LU R5, [R1+0xda0] ;  /* 0x000da00001057983 */ /* 0x0015680000300800 */
[----:B-1----:R2:W5:Y:S02]  /*e6a00*/  LDL.LU R3, [R1+0xd90] ;  /* 0x000d900001037983 */ /* 0x0025640000300800 */
[----:B--2--5:R-:W-:Y:S05]  /*e6a10*/  WARPSYNC.COLLECTIVE R115, `(.L_x_1164) ;  /* 0x0000000073087348 */ /* 0x024fea0003c00000 */
[----:B------:R0:W1:Y:S02]  /*e6a20*/  SHFL.IDX P0, R115, R107, R172, R176 ;  /* 0x000000ac6b737389 */ /* 0x00006400000000b0 */
[----:B012--5:R-:W-:Y:S05]  /*e6a30*/  ENDCOLLECTIVE ;  /* 0x000000000000791b */ /* 0x027fea0003800000 */
.L_x_1164:
        /* <DEDUP_REMOVED lines=31> */
.L_x_1165:
        /* <DEDUP_REMOVED lines=22> */
[----:B--2---:R0:W5:Y:S01]  /*e6d90*/  LDL.LU R9, [R1+0xdb8] ;  /* 0x000db80001097983 */ /* 0x0041620000300800 */
[----:B------:R-:W-:-:S03]  /*e6da0*/  IMAD.MOV.U32 R115, RZ, RZ, -0x1 ;  /* 0xffffffffff737424 */ /* 0x000fc600078e00ff */
[----:B---3--:R0:W5:Y:S01]  /*e6db0*/  LDL.LU R7, [R1+0xda8] ;  /* 0x000da80001077983 */ /* 0x0081620000300800 */
[----:B------:R-:W-:-:S03]  /*e6dc0*/  IMAD.MOV.U32 R107, RZ, RZ, R80 ;  /* 0x000000ffff6b7224 */ /* 0x000fc600078e0050 */
[----:B----4-:R0:W5:Y:S04]  /*e6dd0*/  LDL.LU R5, [R1+0xd98] ;  /* 0x000d980001057983 */ /* 0x0101680000300800 */
[----:B-1----:R0:W5:Y:S02]  /*e6de0*/  LDL.LU R3, [R1+0xd88] ;  /* 0x000d880001037983 */ /* 0x0021640000300800 */
[----:B0----5:R-:W-:Y:S05]  /*e6df0*/  WARPSYNC.COLLECTIVE R115, `(.L_x_1166) ;  /* 0x0000000073087348 */ /* 0x021fea0003c00000 */
[----:B------:R1:W2:Y:S02]  /*e6e00*/  SHFL.IDX P0, R115, R107, R172, R176 ;  /* 0x000000ac6b737389 */ /* 0x0002a400000000b0 */
[----:B012--5:R-:W-:Y:S05]  /*e6e10*/  ENDCOLLECTIVE ;  /* 0x000000000000791b */ /* 0x027fea0003800000 */
.L_x_1166:
[----:B------:R-:W-:Y:S01]  /*e6e20*/  STL [R1+0x192c], R80 ;  /* 0x00192c5001007387 */ /* 0x000fe20000100800 */
[--C-:B------:R-:W-:Y:S02]  /*e6e30*/  LOP3.LUT R28, R28, R141, R115.reuse, 0x78, !PT ;  /* 0x0000008d1c1c7212 */ /* 0x100fe400078e7873 */
        /* <DEDUP_REMOVED lines=17> */
[----:B-1----:R1:W5:Y:S04]  /*e6f50*/  LDL.LU R10, [R1+0xdd4] ;  /* 0x000dd400010a7983 */ /* 0x0023680000300800 */
[----:B--2---:R1:W5:Y:S04]  /*e6f60*/  LDL.LU R8, [R1+0xdc4] ;  /* 0x000dc40001087983 */ /* 0x0043680000300800 */
[----:B---3--:R1:W5:Y:S04]  /*e6f70*/  LDL.LU R6, [R1+0xdb4] ;  /* 0x000db40001067983 */ /* 0x0083680000300800 */
[----:B----4-:R1:W5:Y:S04]  /*e6f80*/  LDL.LU R4, [R1+0xda4] ;  /* 0x000da40001047983 */ /* 0x0103680000300800 */
[----:B0-----:R1:W5:Y:S04]  /*e6f90*/  LDL.LU R2, [R1+0xd94] ;  /* 0x000d940001027983 */ /* 0x0013680000300800 */
[----:B------:R1:W5:Y:S01]  /*e6fa0*/  LDL.LU R0, [R1+0xd84] ;  /* 0x000d840001007983 */ /* 0x0003620000300800 */
[----:B------:R-:W-:-:S02]  /*e6fb0*/  IMAD.MOV.U32 R115, RZ, RZ, -0x1 ;  /* 0xffffffffff737424 */ /* 0x000fc400078e00ff */
[----:B------:R-:W-:-:S07]  /*e6fc0*/  IMAD.MOV.U32 R107, RZ, RZ, R81 ;  /* 0x000000ffff6b7224 */ /* 0x000fce00078e0051 */
[----:B-1---5:R-:W-:Y:S05]  /*e6fd0*/  WARPSYNC.COLLECTIVE R115, `(.L_x_1167) ;  /* 0x0000000073087348 */ /* 0x022fea0003c00000 */
[----:B------:R0:W2:Y:S02]  /*e6fe0*/  SHFL.IDX P0, R115, R107, R172, R176 ;  /* 0x000000ac6b737389 */ /* 0x0000a400000000b0 */
[----:B012--5:R-:W-:Y:S05]  /*e6ff0*/  ENDCOLLECTIVE ;  /* 0x000000000000791b */ /* 0x027fea0003800000 */
.L_x_1167:
[----:B------:R-:W-:Y:S01]  /*e7000*/  STL [R1+0x1930], R81 ;  /* 0x0019305101007387 */ /* 0x000fe20000100800 */
[----:B------:R-:W-:Y:S02]  /*e7010*/  IMAD.MOV.U32 R123, RZ, RZ, R115 ;  /* 0x000000ffff7b7224 */ /* 0x000fe400078e0073 */
[----:B------:R-:W-:Y:S02]  /*e7020*/  IMAD.MOV.U32 R115, RZ, RZ, -0x1 ;  /* 0xffffffffff737424 */ /* 0x000fe400078e00ff */
        /* <DEDUP_REMOVED lines=28> */
.L_x_1168:
        /* <DEDUP_REMOVED lines=31> */
.L_x_1169:
        /* <DEDUP_REMOVED lines=30> */
.L_x_1170:
        /* <DEDUP_REMOVED lines=31> */
.L_x_1171:
        /* <DEDUP_REMOVED lines=22> */
[----:B----4-:R2:W5:Y:S01]  /*e7910*/  LDL.LU R9, [R1+0xcc0] ;  /* 0x000cc00001097983 */ /* 0x0105620000300800 */
[----:B------:R-:W-:-:S03]  /*e7920*/  IMAD.MOV.U32 R115, RZ, RZ, -0x1 ;  /* 0xffffffffff737424 */ /* 0x000fc600078e00ff */
[----:B------:R2:W5:Y:S01]  /*e7930*/  LDL.LU R7, [R1+0xcb0] ;  /* 0x000cb00001077983 */ /* 0x0005620000300800 */
[----:B------:R-:W-:-:S03]  /*e7940*/  IMAD.MOV.U32 R107, RZ, RZ, R87 ;  /* 0x000000ffff6b7224 */ /* 0x000fc600078e0057 */
[----:B0-----:R2:W5:Y:S04]  /*e7950*/  LDL.LU R5, [R1+0xca0] ;  /* 0x000ca00001057983 */ /* 0x0015680000300800 */
[----:B-1----:R2:W5:Y:S02]  /*e7960*/  LDL.LU R3, [R1+0xc90] ;  /* 0x000c900001037983 */ /* 0x0025640000300800 */
[----:B--2--5:R-:W-:Y:S05]  /*e7970*/  WARPSYNC.COLLECTIVE R115, `(.L_x_1172) ;  /* 0x0000000073087348 */ /* 0x024fea0003c00000 */
[----:B------:R0:W1:Y:S02]  /*e7980*/  SHFL.IDX P0, R115, R107, R172, R176 ;  /* 0x000000ac6b737389 */ /* 0x00006400000000b0 */
[----:B012--5:R-:W-:Y:S05]  /*e7990*/  ENDCOLLECTIVE ;  /* 0x000000000000791b */ /* 0x027fea0003800000 */
.L_x_1172:
        /* <DEDUP_REMOVED lines=30> */
.L_x_1173:
        /* <DEDUP_REMOVED lines=31> */
.L_x_1174:
        /* <DEDUP_REMOVED lines=31> */
.L_x_1175:
        /* <DEDUP_REMOVED lines=30> */
.L_x_1176:
[----:B------:R0:W-:Y:S01]  /*e8140*/  STL [R1+0x1954], R13 ;  /* 0x0019540d01007387 */ /* 0x0001e20000100800 */
[----:B------:R-:W-:-:S05]  /*e8150*/  IMAD.MOV.U32 R123, RZ, RZ, R115 ;  /* 0x000000ffff7b7224 */ /* 0x000fca00078e0073 */
        /* <DEDUP_REMOVED lines=29> */
.L_x_1177:
        /* <DEDUP_REMOVED lines=22> */
[----:B---3--:R1:W5:Y:S01]  /*e8490*/  LDL.LU R9, [R1+0xc38] ;  /* 0x000c380001097983 */ /* 0x0083620000300800 */
[----:B------:R-:W-:-:S03]  /*e84a0*/  IMAD.MOV.U32 R115, RZ, RZ, -0x1 ;  /* 0xffffffffff737424 */ /* 0x000fc600078e00ff */
[----:B----4-:R1:W5:Y:S01]  /*e84b0*/  LDL.LU R7, [R1+0xc28] ;  /* 0x000c280001077983 */ /* 0x0103620000300800 */
[----:B------:R-:W-:-:S03]  /*e84c0*/  IMAD.MOV.U32 R107, RZ, RZ, R19 ;  /* 0x000000ffff6b7224 */ /* 0x000fc600078e0013 */
[----:B------:R1:W5:Y:S04]  /*e84d0*/  LDL.LU R5, [R1+0xc18] ;  /* 0x000c180001057983 */ /* 0x0003680000300800 */
[----:B0-----:R1:W5:Y:S02]  /*e84e0*/  LDL.LU R3, [R1+0xc08] ;  /* 0x000c080001037983 */ /* 0x0013640000300800 */
[----:B-1---5:R-:W-:Y:S05]  /*e84f0*/  WARPSYNC.COLLECTIVE R115, `(.L_x_1178) ;  /* 0x0000000073087348 */ /* 0x022fea0003c00000 */
[----:B------:R0:W2:Y:S02]  /*e8500*/  SHFL.IDX P0, R115, R107, R172, R176 ;  /* 0x000000ac6b737389 */ /* 0x0000a400000000b0 */
[----:B012--5:R-:W-:Y:S05]  /*e8510*/  ENDCOLLECTIVE ;  /* 0x000000000000791b */ /* 0x027fea0003800000 */
.L_x_1178:
        /* <DEDUP_REMOVED lines=30> */
.L_x_1179:
        /* <DEDUP_REMOVED lines=31> */
.L_x_1180:
[----:B------:R0:W-:Y:S01]  /*e88f0*/  STL [R1+0x1964], R21 ;  /* 0x0019641501007387 */ /* 0x0001e20000100800 */
[----:B------:R-:W-:-:S05]  /*e8900*/  IMAD.MOV.U32 R107, RZ, RZ, R115 ;  /* 0x000000ffff6b7224 */ /* 0x000fca00078e0073 */
[--C-:B0-----:R-:W-:Y:S02]  /*e8910*/  LOP3.LUT R21, R23, R143, R107.reuse, 0x78, !PT ;  /* 0x0000008f17157212 */ /* 0x101fe400078e786b */
        /* <DEDUP_REMOVED lines=28> */
.L_x_1181:
[----:B------:R0:W-:Y:S01]  /*e8ae0*/  STL [R1+0x1968], R12 ;  /* 0x0019680c01007387 */ /* 0x0001e20000100800 */
[----:B------:R-:W-:Y:S01]  /*e8af0*/  IMAD.MOV.U32 R107, RZ, RZ, R88 ;  /* 0x000000ffff6b7224 */ /* 0x000fe200078e0058 */
        /* <DEDUP_REMOVED lines=15> */
[----:B------:R1:W-:Y:S01]  /*e8bf0*/  STL [R1+0xba0], R5 ;  /* 0x000ba00501007387 */ /* 0x0003e20000100800 */
[----:B------:R-:W-:-:S03]  /*e8c00*/  IMAD.MOV.U32 R115, RZ, RZ, -0x1 ;  /* 0xffffffffff737424 */ /* 0x000fc600078e00ff */
[----:B0-----:R0:W5:Y:S04]  /*e8c10*/  LDL.LU R18, [R1+0xbe8] ;  /* 0x000be80001127983 */ /* 0x0011680000300800 */
[----:B------:R0:W-:Y:S04]  /*e8c20*/  STL [R1+0xb90], R3 ;  /* 0x000b900301007387 */ /* 0x0001e80000100800 */
[----:B------:R0:W5:Y:S04]  /*e8c30*/  LDL.LU R13, [R1+0xbd8] ;  /* 0x000bd800010d7983 */ /* 0x0001680000300800 */
[----:B--2---:R2:W5:Y:S04]  /*e8c40*/  LDL.LU R11, [R1+0xbc8] ;  /* 0x000bc800010b7983 */ /* 0x0045680000300800 */
[----:B---3--:R2:W5:Y:S04]  /*e8c50*/  LDL.LU R9, [R1+0xbb8] ;  /* 0x000bb80001097983 */ /* 0x0085680000300800 */
[----:B----4-:R2:W5:Y:S04]  /*e8c60*/  LDL.LU R7, [R1+0xba8] ;  /* 0x000ba80001077983 */ /* 0x0105680000300800 */
[----:B-1----:R2:W5:Y:S04]  /*e8c70*/  LDL.LU R5, [R1+0xb98] ;  /* 0x000b980001057983 */ /* 0x0025680000300800 */
[----:B0-----:R2:W5:Y:S02]  /*e8c80*/  LDL.LU R3, [R1+0xb88] ;  /* 0x000b880001037983 */ /* 0x0015640000300800 */
[----:B--2--5:R-:W-:Y:S05]  /*e8c90*/  WARPSYNC.COLLECTIVE R115, `(.L_x_1182) ;  /* 0x0000000073087348 */ /* 0x024fea0003c00000 */
[----:B------:R0:W1:Y:S02]  /*e8ca0*/  SHFL.IDX P0, R115, R107, R172, R176 ;  /* 0x000000ac6b737389 */ /* 0x00006400000000b0 */
[----:B012--5:R-:W-:Y:S05]  /*e8cb0*/  ENDCOLLECTIVE ;  /* 0x000000000000791b */ /* 0x027fea0003800000 */
.L_x_1182:
[----:B------:R-:W-:Y:S01]  /*e8cc0*/  STL [R1+0x196c], R88 ;  /* 0x00196c5801007387 */ /* 0x000fe20000100800 */
[----:B------:R-:W-:-:S05]  /*e8cd0*/  IMAD.MOV.U32 R123, RZ, RZ, R115 ;  /* 0x000000ffff7b7224 */ /* 0x000fca00078e0073 */
        /* <DEDUP_REMOVED lines=29> */
.L_x_1183:
        /* <DEDUP_REMOVED lines=31> */
.L_x_1184:
        /* <DEDUP_REMOVED lines=30> */
.L_x_1185:
        /* <DEDUP_REMOVED lines=31> */
.L_x_1186:
        /* <DEDUP_REMOVED lines=31> */
.L_x_1187:
        /* <DEDUP_REMOVED lines=30> */
.L_x_1188:
        /* <DEDUP_REMOVED lines=31> */
.L_x_1189:
        /* <DEDUP_REMOVED lines=31> */
.L_x_1190:
        /* <DEDUP_REMOVED lines=30> */
.L_x_1191:
        /* <DEDUP_REMOVED lines=31> */
.L_x_1192:
        /* <DEDUP_REMOVED lines=31> */
.L_x_1193:
[----:B------:R0:W-:Y:S01]  /*ea1e0*/  STL [R1+0x1998], R14 ;  /* 0x0019980e01007387 */ /* 0x0001e20000100800 */
[----:B------:R-:W-:Y:S01]  /*ea1f0*/  IMAD.MOV.U32 R107, RZ, RZ, R15 ;  /* 0x000000ffff6b7224 */ /* 0x000fe200078e000f */
        /* <DEDUP_REMOVED lines=17> */
[----:B------:R0:W5:Y:S04]  /*ea310*/  LDL.LU R18, [R1+0xa68] ;  /* 0x000a680001127983 */ /* 0x0001680000300800 */
[----:B------:R0:W-:Y:S04]  /*ea320*/  STL [R1+0xa10], R3 ;  /* 0x000a100301007387 */ /* 0x0001e80000100800 */
[----:B-1----:R1:W5:Y:S04]  /*ea330*/  LDL.LU R13, [R1+0xa58] ;  /* 0x000a5800010d7983 */ /* 0x0023680000300800 */
[----:B--2---:R1:W5:Y:S04]  /*ea340*/  LDL.LU R11, [R1+0xa48] ;  /* 0x000a4800010b7983 */ /* 0x0043680000300800 */
[----:B---3--:R1:W5:Y:S04]  /*ea350*/  LDL.LU R9, [R1+0xa38] ;  /* 0x000a380001097983 */ /* 0x0083680000300800 */
[----:B----4-:R1:W5:Y:S04]  /*ea360*/  LDL.LU R7, [R1+0xa28] ;  /* 0x000a280001077983 */ /* 0x0103680000300800 */
[----:B0-----:R1:W5:Y:S04]  /*ea370*/  LDL.LU R5, [R1+0xa18] ;  /* 0x000a180001057983 */ /* 0x0013680000300800 */
[----:B------:R1:W5:Y:S02]  /*ea380*/  LDL.LU R3, [R1+0xa08] ;  /* 0x000a080001037983 */ /* 0x0003640000300800 */
[----:B-1---5:R-:W-:Y:S05]  /*ea390*/  WARPSYNC.COLLECTIVE R115, `(.L_x_1194) ;  /* 0x0000000073087348 */ /* 0x022fea0003c00000 */
[----:B------:R0:W2:Y:S02]  /*ea3a0*/  SHFL.IDX P0, R115, R107, R172, R176 ;  /* 0x000000ac6b737389 */ /* 0x0000a400000000b0 */
[----:B012--5:R-:W-:Y:S05]  /*ea3b0*/  ENDCOLLECTIVE ;  /* 0x000000000000791b */ /* 0x027fea0003800000 */
.L_x_1194:
        /* <DEDUP_REMOVED lines=31> */
.L_x_1195:
        /* <DEDUP_REMOVED lines=31> */
.L_x_1196:
        /* <DEDUP_REMOVED lines=30> */
.L_x_1197:
        /* <DEDUP_REMOVED lines=31> */
.L_x_1198:
        /* <DEDUP_REMOVED lines=31> */
.L_x_1199:
        /* <DEDUP_REMOVED lines=30> */
.L_x_1200:
        /* <DEDUP_REMOVED lines=31> */
.L_x_1201:
        /* <DEDUP_REMOVED lines=31> */
.L_x_1202:
        /* <DEDUP_REMOVED lines=30> */
.L_x_1203:
        /* <DEDUP_REMOVED lines=31> */
.L_x_1204:
        /* <DEDUP_REMOVED lines=31> */
.L_x_1205:
        /* <DEDUP_REMOVED lines=30> */
.L_x_1206:
        /* <DEDUP_REMOVED lines=31> */
.L_x_1207:
        /* <DEDUP_REMOVED lines=31> */
.L_x_1208:
        /* <DEDUP_REMOVED lines=30> */
.L_x_1209:
        /* <DEDUP_REMOVED lines=31> */
.L_x_1210:
        /* <DEDUP_REMOVED lines=31> */
.L_x_1211:
        /* <DEDUP_REMOVED lines=30> */
.L_x_1212:
        /* <DEDUP_REMOVED lines=31> */
.L_x_1213:
        /* <DEDUP_REMOVED lines=31> */
.L_x_1214:
        /* <DEDUP_REMOVED lines=30> */
.L_x_1215:
        /* <DEDUP_REMOVED lines=31> */
.L_x_1216:
        /* <DEDUP_REMOVED lines=31> */
.L_x_1217:
        /* <DEDUP_REMOVED lines=30> */
.L_x_1218:
        /* <DEDUP_REMOVED lines=31> */
.L_x_1219:
        /* <DEDUP_REMOVED lines=31> */
.L_x_1220:
        /* <DEDUP_REMOVED lines=30> */
.L_x_1221:
        /* <DEDUP_REMOVED lines=31> */
.L_x_1222:
        /* <DEDUP_REMOVED lines=31> */
.L_x_1223:
        /* <DEDUP_REMOVED lines=30> */
.L_x_1224:
        /* <DEDUP_REMOVED lines=31> */
.L_x_1225:
        /* <DEDUP_REMOVED lines=31> */
.L_x_1226:
        /* <DEDUP_REMOVED lines=30> */
.L_x_1227:
        /* <DEDUP_REMOVED lines=31> */
.L_x_1228:
        /* <DEDUP_REMOVED lines=31> */
.L_x_1229:
        /* <DEDUP_REMOVED lines=30> */
.L_x_1230:
        /* <DEDUP_REMOVED lines=31> */
.L_x_1231:
        /* <DEDUP_REMOVED lines=31> */
.L_x_1232:
        /* <DEDUP_REMOVED lines=30> */
.L_x_1233:
        /* <DEDUP_REMOVED lines=31> */
.L_x_1234:
        /* <DEDUP_REMOVED lines=31> */
.L_x_1235:
        /* <DEDUP_REMOVED lines=30> */
.L_x_1236:
        /* <DEDUP_REMOVED lines=31> */
.L_x_1237:
        /* <DEDUP_REMOVED lines=31> */
.L_x_1238:
        /* <DEDUP_REMOVED lines=30> */
.L_x_1239:
        /* <DEDUP_REMOVED lines=31> */
.L_x_1240:
        /* <DEDUP_REMOVED lines=31> */
.L_x_1241:
        /* <DEDUP_REMOVED lines=30> */
.L_x_1242:
        /* <DEDUP_REMOVED lines=31> */
.L_x_1243:
        /* <DEDUP_REMOVED lines=31> */
.L_x_1244:
        /* <DEDUP_REMOVED lines=30> */
.L_x_1245:
        /* <DEDUP_REMOVED lines=31> */
.L_x_1246:
        /* <DEDUP_REMOVED lines=31> */
.L_x_1247:
        /* <DEDUP_REMOVED lines=30> */
.L_x_1248:
        /* <DEDUP_REMOVED lines=31> */
.L_x_1249:
        /* <DEDUP_REMOVED lines=31> */
.L_x_1250:
        /* <DEDUP_REMOVED lines=30> */
.L_x_1251:
        /* <DEDUP_REMOVED lines=22> */
[----:B--2---:R3:W5:Y:S02]  /*f1260*/  LDL.LU R13, [R1+0x288] ;  /* 0x00028800010d7983 */ /* 0x0047640000300800 */
[----:B---3-5:R-:W-:Y:S05]  /*f1270*/  WARPSYNC.COLLECTIVE R115, `(.L_x_1252) ;  /* 0x0000000073087348 */ /* 0x028fea0003c00000 */
[----:B------:R0:W1:Y:S02]  /*f1280*/  SHFL.IDX P0, R115, R107, R172, R176 ;  /* 0x000000ac6b737389 */ /* 0x00006400000000b0 */
[----:B01-3-5:R-:W-:Y:S05]  /*f1290*/  ENDCOLLECTIVE ;  /* 0x000000000000791b */ /* 0x02bfea0003800000 */
.L_x_1252:
[----:B------:R0:W5:Y:S04]  /*f12a0*/  LDL.LU R11, [R1+0x278] ;  /* 0x00027800010b7983 */ /* 0x0001680000300800 */
[----:B------:R0:W5:Y:S04]  /*f12b0*/  LDL.LU R9, [R1+0x268] ;  /* 0x0002680001097983 */ /* 0x0001680000300800 */
[----:B------:R0:W5:Y:S04]  /*f12c0*/  LDL.LU R7, [R1+0x258] ;  /* 0x0002580001077983 */ /* 0x0001680000300800 */
[----:B------:R0:W5:Y:S04]  /*f12d0*/  LDL.LU R5, [R1+0x248] ;  /* 0x0002480001057983 */ /* 0x0001680000300800 */
[----:B------:R0:W5:Y:S01]  /*f12e0*/  LDL.LU R3, [R1+0x238] ;  /* 0x0002380001037983 */ /* 0x0001620000300800 */
[----:B------:R-:W-:-:S03]  /*f12f0*/  IMAD.MOV.U32 R107, RZ, RZ, R115 ;  /* 0x000000ffff6b7224 */ /* 0x000fc600078e0073 */
[----:B------:R-:W-:Y:S02]  /*f1300*/  STL [R1+0x1a84], R127 ;  /* 0x001a847f01007387 */ /* 0x000fe40000100800 */
        /* <DEDUP_REMOVED lines=16> */
[----:B--2---:R2:W5:Y:S04]  /*f1410*/  LDL.LU R12, [R1+0x294] ;  /* 0x00029400010c7983 */ /* 0x0045680000300800 */
[----:B------:R2:W-:Y:S04]  /*f1420*/  STL [R1+0x2ac], R0 ;  /* 0x0002ac0001007387 */ /* 0x0005e80000100800 */
[----:B---3--:R3:W5:Y:S04]  /*f1430*/  LDL.LU R10, [R1+0x284] ;  /* 0x00028400010a7983 */ /* 0x0087680000300800 */
[----:B----4-:R3:W5:Y:S04]  /*f1440*/  LDL.LU R8, [R1+0x274] ;  /* 0x0002740001087983 */ /* 0x0107680000300800 */
[----:B0-----:R3:W5:Y:S04]  /*f1450*/  LDL.LU R6, [R1+0x264] ;  /* 0x0002640001067983 */ /* 0x0017680000300800 */
[----:B------:R3:W5:Y:S04]  /*f1460*/  LDL.LU R4, [R1+0x254] ;  /* 0x0002540001047983 */ /* 0x0007680000300800 */
[----:B-1----:R3:W5:Y:S04]  /*f1470*/  LDL.LU R2, [R1+0x244] ;  /* 0x0002440001027983 */ /* 0x0027680000300800 */
[----:B--2---:R3:W5:Y:S01]  /*f1480*/  LDL.LU R0, [R1+0x234] ;  /* 0x0002340001007983 */ /* 0x0047620000300800 */
[----:B------:R-:W-:-:S02]  /*f1490*/  IMAD.MOV.U32 R115, RZ, RZ, -0x1 ;  /* 0xffffffffff737424 */ /* 0x000fc400078e00ff */
[----:B------:R-:W-:-:S07]  /*f14a0*/  IMAD.MOV.U32 R107, RZ, RZ, R193 ;  /* 0x000000ffff6b7224 */ /* 0x000fce00078e00c1 */
[----:B---3-5:R-:W-:Y:S05]  /*f14b0*/  WARPSYNC.COLLECTIVE R115, `(.L_x_1253) ;  /* 0x0000000073087348 */ /* 0x028fea0003c00000 */
[----:B------:R0:W1:Y:S02]  /*f14c0*/  SHFL.IDX P0, R115, R107, R172, R176 ;  /* 0x000000ac6b737389 */ /* 0x00006400000000b0 */
[----:B01-3-5:R-:W-:Y:S05]  /*f14d0*/  ENDCOLLECTIVE ;  /* 0x000000000000791b */ /* 0x02bfea0003800000 */
.L_x_1253:
[----:B------:R-:W-:Y:S01]  /*f14e0*/  STL [R1+0x1a88], R193 ;  /* 0x001a88c101007387 */ /* 0x000fe20000100800 */
[----:B------:R-:W-:Y:S01]  /*f14f0*/  IMAD.MOV.U32 R107, RZ, RZ, R194 ;  /* 0x000000ffff6b7224 */ /* 0x000fe200078e00c2 */
[--C-:B------:R-:W-:Y:S02]  /*f1500*/  LOP3.LUT R16, R16, R140, R115.reuse, 0x78, !PT ;  /* 0x0000008c10107212 */ /* 0x100fe400078e7873 */
[----:B------:R-:W-:-:S03]  /*f1510*/  LOP3.LUT R15, R15, R144, R115, 0x78, !PT ;  /* 0x000000900f0f7212 */ /* 0x000fc600078e7873 */
[----:B------:R0:W-:Y:S01]  /*f1520*/  STL [R1+0x2a8], R16 ;  /* 0x0002a81001007387 */ /* 0x0001e20000100800 */
[----:B------:R-:W-:-:S03]  /*f1530*/  LOP3.LUT R13, R13, R148, R115, 0x78, !PT ;  /* 0x000000940d0d7212 */ /* 0x000fc600078e7873 */
[----:B------:R1:W-:Y:S04]  /*f1540*/  STL [R1+0x298], R15 ;  /* 0x0002980f01007387 */ /* 0x0003e80000100800 */
[----:B------:R2:W-:Y:S04]  /*f1550*/  STL [R1+0x288], R13 ;  /* 0x0002880d01007387 */ /* 0x0005e80000100800 */
[----:B0-----:R0:W5:Y:S01]  /*f1560*/  LDL.LU R16, [R1+0x2a0] ;  /* 0x0002a00001107983 */ /* 0x0011620000300800 */
[----:B------:R-:W-:-:S03]  /*f1570*/  LOP3.LUT R193, R11, R152, R115, 0x78, !PT ;  /* 0x000000980bc17212 */ /* 0x000fc600078e7873 */
[----:B-1----:R0:W5:Y:S01]  /*f1580*/  LDL.LU R15, [R1+0x290] ;  /* 0x00029000010f7983 */ /* 0x0021620000300800 */
[----:B------:R-:W-:-:S03]  /*f1590*/  LOP3.LUT R127, R9, R156, R115, 0x78, !PT ;  /* 0x0000009c097f7212 */ /* 0x000fc600078e7873 */
[----:B--2---:R0:W5:Y:S01]  /*f15a0*/  LDL.LU R13, [R1+0x280] ;  /* 0x00028000010d7983 */ /* 0x0041620000300800 */
[----:B------:R-:W-:-:S03]  /*f15b0*/  LOP3.LUT R126, R7, R160, R115, 0x78, !PT ;  /* 0x000000a0077e7212 */ /* 0x000fc600078e7873 */
[----:B------:R0:W5:Y:S01]  /*f15c0*/  LDL.LU R11, [R1+0x270] ;  /* 0x00027000010b7983 */ /* 0x0001620000300800 */
[--C-:B------:R-:W-:Y:S02]  /*f15d0*/  LOP3.LUT R125, R5, R164, R115.reuse, 0x78, !PT ;  /* 0x000000a4057d7212 */ /* 0x100fe400078e7873 */
[----:B------:R-:W-:Y:S01]  /*f15e0*/  LOP3.LUT R124, R3, R168, R115, 0x78, !PT ;  /* 0x000000a8037c7212 */ /* 0x000fe200078e7873 */
[----:B------:R0:W5:Y:S01]  /*f15f0*/  LDL.LU R9, [R1+0x260] ;  /* 0x0002600001097983 */ /* 0x0001620000300800 */
[----:B------:R-:W-:-:S03]  /*f1600*/  IMAD.MOV.U32 R115, RZ, RZ, -0x1 ;  /* 0xffffffffff737424 */ /* 0x000fc600078e00ff */
[----:B------:R0:W5:Y:S04]  /*f1610*/  LDL.LU R7, [R1+0x250] ;  /* 0x0002500001077983 */ /* 0x0001680000300800 */
[----:B------:R0:W5:Y:S04]  /*f1620*/  LDL.LU R5, [R1+0x240] ;  /* 0x0002400001057983 */ /* 0x0001680000300800 */
[----:B------:R0:W5:Y:S02]  /*f1630*/  LDL.LU R3, [R1+0x230] ;  /* 0x0002300001037983 */ /* 0x0001640000300800 */
[----:B0----5:R-:W-:Y:S05]  /*f1640*/  WARPSYNC.COLLECTIVE R115, `(.L_x_1254) ;  /* 0x0000000073087348 */ /* 0x021fea0003c00000 */
[----:B------:R1:W2:Y:S02]  /*f1650*/  SHFL.IDX P0, R115, R107, R172, R176 ;  /* 0x000000ac6b737389 */ /* 0x0002a400000000b0 */
[----:B012--5:R-:W-:Y:S05]  /*f1660*/  ENDCOLLECTIVE ;  /* 0x000000000000791b */ /* 0x027fea0003800000 */
.L_x_1254:
[----:B------:R-:W-:-:S05]  /*f1670*/  IMAD.MOV.U32 R123, RZ, RZ, R115 ;  /* 0x000000ffff7b7224 */ /* 0x000fca00078e0073 */
[--C-:B------:R-:W-:Y:S02]  /*f1680*/  LOP3.LUT R122, R14, R141, R123.reuse, 0x78, !PT ;  /* 0x0000008d0e7a7212 */ /* 0x100fe400078e787b */
[----:B------:R0:W5:Y:S01]  /*f1690*/  LDL.LU R14, [R1+0x29c] ;  /* 0x00029c00010e7983 */ /* 0x0001620000300800 */
[----:B------:R-:W-:-:S03]  /*f16a0*/  LOP3.LUT R121, R12, R145, R123, 0x78, !PT ;  /* 0x000000910c797212 */ /* 0x000fc600078e787b */
        /* <DEDUP_REMOVED lines=13> */
[----:B------:R-:W-:Y:S02]  /*f1780*/  IMAD.MOV.U32 R115, RZ, RZ, -0x1 ;  /* 0xffffffffff737424 */ /* 0x000fe400078e00ff */
[----:B------:R-:W-:-:S07]  /*f1790*/  IMAD.MOV.U32 R107, RZ, RZ, R195 ;  /* 0x000000ffff6b7224 */ /* 0x000fce00078e00c3 */
[----:B0----5:R-:W-:Y:S05]  /*f17a0*/  WARPSYNC.COLLECTIVE R115, `(.L_x_1255) ;  /* 0x0000000073087348 */ /* 0x021fea0003c00000 */
[----:B------:R1:W2:Y:S02]  /*f17b0*/  SHFL.IDX P0, R115, R107, R172, R176 ;  /* 0x000000ac6b737389 */ /* 0x0002a400000000b0 */
[----:B012--5:R-:W-:Y:S05]  /*f17c0*/  ENDCOLLECTIVE ;  /* 0x000000000000791b */ /* 0x027fea0003800000 */
.L_x_1255:
[----:B------:R-:W-:Y:S02]  /*f17d0*/  IMAD.MOV.U32 R107, RZ, RZ, R115 ;  /* 0x000000ffff6b7224 */ /* 0x000fe400078e0073 */
[----:B------:R-:W-:-:S03]  /*f17e0*/  IMAD.MOV.U32 R115, RZ, RZ, -0x1 ;  /* 0xffffffffff737424 */ /* 0x000fc600078e00ff */
        /* <DEDUP_REMOVED lines=16> */
[----:B------:R-:W-:-:S07]  /*f18f0*/  IMAD.MOV.U32 R107, RZ, RZ, R83 ;  /* 0x000000ffff6b7224 */ /* 0x000fce00078e0053 */
[----:B0----5:R-:W-:Y:S05]  /*f1900*/  WARPSYNC.COLLECTIVE R115, `(.L_x_1256) ;  /* 0x0000000073087348 */ /* 0x021fea0003c00000 */
[----:B------:R1:W2:Y:S02]  /*f1910*/  SHFL.IDX P0, R115, R107, R172, R176 ;  /* 0x000000ac6b737389 */ /* 0x0002a400000000b0 */
[----:B012--5:R-:W-:Y:S05]  /*f1920*/  ENDCOLLECTIVE ;  /* 0x000000000000791b */ /* 0x027fea0003800000 */
.L_x_1256:
        /* <DEDUP_REMOVED lines=21> */
.L_x_1257:
[----:B------:R-:W-:Y:S02]  /*f1a80*/  IMAD.MOV.U32 R123, RZ, RZ, R115 ;  /* 0x000000ffff7b7224 */ /* 0x000fe400078e0073 */
[----:B------:R-:W-:Y:S02]  /*f1a90*/  IMAD.MOV.U32 R115, RZ, RZ, -0x1 ;  /* 0xffffffffff737424 */ /* 0x000fe400078e00ff */
[----:B------:R-:W-:-:S07]  /*f1aa0*/  IMAD.MOV.U32 R107, RZ, RZ, R233 ;  /* 0x000000ffff6b7224 */ /* 0x000fce00078e00e9 */
[----:B------:R-:W-:Y:S05]  /*f1ab0*/  WARPSYNC.COLLECTIVE R115, `(.L_x_1258) ;  /* 0x0000000073087348 */ /* 0x000fea0003c00000 */
[----:B------:R0:W1:Y:S02]  /*f1ac0*/  SHFL.IDX P0, R115, R107, R172, R176 ;  /* 0x000000ac6b737389 */ /* 0x00006400000000b0 */
[----:B01----:R-:W-:Y:S05]  /*f1ad0*/  ENDCOLLECTIVE ;  /* 0x000000000000791b */ /* 0x003fea0003800000 */
.L_x_1258:
        /* <DEDUP_REMOVED lines=34> */
[----:B------:R-:W-:Y:S01]  /*f1d00*/  IMAD.MOV.U32 R107, RZ, RZ, R230 ;  /* 0x000000ffff6b7224 */ /* 0x000fe200078e00e6 */
[----:B------:R0:W5:Y:S06]  /*f1d10*/  LDL.LU R20, [R1+0x198] ;  /* 0x0001980001147983 */ /* 0x00016c0000300800 */
[----:B0----5:R-:W-:Y:S05]  /*f1d20*/  WARPSYNC.COLLECTIVE R115, `(.L_x_1259) ;  /* 0x0000000073087348 */ /* 0x021fea0003c00000 */
[----:B------:R1:W2:Y:S02]  /*f1d30*/  SHFL.IDX P0, R115, R107, R172, R176 ;  /* 0x000000ac6b737389 */ /* 0x0002a400000000b0 */
[----:B012--5:R-:W-:Y:S05]  /*f1d40*/  ENDCOLLECTIVE ;  /* 0x000000000000791b */ /* 0x027fea0003800000 */
.L_x_1259:
[----:B------:R0:W5:Y:S01]  /*f1d50*/  LDL.LU R19, [R1+0x188] ;  /* 0x0001880001137983 */ /* 0x0001620000300800 */
[----:B------:R-:W-:Y:S01]  /*f1d60*/  IMAD.MOV.U32 R107, RZ, RZ, R231 ;  /* 0x000000ffff6b7224 */ /* 0x000fe200078e00e7 */
[--C-:B------:R-:W-:Y:S02]  /*f1d70*/  LOP3.LUT R47, R16, R142, R115.reuse, 0x78, !PT ;  /* 0x0000008e102f7212 */ /* 0x100fe400078e7873 */
[--C-:B------:R-:W-:Y:S02]  /*f1d80*/  LOP3.LUT R182, R13, R150, R115.reuse, 0x78, !PT ;  /* 0x000000960db67212 */ /* 0x100fe400078e7873 */
[----:B------:R0:W5:Y:S01]  /*f1d90*/  LDL.LU R13, [R1+0x174] ;  /* 0x00017400010d7983 */ /* 0x0001620000300800 */
[----:B------:R-:W-:-:S03]  /*f1da0*/  LOP3.LUT R181, R11, R154, R115, 0x78, !PT ;  /* 0x0000009a0bb57212 */ /* 0x000fc600078e7873 */
[----:B------:R0:W5:Y:S01]  /*f1db0*/  LDL.LU R11, [R1+0x160] ;  /* 0x00016000010b7983 */ /* 0x0001620000300800 */
[--C-:B------:R-:W-:Y:S02]  /*f1dc0*/  LOP3.LUT R183, R15, R146, R115.reuse, 0x78, !PT ;  /* 0x000000920fb77212 */ /* 0x100fe400078e7873 */
[--C-:B------:R-:W-:Y:S02]  /*f1dd0*/  LOP3.LUT R103, R9, R158, R115.reuse, 0x78, !PT ;  /* 0x0000009e09677212 */ /* 0x100fe400078e7873 */
[----:B------:R0:W5:Y:S01]  /*f1de0*/  LDL.LU R9, [R1+0x150] ;  /* 0x0001500001097983 */ /* 0x0001620000300800 */
[----:B------:R-:W-:-:S03]  /*f1df0*/  LOP3.LUT R102, R7, R162, R115, 0x78, !PT ;  /* 0x000000a207667212 */ /* 0x000fc600078e7873 */
[----:B------:R0:W5:Y:S01]  /*f1e00*/  LDL.LU R7, [R1+0x140] ;  /* 0x0001400001077983 */ /* 0x0001620000300800 */
[----:B------:R-:W-:-:S03]  /*f1e10*/  LOP3.LUT R101, R5, R166, R115, 0x78, !PT ;  /* 0x000000a605657212 */ /* 0x000fc600078e7873 */
[----:B------:R0:W5:Y:S01]  /*f1e20*/  LDL.LU R5, [R1+0x130] ;  /* 0x0001300001057983 */ /* 0x0001620000300800 */
[----:B------:R-:W-:Y:S01]  /*f1e30*/  LOP3.LUT R100, R3, R170, R115, 0x78, !PT ;  /* 0x000000aa03647212 */ /* 0x000fe200078e7873 */
[----:B------:R-:W-:Y:S02]  /*f1e40*/  IMAD.MOV.U32 R115, RZ, RZ, -0x1 ;  /* 0xffffffffff737424 */ /* 0x000fe400078e00ff */
[----:B------:R0:W5:Y:S05]  /*f1e50*/  LDL.LU R3, [R1+0x208] ;  /* 0x0002080001037983 */ /* 0x00016a0000300800 */
[----:B0----5:R-:W-:Y:S05]  /*f1e60*/  WARPSYNC.COLLECTIVE R115, `(.L_x_1260) ;  /* 0x0000000073087348 */ /* 0x021fea0003c00000 */
[----:B------:R1:W2:Y:S02]  /*f1e70*/  SHFL.IDX P0, R115, R107, R172, R176 ;  /* 0x000000ac6b737389 */ /* 0x0002a400000000b0 */
[----:B012--5:R-:W-:Y:S05]  /*f1e80*/  ENDCOLLECTIVE ;  /* 0x000000000000791b */ /* 0x027fea0003800000 */
.L_x_1260:
        /* <DEDUP_REMOVED lines=22> */
.L_x_1261:
[----:B------:R-:W-:Y:S02]  /*f1ff0*/  IMAD.MOV.U32 R107, RZ, RZ, R115 ;  /* 0x000000ffff6b7224 */ /* 0x000fe400078e0073 */
[----:B------:R-:W-:-:S03]  /*f2000*/  IMAD.MOV.U32 R115, RZ, RZ, -0x1 ;  /* 0xffffffffff737424 */ /* 0x000fc600078e00ff */
[--C-:B------:R-:W-:Y:S02]  /*f2010*/  LOP3.LUT R35, R20, R140, R107.reuse, 0x78, !PT ;  /* 0x0000008c14237212 */ /* 0x100fe400078e786b */
[--C-:B------:R-:W-:Y:S02]  /*f2020*/  LOP3.LUT R179, R19, R144, R107.reuse, 0x78, !PT ;  /* 0x0000009013b37212 */ /* 0x100fe400078e786b */
[--C-:B------:R-:W-:Y:S02]  /*f2030*/  LOP3.LUT R178, R13, R148, R107.reuse, 0x78, !PT ;  /* 0x000000940db27212 */ /* 0x100fe400078e786b */
[----:B------:R0:W5:Y:S01]  /*f2040*/  LDL.LU R13, [R1+0x190] ;  /* 0x00019000010d7983 */ /* 0x0001620000300800 */
[----:B------:R-:W-:-:S03]  /*f2050*/  LOP3.LUT R177, R11, R152, R107, 0x78, !PT ;  /* 0x000000980bb17212 */ /* 0x000fc600078e786b */
[----:B------:R0:W5:Y:S04]  /*f2060*/  LDL.LU R26, [R1+0x17c] ;  /* 0x00017c00011a7983 */ /* 0x0001680000300800 */
[----:B------:R0:W5:Y:S01]  /*f2070*/  LDL.LU R25, [R1+0x16c] ;  /* 0x00016c0001197983 */ /* 0x0001620000300800 */
[----:B------:R-:W-:-:S03]  /*f2080*/  LOP3.LUT R95, R9, R156, R107, 0x78, !PT ;  /* 0x0000009c095f7212 */ /* 0x000fc600078e786b */
[----:B------:R0:W5:Y:S01]  /*f2090*/  LDL.LU R11, [R1+0x158] ;  /* 0x00015800010b7983 */ /* 0x0001620000300800 */
[--C-:B------:R-:W-:Y:S02]  /*f20a0*/  LOP3.LUT R94, R7, R160, R107.reuse, 0x78, !PT ;  /* 0x000000a0075e7212 */ /* 0x100fe400078e786b */
[--C-:B------:R-:W-:Y:S01]  /*f20b0*/  LOP3.LUT R93, R5, R164, R107.reuse, 0x78, !PT ;  /* 0x000000a4055d7212 */ /* 0x100fe200078e786b */
[----:B------:R0:W5:Y:S01]  /*f20c0*/  LDL.LU R9, [R1+0x148] ;  /* 0x0001480001097983 */ /* 0x0001620000300800 */
[----:B------:R-:W-:-:S03]  /*f20d0*/  LOP3.LUT R92, R3, R168, R107, 0x78, !PT ;  /* 0x000000a8035c7212 */ /* 0x000fc600078e786b */
[----:B------:R0:W5:Y:S04]  /*f20e0*/  LDL.LU R7, [R1+0x138] ;  /* 0x0001380001077983 */ /* 0x0001680000300800 */
[----:B------:R0:W5:Y:S04]  /*f20f0*/  LDL.LU R5, [R1+0x124] ;  /* 0x0001240001057983 */ /* 0x0001680000300800 */
[----:B------:R0:W5:Y:S01]  /*f2100*/  LDL.LU R3, [R1+0x1c4] ;  /* 0x0001c40001037983 */ /* 0x0001620000300800 */
[----:B------:R-:W-:-:S03]  /*f2110*/  IMAD.MOV.U32 R107, RZ, RZ, R128 ;  /* 0x000000ffff6b7224 */ /* 0x000fc600078e0080 */
[----:B------:R0:W5:Y:S04]  /*f2120*/  LDL.LU R23, [R1+0x18c] ;  /* 0x00018c0001177983 */ /* 0x0001680000300800 */
[----:B0----5:R-:W-:Y:S05]  /*f2130*/  WARPSYNC.COLLECTIVE R115, `(.L_x_1262) ;  /* 0x0000000073087348 */ /* 0x021fea0003c00000 */
[----:B------:R1:W2:Y:S02]  /*f2140*/  SHFL.IDX P0, R115, R107, R172, R176 ;  /* 0x000000ac6b737389 */ /* 0x0002a400000000b0 */
[----:B012--5:R-:W-:Y:S05]  /*f2150*/  ENDCOLLECTIVE ;  /* 0x000000000000791b */ /* 0x027fea0003800000 */
.L_x_1262:
[----:B------:R0:W5:Y:S01]  /*f2160*/  LDL.LU R22, [R1+0x178] ;  /* 0x0001780001167983 */ /* 0x0001620000300800 */
[--C-:B------:R-:W-:Y:S02]  /*f2170*/  LOP3.LUT R90, R18, R141, R115.reuse, 0x78, !PT ;  /* 0x0000008d125a7212 */ /* 0x100fe400078e7873 */
[--C-:B------:R-:W-:Y:S02]  /*f2180*/  LOP3.LUT R89, R12, R145, R115.reuse, 0x78, !PT ;  /* 0x000000910c597212 */ /* 0x100fe400078e7873 */
        /* <DEDUP_REMOVED lines=17> */
.L_x_1263:
[----:B------:R-:W-:Y:S02]  /*f22a0*/  IMAD.MOV.U32 R123, RZ, RZ, R115 ;  /* 0x000000ffff7b7224 */ /* 0x000fe400078e0073 */
[----:B------:R-:W-:Y:S02]  /*f22b0*/  IMAD.MOV.U32 R115, RZ, RZ, -0x1 ;  /* 0xffffffffff737424 */ /* 0x000fe400078e00ff */
[----:B------:R-:W-:-:S07]  /*f22c0*/  IMAD.MOV.U32 R107, RZ, RZ, R130 ;  /* 0x000000ffff6b7224 */ /* 0x000fce00078e0082 */
[----:B------:R-:W-:Y:S05]  /*f22d0*/  WARPSYNC.COLLECTIVE R115, `(.L_x_1264) ;  /* 0x0000000073087348 */ /* 0x000fea0003c00000 */
[----:B------:R0:W1:Y:S02]  /*f22e0*/  SHFL.IDX P0, R115, R107, R172, R176 ;  /* 0x000000ac6b737389 */ /* 0x00006400000000b0 */
[----:B01----:R-:W-:Y:S05]  /*f22f0*/  ENDCOLLECTIVE ;  /* 0x000000000000791b */ /* 0x003fea0003800000 */
.L_x_1264:
        /* <DEDUP_REMOVED lines=11> */
[----:B------:R0:W5:Y:S04]  /*f23b0*/  LDL.LU R9, [R1+0xd4] ;  /* 0x0000d40001097983 */ /* 0x0001680000300800 */
[----:B------:R0:W5:Y:S04]  /*f23c0*/  LDL.LU R7, [R1+0xc0] ;  /* 0x0000c00001077983 */ /* 0x0001680000300800 */
[----:B------:R0:W5:Y:S04]  /*f23d0*/  LDL.LU R5, [R1+0xb0] ;  /* 0x0000b00001057983 */ /* 0x0001680000300800 */
[----:B------:R0:W5:Y:S01]  /*f23e0*/  LDL.LU R3, [R1+0x184] ;  /* 0x0001840001037983 */ /* 0x0001620000300800 */
[----:B------:R-:W-:-:S03]  /*f23f0*/  IMAD.MOV.U32 R107, RZ, RZ, R115 ;  /* 0x000000ffff6b7224 */ /* 0x000fc600078e0073 */
[----:B------:R0:W5:Y:S04]  /*f2400*/  LDL.LU R34, [R1+0x118] ;  /* 0x0001180001227983 */ /* 0x0001680000300800 */
[----:B------:R0:W5:Y:S04]  /*f2410*/  LDL.LU R33, [R1+0x104] ;  /* 0x0001040001217983 */ /* 0x0001680000300800 */
[----:B------:R0:W5:Y:S01]  /*f2420*/  LDL.LU R32, [R1+0xf4] ;  /* 0x0000f40001207983 */ /* 0x0001620000300800 */
[--C-:B------:R-:W-:Y:S02]  /*f2430*/  LOP3.LUT R82, R23, R143, R107.reuse, 0x78, !PT ;  /* 0x0000008f17527212 */ /* 0x100fe400078e786b */
[----:B------:R-:W-:-:S02]  /*f2440*/  LOP3.LUT R81, R22, R147, R107, 0x78, !PT ;  /* 0x0000009316517212 */ /* 0x000fc400078e786b */
        /* <DEDUP_REMOVED lines=16> */
.L_x_1265:
[----:B------:R-:W-:Y:S01]  /*f2550*/  IMAD.MOV.U32 R107, RZ, RZ, R133 ;  /* 0x000000ffff6b7224 */ /* 0x000fe200078e0085 */
[----:B------:R-:W-:Y:S02]  /*f2560*/  LOP3.LUT R13, R13, R142, R123, 0x78, !PT ;  /* 0x0000008e0d0d7212 */ /* 0x000fe400078e787b */
[--C-:B------:R-:W-:Y:S02]  /*f2570*/  LOP3.LUT R11, R11, R140, R115.reuse, 0x78, !PT ;  /* 0x0000008c0b0b7212 */ /* 0x100fe400078e7873 */
[--C-:B------:R-:W-:Y:S02]  /*f2580*/  LOP3.LUT R27, R27, R144, R115.reuse, 0x78, !PT ;  /* 0x000000901b1b7212 */ /* 0x100fe400078e7873 */
[--C-:B------:R-:W-:Y:S02]  /*f2590*/  LOP3.LUT R26, R26, R148, R115.reuse, 0x78, !PT ;  /* 0x000000941a1a7212 */ /* 0x100fe400078e7873 */
[--C-:B------:R-:W-:Y:S02]  /*f25a0*/  LOP3.LUT R25, R25, R152, R115.reuse, 0x78, !PT ;  /* 0x0000009819197212 */ /* 0x100fe400078e7873 */
[----:B------:R-:W-:-:S02]  /*f25b0*/  LOP3.LUT R31, R9, R156, R115, 0x78, !PT ;  /* 0x0000009c091f7212 */ /* 0x000fc400078e7873 */
[----:B------:R0:W5:Y:S01]  /*f25c0*/  LDL.LU R9, [R1+0x114] ;  /* 0x0001140001097983 */ /* 0x0001620000300800 */
[----:B------:R-:W-:-:S03]  /*f25d0*/  LOP3.LUT R30, R7, R160, R115, 0x78, !PT ;  /* 0x000000a0071e7212 */ /* 0x000fc600078e7873 */
[----:B------:R0:W5:Y:S01]  /*f25e0*/  LDL.LU R39, [R1+0x100] ;  /* 0x0001000001277983 */ /* 0x0001620000300800 */
[----:B------:R-:W-:-:S03]  /*f25f0*/  LOP3.LUT R29, R5, R164, R115, 0x78, !PT ;  /* 0x000000a4051d7212 */ /* 0x000fc600078e7873 */
[----:B------:R0:W5:Y:S01]  /*f2600*/  LDL.LU R38, [R1+0xf0] ;  /* 0x0000f00001267983 */ /* 0x0001620000300800 */
[----:B------:R-:W-:Y:S01]  /*f2610*/  LOP3.LUT R28, R3, R168, R115, 0x78, !PT ;  /* 0x000000a8031c7212 */ /* 0x000fe200078e7873 */
[----:B------:R-:W-:Y:S02]  /*f2620*/  IMAD.MOV.U32 R115, RZ, RZ, -0x1 ;  /* 0xffffffffff737424 */ /* 0x000fe400078e00ff */
[----:B------:R0:W5:Y:S04]  /*f2630*/  LDL.LU R37, [R1+0xdc] ;  /* 0x0000dc0001257983 */ /* 0x0001680000300800 */
[----:B------:R0:W5:Y:S04]  /*f2640*/  LDL.LU R40, [R1+0xcc] ;  /* 0x0000cc0001287983 */ /* 0x0001680000300800 */
[----:B------:R0:W5:Y:S02]  /*f2650*/  LDL.LU R7, [R1+0xb8] ;  /* 0x0000b80001077983 */ /* 0x0001640000300800 */
[----:B0----5:R-:W-:Y:S05]  /*f2660*/  WARPSYNC.COLLECTIVE R115, `(.L_x_1266) ;  /* 0x0000000073087348 */ /* 0x021fea0003c00000 */
[----:B------:R1:W2:Y:S02]  /*f2670*/  SHFL.IDX P0, R115, R107, R172, R176 ;  /* 0x000000ac6b737389 */ /* 0x0002a400000000b0 */
[----:B012--5:R-:W-:Y:S05]  /*f2680*/  ENDCOLLECTIVE ;  /* 0x000000000000791b */ /* 0x027fea0003800000 */
.L_x_1266:
[----:B------:R0:W5:Y:S04]  /*f2690*/  LDL.LU R5, [R1+0xa8] ;  /* 0x0000a80001057983 */ /* 0x0001680000300800 */
[----:B------:R0:W5:Y:S04]  /*f26a0*/  LDL.LU R3, [R1+0x128] ;  /* 0x0001280001037983 */ /* 0x0001680000300800 */
[----:B------:R0:W5:Y:S04]  /*f26b0*/  LDL.LU R46, [R1+0x110] ;  /* 0x00011000012e7983 */ /* 0x0001680000300800 */
[----:B------:R0:W5:Y:S04]  /*f26c0*/  LDL.LU R45, [R1+0xfc] ;  /* 0x0000fc00012d7983 */ /* 0x0001680000300800 */
[----:B------:R0:W5:Y:S01]  /*f26d0*/  LDL.LU R44, [R1+0xec] ;  /* 0x0000ec00012c7983 */ /* 0x0001620000300800 */
[----:B------:R-:W-:-:S05]  /*f26e0*/  IMAD.MOV.U32 R123, RZ, RZ, R115 ;  /* 0x000000ffff7b7224 */ /* 0x000fca00078e0073 */
[--C-:B------:R-:W-:Y:S02]  /*f26f0*/  LOP3.LUT R205, R6, R157, R123.reuse, 0x78, !PT ;  /* 0x0000009d06cd7212 */ /* 0x100fe400078e787b */
[----:B------:R0:W5:Y:S01]  /*f2700*/  LDL.LU R6, [R1+0xd8] ;  /* 0x0000d80001067983 */ /* 0x0001620000300800 */
[----:B------:R-:W-:-:S03]  /*f2710*/  LOP3.LUT R204, R4, R161, R123, 0x78, !PT ;  /* 0x000000a104cc7212 */ /* 0x000fc600078e787b */
[----:B------:R0:W5:Y:S01]  /*f2720*/  LDL.LU R54, [R1+0xc8] ;  /* 0x0000c80001367983 */ /* 0x0001620000300800 */
[----:B------:R-:W-:-:S03]  /*f2730*/  LOP3.LUT R203, R2, R165, R123, 0x78, !PT ;  /* 0x000000a502cb7212 */ /* 0x000fc600078e787b */
[----:B------:R0:W5:Y:S04]  /*f2740*/  LDL.LU R4, [R1+0xb4] ;  /* 0x0000b40001047983 */ /* 0x0001680000300800 */
        /* <DEDUP_REMOVED lines=8> */
.L_x_1267:
[----:B------:R-:W-:Y:S02]  /*f27d0*/  IMAD.MOV.U32 R107, RZ, RZ, R115 ;  /* 0x000000ffff6b7224 */ /* 0x000fe400078e0073 */
[----:B------:R-:W-:-:S03]  /*f27e0*/  IMAD.MOV.U32 R115, RZ, RZ, -0x1 ;  /* 0xffffffffff737424 */ /* 0x000fc600078e00ff */
[--C-:B------:R-:W-:Y:S02]  /*f27f0*/  LOP3.LUT R9, R9, R142, R107.reuse, 0x78, !PT ;  /* 0x0000008e09097212 */ /* 0x100fe400078e786b */
[--C-:B------:R-:W-:Y:S02]  /*f2800*/  LOP3.LUT R39, R39, R146, R107.reuse, 0x78, !PT ;  /* 0x0000009227277212 */ /* 0x100fe400078e786b */
        /* <DEDUP_REMOVED lines=9> */
[----:B------:R-:W-:Y:S01]  /*f28a0*/  LOP3.LUT R40, R3, R170, R107, 0x78, !PT ;  /* 0x000000aa03287212 */ /* 0x000fe200078e786b */
[----:B------:R-:W-:Y:S02]  /*f28b0*/  IMAD.MOV.U32 R107, RZ, RZ, R135 ;  /* 0x000000ffff6b7224 */ /* 0x000fe400078e0087 */
[----:B------:R0:W5:Y:S04]  /*f28c0*/  LDL.LU R53, [R1+0x60] ;  /* 0x0000600001357983 */ /* 0x0001680000300800 */
[----:B------:R0:W5:Y:S04]  /*f28d0*/  LDL.LU R52, [R1+0x50] ;  /* 0x0000500001347983 */ /* 0x0001680000300800 */
[----:B------:R0:W5:Y:S04]  /*f28e0*/  LDL.LU R5, [R1+0x40] ;  /* 0x0000400001057983 */ /* 0x0001680000300800 */
[----:B------:R0:W5:Y:S02]  /*f28f0*/  LDL.LU R3, [R1+0xe4] ;  /* 0x0000e40001037983 */ /* 0x0001640000300800 */
[----:B0----5:R-:W-:Y:S05]  /*f2900*/  WARPSYNC.COLLECTIVE R115, `(.L_x_1268) ;  /* 0x0000000073087348 */ /* 0x021fea0003c00000 */
[----:B------:R1:W2:Y:S02]  /*f2910*/  SHFL.IDX P0, R115, R107, R172, R176 ;  /* 0x000000ac6b737389 */ /* 0x0002a400000000b0 */
[----:B012--5:R-:W-:Y:S05]  /*f2920*/  ENDCOLLECTIVE ;  /* 0x000000000000791b */ /* 0x027fea0003800000 */
.L_x_1268:
[----:B------:R0:W5:Y:S04]  /*f2930*/  LDL.LU R58, [R1+0x9c] ;  /* 0x00009c00013a7983 */ /* 0x0001680000300800 */
[----:B------:R0:W5:Y:S04]  /*f2940*/  LDL.LU R57, [R1+0x8c] ;  /* 0x00008c0001397983 */ /* 0x0001680000300800 */
[----:B------:R0:W5:Y:S01]  /*f2950*/  LDL.LU R56, [R1+0x7c] ;  /* 0x00007c0001387983 */ /* 0x0001620000300800 */
[----:B------:R-:W-:-:S03]  /*f2960*/  LOP3.LUT R208, R4, R163, R115, 0x78, !PT ;  /* 0x000000a304d07212 */ /* 0x000fc600078e7873 */
[----:B------:R0:W5:Y:S01]  /*f2970*/  LDL.LU R4, [R1+0x6c] ;  /* 0x00006c0001047983 */ /* 0x0001620000300800 */
[----:B------:R-:W-:-:S03]  /*f2980*/  LOP3.LUT R207, R2, R167, R115, 0x78, !PT ;  /* 0x000000a702cf7212 */ /* 0x000fc600078e7873 */
[----:B------:R0:W5:Y:S04]  /*f2990*/  LDL.LU R68, [R1+0x5c] ;  /* 0x00005c0001447983 */ /* 0x0001680000300800 */
[----:B------:R0:W5:Y:S01]  /*f29a0*/  LDL.LU R67, [R1+0x4c] ;  /* 0x00004c0001437983 */ /* 0x0001620000300800 */
[----:B------:R-:W-:-:S03]  /*f29b0*/  LOP3.LUT R206, R0, R171, R115, 0x78, !PT ;  /* 0x000000ab00ce7212 */ /* 0x000fc600078e7873 */
[----:B------:R0:W5:Y:S04]  /*f29c0*/  LDL.LU R2, [R1+0x3c] ;  /* 0x00003c0001027983 */ /* 0x0001680000300800 */
[----:B------:R0:W5:Y:S01]  /*f29d0*/  LDL.LU R0, [R1+0xc4] ;  /* 0x0000c40001007983 */ /* 0x0001620000300800 */
[--C-:B------:R-:W-:Y:S02]  /*f29e0*/  LOP3.LUT R46, R46, R143, R115.reuse, 0x78, !PT ;  /* 0x0000008f2e2e7212 */ /* 0x100fe400078e7873 */
[--C-:B------:R-:W-:Y:S02]  /*f29f0*/  LOP3.LUT R45, R45, R147, R115.reuse, 0x78, !PT ;  /* 0x000000932d2d7212 */ /* 0x100fe400078e7873 */
[--C-:B------:R-:W-:Y:S02]  /*f2a00*/  LOP3.LUT R44, R44, R151, R115.reuse, 0x78, !PT ;  /* 0x000000972c2c7212 */ /* 0x100fe400078e7873 */
[----:B------:R-:W-:-:S02]  /*f2a10*/  LOP3.LUT R6, R6, R155, R115, 0x78, !PT ;  /* 0x0000009b06067212 */ /* 0x000fc400078e7873 */
[----:B------:R-:W-:Y:S01]  /*f2a20*/  LOP3.LUT R209, R54, R159, R115, 0x78, !PT ;  /* 0x0000009f36d17212 */ /* 0x000fe200078e7873 */
[----:B------:R-:W-:Y:S02]  /*f2a30*/  IMAD.MOV.U32 R115, RZ, RZ, -0x1 ;  /* 0xffffffffff737424 */ /* 0x000fe400078e00ff */
[----:B0-----:R-:W-:-:S07]  /*f2a40*/  IMAD.MOV.U32 R107, RZ, RZ, R197 ;  /* 0x000000ffff6b7224 */ /* 0x001fce00078e00c5 */
[----:B-----5:R-:W-:Y:S05]  /*f2a50*/  WARPSYNC.COLLECTIVE R115, `(.L_x_1269) ;  /* 0x0000000073087348 */ /* 0x020fea0003c00000 */
[----:B------:R0:W1:Y:S02]  /*f2a60*/  SHFL.IDX P0, R115, R107, R172, R176 ;  /* 0x000000ac6b737389 */ /* 0x00006400000000b0 */
[----:B01---5:R-:W-:Y:S05]  /*f2a70*/  ENDCOLLECTIVE ;  /* 0x000000000000791b */ /* 0x023fea0003800000 */
.L_x_1269:
[----:B------:R-:W-:Y:S02]  /*f2a80*/  IMAD.MOV.U32 R107, RZ, RZ, R198 ;  /* 0x000000ffff6b7224 */ /* 0x000fe400078e00c6 */
[----:B------:R-:W-:Y:S02]  /*f2a90*/  IMAD.MOV.U32 R131, RZ, RZ, R115 ;  /* 0x000000ffff837224 */ /* 0x000fe400078e0073 */
[----:B------:R-:W-:-:S07]  /*f2aa0*/  IMAD.MOV.U32 R115, RZ, RZ, -0x1 ;  /* 0xffffffffff737424 */ /* 0x000fce00078e00ff */
[----:B------:R-:W-:Y:S05]  /*f2ab0*/  WARPSYNC.COLLECTIVE R115, `(.L_x_1270) ;  /* 0x0000000073087348 */ /* 0x000fea0003c00000 */
[----:B------:R0:W1:Y:S02]  /*f2ac0*/  SHFL.IDX P0, R115, R107, R172, R176 ;  /* 0x000000ac6b737389 */ /* 0x00006400000000b0 */
[----:B01----:R-:W-:Y:S05]  /*f2ad0*/  ENDCOLLECTIVE ;  /* 0x000000000000791b */ /* 0x003fea0003800000 */
.L_x_1270:
[--C-:B------:R-:W-:Y:S02]  /*f2ae0*/  LOP3.LUT R34, R34, R141, R123.reuse, 0x78, !PT ;  /* 0x0000008d22227212 */ /* 0x100fe400078e787b */
[--C-:B------:R-:W-:Y:S02]  /*f2af0*/  LOP3.LUT R33, R33, R145, R123.reuse, 0x78, !PT ;  /* 0x0000009121217212 */ /* 0x100fe400078e787b */
[--C-:B------:R-:W-:Y:S02]  /*f2b00*/  LOP3.LUT R32, R32, R149, R123.reuse, 0x78, !PT ;  /* 0x0000009520207212 */ /* 0x100fe400078e787b */
[----:B------:R-:W-:Y:S01]  /*f2b10*/  LOP3.LUT R8, R8, R153, R123, 0x78, !PT ;  /* 0x0000009908087212 */ /* 0x000fe200078e787b */
[----:B------:R-:W-:Y:S01]  /*f2b20*/  IMAD.MOV.U32 R123, RZ, RZ, R115 ;  /* 0x000000ffff7b7224 */ /* 0x000fe200078e0073 */
[--C-:B------:R-:W-:Y:S02]  /*f2b30*/  LOP3.LUT R55, R53, R156, R131.reuse, 0x78, !PT ;  /* 0x0000009c35377212 */ /* 0x100fe400078e7883 */
[----:B------:R-:W-:-:S02]  /*f2b40*/  LOP3.LUT R54, R52, R160, R131, 0x78, !PT ;  /* 0x000000a034367212 */ /* 0x000fc400078e7883 */
[--C-:B------:R-:W-:Y:S02]  /*f2b50*/  LOP3.LUT R53, R5, R164, R131.reuse, 0x78, !PT ;  /* 0x000000a405357212 */ /* 0x100fe400078e7883 */
[----:B------:R0:W5:Y:S04]  /*f2b60*/  LDL.LU R5, [R1+0x98] ;  /* 0x0000980001057983 */ /* 0x0001680000300800 */
[----:B------:R0:W5:Y:S01]  /*f2b70*/  LDL.LU R63, [R1+0x88] ;  /* 0x00008800013f7983 */ /* 0x0001620000300800 */
[----:B------:R-:W-:-:S03]  /*f2b80*/  LOP3.LUT R52, R3, R168, R131, 0x78, !PT ;  /* 0x000000a803347212 */ /* 0x000fc600078e7883 */
[----:B------:R0:W5:Y:S04]  /*f2b90*/  LDL.LU R62, [R1+0x78] ;  /* 0x00007800013e7983 */ /* 0x0001680000300800 */
[----:B------:R0:W5:Y:S04]  /*f2ba0*/  LDL.LU R61, [R1+0x68] ;  /* 0x00006800013d7983 */ /* 0x0001680000300800 */
[----:B------:R0:W5:Y:S04]  /*f2bb0*/  LDL.LU R66, [R1+0x58] ;  /* 0x0000580001427983 */ /* 0x0001680000300800 */
[----:B------:R0:W5:Y:S04]  /*f2bc0*/  LDL.LU R3, [R1+0x48] ;  /* 0x0000480001037983 */ /* 0x0001680000300800 */
[----:B------:R0:W5:Y:S04]  /*f2bd0*/  LDL.LU R65, [R1+0x38] ;  /* 0x0000380001417983 */ /* 0x0001680000300800 */
[----:B------:R0:W5:Y:S04]  /*f2be0*/  LDL.LU R64, [R1+0x30] ;  /* 0x0000300001407983 */ /* 0x0001680000300800 */
[----:B------:R0:W5:Y:S04]  /*f2bf0*/  LDL.LU R70, [R1+0x94] ;  /* 0x0000940001467983 */ /* 0x0001680000300800 */
        /* <DEDUP_REMOVED lines=10> */
[----:B------:R-:W-:-:S02]  /*f2ca0*/  IMAD.MOV.U32 R115, RZ, RZ, -0x1 ;  /* 0xffffffffff737424 */ /* 0x000fc400078e00ff */
[----:B------:R-:W-:-:S07]  /*f2cb0*/  IMAD.MOV.U32 R107, RZ, RZ, R199 ;  /* 0x000000ffff6b7224 */ /* 0x000fce00078e00c7 */
[----:B0----5:R-:W-:Y:S05]  /*f2cc0*/  WARPSYNC.COLLECTIVE R115, `(.L_x_1271) ;  /* 0x0000000073087348 */ /* 0x021fea0003c00000 */
[----:B------:R1:W2:Y:S02]  /*f2cd0*/  SHFL.IDX P0, R115, R107, R172, R176 ;  /* 0x000000ac6b737389 */ /* 0x0002a400000000b0 */
[----:B012--5:R-:W-:Y:S05]  /*f2ce0*/  ENDCOLLECTIVE ;  /* 0x000000000000791b */ /* 0x027fea0003800000 */
.L_x_1271:
[----:B------:R-:W-:Y:S01]  /*f2cf0*/  LOP3.LUT R212, R67, R161, R123, 0x78, !PT ;  /* 0x000000a143d47212 */ /* 0x000fe200078e787b */
[----:B------:R-:W-:Y:S02]  /*f2d00*/  IMAD.MOV.U32 R107, RZ, RZ, R115 ;  /* 0x000000ffff6b7224 */ /* 0x000fe400078e0073 */
[----:B------:R-:W-:Y:S01]  /*f2d10*/  IMAD.MOV.U32 R115, RZ, RZ, -0x1 ;  /* 0xffffffffff737424 */ /* 0x000fe200078e00ff */
[--C-:B------:R-:W-:Y:S02]  /*f2d20*/  LOP3.LUT R58, R58, R141, R123.reuse, 0x78, !PT ;  /* 0x0000008d3a3a7212 */ /* 0x100fe400078e787b */
[--C-:B------:R-:W-:Y:S02]  /*f2d30*/  LOP3.LUT R57, R57, R145, R123.reuse, 0x78, !PT ;  /* 0x0000009139397212 */ /* 0x100fe400078e787b */
[--C-:B------:R-:W-:Y:S02]  /*f2d40*/  LOP3.LUT R56, R56, R149, R123.reuse, 0x78, !PT ;  /* 0x0000009538387212 */ /* 0x100fe400078e787b */
[----:B------:R-:W-:-:S02]  /*f2d50*/  LOP3.LUT R4, R4, R153, R123, 0x78, !PT ;  /* 0x0000009904047212 */ /* 0x000fc400078e787b */
[--C-:B------:R-:W-:Y:S02]  /*f2d60*/  LOP3.LUT R7, R7, R140, R131.reuse, 0x78, !PT ;  /* 0x0000008c07077212 */ /* 0x100fe400078e7883 */
[--C-:B------:R-:W-:Y:S02]  /*f2d70*/  LOP3.LUT R51, R51, R144, R131.reuse, 0x78, !PT ;  /* 0x0000009033337212 */ /* 0x100fe400078e7883 */
[--C-:B------:R-:W-:Y:S02]  /*f2d80*/  LOP3.LUT R50, R50, R148, R131.reuse, 0x78, !PT ;  /* 0x0000009432327212 */ /* 0x100fe400078e7883 */
[----:B------:R-:W-:Y:S02]  /*f2d90*/  LOP3.LUT R49, R49, R152, R131, 0x78, !PT ;  /* 0x0000009831317212 */ /* 0x000fe400078e7883 */
[--C-:B------:R-:W-:Y:S02]  /*f2da0*/  LOP3.LUT R5, R5, R142, R107.reuse, 0x78, !PT ;  /* 0x0000008e05057212 */ /* 0x100fe400078e786b */
[----:B------:R-:W-:-:S02]  /*f2db0*/  LOP3.LUT R63, R63, R146, R107, 0x78, !PT ;  /* 0x000000923f3f7212 */ /* 0x000fc400078e786b */
[--C-:B------:R-:W-:Y:S02]  /*f2dc0*/  LOP3.LUT R62, R62, R150, R107.reuse, 0x78, !PT ;  /* 0x000000963e3e7212 */ /* 0x100fe400078e786b */
[--C-:B------:R-:W-:Y:S02]  /*f2dd0*/  LOP3.LUT R61, R61, R154, R107.reuse, 0x78, !PT ;  /* 0x0000009a3d3d7212 */ /* 0x100fe400078e786b */
[--C-:B------:R-:W-:Y:S02]  /*f2de0*/  LOP3.LUT R67, R66, R158, R107.reuse, 0x78, !PT ;  /* 0x0000009e42437212 */ /* 0x100fe400078e786b */
[--C-:B------:R-:W-:Y:S02]  /*f2df0*/  LOP3.LUT R66, R3, R162, R107.reuse, 0x78, !PT ;  /* 0x000000a203427212 */ /* 0x100fe400078e786b */
[----:B------:R0:W5:Y:S01]  /*f2e00*/  LDL.LU R3, [R1+0x28] ;  /* 0x0000280001037983 */ /* 0x0001620000300800 */
[----:B------:R-:W-:-:S03]  /*f2e10*/  LOP3.LUT R65, R65, R166, R107, 0x78, !PT ;  /* 0x000000a641417212 */ /* 0x000fc600078e786b */
[----:B------:R0:W5:Y:S01]  /*f2e20*/  LDL.LU R75, [R1+0x18] ;  /* 0x00001800014b7983 */ /* 0x0001620000300800 */
[----:B------:R-:W-:Y:S01]  /*f2e30*/  LOP3.LUT R64, R64, R170, R107, 0x78, !PT ;  /* 0x000000aa40407212 */ /* 0x000fe200078e786b */
[----:B------:R-:W-:Y:S02]  /*f2e40*/  IMAD.MOV.U32 R107, RZ, RZ, R99 ;  /* 0x000000ffff6b7224 */ /* 0x000fe400078e0063 */
[----:B------:R0:W5:Y:S05]  /*f2e50*/  LDL.LU R74, [R1+0x8] ;  /* 0x00000800014a7983 */ /* 0x00016a0000300800 */
[----:B0----5:R-:W-:Y:S05]  /*f2e60*/  WARPSYNC.COLLECTIVE R115, `(.L_x_1272) ;  /* 0x0000000073087348 */ /* 0x021fea0003c00000 */
[----:B------:R1:W2:Y:S02]  /*f2e70*/  SHFL.IDX P0, R115, R107, R172, R176 ;  /* 0x000000ac6b737389 */ /* 0x0002a400000000b0 */
[----:B012--5:R-:W-:Y:S05]  /*f2e80*/  ENDCOLLECTIVE ;  /* 0x000000000000791b */ /* 0x027fea0003800000 */
.L_x_1272:
[----:B------:R0:W5:Y:S04]  /*f2e90*/  LDL.LU R123, [R1+0x1734] ;  /* 0x00173400017b7983 */ /* 0x0001680000300800 */
[----:B------:R0:W5:Y:S04]  /*f2ea0*/  LDL.LU R131, [R1+0x1738] ;  /* 0x0017380001837983 */ /* 0x0001680000300800 */
[----:B------:R0:W5:Y:S04]  /*f2eb0*/  LDL.LU R79, [R1+0x173c] ;  /* 0x00173c00014f7983 */ /* 0x0001680000300800 */
[----:B------:R0:W5:Y:S04]  /*f2ec0*/  LDL.LU R76, [R1+0x1740] ;  /* 0x00174000014c7983 */ /* 0x0001680000300800 */
[----:B------:R0:W5:Y:S01]  /*f2ed0*/  LDL.LU R73, [R1+0x1744] ;  /* 0x0017440001497983 */ /* 0x0001620000300800 */
[----:B------:R-:W-:-:S03]  /*f2ee0*/  LOP3.LUT R214, R0, R171, R115, 0x78, !PT ;  /* 0x000000ab00d67212 */ /* 0x000fc600078e7873 */
[----:B------:R0:W5:Y:S01]  /*f2ef0*/  LDL.LU R0, [R1+0x24] ;  /* 0x0000240001007983 */ /* 0x0001620000300800 */
[--C-:B------:R-:W-:Y:S02]  /*f2f00*/  LOP3.LUT R70, R70, R143, R115.reuse, 0x78, !PT ;  /* 0x0000008f46467212 */ /* 0x100fe400078e7873 */
[--C-:B------:R-:W-:Y:S02]  /*f2f10*/  LOP3.LUT R69, R69, R147, R115.reuse, 0x78, !PT ;  /* 0x0000009345457212 */ /* 0x100fe400078e7873 */
[--C-:B------:R-:W-:Y:S02]  /*f2f20*/  LOP3.LUT R68, R68, R151, R115.reuse, 0x78, !PT ;  /* 0x0000009744447212 */ /* 0x100fe400078e7873 */
[--C-:B------:R-:W-:Y:S02]  /*f2f30*/  LOP3.LUT R2, R2, R155, R115.reuse, 0x78, !PT ;  /* 0x0000009b02027212 */ /* 0x100fe400078e7873 */
[--C-:B------:R-:W-:Y:S02]  /*f2f40*/  LOP3.LUT R217, R137, R159, R115.reuse, 0x78, !PT ;  /* 0x0000009f89d97212 */ /* 0x100fe400078e7873 */
[----:B------:R-:W-:-:S02]  /*f2f50*/  LOP3.LUT R216, R78, R163, R115, 0x78, !PT ;  /* 0x000000a34ed87212 */ /* 0x000fc400078e7873 */
[----:B------:R-:W-:Y:S01]  /*f2f60*/  LOP3.LUT R215, R77, R167, R115, 0x78, !PT ;  /* 0x000000a74dd77212 */ /* 0x000fe200078e7873 */
[----:B------:R-:W-:Y:S01]  /*f2f70*/  IMAD.MOV.U32 R115, RZ, RZ, -0x1 ;  /* 0xffffffffff737424 */ /* 0x000fe200078e00ff */
[----:B------:R0:W5:Y:S01]  /*f2f80*/  LDL.LU R78, [R1+0x14] ;  /* 0x00001400014e7983 */ /* 0x0001620000300800 */
[----:B------:R-:W-:-:S03]  /*f2f90*/  IMAD.MOV.U32 R107, RZ, RZ, R236 ;  /* 0x000000ffff6b7224 */ /* 0x000fc600078e00ec */
[----:B------:R0:W5:Y:S04]  /*f2fa0*/  LDL.LU R77, [R1+0x4] ;  /* 0x00000400014d7983 */ /* 0x0001680000300800 */
[----:B0----5:R-:W-:Y:S05]  /*f2fb0*/  WARPSYNC.COLLECTIVE R115, `(.L_x_1273) ;  /* 0x0000000073087348 */ /* 0x021fea0003c00000 */
[----:B------:R1:W2:Y:S02]  /*f2fc0*/  SHFL.IDX P0, R115, R107, R172, R176 ;  /* 0x000000ac6b737389 */ /* 0x0002a400000000b0 */
[----:B012--5:R-:W-:Y:S05]  /*f2fd0*/  ENDCOLLECTIVE ;  /* 0x000000000000791b */ /* 0x027fea0003800000 */
.L_x_1273:
[----:B------:R0:W5:Y:S04]  /*f2fe0*/  LDL.LU R188, [R1+0x1748] ;  /* 0x0017480001bc7983 */ /* 0x0001680000300800 */
[----:B------:R0:W5:Y:S04]  /*f2ff0*/  LDL.LU R192, [R1+0x174c] ;  /* 0x00174c0001c07983 */ /* 0x0001680000300800 */
[----:B------:R0:W5:Y:S01]  /*f3000*/  LDL.LU R196, [R1+0x1750] ;  /* 0x0017500001c47983 */ /* 0x0001620000300800 */
[----:B------:R-:W-:-:S03]  /*f3010*/  IMAD.MOV.U32 R107, RZ, RZ, R237 ;  /* 0x000000ffff6b7224 */ /* 0x000fc600078e00ed */
[----:B------:R0:W5:Y:S01]  /*f3020*/  LDL.LU R138, [R1+0x1754] ;  /* 0x00175400018a7983 */ /* 0x0001620000300800 */
[----:B------:R-:W-:Y:S02]  /*f3030*/  IMAD.MOV.U32 R184, RZ, RZ, R115 ;  /* 0x000000ffffb87224 */ /* 0x000fe400078e0073 */
[----:B------:R-:W-:-:S07]  /*f3040*/  IMAD.MOV.U32 R115, RZ, RZ, -0x1 ;  /* 0xffffffffff737424 */ /* 0x000fce00078e00ff */
[----:B0----5:R-:W-:Y:S05]  /*f3050*/  WARPSYNC.COLLECTIVE R115, `(.L_x_1274) ;  /* 0x0000000073087348 */ /* 0x021fea0003c00000 */
[----:B------:R1:W2:Y:S02]  /*f3060*/  SHFL.IDX P0, R115, R107, R172, R176 ;  /* 0x000000ac6b737389 */ /* 0x0002a400000000b0 */
[----:B012--5:R-:W-:Y:S05]  /*f3070*/  ENDCOLLECTIVE ;  /* 0x000000000000791b */ /* 0x027fea0003800000 */
.L_x_1274:
[----:B------:R-:W-:Y:S01]  /*f3080*/  IMAD.MOV.U32 R239, RZ, RZ, R115 ;  /* 0x000000ffffef7224 */ /* 0x000fe200078e0073 */
[--C-:B------:R-:W-:Y:S02]  /*f3090*/  LOP3.LUT R3, R3, R140, R184.reuse, 0x78, !PT ;  /* 0x0000008c03037212 */ /* 0x100fe400078e78b8 */
[--C-:B------:R-:W-:Y:S02]  /*f30a0*/  LOP3.LUT R75, R75, R144, R184.reuse, 0x78, !PT ;  /* 0x000000904b4b7212 */ /* 0x100fe400078e78b8 */
[--C-:B------:R-:W-:Y:S02]  /*f30b0*/  LOP3.LUT R74, R74, R148, R184.reuse, 0x78, !PT ;  /* 0x000000944a4a7212 */ /* 0x100fe400078e78b8 */
[--C-:B------:R-:W-:Y:S02]  /*f30c0*/  LOP3.LUT R123, R123, R152, R184.reuse, 0x78, !PT ;  /* 0x000000987b7b7212 */ /* 0x100fe400078e78b8 */
[--C-:B------:R-:W-:Y:S02]  /*f30d0*/  LOP3.LUT R131, R131, R156, R184.reuse, 0x78, !PT ;  /* 0x0000009c83837212 */ /* 0x100fe400078e78b8 */
[----:B------:R-:W-:-:S02]  /*f30e0*/  LOP3.LUT R139, R79, R160, R184, 0x78, !PT ;  /* 0x000000a04f8b7212 */ /* 0x000fc400078e78b8 */
[--C-:B------:R-:W-:Y:S02]  /*f30f0*/  LOP3.LUT R180, R76, R164, R184.reuse, 0x78, !PT ;  /* 0x000000a44cb47212 */ /* 0x100fe400078e78b8 */
[----:B------:R0:W5:Y:S01]  /*f3100*/  LDL.LU R76, [R1+0x1758] ;  /* 0x00175800014c7983 */ /* 0x0001620000300800 */
[----:B------:R-:W-:Y:S02]  /*f3110*/  LOP3.LUT R184, R73, R168, R184, 0x78, !PT ;  /* 0x000000a849b87212 */ /* 0x000fe400078e78b8 */
[----:B------:R-:W-:Y:S02]  /*f3120*/  LOP3.LUT R73, R0, R141, R239, 0x78, !PT ;  /* 0x0000008d00497212 */ /* 0x000fe400078e78ef */
[----:B------:R0:W5:Y:S01]  /*f3130*/  LDL.LU R0, [R1+0x20] ;  /* 0x0000200001007983 */ /* 0x0001620000300800 */
[----:B------:R-:W-:Y:S02]  /*f3140*/  IMAD.MOV.U32 R115, RZ, RZ, -0x1 ;  /* 0xffffffffff737424 */ /* 0x000fe400078e00ff */
[----:B------:R-:W-:-:S07]  /*f3150*/  IMAD.MOV.U32 R107, RZ, RZ, R234 ;  /* 0x000000ffff6b7224 */ /* 0x000fce00078e00ea */
[----:B0----5:R-:W-:Y:S05]  /*f3160*/  WARPSYNC.COLLECTIVE R115, `(.L_x_1275) ;  /* 0x0000000073087348 */ /* 0x021fea0003c00000 */
[----:B------:R1:W2:Y:S02]  /*f3170*/  SHFL.IDX P0, R115, R107, R172, R176 ;  /* 0x000000ac6b737389 */ /* 0x0002a400000000b0 */
[----:B012--5:R-:W-:Y:S05]  /*f3180*/  ENDCOLLECTIVE ;  /* 0x000000000000791b */ /* 0x027fea0003800000 */
.L_x_1275:
[--C-:B------:R-:W-:Y:S02]  /*f3190*/  LOP3.LUT R79, R78, R145, R239.reuse, 0x78, !PT ;  /* 0x000000914e4f7212 */ /* 0x100fe400078e78ef */
[----:B------:R0:W5:Y:S01]  /*f31a0*/  LDL.LU R78, [R1+0x10] ;  /* 0x00001000014e7983 */ /* 0x0001620000300800 */
[----:B------:R-:W-:-:S03]  /*f31b0*/  LOP3.LUT R137, R77, R149, R239, 0x78, !PT ;  /* 0x000000954d897212 */ /* 0x000fc600078e78ef */
[----:B------:R0:W5:Y:S04]  /*f31c0*/  LDL.LU R77, [R1] ;  /* 0x00000000014d7983 */ /* 0x0001680000300800 */
[----:B------:R0:W5:Y:S01]  /*f31d0*/  LDL.LU R249, [R1+0x175c] ;  /* 0x00175c0001f97983 */ /* 0x0001620000300800 */
[--C-:B------:R-:W-:Y:S02]  /*f31e0*/  LOP3.LUT R188, R188, R153, R239.reuse, 0x78, !PT ;  /* 0x00000099bcbc7212 */ /* 0x100fe400078e78ef */
[----:B------:R-:W-:Y:S01]  /*f31f0*/  LOP3.LUT R192, R192, R157, R239, 0x78, !PT ;  /* 0x0000009dc0c07212 */ /* 0x000fe200078e78ef */
[----:B------:R-:W-:Y:S01]  /*f3200*/  IMAD.MOV.U32 R244, RZ, RZ, R115 ;  /* 0x000000fffff47224 */ /* 0x000fe200078e0073 */
[--C-:B------:R-:W-:Y:S02]  /*f3210*/  LOP3.LUT R196, R196, R161, R239.reuse, 0x78, !PT ;  /* 0x000000a1c4c47212 */ /* 0x100fe400078e78ef */
[----:B------:R-:W-:-:S02]  /*f3220*/  LOP3.LUT R238, R138, R165, R239, 0x78, !PT ;  /* 0x000000a58aee7212 */ /* 0x000fc400078e78ef */
[----:B------:R-:W-:Y:S02]  /*f3230*/  LOP3.LUT R239, R76, R169, R239, 0x78, !PT ;  /* 0x000000a94cef7212 */ /* 0x000fe400078e78ef */
[----:B------:R0:W5:Y:S01]  /*f3240*/  LDL.LU R76, [R1+0x1c] ;  /* 0x00001c00014c7983 */ /* 0x0001620000300800 */
[----:B------:R-:W-:-:S03]  /*f3250*/  LOP3.LUT R138, R0, R142, R244, 0x78, !PT ;  /* 0x0000008e008a7212 */ /* 0x000fc600078e78f4 */
[----:B------:R0:W5:Y:S04]  /*f3260*/  LDL.LU R0, [R1+0xc] ;  /* 0x00000c0001007983 */ /* 0x0001680000300800 */
[----:B------:R0:W5:Y:S01]  /*f3270*/  LDL.LU R250, [R1+0x1760] ;  /* 0x0017600001fa7983 */ /* 0x0001620000300800 */
[----:B------:R-:W-:Y:S02]  /*f3280*/  IMAD.MOV.U32 R115, RZ, RZ, -0x1 ;  /* 0xffffffffff737424 */ /* 0x000fe400078e00ff */
[----:B------:R-:W-:Y:S01]  /*f3290*/  IMAD.MOV.U32 R107, RZ, RZ, R235 ;  /* 0x000000ffff6b7224 */ /* 0x000fe200078e00eb */
[----:B------:R-:W-:Y:S01]  /*f32a0*/  LOP3.LUT R240, R240, R154, R244, 0x78, !PT ;  /* 0x0000009af0f07212 */ /* 0x000fe200078e78f4 */
[----:B------:R0:W5:Y:S06]  /*f32b0*/  LDL.LU R251, [R1+0x1764] ;  /* 0x0017640001fb7983 */ /* 0x00016c0000300800 */
[----:B0----5:R-:W-:Y:S05]  /*f32c0*/  WARPSYNC.COLLECTIVE R115, `(.L_x_1276) ;  /* 0x0000000073087348 */ /* 0x021fea0003c00000 */
[----:B------:R1:W2:Y:S02]  /*f32d0*/  SHFL.IDX P0, R115, R107, R172, R176 ;  /* 0x000000ac6b737389 */ /* 0x0002a400000000b0 */
[----:B012--5:R-:W-:Y:S05]  /*f32e0*/  ENDCOLLECTIVE ;  /* 0x000000000000791b */ /* 0x027fea0003800000 */
.L_x_1276:
[--C-:B------:R-:W-:Y:S02]  /*f32f0*/  LOP3.LUT R78, R78, R146, R244.reuse, 0x78, !PT ;  /* 0x000000924e4e7212 */ /* 0x100fe400078e78f4 */
[--C-:B------:R-:W-:Y:S02]  /*f3300*/  LOP3.LUT R241, R241, R158, R244.reuse, 0x78, !PT ;  /* 0x0000009ef1f17212 */ /* 0x100fe400078e78f4 */
[--C-:B------:R-:W-:Y:S02]  /*f3310*/  LOP3.LUT R77, R77, R150, R244.reuse, 0x78, !PT ;  /* 0x000000964d4d7212 */ /* 0x100fe400078e78f4 */
[--C-:B------:R-:W-:Y:S02]  /*f3320*/  LOP3.LUT R242, R242, R162, R244.reuse, 0x78, !PT ;  /* 0x000000a2f2f27212 */ /* 0x100fe400078e78f4 */
[--C-:B------:R-:W-:Y:S02]  /*f3330*/  LOP3.LUT R243, R243, R166, R244.reuse, 0x78, !PT ;  /* 0x000000a6f3f37212 */ /* 0x100fe400078e78f4 */
[----:B------:R-:W-:Y:S01]  /*f3340*/  LOP3.LUT R244, R249, R170, R244, 0x78, !PT ;  /* 0x000000aaf9f47212 */ /* 0x000fe200078e78f4 */
[----:B------:R-:W-:-:S02]  /*f3350*/  IMAD.MOV.U32 R107, RZ, RZ, R91 ;  /* 0x000000ffff6b7224 */ /* 0x000fc400078e005b */
[----:B------:R-:W-:Y:S02]  /*f3360*/  IMAD.MOV.U32 R249, RZ, RZ, R115 ;  /* 0x000000fffff97224 */ /* 0x000fe400078e0073 */
[----:B------:R-:W-:-:S07]  /*f3370*/  IMAD.MOV.U32 R115, RZ, RZ, -0x1 ;  /* 0xffffffffff737424 */ /* 0x000fce00078e00ff */
[----:B------:R-:W-:Y:S05]  /*f3380*/  WARPSYNC.COLLECTIVE R115, `(.L_x_1277) ;  /* 0x0000000073087348 */ /* 0x000fea0003c00000 */
[----:B------:R0:W1:Y:S02]  /*f3390*/  SHFL.IDX P0, R115, R107, R172, R176 ;  /* 0x000000ac6b737389 */ /* 0x00006400000000b0 */
[----:B01----:R-:W-:Y:S05]  /*f33a0*/  ENDCOLLECTIVE ;  /* 0x000000000000791b */ /* 0x003fea0003800000 */
.L_x_1277:
[--C-:B------:R-:W-:Y:S02]  /*f33b0*/  LOP3.LUT R252, R252, R151, R249.reuse, 0x78, !PT ;  /* 0x00000097fcfc7212 */ /* 0x100fe400078e78f9 */
[--C-:B------:R-:W-:Y:S02]  /*f33c0*/  LOP3.LUT R245, R245, R155, R249.reuse, 0x78, !PT ;  /* 0x0000009bf5f57212 */ /* 0x100fe400078e78f9 */
[--C-:B------:R-:W-:Y:S02]  /*f33d0*/  LOP3.LUT R246, R246, R159, R249.reuse, 0x78, !PT ;  /* 0x0000009ff6f67212 */ /* 0x100fe400078e78f9 */
[--C-:B------:R-:W-:Y:S02]  /*f33e0*/  LOP3.LUT R247, R247, R163, R249.reuse, 0x78, !PT ;  /* 0x000000a3f7f77212 */ /* 0x100fe400078e78f9 */
[--C-:B------:R-:W-:Y:S01]  /*f33f0*/  LOP3.LUT R248, R248, R167, R249.reuse, 0x78, !PT ;  /* 0x000000a7f8f87212 */ /* 0x100fe200078e78f9 */
[----:B------:R-:W-:Y:S01]  /*f3400*/  IMAD.MOV.U32 R107, RZ, RZ, R136 ;  /* 0x000000ffff6b7224 */ /* 0x000fe200078e0088 */
[----:B------:R-:W-:-:S02]  /*f3410*/  LOP3.LUT R76, R76, R143, R249, 0x78, !PT ;  /* 0x0000008f4c4c7212 */ /* 0x000fc400078e78f9 */
[--C-:B------:R-:W-:Y:S02]  /*f3420*/  LOP3.LUT R0, R0, R147, R249.reuse, 0x78, !PT ;  /* 0x0000009300007212 */ /* 0x100fe400078e78f9 */
[----:B------:R-:W-:Y:S01]  /*f3430*/  LOP3.LUT R249, R250, R171, R249, 0x78, !PT ;  /* 0x000000abfaf97212 */ /* 0x000fe200078e78f9 */
[----:B------:R-:W-:Y:S02]  /*f3440*/  IMAD.MOV.U32 R250, RZ, RZ, R115 ;  /* 0x000000fffffa7224 */ /* 0x000fe400078e0073 */
[----:B------:R-:W-:-:S07]  /*f3450*/  IMAD.MOV.U32 R115, RZ, RZ, -0x1 ;  /* 0xffffffffff737424 */ /* 0x000fce00078e00ff */
[----:B------:R-:W-:Y:S05]  /*f3460*/  WARPSYNC.COLLECTIVE R115, `(.L_x_1278) ;  /* 0x0000000073087348 */ /* 0x000fea0003c00000 */
[----:B------:R0:W1:Y:S02]  /*f3470*/  SHFL.IDX P0, R115, R107, R172, R176 ;  /* 0x000000ac6b737389 */ /* 0x00006400000000b0 */
[----:B01----:R-:W-:Y:S05]  /*f3480*/  ENDCOLLECTIVE ;  /* 0x000000000000791b */ /* 0x003fea0003800000 */
.L_x_1278:
[----:B------:R-:W2:Y:S04]  /*f3490*/  LDL.LU R176, [R1+0x1768] ;  /* 0x0017680001b07983 */ /* 0x000ea80000300800 */
[----:B------:R-:W3:Y:S01]  /*f34a0*/  LDL.LU R107, [R1+0x38c] ;  /* 0x00038c00016b7983 */ /* 0x000ee20000300800 */
[----:B------:R-:W-:Y:S01]  /*f34b0*/  LOP3.LUT R140, R251, R140, R250, 0x78, !PT ;  /* 0x0000008cfb8c7212 */ /* 0x000fe200078e78fa */
[----:B------:R-:W-:Y:S02]  /*f34c0*/  IMAD.MOV.U32 R251, RZ, RZ, R115 ;  /* 0x000000fffffb7224 */ /* 0x000fe400078e0073 */
[----:B------:R-:W4:Y:S04]  /*f34d0*/  LDL.LU R115, [R1+0x418] ;  /* 0x0004180001737983 */ /* 0x000f280000300800 */
        /* <DEDUP_REMOVED lines=2626> */
[----:B----4-:R0:W-:Y:S02]  /*fd900*/  STL [R1+0x298], R115 ;  /* 0x0002987301007387 */ /* 0x0101e40000100800 */
[----:B0-----:R-:W-:-:S02]  /*fd910*/  IMAD.MOV.U32 R115, RZ, RZ, R193 ;  /* 0x000000ffff737224 */ /* 0x001fc400078e00c1 */
        /* <DEDUP_REMOVED lines=478> */
[----:B------:R-:W-:Y:S04]  /*ff700*/  STL [R1+0x18], R115 ;  /* 0x0000187301007387 */ /* 0x000fe80000100800 */
[----:B------:R-:W-:Y:S04]  /*ff710*/  STL [R1+0x1734], R123 ;  /* 0x0017347b01007387 */ /* 0x000fe80000100800 */
[----:B------:R1:W-:Y:S04]  /*ff720*/  STL [R1+0x8], R107 ;  /* 0x0000086b01007387 */ /* 0x0003e80000100800 */
[----:B------:R-:W-:Y:S04]  /*ff730*/  STL [R1+0x1738], R131 ;  /* 0x0017388301007387 */ /* 0x000fe80000100800 */
[----:B------:R-:W-:Y:S04]  /*ff740*/  STL [R1+0x173c], R139 ;  /* 0x00173c8b01007387 */ /* 0x000fe80000100800 */
[----:B------:R-:W-:Y:S04]  /*ff750*/  STL [R1+0x1740], R180 ;  /* 0x001740b401007387 */ /* 0x000fe80000100800 */
[----:B------:R-:W-:Y:S01]  /*ff760*/  STL [R1+0x1744], R184 ;  /* 0x001744b801007387 */ /* 0x000fe20000100800 */
[----:B-1----:R-:W-:-:S02]  /*ff770*/  IMAD.MOV.U32 R107, RZ, RZ, R73 ;  /* 0x000000ffff6b7224 */ /* 0x002fc400078e0049 */
[----:B------:R-:W-:Y:S01]  /*ff780*/  IMAD.MOV.U32 R115, RZ, RZ, R79 ;  /* 0x000000ffff737224 */ /* 0x000fe200078e004f */
[----:B------:R0:W5:Y:S04]  /*ff790*/  LDL.LU R73, [R1+0x1808] ;  /* 0x0018080001497983 */ /* 0x0001680000300800 */
[----:B------:R0:W5:Y:S04]  /*ff7a0*/  LDL.LU R79, [R1+0x1804] ;  /* 0x00180400014f7983 */ /* 0x0001680000300800 */
[----:B------:R1:W-:Y:S02]  /*ff7b0*/  STL [R1+0x24], R107 ;  /* 0x0000246b01007387 */ /* 0x0003e40000100800 */
[----:B-1----:R-:W-:-:S02]  /*ff7c0*/  IMAD.MOV.U32 R107, RZ, RZ, R137 ;  /* 0x000000ffff6b7224 */ /* 0x002fc400078e0089 */
[----:B------:R-:W3:Y:S04]  /*ff7d0*/  LDL.LU R137, [R1+0x1800] ;  /* 0x0018000001897983 */ /* 0x000ee80000300800 */
[----:B------:R-:W-:Y:S04]  /*ff7e0*/  STL [R1+0x14], R115 ;  /* 0x0000147301007387 */ /* 0x000fe80000100800 */
[----:B------:R-:W-:Y:S04]  /*ff7f0*/  STL [R1+0x1748], R188 ;  /* 0x001748bc01007387 */ /* 0x000fe80000100800 */
[----:B------:R1:W-:Y:S04]  /*ff800*/  STL [R1+0x4], R107 ;  /* 0x0000046b01007387 */ /* 0x0003e80000100800 */
[----:B------:R-:W-:Y:S04]  /*ff810*/  STL [R1+0x174c], R192 ;  /* 0x00174cc001007387 */ /* 0x000fe80000100800 */
[----:B------:R-:W-:Y:S04]  /*ff820*/  STL [R1+0x1750], R196 ;  /* 0x001750c401007387 */ /* 0x000fe80000100800 */
[----:B------:R-:W-:Y:S04]  /*ff830*/  STL [R1+0x1754], R238 ;  /* 0x001754ee01007387 */ /* 0x000fe80000100800 */
[----:B------:R-:W-:Y:S01]  /*ff840*/  STL [R1+0x1758], R239 ;  /* 0x001758ef01007387 */ /* 0x000fe20000100800 */
[----:B-1----:R-:W-:-:S03]  /*ff850*/  IMAD.MOV.U32 R107, RZ, RZ, R138 ;  /* 0x000000ffff6b7224 */ /* 0x002fc600078e008a */
[----:B------:R0:W5:Y:S01]  /*ff860*/  LDL.LU R138, [R1+0x17fc] ;  /* 0x0017fc00018a7983 */ /* 0x0001620000300800 */
[----:B------:R-:W-:-:S03]  /*ff870*/  IMAD.MOV.U32 R115, RZ, RZ, R78 ;  /* 0x000000ffff737224 */ /* 0x000fc600078e004e */
[----:B------:R0:W5:Y:S04]  /*ff880*/  LDL.LU R78, [R1+0x17f8] ;  /* 0x0017f800014e7983 */ /* 0x0001680000300800 */
[----:B------:R-:W-:Y:S01]  /*ff890*/  STL [R1+0x20], R107 ;  /* 0x0000206b01007387 */ /* 0x000fe20000100800 */
[----:B--2---:R-:W-:-:S03]  /*ff8a0*/  LOP3.LUT R141, R176, R141, R251, 0x78, !PT ;  /* 0x0000008db08d7212 */ /* 0x004fc600078e78fb */
[----:B------:R1:W-:Y:S01]  /*ff8b0*/  STL [R1+0x10], R115 ;  /* 0x0000107301007387 */ /* 0x0003e20000100800 */
[----:B------:R-:W-:Y:S02]  /*ff8c0*/  IMAD.MOV.U32 R176, RZ, RZ, 0x1f ;  /* 0x0000001fffb07424 */ /* 0x000fe400078e00ff */
[----:B-1----:R-:W-:Y:S02]  /*ff8d0*/  IMAD.MOV.U32 R115, RZ, RZ, -0x1 ;  /* 0xffffffffff737424 */ /* 0x002fe400078e00ff */
[----:B------:R-:W-:Y:S02]  /*ff8e0*/  IMAD.MOV.U32 R131, RZ, RZ, R76 ;  /* 0x000000ffff837224 */ /* 0x000fe400078e004c */
[----:B0--3--:R-:W-:-:S07]  /*ff8f0*/  IMAD.MOV.U32 R107, RZ, RZ, R137 ;  /* 0x000000ffff6b7224 */ /* 0x009fce00078e0089 */
[----:B-----5:R-:W-:Y:S05]  /*ff900*/  WARPSYNC.COLLECTIVE R115, `(.L_x_1279) ;  /* 0x0000000073087348 */ /* 0x020fea0003c00000 */
[----:B------:R0:W1:Y:S02]  /*ff910*/  SHFL.IDX P0, R115, R107, R172, R176 ;  /* 0x000000ac6b737389 */ /* 0x00006400000000b0 */
[----:B01---5:R-:W-:Y:S05]  /*ff920*/  ENDCOLLECTIVE ;  /* 0x000000000000791b */ /* 0x023fea0003800000 */
.L_x_1279:
[----:B------:R-:W-:Y:S02]  /*ff930*/  IMAD.MOV.U32 R107, RZ, RZ, R138 ;  /* 0x000000ffff6b7224 */ /* 0x000fe400078e008a */
[----:B------:R-:W-:Y:S02]  /*ff940*/  IMAD.MOV.U32 R123, RZ, RZ, R115 ;  /* 0x000000ffff7b7224 */ /* 0x000fe400078e0073 */
[----:B------:R-:W-:-:S07]  /*ff950*/  IMAD.MOV.U32 R115, RZ, RZ, -0x1 ;  /* 0xffffffffff737424 */ /* 0x000fce00078e00ff */
[----:B------:R-:W-:Y:S05]  /*ff960*/  WARPSYNC.COLLECTIVE R115, `(.L_x_1280) ;  /* 0x0000000073087348 */ /* 0x000fea0003c00000 */
[----:B------:R0:W1:Y:S02]  /*ff970*/  SHFL.IDX P0, R115, R107, R172, R176 ;  /* 0x000000ac6b737389 */ /* 0x00006400000000b0 */
[----:B01----:R-:W-:Y:S05]  /*ff980*/  ENDCOLLECTIVE ;  /* 0x000000000000791b */ /* 0x003fea0003800000 */
.L_x_1280:
[----:B------:R-:W-:Y:S02]  /*ff990*/  IMAD.MOV.U32 R107, RZ, RZ, R115 ;  /* 0x000000ffff6b7224 */ /* 0x000fe400078e0073 */
[----:B------:R-:W-:Y:S02]  /*ff9a0*/  IMAD.MOV.U32 R115, RZ, RZ, R77 ;  /* 0x000000ffff737224 */ /* 0x000fe400078e004d */
[----:B------:R3:W5:Y:S04]  /*ff9b0*/  LDL.LU R77, [R1+0x17f4] ;  /* 0x0017f400014d7983 */ /* 0x0007680000300800 */
[----:B------:R0:W-:Y:S04]  /*ff9c0*/  STL [R1], R115 ;  /* 0x0000007301007387 */ /* 0x0001e80000100800 */
[----:B------:R3:W-:Y:S04]  /*ff9d0*/  STL [R1+0x175c], R244 ;  /* 0x00175cf401007387 */ /* 0x0007e80000100800 */
[----:B------:R3:W5:Y:S01]  /*ff9e0*/  LDL.LU R76, [R1+0x17f0] ;  /* 0x0017f000014c7983 */ /* 0x0007620000300800 */
[----:B0-----:R-:W-:-:S03]  /*ff9f0*/  IMAD.MOV.U32 R115, RZ, RZ, R0 ;  /* 0x000000ffff737224 */ /* 0x001fc600078e0000 */
[----:B------:R3:W5:Y:S04]  /*ffa00*/  LDL.LU R0, [R1+0x17ec] ;  /* 0x0017ec0001007983 */ /* 0x0007680000300800 */
[----:B------:R3:W-:Y:S04]  /*ffa10*/  STL [R1+0x1c], R131 ;  /* 0x00001c8301007387 */ /* 0x0007e80000100800 */
[----:B------:R3:W-:Y:S04]  /*ffa20*/  STL [R1+0xc], R115 ;  /* 0x00000c7301007387 */ /* 0x0007e80000100800 */
[----:B------:R3:W-:Y:S04]  /*ffa30*/  STL [R1+0x1760], R249 ;  /* 0x001760f901007387 */ /* 0x0007e80000100800 */
[----:B------:R3:W-:Y:S04]  /*ffa40*/  STL [R1+0x1764], R140 ;  /* 0x0017648c01007387 */ /* 0x0007e80000100800 */
[----:B------:R3:W-:Y:S01]  /*ffa50*/  STL [R1+0x1768], R141 ;  /* 0x0017688d01007387 */ /* 0x0007e20000100800 */
[----:B------:R-:W-:Y:S05]  /*ffa60*/  BRA `(.L_x_1281) ;  /* 0xfffffc0400e47947 */ /* 0x000fea000383ffff */
        .weak           $__internal_0_$__cuda_sm20_div_u16
        .type           $__internal_0_$__cuda_sm20_div_u16,@function
        .size           $__internal_0_$__cuda_sm20_div_u16,(.L_x_2647 - $__internal_0_$__cuda_sm20_div_u16)
$__internal_0_$__cuda_sm20_div_u16:
[----:B------:R-:W0:Y:S01]  /*ffa70*/  I2F.U16 R3, R2 ;  /* 0x0000000200037306 */ /* 0x000e220000101000 */
[----:B------:R-:W-:Y:S01]  /*ffa80*/  IMAD.MOV.U32 R4, RZ, RZ, 0x4b800000 ;  /* 0x4b800000ff047424 */ /* 0x000fe200078e00ff */
[----:B------:R-:W-:Y:S02]  /*ffa90*/  I2FP.F32.U32.RZ R0, R0 ;  /* 0x0000000000007245 */ /* 0x000fe4000020d000 */
[C---:B0-----:R-:W-:Y:S02]  /*ffaa0*/  FSETP.GEU.AND P1, PT, |R3|.reuse, 1.175494350822287508e-38, PT ;  /* 0x008000000300780b */ /* 0x041fe40003f2e200 */
[----:B------:R-:W-:Y:S02]  /*ffab0*/  FSETP.GT.AND P0, PT, |R3|, 8.50705917302346158658e+37, PT ;  /* 0x7e8000000300780b */ /* 0x000fe40003f04200 */
[----:B------:R-:W-:-:S04]  /*ffac0*/  FSEL R4, R4, 1, !P1 ;  /* 0x3f80000004047808 */ /* 0x000fc80004800000 */
[----:B------:R-:W-:Y:S02]  /*ffad0*/  FSEL R4, R4, 0.25, !P0 ;  /* 0x3e80000004047808 */ /* 0x000fe40004000000 */
[----:B------:R-:W-:Y:S01]  /*ffae0*/  ISETP.NE.U32.AND P0, PT, R2, RZ, PT ;  /* 0x000000ff0200720c */ /* 0x000fe20003f05070 */
[----:B------:R-:W-:Y:S02]  /*ffaf0*/  IMAD.MOV.U32 R2, RZ, RZ, R8 ;  /* 0x000000ffff027224 */ /* 0x000fe400078e0008 */
[----:B------:R-:W-:-:S06]  /*ffb00*/  FMUL R5, R3, R4 ;  /* 0x0000000403057220 */ /* 0x000fcc0000400000 */
[----:B------:R-:W0:Y:S02]  /*ffb10*/  MUFU.RCP R5, R5 ;  /* 0x0000000500057308 */ /* 0x000e240000001000 */
[----:B0-----:R-:W-:-:S04]  /*ffb20*/  FMUL R4, R4, R5 ;  /* 0x0000000504047220 */ /* 0x001fc80000400000 */
[----:B------:R-:W-:-:S04]  /*ffb30*/  VIADD R3, R4, 0x2 ;  /* 0x0000000204037836 */ /* 0x000fc80000000000 */
[----:B------:R-:W-:Y:S01]  /*ffb40*/  FMUL.RZ R0, R0, R3 ;  /* 0x0000000300007220 */ /* 0x000fe2000040c000 */
[----:B------:R-:W-:-:S05]  /*ffb50*/  IMAD.MOV.U32 R3, RZ, RZ, 0x0 ;  /* 0x00000000ff037424 */ /* 0x000fca00078e00ff */
[----:B------:R-:W0:Y:S02]  /*ffb60*/  F2I.U32.TRUNC.NTZ R0, R0 ;  /* 0x0000000000007305 */ /* 0x000e24000020f000 */
[----:B0-----:R-:W-:Y:S01]  /*ffb70*/  LOP3.LUT R4, R0, 0xffff, RZ, 0xc0, !PT ;  /* 0x0000ffff00047812 */ /* 0x001fe200078ec0ff */
[----:B------:R-:W-:Y:S01]  /*ffb80*/  @!P0 IMAD.MOV.U32 R4, RZ, RZ, -0x1 ;  /* 0xffffffffff048424 */ /* 0x000fe200078e00ff */
[----:B------:R-:W-:Y:S06]  /*ffb90*/  RET.REL.NODEC R2 `(fused_batch_pir_kernel_optimized_16) ;  /* 0xfffff00402187950 */ /* 0x000fec0003c3ffff */
.L_x_1282:
[----:B------:R-:W-:-:S00]  /*ffba0*/  BRA `(.L_x_1282) ;  /* 0xfffffffc00fc7947 */ /* 0x000fc0000383ffff */
[----:B------:R-:W-:-:S00]  /*ffbb0*/  NOP ;  /* 0x0000000000007918 */ /* 0x000fc00000000000 */
        /* <DEDUP_REMOVED lines=12> */
.L_x_2647:


//--------------------- .text.fused_batch_pir_kernel_optimized_8 --------------------------
	.section	.text.fused_batch_pir_kernel_optimized_8,"ax",@progbits
	.align	128
        .global         fused_batch_pir_kernel_optimized_8
        .type           fused_batch_pir_kernel_optimized_8,@function
        .size           fused_batch_pir_kernel_optimized_8,(.L_x_2648 - fused_batch_pir_kernel_optimized_8)
        .other          fused_batch_pir_kernel_optimized_8,@"STO_CUDA_ENTRY STV_DEFAULT"
fused_batch_pir_kernel_optimized_8:
.text.fused_batch_pir_kernel_optimized_8:
        /* <DEDUP_REMOVED lines=11> */
[----:B------:R-:W-:Y:S05]  /*00b0*/  CALL.REL.NOINC `($__internal_1_$__cuda_sm20_div_u16) ;  /* 0x000007ec00807944 */ /* 0x000fea0003c00000 */
        /* <DEDUP_REMOVED lines=13> */
.L_x_1285:
        /* <DEDUP_REMOVED lines=8> */
.L_x_1284:
[----:B------:R-:W-:Y:S05]  /*0210*/  BSYNC.RECONVERGENT B0 ;  /* 0x0000000000007941 */ /* 0x000fea0003800200 */
.L_x_1283:
[----:B------:R-:W-:Y:S01]  /*0220*/  BSSY.RECONVERGENT B0, `(.L_x_1286) ;  /* 0x000000d000007945 */ /* 0x000fe20003800200 */
[----:B0-----:R-:W-:-:S07]  /*0230*/  LEA R8, R9, R8, 0x18 ;  /* 0x0000000809087211 */ /* 0x001fce00078ec0ff */
.L_x_1287:
        /* <DEDUP_REMOVED lines=12> */
.L_x_1286:
        /* <DEDUP_REMOVED lines=8> */
.L_x_1293:
        /* <DEDUP_REMOVED lines=13> */
.L_x_1292:
        /* <DEDUP_REMOVED lines=720> */
.L_x_1291:
[----:B------:R-:W-:Y:S01]  /*3150*/  VIADD R12, R12, 0x1 ;  /* 0x000000010c0c7836 */ /* 0x000fe20000000000 */
[----:B------:R-:W-:Y:S02]  /*3160*/  SEL R15, R19, R20, !P3 ;  /* 0x00000014130f7207 */ /* 0x000fe40005800000 */
[----:B------:R-:W-:Y:S02]  /*3170*/  SEL R16, R36, R29, !P3 ;  /* 0x0000001d24107207 */ /* 0x000fe40005800000 */
[----:B------:R-:W-:Y:S02]  /*3180*/  SEL R13, R28, R13, !P3 ;  /* 0x0000000d1c0d7207 */ /* 0x000fe40005800000 */
[----:B------:R-:W-:Y:S01]  /*3190*/  SEL R14, R30, R39, !P3 ;  /* 0x000000271e0e7207 */ /* 0x000fe20005800000 */
[----:B------:R-:W-:Y:S06]  /*31a0*/  @P2 BRA `(.L_x_1292) ;  /* 0xffffffd000a82947 */ /* 0x000fec000383ffff */
.L_x_1290:
        /* <DEDUP_REMOVED lines=9> */
.L_x_1289:
[----:B------:R-:W-:Y:S05]  /*3240*/  BSYNC.RECONVERGENT B0 ;  /* 0x0000000000007941 */ /* 0x000fea0003800200 */
.L_x_1288:
[----:B------:R-:W-:Y:S01]  /*3250*/  STL [R1+0xad0], RZ ;  /* 0x000ad0ff01007387 */ /* 0x000fe20000100800 */
[----:B------:R-:W-:Y:S01]  /*3260*/  BSSY B0, `(.L_x_1294) ;  /* 0x0005e7c000007945 */ /* 0x000fe20003800000 */
[----:B------:R-:W-:Y:S01]  /*3270*/  IMAD.MOV.U32 R250, RZ, RZ, RZ ;  /* 0x000000fffffa7224 */ /* 0x000fe200078e00ff */
[----:B------:R-:W-:Y:S01]  /*3280*/  CS2R R248, SRZ ;  /* 0x0000000000f87805 */ /* 0x000fe2000001ff00 */
[----:B------:R-:W-:Y:S01]  /*3290*/  STL [R1+0xacc], RZ ;  /* 0x000accff01007387 */ /* 0x000fe20000100800 */
[----:B------:R-:W-:Y:S01]  /*32a0*/  IMAD.MOV.U32 R242, RZ, RZ, RZ ;  /* 0x000000fffff27224 */ /* 0x000fe200078e00ff */
[----:B------:R-:W-:Y:S01]  /*32b0*/  CS2R R240, SRZ ;  /* 0x0000000000f07805 */ /* 0x000fe2000001ff00 */
[----:B------:R-:W-:Y:S01]  /*32c0*/  IMAD.MOV.U32 R234, RZ, RZ, RZ ;  /* 0x000000ffffea7224 */ /* 0x000fe200078e00ff */
[----:B------:R-:W-:Y:S01]  /*32d0*/  STL [R1+0xac8], RZ ;  /* 0x000ac8ff01007387 */ /* 0x000fe20000100800 */
[----:B------:R-:W-:Y:S01]  /*32e0*/  IMAD.MOV.U32 R226, RZ, RZ, RZ ;  /* 0x000000ffffe27224 */ /* 0x000fe200078e00ff */
[----:B------:R-:W-:-:S02]  /*32f0*/  CS2R R232, SRZ ;  /* 0x0000000000e87805 */ /* 0x000fc4000001ff00 */
[----:B------:R-:W-:Y:S01]  /*3300*/  CS2R R224, SRZ ;  /* 0x0000000000e07805 */ /* 0x000fe2000001ff00 */
[----:B------:R-:W-:Y:S01]  /*3310*/  STL [R1+0xac4], RZ ;  /* 0x000ac4ff01007387 */ /* 0x000fe20000100800 */
[----:B------:R-:W-:Y:S02]  /*3320*/  CS2R R246, SRZ ;  /* 0x0000000000f67805 */ /* 0x000fe4000001ff00 */
[----:B------:R-:W-:Y:S02]  /*3330*/  CS2R R238, SRZ ;  /* 0x0000000000ee7805 */ /* 0x000fe4000001ff00 */
[----:B------:R-:W-:Y:S01]  /*3340*/  CS2R R230, SRZ ;  /* 0x0000000000e67805 */ /* 0x000fe2000001ff00 */
[----:B------:R-:W-:Y:S01]  /*3350*/  STL [R1+0xac0], RZ ;  /* 0x000ac0ff01007387 */ /* 0x000fe20000100800 */
[----:B------:R-:W-:Y:S02]  /*3360*/  CS2R R222, SRZ ;  /* 0x0000000000de7805 */ /* 0x000fe4000001ff00 */
[----:B------:R-:W-:-:S02]  /*3370*/  CS2R R244, SRZ ;  /* 0x0000000000f47805 */ /* 0x000fc4000001ff00 */
[----:B------:R-:W-:Y:S01]  /*3380*/  CS2R R236, SRZ ;  /* 0x0000000000ec7805 */ /* 0x000fe2000001ff00 */
[----:B------:R-:W-:Y:S01]  /*3390*/  STL [R1+0xabc], RZ ;  /* 0x000abcff01007387 */ /* 0x000fe20000100800 */
[----:B------:R-:W-:Y:S02]  /*33a0*/  CS2R R228, SRZ ;  /* 0x0000000000e47805 */ /* 0x000fe4000001ff00 */
[----:B------:R-:W-:Y:S01]  /*33b0*/  CS2R R220, SRZ ;  /* 0x0000000000dc7805 */ /* 0x000fe2000001ff00 */
[----:B------:R-:W-:Y:S01]  /*33c0*/  IMAD.MOV.U32 R218, RZ, RZ, RZ ;  /* 0x000000ffffda7224 */ /* 0x000fe200078e00ff */
        /* <DEDUP_REMOVED lines=18> */
[----:B------:R-:W-:Y:S02]  /*34f0*/  CS2R R196, SRZ ;  /* 0x0000000000c47805 */ /* 0x000fe4000001ff00 */
        /* <DEDUP_REMOVED lines=18> */
[----:B------:R-:W1:Y:S03]  /*3620*/  LDCU.64 UR12, c[0x0][0x388] ;  /* 0x00007100ff0c77ac */ /* 0x000e660008000a00 */
        /* <DEDUP_REMOVED lines=683> */
.L_x_1445:
        /* <DEDUP_REMOVED lines=365> */
[----:B------:R-:W-:-:S04]  /*77b0*/  LOP3.LUT R23, R20, R23, RZ, 0x3c, !PT ;  /* 0x0000001714177212 */ /* 0x000fc800078e3cff */
[----:B------:R-:W-:Y:S02]  /*77c0*/  LOP3.LUT R22, RZ, R10, RZ, 0x33, !PT ;  /* 0x0000000aff167212 */ /* 0x000fe400078e33ff */
[----:B------:R-:W-:-:S03]  /*77d0*/  LEA.HI R23, R23, R33, RZ, 0xc ;  /* 0x0000002117177211 */ /* 0x000fc600078f60ff */
[----:B------:R-:W-:Y:S02]  /*77e0*/  IMAD.IADD R22, R2, 0x1, R22 ;  /* 0x0000000102167824 */ /* 0x000fe400078e0216 */
[----:B------:R-:W-:-:S03]  /*77f0*/  VIADD R23, R23, UR16 ;  /* 0x0000001017177c36 */ /* 0x000fc60008000000 */
[----:B------:R-:W-:Y:S02]  /*7800*/  SHF.R.U32.HI R20, RZ, R22, R9 ;  /* 0x00000016ff147219 */ /* 0x000fe40000011609 */
[----:B------:R-:W-:Y:S02]  /*7810*/  LOP3.LUT R22, R21, R31, RZ, 0x3c, !PT ;  /* 0x0000001f15167212 */ /* 0x000fe400078e3cff */
[----:B------:R-:W-:Y:S02]  /*7820*/  LOP3.LUT R20, R20, 0x1, RZ, 0xc0, !PT ;  /* 0x0000000114147812 */ /* 0x000fe400078ec0ff */
[----:B------:R-:W-:Y:S02]  /*7830*/  SHF.L.W.U32.HI R21, R37, 0x10, R37 ;  /* 0x0000001025157819 */ /* 0x000fe40000010e25 */
[----:B------:R-:W-:Y:S02]  /*7840*/  ISETP.NE.U32.AND P0, PT, R20, 0x1, PT ;  /* 0x000000011400780c */ /* 0x000fe40003f05070 */
[----:B------:R-:W-:Y:S01]  /*7850*/  LEA.HI R32, R22, R32, RZ, 0xc ;  /* 0x0000002016207211 */ /* 0x000fe200078f60ff */
[----:B------:R-:W-:-:S05]  /*7860*/  IMAD.IADD R20, R136, 0x1, R21 ;  /* 0x0000000188147824 */ /* 0x000fca00078e0215 */
[----:B------:R-:W-:-:S04]  /*7870*/  LOP3.LUT R12, R136, R20, RZ, 0x3c, !PT ;  /* 0x00000014880c7212 */ /* 0x000fc800078e3cff */
[----:B------:R-:W-:Y:S01]  /*7880*/  SHF.L.W.U32.HI R12, R12, 0xc, R12 ;  /* 0x0000000c0c0c7819 */ /* 0x000fe20000010e0c */
[----:B------:R-:W-:-:S04]  /*7890*/  @!P0 VIADD R23, R32, UR17 ;  /* 0x0000001120178c36 */ /* 0x000fc80008000000 */
[----:B------:R-:W-:Y:S01]  /*78a0*/  IMAD.IADD R22, R37, 0x1, R12 ;  /* 0x0000000125167824 */ /* 0x000fe200078e020c */
[----:B------:R-:W-:-:S04]  /*78b0*/  LOP3.LUT R23, R23, 0x1, RZ, 0xc0, !PT ;  /* 0x0000000117177812 */ /* 0x000fc800078ec0ff */
[----:B------:R-:W-:Y:S01]  /*78c0*/  LOP3.LUT R21, R21, R22, RZ, 0x3c, !PT ;  /* 0x0000001615157212 */ /* 0x000fe200078e3cff */
[----:B------:R-:W-:-:S03]  /*78d0*/  IMAD.IADD R22, R22, 0x1, R15 ;  /* 0x0000000116167824 */ /* 0x000fc600078e020f */
[----:B------:R-:W-:Y:S02]  /*78e0*/  SHF.L.W.U32.HI R21, R21, 0x8, R21 ;  /* 0x0000000815157819 */ /* 0x000fe40000010e15 */
[----:B------:R-:W-:Y:S02]  /*78f0*/  LOP3.LUT R24, R16, R22, RZ, 0x3c, !PT ;  /* 0x0000001610187212 */ /* 0x000fe400078e3cff */
[----:B------:R-:W-:Y:S01]  /*7900*/  LOP3.LUT R16, R21, R7, RZ, 0x3c, !PT ;  /* 0x0000000715107212 */ /* 0x000fe200078e3cff */
[----:B------:R-:W-:Y:S01]  /*7910*/  IMAD.IADD R20, R20, 0x1, R21 ;  /* 0x0000000114147824 */ /* 0x000fe200078e0215 */
[----:B------:R-:W-:-:S04]  /*7920*/  SHF.L.W.U32.HI R21, R24, 0x10, R24 ;  /* 0x0000001018157819 */ /* 0x000fc80000010e18 */
        /* <DEDUP_REMOVED lines=8> */
[----:B------:R-:W-:-:S03]  /*79b0*/  IMAD.IADD R4, R16, 0x1, R4 ;  /* 0x0000000110047824 */ /* 0x000fc600078e0204 */
        /* <DEDUP_REMOVED lines=314> */
[----:B------:R-:W-:Y:S01]  /*8d60*/  LOP3.LUT R12, R12, R4, RZ, 0x3c, !PT ;  /* 0x000000040c0c7212 */ /* 0x000fe200078e3cff */
[----:B------:R-:W-:Y:S01]  /*8d70*/  VIADD R14, R4, UR19 ;  /* 0x00000013040e7c36 */ /* 0x000fe20008000000 */
[----:B------:R-:W-:Y:S02]  /*8d80*/  LEA.HI R6, R6, R20, R6, 0x8 ;  /* 0x0000001406067211 */ /* 0x000fe400078f4006 */
[----:B------:R-:W-:Y:S02]  /*8d90*/  LEA.HI R17, R12, R17, R12, 0x8 ;  /* 0x000000110c117211 */ /* 0x000fe400078f400c */
[----:B------:R-:W-:Y:S02]  /*8da0*/  LOP3.LUT R13, R13, R6, RZ, 0x3c, !PT ;  /* 0x000000060d0d7212 */ /* 0x000fe400078e3cff */
[----:B------:R-:W-:-:S02]  /*8db0*/  LOP3.LUT R5, R5, R17, RZ, 0x3c, !PT ;  /* 0x0000001105057212 */ /* 0x000fc400078e3cff */
[----:B------:R-:W-:Y:S01]  /*8dc0*/  LEA.HI R139, R13, R139, R13, 0x7 ;  /* 0x0000008b0d8b7211 */ /* 0x000fe200078f380d */
[----:B------:R-:W-:Y:S01]  /*8dd0*/  VIADD R13, R7, UR17 ;  /* 0x00000011070d7c36 */ /* 0x000fe20008000000 */
[----:B------:R-:W-:Y:S02]  /*8de0*/  LEA.HI R136, R5, R136, R5, 0x7 ;  /* 0x0000008805887211 */ /* 0x000fe400078f3805 */
[----:B------:R-:W-:Y:S01]  /*8df0*/  PRMT R12, R23, 0x7610, R12 ;  /* 0x00007610170c7816 */ /* 0x000fe2000000000c */
        /* <DEDUP_REMOVED lines=30> */
.L_x_1298:
[----:B------:R-:W-:Y:S01]  /*8fe0*/  BSSY.RECONVERGENT B2, `(.L_x_1297) ;  /* 0x00002f2000027945 */ /* 0x000fe20003800200 */
[----:B------:R-:W-:Y:S02]  /*8ff0*/  SEL R136, R136, R22, !P0 ;  /* 0x0000001688887207 */ /* 0x000fe40004000000 */
[----:B------:R-:W-:Y:S02]  /*9000*/  SEL R137, R137, R13, !P0 ;  /* 0x0000000d89897207 */ /* 0x000fe40004000000 */
[----:B------:R-:W-:Y:S02]  /*9010*/  SEL R138, R138, R19, !P0 ;  /* 0x000000138a8a7207 */ /* 0x000fe40004000000 */
[----:B------:R-:W-:Y:S01]  /*9020*/  SEL R139, R139, R14, !P0 ;  /* 0x0000000e8b8b7207 */ /* 0x000fe20004000000 */
[----:B------:R-:W-:Y:S06]  /*9030*/  @!P2 BRA `(.L_x_1299) ;  /* 0x0000002c00b0a947 */ /* 0x000fec0003800000 */
[----:B------:R-:W-:-:S07]  /*9040*/  IMAD.MOV.U32 R13, RZ, RZ, 0x1 ;  /* 0x00000001ff0d7424 */ /* 0x000fce00078e00ff */
.L_x_1302:
        /* <DEDUP_REMOVED lines=737> */
.L_x_1301:
[----:B------:R-:W-:Y:S05]  /*be60*/  BSYNC.RECONVERGENT B3 ;  /* 0x0000000000037941 */ /* 0x000fea0003800200 */
.L_x_1300:
        /* <DEDUP_REMOVED lines=9> */
.L_x_1299:
[----:B------:R-:W-:Y:S05]  /*bf00*/  BSYNC.RECONVERGENT B2 ;  /* 0x0000000000027941 */ /* 0x000fea0003800200 */
.L_x_1297:
[----:B------:R-:W-:-:S04]  /*bf10*/  LOP3.LUT R12, R12, 0xff, RZ, 0xc0, !PT ;  /* 0x000000ff0c0c7812 */ /* 0x000fc800078ec0ff */
[C---:B------:R-:W-:Y:S02]  /*bf20*/  ISETP.NE.AND P0, PT, R12.reuse, 0x1, PT ;  /* 0x000000010c00780c */ /* 0x040fe40003f05270 */
[----:B------:R-:W-:-:S11]  /*bf30*/  ISETP.NE.AND P1, PT, R12, 0x1, PT ;  /* 0x000000010c00780c */ /* 0x000fd60003f25270 */
[----:B------:R-:W0:Y:S08]  /*bf40*/  @!P0 LDC.64 R2, c[0x0][0x388] ;  /* 0x0000e200ff028b82 */ /* 0x000e300000000a00 */
[----:B------:R-:W1:Y:S08]  /*bf50*/  @!P1 LDC.64 R6, c[0x0][0x388] ;  /* 0x0000e200ff069b82 */ /* 0x000e700000000a00 */
[----:B------:R-:W2:Y:S01]  /*bf60*/  @!P1 LDC.64 R4, c[0x0][0x388] ;  /* 0x0000e200ff049b82 */ /* 0x000ea20000000a00 */
[----:B0-----:R0:W3:Y:S04]  /*bf70*/  @!P0 LDG.E R8, desc[UR6][R2.64+0x1d8] ;  /* 0x0001d80602088981 */ /* 0x0010e8000c1e1900 */
[----:B-1----:R-:W5:Y:S03]  /*bf80*/  @!P1 LDG.E R6, desc[UR6][R6.64+0x1dc] ;  /* 0x0001dc0606069981 */ /* 0x002f66000c1e1900 */
[----:B0-----:R-:W0:Y:S01]  /*bf90*/  @!P1 LDC.64 R2, c[0x0][0x388] ;  /* 0x0000e200ff029b82 */ /* 0x001e220000000a00 */
[----:B--2---:R-:W2:Y:S04]  /*bfa0*/  @!P1 LDG.E R4, desc[UR6][R4.64+0x1e0] ;  /* 0x0001e00604049981 */ /* 0x004ea8000c1e1900 */
[----:B0-----:R-:W4:Y:S01]  /*bfb0*/  @!P1 LDG.E R2, desc[UR6][R2.64+0x1e4] ;  /* 0x0001e40602029981 */ /* 0x001f22000c1e1900 */
[----:B---3--:R-:W-:-:S02]  /*bfc0*/  @!P0 LOP3.LUT R136, R136, R8, RZ, 0x3c, !PT ;  /* 0x0000000888888212 */ /* 0x008fc400078e3cff */
[----:B-----5:R-:W-:Y:S02]  /*bfd0*/  @!P1 LOP3.LUT R137, R137, R6, RZ, 0x3c, !PT ;  /* 0x0000000689899212 */ /* 0x020fe400078e3cff */
[----:B--2---:R-:W-:Y:S02]  /*bfe0*/  @!P1 LOP3.LUT R138, R138, R4, RZ, 0x3c, !PT ;  /* 0x000000048a8a9212 */ /* 0x004fe400078e3cff */
[----:B----4-:R-:W-:-:S07]  /*bff0*/  @!P1 LOP3.LUT R139, R139, R2, RZ, 0x3c, !PT ;  /* 0x000000028b8b9212 */ /* 0x010fce00078e3cff */
.L_x_1296:
[----:B------:R-:W-:Y:S05]  /*c000*/  BSYNC.RECONVERGENT B1 ;  /* 0x0000000000017941 */ /* 0x000fea0003800200 */
.L_x_1295:
        /* <DEDUP_REMOVED lines=31> */
.L_x_1308:
        /* <DEDUP_REMOVED lines=735> */
.L_x_1307:
[----:B------:R-:W-:Y:S05]  /*eff0*/  BSYNC.RECONVERGENT B3 ;  /* 0x0000000000037941 */ /* 0x000fea0003800200 */
.L_x_1306:
        /* <DEDUP_REMOVED lines=10> */
.L_x_1305:
        /* <DEDUP_REMOVED lines=14> */
.L_x_1304:
[----:B------:R-:W-:Y:S05]  /*f180*/  BSYNC.RECONVERGENT B1 ;  /* 0x0000000000017941 */ /* 0x000fea0003800200 */
.L_x_1303:
        /* <DEDUP_REMOVED lines=30> */
.L_x_1314:
        /* <DEDUP_REMOVED lines=737> */
.L_x_1313:
[----:B------:R-:W-:Y:S05]  /*12180*/  BSYNC.RECONVERGENT B3 ;  /* 0x0000000000037941 */ /* 0x000fea0003800200 */
.L_x_1312:
        /* <DEDUP_REMOVED lines=10> */
.L_x_1311:
        /* <DEDUP_REMOVED lines=14> */
.L_x_1310:
[----:B------:R-:W-:Y:S05]  /*12310*/  BSYNC.RECONVERGENT B1 ;  /* 0x0000000000017941 */ /* 0x000fea0003800200 */
.L_x_1309:
        /* <DEDUP_REMOVED lines=30> */
.L_x_1320:
        /* <DEDUP_REMOVED lines=738> */
.L_x_1319:
[----:B------:R-:W-:Y:S05]  /*15320*/  BSYNC.RECONVERGENT B3 ;  /* 0x0000000000037941 */ /* 0x000fea0003800200 */
.L_x_1318:
        /* <DEDUP_REMOVED lines=10> */
.L_x_1317:
[----:B------:R-:W-:-:S04]  /*153d0*/  LOP3.LUT R131, R131, 0xff, RZ, 0xc0, !PT ;  /* 0x000000ff83837812 */ /* 0x000fc800078ec0ff */
[----:B------:R-:W-:-:S13]  /*153e0*/  ISETP.NE.AND P0, PT, R131, 0x1, PT ;  /* 0x000000018300780c */ /* 0x000fda0003f05270 */
[----:B------:R-:W0:Y:S08]  /*153f0*/  @!P0 LDC.64 R4, c[0x0][0x388] ;  /* 0x0000e200ff048b82 */ /* 0x000e300000000a00 */
[----:B------:R-:W1:Y:S08]  /*15400*/  @!P0 LDC.64 R8, c[0x0][0x388] ;  /* 0x0000e200ff088b82 */ /* 0x000e700000000a00 */
[----:B------:R-:W2:Y:S01]  /*15410*/  @!P0 LDC.64 R10, c[0x0][0x388] ;  /* 0x0000e200ff0a8b82 */ /* 0x000ea20000000a00 */
[----:B0-----:R0:W3:Y:S07]  /*15420*/  @!P0 LDG.E R7, desc[UR6][R4.64+0x790] ;  /* 0x0007900604078981 */ /* 0x0010ee000c1e1900 */
[----:B0-----:R-:W0:Y:S02]  /*15430*/  @!P0 LDC.64 R4, c[0x0][0x388] ;  /* 0x0000e200ff048b82 */ /* 0x001e240000000a00 */
[----:B0-----:R-:W5:Y:S04]  /*15440*/  @!P0 LDG.E R6, desc[UR6][R4.64+0x794] ;  /* 0x0007940604068981 */ /* 0x001f68000c1e1900 */
[----:B-1----:R-:W4:Y:S04]  /*15450*/  @!P0 LDG.E R5, desc[UR6][R8.64+0x798] ;  /* 0x0007980608058981 */ /* 0x002f28000c1e1900 */
[----:B--2---:R-:W2:Y:S01]  /*15460*/  @!P0 LDG.E R4, desc[UR6][R10.64+0x79c] ;  /* 0x00079c060a048981 */ /* 0x004ea2000c1e1900 */
[----:B---3--:R-:W-:-:S02]  /*15470*/  @!P0 LOP3.LUT R2, R2, R7, RZ, 0x3c, !PT ;  /* 0x0000000702028212 */ /* 0x008fc400078e3cff */
[----:B-----5:R-:W-:Y:S02]  /*15480*/  @!P0 LOP3.LUT R128, R128, R6, RZ, 0x3c, !PT ;  /* 0x0000000680808212 */ /* 0x020fe400078e3cff */
[----:B----4-:R-:W-:Y:S02]  /*15490*/  @!P0 LOP3.LUT R129, R129, R5, RZ, 0x3c, !PT ;  /* 0x0000000581818212 */ /* 0x010fe400078e3cff */
[----:B--2---:R-:W-:-:S07]  /*154a0*/  @!P0 LOP3.LUT R130, R130, R4, RZ, 0x3c, !PT ;  /* 0x0000000482828212 */ /* 0x004fce00078e3cff */
.L_x_1316:
[----:B------:R-:W-:Y:S05]  /*154b0*/  BSYNC.RECONVERGENT B1 ;  /* 0x0000000000017941 */ /* 0x000fea0003800200 */
.L_x_1315:
        /* <DEDUP_REMOVED lines=29> */
.L_x_1326:
        /* <DEDUP_REMOVED lines=737> */
.L_x_1325:
[----:B------:R-:W-:Y:S05]  /*184a0*/  BSYNC.RECONVERGENT B3 ;  /* 0x0000000000037941 */ /* 0x000fea0003800200 */
.L_x_1324:
        /* <DEDUP_REMOVED lines=10> */
.L_x_1323:
        /* <DEDUP_REMOVED lines=14> */
.L_x_1322:
[----:B------:R-:W-:Y:S05]  /*18630*/  BSYNC.RECONVERGENT B1 ;  /* 0x0000000000017941 */ /* 0x000fea0003800200 */
.L_x_1321:
        /* <DEDUP_REMOVED lines=31> */
.L_x_1332:
        /* <DEDUP_REMOVED lines=737> */
.L_x_1331:
[----:B------:R-:W-:Y:S05]  /*1b640*/  BSYNC.RECONVERGENT B3 ;  /* 0x0000000000037941 */ /* 0x000fea0003800200 */
.L_x_1330:
        /* <DEDUP_REMOVED lines=10> */
.L_x_1329:
        /* <DEDUP_REMOVED lines=14> */
.L_x_1328:
[----:B------:R-:W-:Y:S05]  /*1b7d0*/  BSYNC.RECONVERGENT B1 ;  /* 0x0000000000017941 */ /* 0x000fea0003800200 */
.L_x_1327:
        /* <DEDUP_REMOVED lines=30> */
.L_x_1338:
        /* <DEDUP_REMOVED lines=737> */
.L_x_1337:
[----:B------:R-:W-:Y:S05]  /*1e7d0*/  BSYNC.RECONVERGENT B3 ;  /* 0x0000000000037941 */ /* 0x000fea0003800200 */
.L_x_1336:
        /* <DEDUP_REMOVED lines=10> */
.L_x_1335:
        /* <DEDUP_REMOVED lines=14> */
.L_x_1334:
[----:B------:R-:W-:Y:S05]  /*1e960*/  BSYNC.RECONVERGENT B1 ;  /* 0x0000000000017941 */ /* 0x000fea0003800200 */
.L_x_1333:
        /* <DEDUP_REMOVED lines=30> */
.L_x_1344:
        /* <DEDUP_REMOVED lines=738> */
.L_x_1343:
[----:B------:R-:W-:Y:S05]  /*21970*/  BSYNC.RECONVERGENT B3 ;  /* 0x0000000000037941 */ /* 0x000fea0003800200 */
.L_x_1342:
        /* <DEDUP_REMOVED lines=10> */
.L_x_1341:
        /* <DEDUP_REMOVED lines=14> */
.L_x_1340:
[----:B------:R-:W-:Y:S05]  /*21b00*/  BSYNC.RECONVERGENT B1 ;  /* 0x0000000000017941 */ /* 0x000fea0003800200 */
.L_x_1339:
        /* <DEDUP_REMOVED lines=29> */
.L_x_1350:
        /* <DEDUP_REMOVED lines=737> */
.L_x_1349:
[----:B------:R-:W-:Y:S05]  /*24af0*/  BSYNC.RECONVERGENT B3 ;  /* 0x0000000000037941 */ /* 0x000fea0003800200 */
.L_x_1348:
        /* <DEDUP_REMOVED lines=10> */
.L_x_1347:
        /* <DEDUP_REMOVED lines=14> */
.L_x_1346:
[----:B------:R-:W-:Y:S05]  /*24c80*/  BSYNC.RECONVERGENT B1 ;  /* 0x0000000000017941 */ /* 0x000fea0003800200 */
.L_x_1345:
        /* <DEDUP_REMOVED lines=31> */
.L_x_1356:
        /* <DEDUP_REMOVED lines=737> */
.L_x_1355:
[----:B------:R-:W-:Y:S05]  /*27c90*/  BSYNC.RECONVERGENT B3 ;  /* 0x0000000000037941 */ /* 0x000fea0003800200 */
.L_x_1354:
        /* <DEDUP_REMOVED lines=10> */
.L_x_1353:
        /* <DEDUP_REMOVED lines=14> */
.L_x_1352:
[----:B------:R-:W-:Y:S05]  /*27e20*/  BSYNC.RECONVERGENT B1 ;  /* 0x0000000000017941 */ /* 0x000fea0003800200 */
.L_x_1351:
        /* <DEDUP_REMOVED lines=30> */
.L_x_1362:
        /* <DEDUP_REMOVED lines=737> */
.L_x_1361:
[----:B------:R-:W-:Y:S05]  /*2ae20*/  BSYNC.RECONVERGENT B3 ;  /* 0x0000000000037941 */ /* 0x000fea0003800200 */
.L_x_1360:
        /* <DEDUP_REMOVED lines=10> */
.L_x_1359:
        /* <DEDUP_REMOVED lines=14> */
.L_x_1358:
[----:B------:R-:W-:Y:S05]  /*2afb0*/  BSYNC.RECONVERGENT B1 ;  /* 0x0000000000017941 */ /* 0x000fea0003800200 */
.L_x_1357:
        /* <DEDUP_REMOVED lines=30> */
.L_x_1368:
        /* <DEDUP_REMOVED lines=738> */
.L_x_1367:
[----:B------:R-:W-:Y:S05]  /*2dfc0*/  BSYNC.RECONVERGENT B3 ;  /* 0x0000000000037941 */ /* 0x000fea0003800200 */
.L_x_1366:
        /* <DEDUP_REMOVED lines=10> */
.L_x_1365:
        /* <DEDUP_REMOVED lines=14> */
.L_x_1364:
[----:B------:R-:W-:Y:S05]  /*2e150*/  BSYNC.RECONVERGENT B1 ;  /* 0x0000000000017941 */ /* 0x000fea0003800200 */
.L_x_1363:
        /* <DEDUP_REMOVED lines=29> */
.L_x_1374:
        /* <DEDUP_REMOVED lines=737> */
.L_x_1373:
[----:B------:R-:W-:Y:S05]  /*31140*/  BSYNC.RECONVERGENT B3 ;  /* 0x0000000000037941 */ /* 0x000fea0003800200 */
.L_x_1372:
        /* <DEDUP_REMOVED lines=10> */
.L_x_1371:
        /* <DEDUP_REMOVED lines=14> */
.L_x_1370:
[----:B------:R-:W-:Y:S05]  /*312d0*/  BSYNC.RECONVERGENT B1 ;  /* 0x0000000000017941 */ /* 0x000fea0003800200 */
.L_x_1369:
        /* <DEDUP_REMOVED lines=31> */
.L_x_1380:
        /* <DEDUP_REMOVED lines=737> */
.L_x_1379:
[----:B------:R-:W-:Y:S05]  /*342e0*/  BSYNC.RECONVERGENT B3 ;  /* 0x0000000000037941 */ /* 0x000fea0003800200 */
.L_x_1378:
        /* <DEDUP_REMOVED lines=10> */
.L_x_1377:
        /* <DEDUP_REMOVED lines=14> */
.L_x_1376:
[----:B------:R-:W-:Y:S05]  /*34470*/  BSYNC.RECONVERGENT B1 ;  /* 0x0000000000017941 */ /* 0x000fea0003800200 */
.L_x_1375:
        /* <DEDUP_REMOVED lines=30> */
.L_x_1386:
        /* <DEDUP_REMOVED lines=737> */
.L_x_1385:
[----:B------:R-:W-:Y:S05]  /*37470*/  BSYNC.RECONVERGENT B3 ;  /* 0x0000000000037941 */ /* 0x000fea0003800200 */
.L_x_1384:
        /* <DEDUP_REMOVED lines=10> */
.L_x_1383:
        /* <DEDUP_REMOVED lines=14> */
.L_x_1382:
[----:B------:R-:W-:Y:S05]  /*37600*/  BSYNC.RECONVERGENT B1 ;  /* 0x0000000000017941 */ /* 0x000fea0003800200 */
.L_x_1381:
        /* <DEDUP_REMOVED lines=30> */
.L_x_1392:
        /* <DEDUP_REMOVED lines=738> */
.L_x_1391:
[----:B------:R-:W-:Y:S05]  /*3a610*/  BSYNC.RECONVERGENT B3 ;  /* 0x0000000000037941 */ /* 0x000fea0003800200 */
.L_x_1390:
        /* <DEDUP_REMOVED lines=10> */
.L_x_1389:
        /* <DEDUP_REMOVED lines=14> */
.L_x_1388:
[----:B------:R-:W-:Y:S05]  /*3a7a0*/  BSYNC.RECONVERGENT B1 ;  /* 0x0000000000017941 */ /* 0x000fea0003800200 */
.L_x_1387:
        /* <DEDUP_REMOVED lines=29> */
.L_x_1398:
        /* <DEDUP_REMOVED lines=737> */
.L_x_1397:
[----:B------:R-:W-:Y:S05]  /*3d790*/  BSYNC.RECONVERGENT B3 ;  /* 0x0000000000037941 */ /* 0x000fea0003800200 */
.L_x_1396:
        /* <DEDUP_REMOVED lines=10> */
.L_x_1395:
        /* <DEDUP_REMOVED lines=14> */
.L_x_1394:
[----:B------:R-:W-:Y:S05]  /*3d920*/  BSYNC.RECONVERGENT B1 ;  /* 0x0000000000017941 */ /* 0x000fea0003800200 */
.L_x_1393:
        /* <DEDUP_REMOVED lines=31> */
.L_x_1404:
        /* <DEDUP_REMOVED lines=737> */
.L_x_1403:
[----:B------:R-:W-:Y:S05]  /*40930*/  BSYNC.RECONVERGENT B3 ;  /* 0x0000000000037941 */ /* 0x000fea0003800200 */
.L_x_1402:
        /* <DEDUP_REMOVED lines=10> */
.L_x_1401:
        /* <DEDUP_REMOVED lines=14> */
.L_x_1400:
[----:B------:R-:W-:Y:S05]  /*40ac0*/  BSYNC.RECONVERGENT B1 ;  /* 0x0000000000017941 */ /* 0x000fea0003800200 */
.L_x_1399:
        /* <DEDUP_REMOVED lines=30> */
.L_x_1410:
        /* <DEDUP_REMOVED lines=737> */
.L_x_1409:
[----:B------:R-:W-:Y:S05]  /*43ac0*/  BSYNC.RECONVERGENT B3 ;  /* 0x0000000000037941 */ /* 0x000fea0003800200 */
.L_x_1408:
        /* <DEDUP_REMOVED lines=10> */
.L_x_1407:
        /* <DEDUP_REMOVED lines=14> */
.L_x_1406:
[----:B------:R-:W-:Y:S05]  /*43c50*/  BSYNC.RECONVERGENT B1 ;  /* 0x0000000000017941 */ /* 0x000fea0003800200 */
.L_x_1405:
        /* <DEDUP_REMOVED lines=30> */
.L_x_1416:
        /* <DEDUP_REMOVED lines=738> */
.L_x_1415:
[----:B------:R-:W-:Y:S05]  /*46c60*/  BSYNC.RECONVERGENT B3 ;  /* 0x0000000000037941 */ /* 0x000fea0003800200 */
.L_x_1414:
        /* <DEDUP_REMOVED lines=10> */
.L_x_1413:
        /* <DEDUP_REMOVED lines=14> */
.L_x_1412:
[----:B------:R-:W-:Y:S05]  /*46df0*/  BSYNC.RECONVERGENT B1 ;  /* 0x0000000000017941 */ /* 0x000fea0003800200 */
.L_x_1411:
        /* <DEDUP_REMOVED lines=29> */
.L_x_1422:
        /* <DEDUP_REMOVED lines=737> */
.L_x_1421:
[----:B------:R-:W-:Y:S05]  /*49de0*/  BSYNC.RECONVERGENT B3 ;  /* 0x0000000000037941 */ /* 0x000fea0003800200 */
.L_x_1420:
        /* <DEDUP_REMOVED lines=10> */
.L_x_1419:
        /* <DEDUP_REMOVED lines=14> */
.L_x_1418:
[----:B------:R-:W-:Y:S05]  /*49f70*/  BSYNC.RECONVERGENT B1 ;  /* 0x0000000000017941 */ /* 0x000fea0003800200 */
.L_x_1417:
        /* <DEDUP_REMOVED lines=31> */
.L_x_1428:
        /* <DEDUP_REMOVED lines=327> */
[-C--:B------:R-:W-:Y:S02]  /*4b5e0*/  LOP3.LUT R45, R45, R16.reuse, RZ, 0x3c, !PT ;  /* 0x000000102d2d7212 */ /* 0x080fe400078e3cff */
        /* <DEDUP_REMOVED lines=409> */
.L_x_1427:
[----:B------:R-:W-:Y:S05]  /*4cf80*/  BSYNC.RECONVERGENT B3 ;  /* 0x0000000000037941 */ /* 0x000fea0003800200 */
.L_x_1426:
        /* <DEDUP_REMOVED lines=10> */
.L_x_1425:
        /* <DEDUP_REMOVED lines=14> */
.L_x_1424:
[----:B------:R-:W-:Y:S05]  /*4d110*/  BSYNC.RECONVERGENT B1 ;  /* 0x0000000000017941 */ /* 0x000fea0003800200 */
.L_x_1423:
        /* <DEDUP_REMOVED lines=30> */
.L_x_1434:
        /* <DEDUP_REMOVED lines=737> */
.L_x_1433:
[----:B------:R-:W-:Y:S05]  /*50110*/  BSYNC.RECONVERGENT B3 ;  /* 0x0000000000037941 */ /* 0x000fea0003800200 */
.L_x_1432:
        /* <DEDUP_REMOVED lines=10> */
.L_x_1431:
        /* <DEDUP_REMOVED lines=14> */
.L_x_1430:
[----:B------:R-:W-:Y:S05]  /*502a0*/  BSYNC.RECONVERGENT B1 ;  /* 0x0000000000017941 */ /* 0x000fea0003800200 */
.L_x_1429:
        /* <DEDUP_REMOVED lines=30> */
.L_x_1440:
        /* <DEDUP_REMOVED lines=738> */
.L_x_1439:
[----:B------:R-:W-:Y:S05]  /*532b0*/  BSYNC.RECONVERGENT B3 ;  /* 0x0000000000037941 */ /* 0x000fea0003800200 */
.L_x_1438:
        /* <DEDUP_REMOVED lines=10> */
.L_x_1437:
        /* <DEDUP_REMOVED lines=14> */
.L_x_1436:
[----:B------:R-:W-:Y:S05]  /*53440*/  BSYNC.RECONVERGENT B1 ;  /* 0x0000000000017941 */ /* 0x000fea0003800200 */
.L_x_1435:
        /* <DEDUP_REMOVED lines=10> */
.L_x_1444:
        /* <DEDUP_REMOVED lines=19> */
[----:B0-----:R-:W-:Y:S01]  /*53620*/  IMAD.X R19, RZ, RZ, R15, P0 ;  /* 0x000000ffff137224 */ /* 0x001fe200000e060f */
[----:B------:R-:W-:Y:S07]  /*53630*/  BRA.DIV UR4, `(.L_x_1443) ;  /* 0x000001be04bc7947 */ /* 0x000fee000b800000 */
[----:B------:R-:W2:Y:S04]  /*53640*/  LDL.LU R35, [R1+0x120] ;  /* 0x0001200001237983 */ /* 0x000ea80000300800 */
[----:B------:R-:W2:Y:S04]  /*53650*/  LDG.E.128 R68, desc[UR6][R18.64] ;  /* 0x0000000612447981 */ /* 0x000ea8000c1e1d00 */
[----:B------:R-:W3:Y:S04]  /*53660*/  LDL.LU R34, [R1+0x114] ;  /* 0x0001140001227983 */ /* 0x000ee80000300800 */
[----:B------:R-:W3:Y:S04]  /*53670*/  LDG.E.128 R64, desc[UR6][R18.64+0x200] ;  /* 0x0002000612407981 */ /* 0x000ee8000c1e1d00 */
[----:B------:R-:W4:Y:S04]  /*53680*/  LDL.LU R30, [R1+0x108] ;  /* 0x00010800011e7983 */ /* 0x000f280000300800 */
[----:B------:R-:W4:Y:S04]  /*53690*/  LDG.E.128 R60, desc[UR6][R18.64+0x400] ;  /* 0x00040006123c7981 */ /* 0x000f28000c1e1d00 */
        /* <DEDUP_REMOVED lines=18> */
[----:B------:R-:W2:Y:S04]  /*537c0*/  SHFL.IDX PT, R15, R136, R252, 0x1f ;  /* 0x00001ffc880f7589 */ /* 0x000ea800000e0000 */
[----:B------:R-:W-:Y:S04]  /*537d0*/  STL [R1+0xd64], R248 ;  /* 0x000d64f801007387 */ /* 0x000fe80000100800 */
[----:B------:R-:W-:Y:S04]  /*537e0*/  STL [R1+0xd60], R249 ;  /* 0x000d60f901007387 */ /* 0x000fe80000100800 */
[----:B------:R-:W-:Y:S04]  /*537f0*/  STL [R1+0xd5c], R250 ;  /* 0x000d5cfa01007387 */ /* 0x000fe80000100800 */
[----:B------:R2:W-:Y:S04]  /*53800*/  STL [R1+0xaec], R12 ;  /* 0x000aec0c01007387 */ /* 0x0005e80000100800 */
[----:B------:R-:W-:Y:S04]  /*53810*/  STL [R1+0xae8], R72 ;  /* 0x000ae84801007387 */ /* 0x000fe80000100800 */
[----:B------:R-:W-:Y:S04]  /*53820*/  STL [R1+0xae4], R73 ;  /* 0x000ae44901007387 */ /* 0x000fe80000100800 */
[----:B------:R-:W-:Y:S04]  /*53830*/  STL [R1+0xae0], R74 ;  /* 0x000ae04a01007387 */ /* 0x000fe80000100800 */
[----:B------:R3:W-:Y:S04]  /*53840*/  STL [R1+0xadc], R0 ;  /* 0x000adc0001007387 */ /* 0x0007e80000100800 */
[----:B------:R-:W-:Y:S04]  /*53850*/  STL [R1+0xaf0], R136 ;  /* 0x000af08801007387 */ /* 0x000fe80000100800 */
[----:B------:R-:W-:Y:S04]  /*53860*/  STL [R1+0xaf4], R137 ;  /* 0x000af48901007387 */ /* 0x000fe80000100800 */
[----:B------:R-:W-:Y:S04]  /*53870*/  STL [R1+0xaf8], R138 ;  /* 0x000af88a01007387 */ /* 0x000fe80000100800 */
[----:B------:R-:W0:Y:S01]  /*53880*/  SHFL.IDX PT, R20, R137, R252, 0x1f ;  /* 0x00001ffc89147589 */ /* 0x000e2200000e0000 */
[----:B--2---:R-:W-:-:S05]  /*53890*/  LOP3.LUT R12, R35, R68, R15, 0x78, !PT ;  /* 0x00000044230c7212 */ /* 0x004fca00078e780f */
[----:B------:R1:W-:Y:S01]  /*538a0*/  STL [R1+0x120], R12 ;  /* 0x0001200c01007387 */ /* 0x0003e20000100800 */
[----:B---3--:R-:W-:-:S05]  /*538b0*/  LOP3.LUT R0, R34, R64, R15, 0x78, !PT ;  /* 0x0000004022007212 */ /* 0x008fca00078e780f */
[----:B------:R2:W-:Y:S01]  /*538c0*/  STL [R1+0x114], R0 ;  /* 0x0001140001007387 */ /* 0x0005e20000100800 */
[----:B----4-:R-:W-:-:S05]  /*538d0*/  LOP3.LUT R14, R30, R60, R15, 0x78, !PT ;  /* 0x0000003c1e0e7212 */ /* 0x010fca00078e780f */
[----:B------:R3:W-:Y:S01]  /*538e0*/  STL [R1+0x108], R14 ;  /* 0x0001080e01007387 */ /* 0x0007e20000100800 */
[----:B-1----:R-:W-:-:S03]  /*538f0*/  LOP3.LUT R12, R28, R56, R15, 0x78, !PT ;  /* 0x000000381c0c7212 */ /* 0x002fc600078e780f */
[----:B------:R-:W4:Y:S04]  /*53900*/  LDL.LU R36, [R1+0x118] ;  /* 0x0001180001247983 */ /* 0x000f280000300800 */
[----:B------:R1:W-:Y:S01]  /*53910*/  STL [R1+0xfc], R12 ;  /* 0x0000fc0c01007387 */ /* 0x0003e20000100800 */
[----:B--2---:R-:W-:-:S03]  /*53920*/  LOP3.LUT R0, R24, R52, R15, 0x78, !PT ;  /* 0x0000003418007212 */ /* 0x004fc600078e780f */
        /* <DEDUP_REMOVED lines=8> */
[----:B0-----:R-:W-:-:S03]  /*539b0*/  LOP3.LUT R0, R26, R40, R15, 0x78, !PT ;  /* 0x000000281a007212 */ /* 0x001fc600078e780f */
[----:B------:R-:W3:Y:S04]  /*539c0*/  LDL.LU R34, [R1+0xdc] ;  /* 0x0000dc0001227983 */ /* 0x000ee80000300800 */
[----:B------:R0:W-:Y:S04]  /*539d0*/  STL [R1+0xd8], R12 ;  /* 0x0000d80c01007387 */ /* 0x0001e80000100800 */
[----:B------:R-:W3:Y:S01]  /*539e0*/  LDL.LU R27, [R1+0xd0] ;  /* 0x0000d000011b7983 */ /* 0x000ee20000300800 */
[----:B-1----:R-:W-:-:S03]  /*539f0*/  LOP3.LUT R14, R29, R61, R20, 0x78, !PT ;  /* 0x0000003d1d0e7212 */ /* 0x002fc600078e7814 */
[----:B------:R1:W-:Y:S01]  /*53a00*/  STL [R1+0xcc], R0 ;  /* 0x0000cc0001007387 */ /* 0x0003e20000100800 */
[----:B0-----:R-:W-:-:S03]  /*53a10*/  LOP3.LUT R12, R32, R69, R20, 0x78, !PT ;  /* 0x00000045200c7212 */ /* 0x001fc600078e7814 */
[----:B------:R-:W3:Y:S04]  /*53a20*/  LDL.LU R26, [R1+0xc4] ;  /* 0x0000c400011a7983 */ /* 0x000ee80000300800 */
[----:B------:R-:W-:Y:S01]  /*53a30*/  STL [R1+0xafc], R139 ;  /* 0x000afc8b01007387 */ /* 0x000fe20000100800 */
[----:B-1----:R-:W-:-:S03]  /*53a40*/  LOP3.LUT R0, R31, R65, R20, 0x78, !PT ;  /* 0x000000411f007212 */ /* 0x002fc600078e7814 */
        /* <DEDUP_REMOVED lines=13> */
[--C-:B-1----:R-:W-:Y:S02]  /*53b20*/  LOP3.LUT R12, R21, R45, R20.reuse, 0x78, !PT ;  /* 0x0000002d150c7212 */ /* 0x102fe400078e7814 */
[----:B------:R-:W-:Y:S01]  /*53b30*/  LOP3.LUT R0, R16, R41, R20, 0x78, !PT ;  /* 0x0000002910007212 */ /* 0x000fe200078e7814 */
[----:B------:R-:W-:Y:S04]  /*53b40*/  STL [R1+0xe0], R14 ;  /* 0x0000e00e01007387 */ /* 0x000fe80000100800 */
[----:B------:R-:W3:Y:S04]  /*53b50*/  LDL.LU R25, [R1+0x240] ;  /* 0x0002400001197983 */ /* 0x000ee80000300800 */
[----:B------:R-:W-:Y:S04]  /*53b60*/  STL [R1+0xd4], R12 ;  /* 0x0000d40c01007387 */ /* 0x000fe80000100800 */
[----:B------:R-:W3:Y:S04]  /*53b70*/  LDL.LU R22, [R1+0x23c] ;  /* 0x00023c0001167983 */ /* 0x000ee80000300800 */
[----:B------:R-:W-:Y:S04]  /*53b80*/  STL [R1+0xc8], R0 ;  /* 0x0000c80001007387 */ /* 0x000fe80000100800 */
[----:B------:R-:W3:Y:S04]  /*53b90*/  LDL.LU R21, [R1+0x2c0] ;  /* 0x0002c00001157983 */ /* 0x000ee80000300800 */
[----:B------:R-:W4:Y:S04]  /*53ba0*/  SHFL.IDX PT, R17, R138, R252, 0x1f ;  /* 0x00001ffc8a117589 */ /* 0x000f2800000e0000 */
[----:B------:R-:W-:Y:S04]  /*53bb0*/  STL [R1+0xb00], R133 ;  /* 0x000b008501007387 */ /* 0x000fe80000100800 */
[----:B------:R-:W0:Y:S01]  /*53bc0*/  SHFL.IDX PT, R15, R139, R252, 0x1f ;  /* 0x00001ffc8b0f7589 */ /* 0x000e2200000e0000 */
[----:B----4-:R-:W-:-:S05]  /*53bd0*/  LOP3.LUT R12, R36, R70, R17, 0x78, !PT ;  /* 0x00000046240c7212 */ /* 0x010fca00078e7811 */
[----:B------:R1:W-:Y:S01]  /*53be0*/  STL [R1+0x118], R12 ;  /* 0x0001180c01007387 */ /* 0x0003e20000100800 */
[----:B--2---:R-:W-:-:S05]  /*53bf0*/  LOP3.LUT R0, R35, R66, R17, 0x78, !PT ;  /* 0x0000004223007212 */ /* 0x004fca00078e7811 */
[----:B------:R2:W-:Y:S01]  /*53c00*/  STL [R1+0x10c], R0 ;  /* 0x00010c0001007387 */ /* 0x0005e20000100800 */
[--C-:B------:R-:W-:Y:S02]  /*53c10*/  LOP3.LUT R14, R30, R62, R17.reuse, 0x78, !PT ;  /* 0x0000003e1e0e7212 */ /* 0x100fe400078e7811 */
[----:B-1----:R-:W-:-:S03]  /*53c20*/  LOP3.LUT R12, R28, R58, R17, 0x78, !PT ;  /* 0x0000003a1c0c7212 */ /* 0x002fc600078e7811 */
[----:B------:R3:W-:Y:S01]  /*53c30*/  STL [R1+0x100], R14 ;  /* 0x0001000e01007387 */ /* 0x0007e20000100800 */
        /* <DEDUP_REMOVED lines=9> */
[--C-:B-1----:R-:W-:Y:S02]  /*53cd0*/  LOP3.LUT R12, R27, R46, R17.reuse, 0x78, !PT ;  /* 0x0000002e1b0c7212 */ /* 0x102fe400078e7811 */
[----:B0-----:R-:W-:Y:S01]  /*53ce0*/  LOP3.LUT R0, R26, R42, R17, 0x78, !PT ;  /* 0x0000002a1a007212 */ /* 0x001fe200078e7811 */
[----:B------:R-:W-:Y:S04]  /*53cf0*/  STL [R1+0xdc], R14 ;  /* 0x0000dc0e01007387 */ /* 0x000fe80000100800 */
[----:B------:R-:W3:Y:S04]  /*53d00*/  LDL.LU R34, [R1+0x84] ;  /* 0x0000840001227983 */ /* 0x000ee80000300800 */
[----:B------:R0:W-:Y:S04]  /*53d10*/  STL [R1+0xd0], R12 ;  /* 0x0000d00c01007387 */ /* 0x0001e80000100800 */
[----:B------:R-:W3:Y:S04]  /*53d20*/  LDL.LU R27, [R1+0x12c] ;  /* 0x00012c00011b7983 */ /* 0x000ee80000300800 */
[----:B------:R1:W-:Y:S01]  /*53d30*/  STL [R1+0xc4], R0 ;  /* 0x0000c40001007387 */ /* 0x0003e20000100800 */
[----:B0-----:R-:W-:-:S03]  /*53d40*/  LOP3.LUT R12, R33, R71, R15, 0x78, !PT ;  /* 0x00000047210c7212 */ /* 0x001fc600078e780f */
[----:B------:R-:W3:Y:S04]  /*53d50*/  LDL.LU R26, [R1+0x138] ;  /* 0x00013800011a7983 */ /* 0x000ee80000300800 */
[----:B------:R-:W-:Y:S01]  /*53d60*/  STL [R1+0xb04], R134 ;  /* 0x000b048601007387 */ /* 0x000fe20000100800 */
[----:B-1----:R-:W-:-:S03]  /*53d70*/  LOP3.LUT R0, R32, R67, R15, 0x78, !PT ;  /* 0x0000004320007212 */ /* 0x002fc600078e780f */
[----:B------:R0:W-:Y:S01]  /*53d80*/  STL [R1+0x17c], R12 ;  /* 0x00017c0c01007387 */ /* 0x0001e20000100800 */
[----:B------:R-:W-:-:S03]  /*53d90*/  LOP3.LUT R17, R31, R63, R15, 0x78, !PT ;  /* 0x0000003f1f117212 */ /* 0x000fc600078e780f */
[----:B------:R1:W-:Y:S01]  /*53da0*/  STL [R1+0x180], R0 ;  /* 0x0001800001007387 */ /* 0x0003e20000100800 */
[----:B0-----:R-:W-:-:S03]  /*53db0*/  LOP3.LUT R12, R29, R59, R15, 0x78, !PT ;  /* 0x0000003b1d0c7212 */ /* 0x001fc600078e780f */
[----:B------:R0:W-:Y:S04]  /*53dc0*/  STL [R1+0x1b4], R17 ;  /* 0x0001b41101007387 */ /* 0x0001e80000100800 */
[----:B------:R-:W3:Y:S01]  /*53dd0*/  LDL.LU R33, [R1+0xbc] ;  /* 0x0000bc0001217983 */ /* 0x000ee20000300800 */
[----:B-1----:R-:W-:-:S03]  /*53de0*/  LOP3.LUT R0, R23, R55, R15, 0x78, !PT ;  /* 0x0000003717007212 */ /* 0x002fc600078e780f */
        /* <DEDUP_REMOVED lines=15> */
[----:B------:R-:W2:Y:S04]  /*53ee0*/  SHFL.IDX PT, R16, R133, R252, 0x1f ;  /* 0x00001ffc85107589 */ /* 0x000ea800000e0000 */
[----:B------:R-:W-:Y:S04]  /*53ef0*/  STL [R1+0xb08], R135 ;  /* 0x000b088701007387 */ /* 0x000fe80000100800 */
[----:B------:R-:W0:Y:S01]  /*53f00*/  SHFL.IDX PT, R14, R134, R252, 0x1f ;  /* 0x00001ffc860e7589 */ /* 0x000e2200000e0000 */
        /* <DEDUP_REMOVED lines=20> */
[----:B------:R-:W-:Y:S04]  /*54050*/  STL [R1+0x12c], R12 ;  /* 0x00012c0c01007387 */ /* 0x000fe80000100800 */
[----:B------:R-:W3:Y:S04]  /*54060*/  LDL.LU R27, [R1+0x134] ;  /* 0x00013400011b7983 */ /* 0x000ee80000300800 */
[----:B------:R0:W-:Y:S04]  /*54070*/  STL [R1+0x138], R0 ;  /* 0x0001380001007387 */ /* 0x0001e80000100800 */
[----:B------:R-:W3:Y:S04]  /*54080*/  LDL.LU R26, [R1+0x140] ;  /* 0x00014000011a7983 */ /* 0x000ee80000300800 */
[----:B------:R-:W-:Y:S04]  /*54090*/  SHFL.IDX PT, R16, R3, R252, 0x1f ;  /* 0x00001ffc03107589 */ /* 0x000fe800000e0000 */
[----:B------:R1:W-:Y:S01]  /*540a0*/  STL [R1+0xb0c], R3 ;  /* 0x000b0c0301007387 */ /* 0x0003e20000100800 */
[----:B0-----:R-:W-:-:S02]  /*540b0*/  LOP3.LUT R0, R32, R65, R14, 0x78, !PT ;  /* 0x0000004120007212 */ /* 0x001fc400078e780e */
[--C-:B------:R-:W-:Y:S02]  /*540c0*/  LOP3.LUT R12, R31, R61, R14.reuse, 0x78, !PT ;  /* 0x0000003d1f0c7212 */ /* 0x100fe400078e780e */
[----:B-1----:R-:W-:-:S05]  /*540d0*/  LOP3.LUT R3, R33, R69, R14, 0x78, !PT ;  /* 0x0000004521037212 */ /* 0x002fca00078e780e */
        /* <DEDUP_REMOVED lines=22> */
[----:B------:R-:W-:Y:S01]  /*54240*/  STL [R1+0xb10], R174 ;  /* 0x000b10ae01007387 */ /* 0x000fe20000100800 */
[----:B--2---:R-:W-:-:S05]  /*54250*/  LOP3.LUT R3, R36, R70, R15, 0x78, !PT ;  /* 0x0000004624037212 */ /* 0x004fca00078e780f */
[----:B------:R0:W-:Y:S01]  /*54260*/  STL [R1+0xb8], R3 ;  /* 0x0000b80301007387 */ /* 0x0001e20000100800 */
[----:B----4-:R-:W-:-:S05]  /*54270*/  LOP3.LUT R0, R35, R66, R15, 0x78, !PT ;  /* 0x0000004223007212 */ /* 0x010fca00078e780f */
[----:B------:R1:W-:Y:S01]  /*54280*/  STL [R1+0xac], R0 ;  /* 0x0000ac0001007387 */ /* 0x0003e20000100800 */
[--C-:B------:R-:W-:Y:S02]  /*54290*/  LOP3.LUT R12, R30, R62, R15.reuse, 0x78, !PT ;  /* 0x0000003e1e0c7212 */ /* 0x100fe400078e780f */
[----:B0-----:R-:W-:-:S03]  /*542a0*/  LOP3.LUT R3, R28, R58, R15, 0x78, !PT ;  /* 0x0000003a1c037212 */ /* 0x001fc600078e780f */
[----:B------:R3:W-:Y:S01]  /*542b0*/  STL [R1+0xa0], R12 ;  /* 0x0000a00c01007387 */ /* 0x0007e20000100800 */
[----:B-1----:R-:W-:-:S03]  /*542c0*/  LOP3.LUT R0, R24, R54, R15, 0x78, !PT ;  /* 0x0000003618007212 */ /* 0x002fc600078e780f */
        /* <DEDUP_REMOVED lines=8> */
[--C-:B0-----:R-:W-:Y:S02]  /*54350*/  LOP3.LUT R3, R27, R46, R15.reuse, 0x78, !PT ;  /* 0x0000002e1b037212 */ /* 0x101fe400078e780f */
[----:B-1----:R-:W-:Y:S01]  /*54360*/  LOP3.LUT R0, R26, R42, R15, 0x78, !PT ;  /* 0x0000002a1a007212 */ /* 0x002fe200078e780f */
[----:B------:R-:W-:Y:S04]  /*54370*/  STL [R1+0x128], R12 ;  /* 0x0001280c01007387 */ /* 0x000fe80000100800 */
[----:B------:R-:W3:Y:S04]  /*54380*/  LDL.LU R34, [R1+0x780] ;  /* 0x0007800001227983 */ /* 0x000ee80000300800 */
[----:B------:R0:W-:Y:S04]  /*54390*/  STL [R1+0x134], R3 ;  /* 0x0001340301007387 */ /* 0x0001e80000100800 */
[----:B------:R-:W3:Y:S04]  /*543a0*/  LDL.LU R27, [R1+0x83c] ;  /* 0x00083c00011b7983 */ /* 0x000ee80000300800 */
[----:B------:R1:W-:Y:S04]  /*543b0*/  STL [R1+0x140], R0 ;  /* 0x0001400001007387 */ /* 0x0003e80000100800 */
[----:B------:R-:W3:Y:S04]  /*543c0*/  LDL.LU R26, [R1+0x97c] ;  /* 0x00097c00011a7983 */ /* 0x000ee80000300800 */
        /* <DEDUP_REMOVED lines=78> */
[----:B------:R-:W-:Y:S04]  /*548b0*/  SHFL.IDX PT, R15, R2, R252, 0x1f ;  /* 0x00001ffc020f7589 */ /* 0x000fe800000e0000 */
[----:B------:R2:W-:Y:S04]  /*548c0*/  STL [R1+0xb20], R2 ;  /* 0x000b200201007387 */ /* 0x0005e80000100800 */
        /* <DEDUP_REMOVED lines=46> */
[----:B------:R2:W-:Y:S04]  /*54bb0*/  STL [R1+0x978], R2 ;  /* 0x0009780201007387 */ /* 0x0005e80000100800 */
[----:B------:R-:W3:Y:S04]  /*54bc0*/  LDL.LU R22, [R1+0x928] ;  /* 0x0009280001167983 */ /* 0x000ee80000300800 */
[----:B------:R4:W-:Y:S04]  /*54bd0*/  STL [R1+0x99c], R0 ;  /* 0x00099c0001007387 */ /* 0x0009e80000100800 */
[----:B------:R-:W3:Y:S04]  /*54be0*/  LDL.LU R21, [R1+0x918] ;  /* 0x0009180001157983 */ /* 0x000ee80000300800 */
        /* <DEDUP_REMOVED lines=185> */
[--C-:B-1----:R-:W-:Y:S02]  /*55780*/  LOP3.LUT R0, R32, R67, R16.reuse, 0x78, !PT ;  /* 0x0000004320007212 */ /* 0x102fe400078e7810 */
[----:B------:R-:W-:-:S03]  /*55790*/  LOP3.LUT R3, R31, R63, R16, 0x78, !PT ;  /* 0x0000003f1f037212 */ /* 0x000fc600078e7810 */
[----:B------:R1:W-:Y:S01]  /*557a0*/  STL [R1+0x8f0], R0 ;  /* 0x0008f00001007387 */ /* 0x0003e20000100800 */
[----:B0-----:R-:W-:-:S03]  /*557b0*/  LOP3.LUT R2, R29, R59, R16, 0x78, !PT ;  /* 0x0000003b1d027212 */ /* 0x001fc600078e7810 */
[----:B------:R-:W-:Y:S04]  /*557c0*/  STL [R1+0x8d8], R3 ;  /* 0x0008d80301007387 */ /* 0x000fe80000100800 */
[----:B------:R-:W3:Y:S01]  /*557d0*/  LDL.LU R33, [R1+0x880] ;  /* 0x0008800001217983 */ /* 0x000ee20000300800 */
[----:B-1----:R-:W-:-:S03]  /*557e0*/  LOP3.LUT R0, R23, R55, R16, 0x78, !PT ;  /* 0x0000003717007212 */ /* 0x002fc600078e7810 */
[----:B------:R-:W-:Y:S04]  /*557f0*/  STL [R1+0x8c8], R2 ;  /* 0x0008c80201007387 */ /* 0x000fe80000100800 */
[----:B------:R-:W3:Y:S04]  /*55800*/  LDL.LU R32, [R1+0x870] ;  /* 0x0008700001207983 */ /* 0x000ee80000300800 */
[----:B------:R0:W-:Y:S04]  /*55810*/  STL [R1+0x8b8], R0 ;  /* 0x0008b80001007387 */ /* 0x0001e80000100800 */
[----:B------:R-:W3:Y:S04]  /*55820*/  LDL.LU R31, [R1+0x860] ;  /* 0x00086000011f7983 */ /* 0x000ee80000300800 */
[----:B------:R-:W3:Y:S04]  /*55830*/  LDL.LU R23, [R1+0x850] ;  /* 0x0008500001177983 */ /* 0x000ee80000300800 */
[----:B------:R-:W3:Y:S01]  /*55840*/  LDL.LU R29, [R1+0x840] ;  /* 0x00084000011d7983 */ /* 0x000ee20000300800 */
[----:B0-----:R-:W-:-:S02]  /*55850*/  LOP3.LUT R0, R25, R51, R16, 0x78, !PT ;  /* 0x0000003319007212 */ /* 0x001fc400078e7810 */
[----:B------:R-:W-:-:S03]  /*55860*/  LOP3.LUT R2, R22, R47, R16, 0x78, !PT ;  /* 0x0000002f16027212 */ /* 0x000fc600078e7810 */
[----:B------:R0:W-:Y:S04]  /*55870*/  STL [R1+0x8a8], R0 ;  /* 0x0008a80001007387 */ /* 0x0001e80000100800 */
[----:B------:R-:W3:Y:S01]  /*55880*/  LDL.LU R25, [R1+0x82c] ;  /* 0x00082c0001197983 */ /* 0x000ee20000300800 */
[----:B0-----:R-:W-:-:S03]  /*55890*/  LOP3.LUT R0, R21, R43, R16, 0x78, !PT ;  /* 0x0000002b15007212 */ /* 0x001fc600078e7810 */
        /* <DEDUP_REMOVED lines=29> */
[----:B------:R-:W-:Y:S04]  /*55a70*/  STL [R1+0x808], R0 ;  /* 0x0008080001007387 */ /* 0x000fe80000100800 */
[----:B------:R-:W3:Y:S04]  /*55a80*/  LDL.LU R26, [R1+0x800] ;  /* 0x00080000011a7983 */ /* 0x000ee80000300800 */
[----:B------:R-:W-:Y:S01]  /*55a90*/  STL [R1+0xb4c], R5 ;  /* 0x000b4c0501007387 */ /* 0x000fe20000100800 */
[----:B0-----:R-:W-:-:S02]  /*55aa0*/  LOP3.LUT R2, R33, R69, R15, 0x78, !PT ;  /* 0x0000004521027212 */ /* 0x001fc400078e780f */
[----:B------:R-:W-:-:S03]  /*55ab0*/  LOP3.LUT R3, R32, R65, R15, 0x78, !PT ;  /* 0x0000004120037212 */ /* 0x000fc600078e780f */
[----:B------:R0:W-:Y:S04]  /*55ac0*/  STL [R1+0x880], R2 ;  /* 0x0008800201007387 */ /* 0x0001e80000100800 */
[----:B------:R-:W-:Y:S01]  /*55ad0*/  STL [R1+0x870], R3 ;  /* 0x0008700301007387 */ /* 0x000fe20000100800 */
[----:B0-----:R-:W-:-:S03]  /*55ae0*/  LOP3.LUT R2, R23, R57, R15, 0x78, !PT ;  /* 0x0000003917027212 */ /* 0x001fc600078e780f */
[----:B------:R-:W3:Y:S01]  /*55af0*/  LDL.LU R23, [R1+0x878] ;  /* 0x0008780001177983 */ /* 0x000ee20000300800 */
[----:B------:R-:W-:-:S05]  /*55b00*/  LOP3.LUT R0, R31, R61, R15, 0x78, !PT ;  /* 0x0000003d1f007212 */ /* 0x000fca00078e780f */
[----:B------:R0:W-:Y:S04]  /*55b10*/  STL [R1+0x860], R0 ;  /* 0x0008600001007387 */ /* 0x0001e80000100800 */
[----:B------:R1:W-:Y:S04]  /*55b20*/  STL [R1+0x850], R2 ;  /* 0x0008500201007387 */ /* 0x0003e80000100800 */
[----:B------:R-:W3:Y:S01]  /*55b30*/  LDL.LU R33, [R1+0x868] ;  /* 0x0008680001217983 */ /* 0x000ee20000300800 */
[----:B0-----:R-:W-:-:S03]  /*55b40*/  LOP3.LUT R0, R29, R53, R15, 0x78, !PT ;  /* 0x000000351d007212 */ /* 0x001fc600078e780f */
[----:B------:R-:W3:Y:S04]  /*55b50*/  LDL.LU R32, [R1+0x858] ;  /* 0x0008580001207983 */ /* 0x000ee80000300800 */
[----:B------:R0:W-:Y:S04]  /*55b60*/  STL [R1+0x840], R0 ;  /* 0x0008400001007387 */ /* 0x0001e80000100800 */
[----:B------:R-:W3:Y:S04]  /*55b70*/  LDL.LU R31, [R1+0x848] ;  /* 0x00084800011f7983 */ /* 0x000ee80000300800 */
[----:B------:R-:W3:Y:S01]  /*55b80*/  LDL.LU R29, [R1+0x834] ;  /* 0x00083400011d7983 */ /* 0x000ee20000300800 */
[----:B------:R-:W-:-:S02]  /*55b90*/  LOP3.LUT R3, R25, R49, R15, 0x78, !PT ;  /* 0x0000003119037212 */ /* 0x000fc400078e780f */
[--C-:B-1----:R-:W-:Y:S02]  /*55ba0*/  LOP3.LUT R2, R22, R45, R15.reuse, 0x78, !PT ;  /* 0x0000002d16027212 */ /* 0x102fe400078e780f */
[----:B0-----:R-:W-:Y:S01]  /*55bb0*/  LOP3.LUT R0, R21, R41, R15, 0x78, !PT ;  /* 0x0000002915007212 */ /* 0x001fe200078e780f */
        /* <DEDUP_REMOVED lines=32> */
[----:B------:R-:W-:Y:S01]  /*55dc0*/  STL [R1+0xb54], R171 ;  /* 0x000b54ab01007387 */ /* 0x000fe20000100800 */
[----:B0-----:R-:W-:-:S03]  /*55dd0*/  LOP3.LUT R2, R23, R71, R14, 0x78, !PT ;  /* 0x0000004717027212 */ /* 0x001fc600078e780e */
[----:B------:R-:W3:Y:S04]  /*55de0*/  LDL.LU R23, [R1+0x788] ;  /* 0x0007880001177983 */ /* 0x000ee80000300800 */
[----:B------:R0:W-:Y:S01]  /*55df0*/  STL [R1+0x878], R2 ;  /* 0x0008780201007387 */ /* 0x0001e20000100800 */
[--C-:B-1----:R-:W-:Y:S02]  /*55e00*/  LOP3.LUT R0, R33, R67, R14.reuse, 0x78, !PT ;  /* 0x0000004321007212 */ /* 0x102fe400078e780e */
[----:B------:R-:W-:-:S03]  /*55e10*/  LOP3.LUT R3, R32, R63, R14, 0x78, !PT ;  /* 0x0000003f20037212 */ /* 0x000fc600078e780e */
[----:B------:R1:W-:Y:S04]  /*55e20*/  STL [R1+0x868], R0 ;  /* 0x0008680001007387 */ /* 0x0003e80000100800 */
[----:B------:R1:W-:Y:S01]  /*55e30*/  STL [R1+0x858], R3 ;  /* 0x0008580301007387 */ /* 0x0003e20000100800 */
[----:B0-----:R-:W-:-:S03]  /*55e40*/  LOP3.LUT R2, R31, R59, R14, 0x78, !PT ;  /* 0x0000003b1f027212 */ /* 0x001fc600078e780e */
        /* <DEDUP_REMOVED lines=8> */
[----:B------:R-:W-:-:S02]  /*55ed0*/  LOP3.LUT R3, R25, R51, R14, 0x78, !PT ;  /* 0x0000003319037212 */ /* 0x000fc400078e780e */
[----:B0-----:R-:W-:-:S03]  /*55ee0*/  LOP3.LUT R0, R21, R43, R14, 0x78, !PT ;  /* 0x0000002b15007212 */ /* 0x001fc600078e780e */
[----:B------:R-:W-:Y:S04]  /*55ef0*/  STL [R1+0x824], R3 ;  /* 0x0008240301007387 */ /* 0x000fe80000100800 */
[----:B------:R-:W3:Y:S04]  /*55f00*/  LDL.LU R21, [R1+0x7a4] ;  /* 0x0007a40001157983 */ /* 0x000ee80000300800 */
[----:B------:R-:W2:Y:S01]  /*55f10*/  SHFL.IDX PT, R15, R170, R252, 0x1f ;  /* 0x00001ffcaa0f7589 */ /* 0x000ea200000e0000 */
[----:B------:R-:W-:-:S05]  /*55f20*/  LOP3.LUT R2, R22, R47, R14, 0x78, !PT ;  /* 0x0000002f16027212 */ /* 0x000fca00078e780e */
        /* <DEDUP_REMOVED lines=12> */
[----:B------:R-:W-:Y:S01]  /*55ff0*/  STL [R1+0x7d8], R3 ;  /* 0x0007d80301007387 */ /* 0x000fe20000100800 */
[----:B--2---:R-:W-:-:S03]  /*56000*/  LOP3.LUT R0, R24, R52, R15, 0x78, !PT ;  /* 0x0000003418007212 */ /* 0x004fc600078e780f */
[----:B------:R-:W2:Y:S04]  /*56010*/  LDL.LU R36, [R1+0x7f0] ;  /* 0x0007f00001247983 */ /* 0x000ea80000300800 */
[----:B------:R-:W-:Y:S04]  /*56020*/  STL [R1+0x7c8], R2 ;  /* 0x0007c80201007387 */ /* 0x000fe80000100800 */
[----:B------:R-:W4:Y:S04]  /*56030*/  LDL.LU R35, [R1+0x7e0] ;  /* 0x0007e00001237983 */ /* 0x000f280000300800 */
[----:B------:R3:W-:Y:S04]  /*56040*/  STL [R1+0x7b8], R0 ;  /* 0x0007b80001007387 */ /* 0x0007e80000100800 */
[----:B------:R-:W4:Y:S04]  /*56050*/  LDL.LU R30, [R1+0x7d0] ;  /* 0x0007d000011e7983 */ /* 0x000f280000300800 */
[----:B------:R-:W4:Y:S04]  /*56060*/  LDL.LU R28, [R1+0x7c0] ;  /* 0x0007c000011c7983 */ /* 0x000f280000300800 */
[----:B------:R-:W4:Y:S01]  /*56070*/  LDL.LU R24, [R1+0x7b0] ;  /* 0x0007b00001187983 */ /* 0x000f220000300800 */
[----:B---3--:R-:W-:-:S02]  /*56080*/  LOP3.LUT R0, R27, R48, R15, 0x78, !PT ;  /* 0x000000301b007212 */ /* 0x008fc400078e780f */
[--C-:B------:R-:W-:Y:S01]  /*56090*/  LOP3.LUT R2, R26, R44, R15.reuse, 0x78, !PT ;  /* 0x0000002c1a027212 */ /* 0x100fe200078e780f */
[----:B------:R-:W3:Y:S04]  /*560a0*/  LDL.LU R27, [R1+0x7a0] ;  /* 0x0007a000011b7983 */ /* 0x000ee80000300800 */
[----:B------:R1:W-:Y:S04]  /*560b0*/  STL [R1+0x7a8], R0 ;  /* 0x0007a80001007387 */ /* 0x0003e80000100800 */
[----:B------:R0:W-:Y:S01]  /*560c0*/  STL [R1+0x798], R2 ;  /* 0x0007980201007387 */ /* 0x0001e20000100800 */
[----:B-1----:R-:W-:-:S03]  /*560d0*/  LOP3.LUT R0, R23, R40, R15, 0x78, !PT ;  /* 0x0000002817007212 */ /* 0x002fc600078e780f */
[----:B------:R-:W3:Y:S04]  /*560e0*/  LDL.LU R23, [R1+0x790] ;  /* 0x0007900001177983 */ /* 0x000ee80000300800 */
[----:B------:R-:W3:Y:S04]  /*560f0*/  LDL.LU R26, [R1+0x778] ;  /* 0x00077800011a7983 */ /* 0x000ee80000300800 */
        /* <DEDUP_REMOVED lines=16> */
[----:B0-----:R-:W-:-:S03]  /*56200*/  LOP3.LUT R0, R21, R49, R16, 0x78, !PT ;  /* 0x0000003115007212 */ /* 0x001fc600078e7810 */
[----:B------:R-:W3:Y:S04]  /*56210*/  LDL.LU R21, [R1+0x7ac] ;  /* 0x0007ac0001157983 */ /* 0x000ee80000300800 */
[----:B------:R-:W2:Y:S01]  /*56220*/  SHFL.IDX PT, R14, R172, R252, 0x1f ;  /* 0x00001ffcac0e7589 */ /* 0x000ea200000e0000 */
[----:B------:R-:W-:-:S03]  /*56230*/  LOP3.LUT R2, R25, R45, R16, 0x78, !PT ;  /* 0x0000002d19027212 */ /* 0x000fc600078e7810 */
[----:B------:R0:W-:Y:S02]  /*56240*/  STL [R1+0x7a4], R0 ;  /* 0x0007a40001007387 */ /* 0x0001e40000100800 */
[----:B0-----:R-:W-:Y:S02]  /*56250*/  LOP3.LUT R0, R22, R41, R16, 0x78, !PT ;  /* 0x0000002916007212 */ /* 0x001fe400078e7810 */
        /* <DEDUP_REMOVED lines=9> */
[--C-:B----4-:R-:W-:Y:S02]  /*562f0*/  LOP3.LUT R0, R35, R66, R14.reuse, 0x78, !PT ;  /* 0x0000004223007212 */ /* 0x110fe400078e780e */
        /* <DEDUP_REMOVED lines=12> */
[----:B------:R-:W-:-:S03]  /*563c0*/  LOP3.LUT R2, R23, R46, R14, 0x78, !PT ;  /* 0x0000002e17027212 */ /* 0x000fc600078e780e */
[----:B------:R1:W-:Y:S04]  /*563d0*/  STL [R1+0x7a0], R0 ;  /* 0x0007a00001007387 */ /* 0x0003e80000100800 */
[----:B------:R-:W3:Y:S04]  /*563e0*/  LDL.LU R23, [R1+0x730] ;  /* 0x0007300001177983 */ /* 0x000ee80000300800 */
[----:B------:R0:W-:Y:S04]  /*563f0*/  STL [R1+0x790], R2 ;  /* 0x0007900201007387 */ /* 0x0001e80000100800 */
[----:B------:R-:W3:Y:S01]  /*56400*/  LDL.LU R27, [R1+0x720] ;  /* 0x00072000011b7983 */ /* 0x000ee20000300800 */
[----:B-1----:R-:W-:-:S03]  /*56410*/  LOP3.LUT R0, R26, R42, R14, 0x78, !PT ;  /* 0x0000002a1a007212 */ /* 0x002fc600078e780e */
[----:B------:R-:W3:Y:S04]  /*56420*/  LDL.LU R35, [R1+0x710] ;  /* 0x0007100001237983 */ /* 0x000ee80000300800 */
[----:B------:R1:W-:Y:S04]  /*56430*/  STL [R1+0x778], R0 ;  /* 0x0007780001007387 */ /* 0x0003e80000100800 */
[----:B------:R-:W3:Y:S04]  /*56440*/  LDL.LU R26, [R1+0x700] ;  /* 0x00070000011a7983 */ /* 0x000ee80000300800 */
[----:B------:R-:W-:Y:S01]  /*56450*/  STL [R1+0xb64], R116 ;  /* 0x000b647401007387 */ /* 0x000fe20000100800 */
[----:B0-----:R-:W-:-:S02]  /*56460*/  LOP3.LUT R2, R34, R71, R15, 0x78, !PT ;  /* 0x0000004722027212 */ /* 0x001fc400078e780f */
[----:B------:R-:W-:-:S03]  /*56470*/  LOP3.LUT R3, R32, R67, R15, 0x78, !PT ;  /* 0x0000004320037212 */ /* 0x000fc600078e780f */
[----:B------:R0:W-:Y:S04]  /*56480*/  STL [R1+0x7ec], R2 ;  /* 0x0007ec0201007387 */ /* 0x0001e80000100800 */
[----:B------:R-:W-:Y:S01]  /*56490*/  STL [R1+0x7dc], R3 ;  /* 0x0007dc0301007387 */ /* 0x000fe20000100800 */
[----:B-1----:R-:W-:-:S03]  /*564a0*/  LOP3.LUT R0, R31, R63, R15, 0x78, !PT ;  /* 0x0000003f1f007212 */ /* 0x002fc600078e780f */
[----:B------:R-:W3:Y:S01]  /*564b0*/  LDL.LU R32, [R1+0x76c] ;  /* 0x00076c0001207983 */ /* 0x000ee20000300800 */
[----:B0-----:R-:W-:-:S03]  /*564c0*/  LOP3.LUT R2, R29, R59, R15, 0x78, !PT ;  /* 0x0000003b1d027212 */ /* 0x001fc600078e780f */
[----:B------:R0:W-:Y:S04]  /*564d0*/  STL [R1+0x7cc], R0 ;  /* 0x0007cc0001007387 */ /* 0x0001e80000100800 */
[----:B------:R-:W-:Y:S04]  /*564e0*/  STL [R1+0x7bc], R2 ;  /* 0x0007bc0201007387 */ /* 0x000fe80000100800 */
[----:B------:R-:W3:Y:S01]  /*564f0*/  LDL.LU R31, [R1+0x75c] ;  /* 0x00075c00011f7983 */ /* 0x000ee20000300800 */
[----:B0-----:R-:W-:-:S03]  /*56500*/  LOP3.LUT R0, R21, R55, R15, 0x78, !PT ;  /* 0x0000003715007212 */ /* 0x001fc600078e780f */
[----:B------:R-:W3:Y:S04]  /*56510*/  LDL.LU R21, [R1+0x74c] ;  /* 0x00074c0001157983 */ /* 0x000ee80000300800 */
[----:B------:R0:W-:Y:S04]  /*56520*/  STL [R1+0x7ac], R0 ;  /* 0x0007ac0001007387 */ /* 0x0001e80000100800 */
[----:B------:R-:W3:Y:S04]  /*56530*/  LDL.LU R29, [R1+0x73c] ;  /* 0x00073c00011d7983 */ /* 0x000ee80000300800 */
[----:B------:R-:W4:Y:S01]  /*56540*/  SHFL.IDX PT, R16, R4, R252, 0x1f ;  /* 0x00001ffc04107589 */ /* 0x000f2200000e0000 */
[----:B0-----:R-:W-:-:S03]  /*56550*/  LOP3.LUT R0, R22, R51, R15, 0x78, !PT ;  /* 0x0000003316007212 */ /* 0x001fc600078e780f */
[----:B------:R-:W3:Y:S01]  /*56560*/  LDL.LU R22, [R1+0x72c] ;  /* 0x00072c0001167983 */ /* 0x000ee20000300800 */
[----:B------:R-:W-:-:S03]  /*56570*/  LOP3.LUT R2, R33, R47, R15, 0x78, !PT ;  /* 0x0000002f21027212 */ /* 0x000fc600078e780f */
[----:B------:R0:W-:Y:S04]  /*56580*/  STL [R1+0x79c], R0 ;  /* 0x00079c0001007387 */ /* 0x0001e80000100800 */
[----:B------:R-:W3:Y:S04]  /*56590*/  LDL.LU R34, [R1+0x71c] ;  /* 0x00071c0001227983 */ /* 0x000ee80000300800 */
[----:B------:R-:W-:Y:S01]  /*565a0*/  STL [R1+0x78c], R2 ;  /* 0x00078c0201007387 */ /* 0x000fe20000100800 */
[----:B0-----:R-:W-:-:S03]  /*565b0*/  LOP3.LUT R0, R25, R43, R15, 0x78, !PT ;  /* 0x0000002b19007212 */ /* 0x001fc600078e780f */
[----:B------:R-:W3:Y:S04]  /*565c0*/  LDL.LU R25, [R1+0x70c] ;  /* 0x00070c0001197983 */ /* 0x000ee80000300800 */
[----:B------:R4:W-:Y:S04]  /*565d0*/  STL [R1+0x774], R0 ;  /* 0x0007740001007387 */ /* 0x0009e80000100800 */
[----:B------:R-:W3:Y:S04]  /*565e0*/  LDL.LU R33, [R1+0x6fc] ;  /* 0x0006fc0001217983 */ /* 0x000ee80000300800 */
[----:B------:R-:W-:Y:S04]  /*565f0*/  STL [R1+0xb68], R117 ;  /* 0x000b687501007387 */ /* 0x000fe80000100800 */
[----:B------:R-:W0:Y:S01]  /*56600*/  SHFL.IDX PT, R14, R116, R252, 0x1f ;  /* 0x00001ffc740e7589 */ /* 0x000e2200000e0000 */
[----:B----4-:R-:W-:-:S02]  /*56610*/  LOP3.LUT R0, R36, R68, R16, 0x78, !PT ;  /* 0x0000004424007212 */ /* 0x010fc400078e7810 */
[--C-:B--2---:R-:W-:Y:S02]  /*56620*/  LOP3.LUT R2, R24, R64, R16.reuse, 0x78, !PT ;  /* 0x0000004018027212 */ /* 0x104fe400078e7810 */
[----:B------:R-:W2:Y:S04]  /*56630*/  LDL.LU R24, [R1+0x768] ;  /* 0x0007680001187983 */ /* 0x000ea80000300800 */
[----:B------:R1:W-:Y:S04]  /*56640*/  STL [R1+0x770], R0 ;  /* 0x0007700001007387 */ /* 0x0003e80000100800 */
[----:B------:R4:W-:Y:S01]  /*56650*/  STL [R1+0x760], R2 ;  /* 0x0007600201007387 */ /* 0x0009e20000100800 */
[----:B-1----:R-:W-:-:S03]  /*56660*/  LOP3.LUT R0, R30, R60, R16, 0x78, !PT ;  /* 0x0000003c1e007212 */ /* 0x002fc600078e7810 */
[----:B------:R-:W2:Y:S01]  /*56670*/  LDL.LU R30, [R1+0x758] ;  /* 0x00075800011e7983 */ /* 0x000ea20000300800 */
[----:B----4-:R-:W-:-:S03]  /*56680*/  LOP3.LUT R2, R28, R56, R16, 0x78, !PT ;  /* 0x000000381c027212 */ /* 0x010fc600078e7810 */
[----:B------:R3:W-:Y:S04]  /*56690*/  STL [R1+0x750], R0 ;  /* 0x0007500001007387 */ /* 0x0007e80000100800 */
[----:B------:R1:W-:Y:S04]  /*566a0*/  STL [R1+0x740], R2 ;  /* 0x0007400201007387 */ /* 0x0003e80000100800 */
[----:B------:R-:W4:Y:S01]  /*566b0*/  LDL.LU R28, [R1+0x748] ;  /* 0x00074800011c7983 */ /* 0x000f220000300800 */
[----:B---3--:R-:W-:-:S03]  /*566c0*/  LOP3.LUT R0, R23, R52, R16, 0x78, !PT ;  /* 0x0000003417007212 */ /* 0x008fc600078e7810 */
[----:B------:R-:W3:Y:S04]  /*566d0*/  LDL.LU R23, [R1+0x738] ;  /* 0x0007380001177983 */ /* 0x000ee80000300800 */
[----:B------:R0:W-:Y:S01]  /*566e0*/  STL [R1+0x730], R0 ;  /* 0x0007300001007387 */ /* 0x0001e20000100800 */
[--C-:B-1----:R-:W-:Y:S02]  /*566f0*/  LOP3.LUT R2, R35, R44, R16.reuse, 0x78, !PT ;  /* 0x0000002c23027212 */ /* 0x102fe400078e7810 */
        /* <DEDUP_REMOVED lines=11> */
[----:B------:R0:W-:Y:S02]  /*567b0*/  STL [R1+0x76c], R0 ;  /* 0x00076c0001007387 */ /* 0x0001e40000100800 */
[--C-:B0-----:R-:W-:Y:S02]  /*567c0*/  LOP3.LUT R0, R21, R61, R14.reuse, 0x78, !PT ;  /* 0x0000003d15007212 */ /* 0x101fe400078e780e */
[----:B------:R-:W4:Y:S01]  /*567d0*/  LDL.LU R21, [R1+0x764] ;  /* 0x0007640001157983 */ /* 0x000f220000300800 */
[----:B------:R-:W-:-:S05]  /*567e0*/  LOP3.LUT R2, R31, R65, R14, 0x78, !PT ;  /* 0x000000411f027212 */ /* 0x000fca00078e780e */
[----:B------:R0:W-:Y:S04]  /*567f0*/  STL [R1+0x75c], R2 ;  /* 0x00075c0201007387 */ /* 0x0001e80000100800 */
[----:B------:R1:W-:Y:S04]  /*56800*/  STL [R1+0x74c], R0 ;  /* 0x00074c0001007387 */ /* 0x0003e80000100800 */
[----:B------:R-:W2:Y:S01]  /*56810*/  SHFL.IDX PT, R15, R117, R252, 0x1f ;  /* 0x00001ffc750f7589 */ /* 0x000ea200000e0000 */
[----:B0-----:R-:W-:-:S03]  /*56820*/  LOP3.LUT R2, R29, R57, R14, 0x78, !PT ;  /* 0x000000391d027212 */ /* 0x001fc600078e780e */
[----:B------:R-:W4:Y:S01]  /*56830*/  LDL.LU R31, [R1+0x754] ;  /* 0x00075400011f7983 */ /* 0x000f220000300800 */
[----:B-1----:R-:W-:-:S03]  /*56840*/  LOP3.LUT R0, R22, R53, R14, 0x78, !PT ;  /* 0x0000003516007212 */ /* 0x002fc600078e780e */
[----:B------:R0:W-:Y:S04]  /*56850*/  STL [R1+0x73c], R2 ;  /* 0x00073c0201007387 */ /* 0x0001e80000100800 */
[----:B------:R-:W4:Y:S04]  /*56860*/  LDL.LU R29, [R1+0x744] ;  /* 0x00074400011d7983 */ /* 0x000f280000300800 */
[----:B------:R1:W-:Y:S04]  /*56870*/  STL [R1+0x72c], R0 ;  /* 0x00072c0001007387 */ /* 0x0003e80000100800 */
[----:B------:R-:W4:Y:S01]  /*56880*/  LDL.LU R22, [R1+0x734] ;  /* 0x0007340001167983 */ /* 0x000f220000300800 */
[----:B0-----:R-:W-:-:S03]  /*56890*/  LOP3.LUT R2, R25, R45, R14, 0x78, !PT ;  /* 0x0000002d19027212 */ /* 0x001fc600078e780e */
[----:B------:R-:W4:Y:S01]  /*568a0*/  LDL.LU R25, [R1+0x724] ;  /* 0x0007240001197983 */ /* 0x000f220000300800 */
[----:B-1----:R-:W-:-:S05]  /*568b0*/  LOP3.LUT R0, R34, R49, R14, 0x78, !PT ;  /* 0x0000003122007212 */ /* 0x002fca00078e780e */
        /* <DEDUP_REMOVED lines=9> */
[----:B------:R-:W-:Y:S04]  /*56950*/  STL [R1+0x768], R0 ;  /* 0x0007680001007387 */ /* 0x000fe80000100800 */
[----:B------:R-:W2:Y:S01]  /*56960*/  LDL.LU R34, [R1+0x6f4] ;  /* 0x0006f40001227983 */ /* 0x000ea20000300800 */
[----:B------:R-:W-:-:S05]  /*56970*/  LOP3.LUT R2, R30, R66, R15, 0x78, !PT ;  /* 0x000000421e027212 */ /* 0x000fca00078e780f */
[----:B------:R3:W-:Y:S02]  /*56980*/  STL [R1+0x758], R2 ;  /* 0x0007580201007387 */ /* 0x0007e40000100800 */
[--C-:B---3--:R-:W-:Y:S02]  /*56990*/  LOP3.LUT R2, R23, R58, R15.reuse, 0x78, !PT ;  /* 0x0000003a17027212 */ /* 0x108fe400078e780f */
[----:B------:R-:W3:Y:S01]  /*569a0*/  LDL.LU R23, [R1+0x6f0] ;  /* 0x0006f00001177983 */ /* 0x000ee20000300800 */
[----:B----4-:R-:W-:-:S05]  /*569b0*/  LOP3.LUT R0, R28, R62, R15, 0x78, !PT ;  /* 0x0000003e1c007212 */ /* 0x010fca00078e780f */
[----:B------:R1:W-:Y:S04]  /*569c0*/  STL [R1+0x748], R0 ;  /* 0x0007480001007387 */ /* 0x0003e80000100800 */
[----:B------:R4:W-:Y:S04]  /*569d0*/  STL [R1+0x738], R2 ;  /* 0x0007380201007387 */ /* 0x0009e80000100800 */
[----:B------:R-:W3:Y:S01]  /*569e0*/  LDL.LU R33, [R1+0x6e0] ;  /* 0x0006e00001217983 */ /* 0x000ee20000300800 */
[----:B-1----:R-:W-:-:S03]  /*569f0*/  LOP3.LUT R0, R27, R54, R15, 0x78, !PT ;  /* 0x000000361b007212 */ /* 0x002fc600078e780f */
[----:B------:R-:W3:Y:S04]  /*56a00*/  LDL.LU R30, [R1+0x6d0] ;  /* 0x0006d000011e7983 */ /* 0x000ee80000300800 */
[----:B------:R1:W-:Y:S04]  /*56a10*/  STL [R1+0x728], R0 ;  /* 0x0007280001007387 */ /* 0x0003e80000100800 */
[----:B------:R-:W3:Y:S04]  /*56a20*/  LDL.LU R28, [R1+0x6c0] ;  /* 0x0006c000011c7983 */ /* 0x000ee80000300800 */
[----:B------:R-:W3:Y:S01]  /*56a30*/  LDL.LU R27, [R1+0x6b0] ;  /* 0x0006b000011b7983 */ /* 0x000ee20000300800 */
[----:B----4-:R-:W-:-:S02]  /*56a40*/  LOP3.LUT R2, R26, R46, R15, 0x78, !PT ;  /* 0x0000002e1a027212 */ /* 0x010fc400078e780f */
[--C-:B-1----:R-:W-:Y:S01]  /*56a50*/  LOP3.LUT R0, R35, R50, R15.reuse, 0x78, !PT ;  /* 0x0000003223007212 */ /* 0x102fe200078e780f */
[----:B------:R-:W4:Y:S04]  /*56a60*/  LDL.LU R26, [R1+0x6a0] ;  /* 0x0006a000011a7983 */ /* 0x000f280000300800 */
[----:B------:R1:W-:Y:S04]  /*56a70*/  STL [R1+0x718], R0 ;  /* 0x0007180001007387 */ /* 0x0003e80000100800 */
[----:B------:R-:W-:Y:S01]  /*56a80*/  STL [R1+0x708], R2 ;  /* 0x0007080201007387 */ /* 0x000fe20000100800 */
[----:B-1----:R-:W-:-:S03]  /*56a90*/  LOP3.LUT R0, R32, R42, R15, 0x78, !PT ;  /* 0x0000002a20007212 */ /* 0x002fc600078e780f */
[----:B------:R-:W-:Y:S04]  /*56aa0*/  STL [R1+0xb74], R113 ;  /* 0x000b747101007387 */ /* 0x000fe80000100800 */
[----:B------:R0:W-:Y:S04]  /*56ab0*/  STL [R1+0x6f8], R0 ;  /* 0x0006f80001007387 */ /* 0x0001e80000100800 */
[----:B------:R-:W4:Y:S01]  /*56ac0*/  LDL.LU R36, [R1+0x690] ;  /* 0x0006900001247983 */ /* 0x000f220000300800 */
[----:B0-----:R-:W-:-:S03]  /*56ad0*/  LOP3.LUT R0, R21, R71, R16, 0x78, !PT ;  /* 0x0000004715007212 */ /* 0x001fc600078e7810 */
[----:B------:R-:W4:Y:S04]  /*56ae0*/  LDL.LU R21, [R1+0x674] ;  /* 0x0006740001157983 */ /* 0x000f280000300800 */
[----:B------:R0:W-:Y:S01]  /*56af0*/  STL [R1+0x764], R0 ;  /* 0x0007640001007387 */ /* 0x0001e20000100800 */
[----:B------:R-:W-:-:S05]  /*56b00*/  LOP3.LUT R3, R31, R67, R16, 0x78, !PT ;  /* 0x000000431f037212 */ /* 0x000fca00078e7810 */
[----:B------:R-:W-:Y:S01]  /*56b10*/  STL [R1+0x754], R3 ;  /* 0x0007540301007387 */ /* 0x000fe20000100800 */
[----:B------:R-:W-:-:S03]  /*56b20*/  LOP3.LUT R2, R29, R63, R16, 0x78, !PT ;  /* 0x0000003f1d027212 */ /* 0x000fc600078e7810 */
[----:B------:R-:W4:Y:S04]  /*56b30*/  LDL.LU R35, [R1+0x6ec] ;  /* 0x0006ec0001237983 */ /* 0x000f280000300800 */
[----:B------:R-:W-:Y:S01]  /*56b40*/  STL [R1+0x744], R2 ;  /* 0x0007440201007387 */ /* 0x000fe20000100800 */
[----:B0-----:R-:W-:-:S03]  /*56b50*/  LOP3.LUT R0, R22, R59, R16, 0x78, !PT ;  /* 0x0000003b16007212 */ /* 0x001fc600078e7810 */
[----:B------:R-:W4:Y:S04]  /*56b60*/  LDL.LU R22, [R1+0x6dc] ;  /* 0x0006dc0001167983 */ /* 0x000f280000300800 */
[----:B------:R0:W-:Y:S04]  /*56b70*/  STL [R1+0x734], R0 ;  /* 0x0007340001007387 */ /* 0x0001e80000100800 */
[----:B------:R-:W3:Y:S04]  /*56b80*/  SHFL.IDX PT, R14, R112, R252, 0x1f ;  /* 0x00001ffc700e7589 */ /* 0x000ee800000e0000 */
[----:B------:R-:W4:Y:S01]  /*56b90*/  LDL.LU R32, [R1+0x6cc] ;  /* 0x0006cc0001207983 */ /* 0x000f220000300800 */
[----:B0-----:R-:W-:-:S03]  /*56ba0*/  LOP3.LUT R0, R25, R55, R16, 0x78, !PT ;  /* 0x0000003719007212 */ /* 0x001fc600078e7810 */
[----:B------:R-:W4:Y:S04]  /*56bb0*/  LDL.LU R31, [R1+0x6bc] ;  /* 0x0006bc00011f7983 */ /* 0x000f280000300800 */
[----:B------:R0:W-:Y:S04]  /*56bc0*/  STL [R1+0x724], R0 ;  /* 0x0007240001007387 */ /* 0x0001e80000100800 */
[----:B------:R-:W4:Y:S04]  /*56bd0*/  LDL.LU R29, [R1+0x6ac] ;  /* 0x0006ac00011d7983 */ /* 0x000f280000300800 */
[----:B------:R-:W4:Y:S01]  /*56be0*/  LDL.LU R25, [R1+0x69c] ;  /* 0x00069c0001197983 */ /* 0x000f220000300800 */
[----:B0-----:R-:W-:-:S02]  /*56bf0*/  LOP3.LUT R0, R75, R51, R16, 0x78, !PT ;  /* 0x000000334b007212 */ /* 0x001fc400078e7810 */
[--C-:B--2---:R-:W-:Y:S02]  /*56c00*/  LOP3.LUT R2, R24, R47, R16.reuse, 0x78, !PT ;  /* 0x0000002f18027212 */ /* 0x104fe400078e7810 */
[----:B------:R-:W2:Y:S04]  /*56c10*/  LDL.LU R24, [R1+0x68c] ;  /* 0x00068c0001187983 */ /* 0x000ea80000300800 */
[----:B------:R0:W-:Y:S04]  /*56c20*/  STL [R1+0x714], R0 ;  /* 0x0007140001007387 */ /* 0x0001e80000100800 */
[----:B------:R3:W-:Y:S01]  /*56c30*/  STL [R1+0x704], R2 ;  /* 0x0007040201007387 */ /* 0x0007e20000100800 */
[----:B0-----:R-:W-:-:S03]  /*56c40*/  LOP3.LUT R0, R34, R43, R16, 0x78, !PT ;  /* 0x0000002b22007212 */ /* 0x001fc600078e7810 */
[----:B------:R-:W-:Y:S04]  /*56c50*/  STL [R1+0xb78], R114 ;  /* 0x000b787201007387 */ /* 0x000fe80000100800 */
[----:B------:R0:W-:Y:S01]  /*56c60*/  STL [R1+0x6f4], R0 ;  /* 0x0006f40001007387 */ /* 0x0001e20000100800 */
[----:B---3--:R-:W-:-:S03]  /*56c70*/  LOP3.LUT R2, R23, R68, R14, 0x78, !PT ;  /* 0x0000004417027212 */ /* 0x008fc600078e780e */
[----:B------:R-:W3:Y:S04]  /*56c80*/  LDL.LU R23, [R1+0x670] ;  /* 0x0006700001177983 */ /* 0x000ee80000300800 */
[----:B------:R1:W-:Y:S01]  /*56c90*/  STL [R1+0x6f0], R2 ;  /* 0x0006f00201007387 */ /* 0x0003e20000100800 */
[--C-:B0-----:R-:W-:Y:S02]  /*56ca0*/  LOP3.LUT R0, R33, R64, R14.reuse, 0x78, !PT ;  /* 0x0000004021007212 */ /* 0x101fe400078e780e */
[----:B------:R-:W-:-:S03]  /*56cb0*/  LOP3.LUT R3, R30, R60, R14, 0x78, !PT ;  /* 0x0000003c1e037212 */ /* 0x000fc600078e780e */
[----:B------:R0:W-:Y:S04]  /*56cc0*/  STL [R1+0x6e0], R0 ;  /* 0x0006e00001007387 */ /* 0x0001e80000100800 */
[----:B------:R-:W-:Y:S01]  /*56cd0*/  STL [R1+0x6d0], R3 ;  /* 0x0006d00301007387 */ /* 0x000fe20000100800 */
[----:B-1----:R-:W-:-:S03]  /*56ce0*/  LOP3.LUT R2, R28, R56, R14, 0x78, !PT ;  /* 0x000000381c027212 */ /* 0x002fc600078e780e */
[----:B------:R-:W3:Y:S01]  /*56cf0*/  LDL.LU R34, [R1+0x6e8] ;  /* 0x0006e80001227983 */ /* 0x000ee20000300800 */
[----:B0-----:R-:W-:-:S03]  /*56d00*/  LOP3.LUT R0, R27, R52, R14, 0x78, !PT ;  /* 0x000000341b007212 */ /* 0x001fc600078e780e */
        /* <DEDUP_REMOVED lines=9> */
[----:B0-----:R-:W-:-:S03]  /*56da0*/  LOP3.LUT R0, R21, R40, R14, 0x78, !PT ;  /* 0x0000002815007212 */ /* 0x001fc600078e780e */
[----:B------:R-:W4:Y:S04]  /*56db0*/  LDL.LU R21, [R1+0x688] ;  /* 0x0006880001157983 */ /* 0x000f280000300800 */
[----:B------:R-:W0:Y:S01]  /*56dc0*/  SHFL.IDX PT, R15, R113, R252, 0x1f ;  /* 0x00001ffc710f7589 */ /* 0x000e2200000e0000 */
        /* <DEDUP_REMOVED lines=9> */
[--C-:B0-----:R-:W-:Y:S02]  /*56e60*/  LOP3.LUT R0, R32, R61, R15.reuse, 0x78, !PT ;  /* 0x0000003d20007212 */ /* 0x101fe400078e780f */
[----:B------:R-:W-:-:S03]  /*56e70*/  LOP3.LUT R3, R31, R57, R15, 0x78, !PT ;  /* 0x000000391f037212 */ /* 0x000fc600078e780f */
        /* <DEDUP_REMOVED lines=8> */
[----:B------:R-:W4:Y:S04]  /*56f00*/  LDL.LU R32, [R1+0x6c4] ;  /* 0x0006c40001207983 */ /* 0x000f280000300800 */
[----:B------:R-:W4:Y:S04]  /*56f10*/  LDL.LU R31, [R1+0x6b4] ;  /* 0x0006b400011f7983 */ /* 0x000f280000300800 */
[----:B------:R3:W-:Y:S04]  /*56f20*/  SHFL.IDX PT, R14, R115, R252, 0x1f ;  /* 0x00001ffc730e7589 */ /* 0x0007e800000e0000 */
        /* <DEDUP_REMOVED lines=10> */
[----:B------:R-:W-:-:S02]  /*56fd0*/  LOP3.LUT R2, R28, R66, R16, 0x78, !PT ;  /* 0x000000421c027212 */ /* 0x000fc400078e7810 */
[----:B------:R-:W3:Y:S04]  /*56fe0*/  LDL.LU R28, [R1+0x668] ;  /* 0x00066800011c7983 */ /* 0x000ee80000300800 */
[----:B------:R0:W-:Y:S04]  /*56ff0*/  STL [R1+0x6e8], R0 ;  /* 0x0006e80001007387 */ /* 0x0001e80000100800 */
[----:B------:R4:W-:Y:S01]  /*57000*/  STL [R1+0x6d8], R2 ;  /* 0x0006d80201007387 */ /* 0x0009e20000100800 */
[--C-:B------:R-:W-:Y:S02]  /*57010*/  LOP3.LUT R3, R30, R58, R16.reuse, 0x78, !PT ;  /* 0x0000003a1e037212 */ /* 0x100fe400078e7810 */
[----:B0-----:R-:W-:-:S05]  /*57020*/  LOP3.LUT R0, R33, R62, R16, 0x78, !PT ;  /* 0x0000003e21007212 */ /* 0x001fca00078e7810 */
[----:B------:R0:W-:Y:S01]  /*57030*/  STL [R1+0x6c8], R0 ;  /* 0x0006c80001007387 */ /* 0x0001e20000100800 */
[----:B----4-:R-:W-:-:S03]  /*57040*/  LOP3.LUT R2, R27, R54, R16, 0x78, !PT ;  /* 0x000000361b027212 */ /* 0x010fc600078e7810 */
[----:B------:R-:W-:Y:S04]  /*57050*/  STL [R1+0x6b8], R3 ;  /* 0x0006b80301007387 */ /* 0x000fe80000100800 */
[----:B------:R-:W4:Y:S01]  /*57060*/  LDL.LU R34, [R1+0x664] ;  /* 0x0006640001227983 */ /* 0x000f220000300800 */
        /* <DEDUP_REMOVED lines=23> */
[----:B------:R-:W4:Y:S04]  /*571e0*/  LDL.LU R35, [R1+0x660] ;  /* 0x0006600001237983 */ /* 0x000f280000300800 */
[----:B------:R-:W4:Y:S01]  /*571f0*/  SHFL.IDX PT, R15, R109, R252, 0x1f ;  /* 0x00001ffc6d0f7589 */ /* 0x000f2200000e0000 */
        /* <DEDUP_REMOVED lines=11> */
[----:B------:R-:W-:-:S03]  /*572b0*/  LOP3.LUT R113, R28, R43, R14, 0x78, !PT ;  /* 0x0000002b1c717212 */ /* 0x000fc600078e780e */
        /* <DEDUP_REMOVED lines=18> */
[----:B------:R-:W1:Y:S04]  /*573e0*/  SHFL.IDX PT, R16, R110, R252, 0x1f ;  /* 0x00001ffc6e107589 */ /* 0x000e6800000e0000 */
[----:B------:R-:W4:Y:S01]  /*573f0*/  LDL.LU R33, [R1+0x63c] ;  /* 0x00063c0001217983 */ /* 0x000f220000300800 */
[----:B0-----:R-:W-:-:S03]  /*57400*/  LOP3.LUT R0, R22, R44, R15, 0x78, !PT ;  /* 0x0000002c16007212 */ /* 0x001fc600078e780f */
[----:B------:R-:W4:Y:S04]  /*57410*/  LDL.LU R30, [R1+0x62c] ;  /* 0x00062c00011e7983 */ /* 0x000f280000300800 */
[----:B------:R1:W-:Y:S04]  /*57420*/  STL [R1+0x604], R0 ;  /* 0x0006040001007387 */ /* 0x0003e80000100800 */
[----:B------:R-:W4:Y:S04]  /*57430*/  LDL.LU R26, [R1+0x61c] ;  /* 0x00061c00011a7983 */ /* 0x000f280000300800 */
[----:B------:R-:W4:Y:S01]  /*57440*/  LDL.LU R22, [R1+0x60c] ;  /* 0x00060c0001167983 */ /* 0x000f220000300800 */
[----:B------:R-:W-:-:S03]  /*57450*/  LOP3.LUT R112, R25, R40, R15, 0x78, !PT ;  /* 0x0000002819707212 */ /* 0x000fc600078e780f */
[----:B------:R-:W4:Y:S04]  /*57460*/  LDL.LU R25, [R1+0x5fc] ;  /* 0x0005fc0001197983 */ /* 0x000f280000300800 */
[----:B------:R-:W-:Y:S04]  /*57470*/  STL [R1+0xb98], R112 ;  /* 0x000b987001007387 */ /* 0x000fe80000100800 */
[----:B------:R-:W-:Y:S01]  /*57480*/  STL [R1+0xb9c], R7 ;  /* 0x000b9c0701007387 */ /* 0x000fe20000100800 */
[----:B-1----:R-:W-:-:S03]  /*57490*/  LOP3.LUT R0, R35, R69, R16, 0x78, !PT ;  /* 0x0000004523007212 */ /* 0x002fc600078e7810 */
        /* <DEDUP_REMOVED lines=17> */
[----:B-1----:R-:W-:-:S05]  /*575b0*/  LOP3.LUT R0, R28, R45, R16, 0x78, !PT ;  /* 0x0000002d1c007212 */ /* 0x002fca00078e7810 */
[----:B------:R1:W-:Y:S04]  /*575c0*/  STL [R1+0x600], R0 ;  /* 0x0006000001007387 */ /* 0x0003e80000100800 */
[----:B------:R-:W3:Y:S04]  /*575d0*/  LDL.LU R29, [R1+0x618] ;  /* 0x00061800011d7983 */ /* 0x000ee80000300800 */
[----:B------:R-:W3:Y:S01]  /*575e0*/  LDL.LU R28, [R1+0x608] ;  /* 0x00060800011c7983 */ /* 0x000ee20000300800 */
[----:B----4-:R-:W-:-:S03]  /*575f0*/  LOP3.LUT R118, R27, R41, R16, 0x78, !PT ;  /* 0x000000291b767212 */ /* 0x010fc600078e7810 */
[----:B------:R-:W4:Y:S04]  /*57600*/  LDL.LU R27, [R1+0x5f8] ;  /* 0x0005f800011b7983 */ /* 0x000f280000300800 */
[----:B------:R-:W-:Y:S04]  /*57610*/  STL [R1+0xba0], R118 ;  /* 0x000ba07601007387 */ /* 0x000fe80000100800 */
[----:B------:R-:W-:Y:S01]  /*57620*/  STL [R1+0xba4], R166 ;  /* 0x000ba4a601007387 */ /* 0x000fe20000100800 */
[----:B0-----:R-:W-:-:S03]  /*57630*/  LOP3.LUT R2, R21, R66, R14, 0x78, !PT ;  /* 0x0000004215027212 */ /* 0x001fc600078e780e */
[----:B------:R-:W4:Y:S01]  /*57640*/  LDL.LU R21, [R1+0x5e8] ;  /* 0x0005e80001157983 */ /* 0x000f220000300800 */
[----:B-1----:R-:W-:-:S05]  /*57650*/  LOP3.LUT R0, R34, R70, R14, 0x78, !PT ;  /* 0x0000004622007212 */ /* 0x002fca00078e780e */
        /* <DEDUP_REMOVED lines=19> */
[----:B--2---:R-:W-:-:S03]  /*57790*/  LOP3.LUT R117, R24, R42, R14, 0x78, !PT ;  /* 0x0000002a18757212 */ /* 0x004fc600078e780e */
[----:B------:R-:W2:Y:S04]  /*577a0*/  LDL.LU R24, [R1+0x57c] ;  /* 0x00057c0001187983 */ /* 0x000ea80000300800 */
[----:B------:R-:W-:Y:S04]  /*577b0*/  STL [R1+0xba8], R117 ;  /* 0x000ba87501007387 */ /* 0x000fe80000100800 */
[----:B------:R-:W-:Y:S01]  /*577c0*/  STL [R1+0xbac], R167 ;  /* 0x000baca701007387 */ /* 0x000fe20000100800 */
[----:B---3--:R-:W-:-:S03]  /*577d0*/  LOP3.LUT R2, R23, R67, R15, 0x78, !PT ;  /* 0x0000004317027212 */ /* 0x008fc600078e780f */
[----:B------:R-:W3:Y:S01]  /*577e0*/  LDL.LU R23, [R1+0x56c] ;  /* 0x00056c0001177983 */ /* 0x000ee20000300800 */
[----:B0-----:R-:W-:-:S05]  /*577f0*/  LOP3.LUT R0, R35, R71, R15, 0x78, !PT ;  /* 0x0000004723007212 */ /* 0x001fca00078e780f */
[----:B------:R0:W-:Y:S01]  /*57800*/  STL [R1+0x658], R0 ;  /* 0x0006580001007387 */ /* 0x0001e20000100800 */
[----:B------:R-:W-:-:S03]  /*57810*/  LOP3.LUT R3, R31, R59, R15, 0x78, !PT ;  /* 0x0000003b1f037212 */ /* 0x000fc600078e780f */
[----:B------:R1:W-:Y:S01]  /*57820*/  STL [R1+0x648], R2 ;  /* 0x0006480201007387 */ /* 0x0003e20000100800 */
[--C-:B0-----:R-:W-:Y:S02]  /*57830*/  LOP3.LUT R0, R32, R63, R15.reuse, 0x78, !PT ;  /* 0x0000003f20007212 */ /* 0x101fe400078e780f */
[----:B-1----:R-:W-:-:S03]  /*57840*/  LOP3.LUT R2, R29, R55, R15, 0x78, !PT ;  /* 0x000000371d027212 */ /* 0x002fc600078e780f */
[----:B------:R0:W-:Y:S04]  /*57850*/  STL [R1+0x638], R0 ;  /* 0x0006380001007387 */ /* 0x0001e80000100800 */
[----:B------:R-:W-:Y:S04]  /*57860*/  STL [R1+0x628], R3 ;  /* 0x0006280301007387 */ /* 0x000fe80000100800 */
[----:B------:R-:W3:Y:S01]  /*57870*/  LDL.LU R35, [R1+0x5d8] ;  /* 0x0005d80001237983 */ /* 0x000ee20000300800 */
[----:B0-----:R-:W-:-:S03]  /*57880*/  LOP3.LUT R0, R28, R51, R15, 0x78, !PT ;  /* 0x000000331c007212 */ /* 0x001fc600078e780f */
[----:B------:R-:W-:Y:S04]  /*57890*/  STL [R1+0x618], R2 ;  /* 0x0006180201007387 */ /* 0x000fe80000100800 */
[----:B------:R-:W3:Y:S04]  /*578a0*/  LDL.LU R32, [R1+0x5c8] ;  /* 0x0005c80001207983 */ /* 0x000ee80000300800 */
[----:B------:R4:W-:Y:S04]  /*578b0*/  STL [R1+0x608], R0 ;  /* 0x0006080001007387 */ /* 0x0009e80000100800 */
[----:B------:R-:W3:Y:S04]  /*578c0*/  LDL.LU R31, [R1+0x5b8] ;  /* 0x0005b800011f7983 */ /* 0x000ee80000300800 */
[----:B------:R-:W3:Y:S01]  /*578d0*/  LDL.LU R29, [R1+0x5a8] ;  /* 0x0005a800011d7983 */ /* 0x000ee20000300800 */
[----:B----4-:R-:W-:-:S03]  /*578e0*/  LOP3.LUT R0, R27, R47, R15, 0x78, !PT ;  /* 0x0000002f1b007212 */ /* 0x010fc600078e780f */
[----:B------:R-:W4:Y:S04]  /*578f0*/  LDL.LU R28, [R1+0x598] ;  /* 0x00059800011c7983 */ /* 0x000f280000300800 */
[----:B------:R-:W-:Y:S04]  /*57900*/  STL [R1+0x5f8], R0 ;  /* 0x0005f80001007387 */ /* 0x000fe80000100800 */
[----:B------:R-:W4:Y:S01]  /*57910*/  LDL.LU R27, [R1+0x588] ;  /* 0x00058800011b7983 */ /* 0x000f220000300800 */
[----:B------:R-:W-:-:S03]  /*57920*/  LOP3.LUT R116, R21, R43, R15, 0x78, !PT ;  /* 0x0000002b15747212 */ /* 0x000fc600078e780f */
[----:B------:R-:W4:Y:S04]  /*57930*/  LDL.LU R21, [R1+0x578] ;  /* 0x0005780001157983 */ /* 0x000f280000300800 */
[----:B------:R-:W0:Y:S04]  /*57940*/  SHFL.IDX PT, R16, R166, R252, 0x1f ;  /* 0x00001ffca6107589 */ /* 0x000e2800000e0000 */
[----:B------:R-:W-:Y:S04]  /*57950*/  STL [R1+0xbb0], R116 ;  /* 0x000bb07401007387 */ /* 0x000fe80000100800 */
[----:B------:R-:W-:Y:S01]  /*57960*/  STL [R1+0xbb4], R168 ;  /* 0x000bb4a801007387 */ /* 0x000fe20000100800 */
[----:B0-----:R-:W-:-:S02]  /*57970*/  LOP3.LUT R0, R34, R68, R16, 0x78, !PT ;  /* 0x0000004422007212 */ /* 0x001fc400078e7810 */
[--C-:B------:R-:W-:Y:S02]  /*57980*/  LOP3.LUT R2, R22, R64, R16.reuse, 0x78, !PT ;  /* 0x0000004016027212 */ /* 0x100fe400078e7810 */
[----:B------:R-:W4:Y:S04]  /*57990*/  LDL.LU R22, [R1+0x568] ;  /* 0x0005680001167983 */ /* 0x000f280000300800 */
[----:B------:R0:W-:Y:S04]  /*579a0*/  STL [R1+0x5e4], R0 ;  /* 0x0005e40001007387 */ /* 0x0001e80000100800 */
[----:B------:R1:W-:Y:S01]  /*579b0*/  STL [R1+0x5cc], R2 ;  /* 0x0005cc0201007387 */ /* 0x0003e20000100800 */
[----:B0-----:R-:W-:-:S02]  /*579c0*/  LOP3.LUT R0, R33, R60, R16, 0x78, !PT ;  /* 0x0000003c21007212 */ /* 0x001fc400078e7810 */
        /* <DEDUP_REMOVED lines=11> */
[----:B------:R-:W4:Y:S04]  /*57a80*/  LDL.LU R25, [R1+0x594] ;  /* 0x0005940001197983 */ /* 0x000f280000300800 */
[----:B------:R-:W0:Y:S01]  /*57a90*/  SHFL.IDX PT, R14, R167, R252, 0x1f ;  /* 0x00001ffca70e7589 */ /* 0x000e2200000e0000 */
[----:B--2---:R-:W-:-:S05]  /*57aa0*/  LOP3.LUT R0, R24, R44, R16, 0x78, !PT ;  /* 0x0000002c18007212 */ /* 0x004fca00078e7810 */
[----:B------:R1:W-:Y:S04]  /*57ab0*/  STL [R1+0x57c], R0 ;  /* 0x00057c0001007387 */ /* 0x0003e80000100800 */
[----:B------:R-:W2:Y:S01]  /*57ac0*/  LDL.LU R24, [R1+0x584] ;  /* 0x0005840001187983 */ /* 0x000ea20000300800 */
[----:B---3--:R-:W-:-:S03]  /*57ad0*/  LOP3.LUT R4, R23, R40, R16, 0x78, !PT ;  /* 0x0000002817047212 */ /* 0x008fc600078e7810 */
[----:B------:R-:W3:Y:S04]  /*57ae0*/  LDL.LU R23, [R1+0x574] ;  /* 0x0005740001177983 */ /* 0x000ee80000300800 */
[----:B------:R-:W-:Y:S04]  /*57af0*/  STL [R1+0xbb8], R4 ;  /* 0x000bb80401007387 */ /* 0x000fe80000100800 */
[----:B------:R-:W-:Y:S01]  /*57b00*/  STL [R1+0xbbc], R169 ;  /* 0x000bbca901007387 */ /* 0x000fe20000100800 */
[----:B0-----:R-:W-:-:S05]  /*57b10*/  LOP3.LUT R3, R35, R69, R14, 0x78, !PT ;  /* 0x0000004523037212 */ /* 0x001fca00078e780e */
[----:B------:R0:W-:Y:S01]  /*57b20*/  STL [R1+0x5d8], R3 ;  /* 0x0005d80301007387 */ /* 0x0001e20000100800 */
[----:B------:R-:W-:-:S03]  /*57b30*/  LOP3.LUT R2, R32, R65, R14, 0x78, !PT ;  /* 0x0000004120027212 */ /* 0x000fc600078e780e */
[----:B------:R-:W3:Y:S04]  /*57b40*/  LDL.LU R35, [R1+0x564] ;  /* 0x0005640001237983 */ /* 0x000ee80000300800 */
[----:B------:R4:W-:Y:S01]  /*57b50*/  STL [R1+0x5c8], R2 ;  /* 0x0005c80201007387 */ /* 0x0009e20000100800 */
[--C-:B-1----:R-:W-:Y:S02]  /*57b60*/  LOP3.LUT R0, R31, R61, R14.reuse, 0x78, !PT ;  /* 0x0000003d1f007212 */ /* 0x102fe400078e780e */
[----:B0-----:R-:W-:-:S03]  /*57b70*/  LOP3.LUT R3, R29, R57, R14, 0x78, !PT ;  /* 0x000000391d037212 */ /* 0x001fc600078e780e */
        /* <DEDUP_REMOVED lines=12> */
[----:B------:R-:W-:Y:S04]  /*57c40*/  STL [R1+0x578], R0 ;  /* 0x0005780001007387 */ /* 0x000fe80000100800 */
[----:B------:R-:W4:Y:S04]  /*57c50*/  LDL.LU R21, [R1+0x580] ;  /* 0x0005800001157983 */ /* 0x000f280000300800 */
[----:B------:R-:W0:Y:S01]  /*57c60*/  SHFL.IDX PT, R15, R168, R252, 0x1f ;  /* 0x00001ffca80f7589 */ /* 0x000e2200000e0000 */
[----:B------:R-:W-:-:S03]  /*57c70*/  LOP3.LUT R173, R22, R41, R14, 0x78, !PT ;  /* 0x0000002916ad7212 */ /* 0x000fc600078e780e */
[----:B------:R-:W4:Y:S04]  /*57c80*/  LDL.LU R22, [R1+0x570] ;  /* 0x0005700001167983 */ /* 0x000f280000300800 */
[----:B------:R-:W-:Y:S04]  /*57c90*/  STL [R1+0xbc0], R173 ;  /* 0x000bc0ad01007387 */ /* 0x000fe80000100800 */
[----:B------:R-:W-:Y:S01]  /*57ca0*/  STL [R1+0xbc4], R6 ;  /* 0x000bc40601007387 */ /* 0x000fe20000100800 */
[----:B0-----:R-:W-:-:S05]  /*57cb0*/  LOP3.LUT R3, R34, R70, R15, 0x78, !PT ;  /* 0x0000004622037212 */ /* 0x001fca00078e780f */
[----:B------:R0:W-:Y:S01]  /*57cc0*/  STL [R1+0x5d4], R3 ;  /* 0x0005d40301007387 */ /* 0x0001e20000100800 */
[----:B------:R-:W-:-:S03]  /*57cd0*/  LOP3.LUT R2, R33, R66, R15, 0x78, !PT ;  /* 0x0000004221027212 */ /* 0x000fc600078e780f */
[----:B------:R-:W4:Y:S04]  /*57ce0*/  LDL.LU R36, [R1+0x560] ;  /* 0x0005600001247983 */ /* 0x000f280000300800 */
[----:B------:R1:W-:Y:S01]  /*57cf0*/  STL [R1+0x5c4], R2 ;  /* 0x0005c40201007387 */ /* 0x0003e20000100800 */
[--C-:B------:R-:W-:Y:S02]  /*57d00*/  LOP3.LUT R0, R30, R62, R15.reuse, 0x78, !PT ;  /* 0x0000003e1e007212 */ /* 0x100fe400078e780f */
[----:B0-----:R-:W-:-:S03]  /*57d10*/  LOP3.LUT R3, R26, R58, R15, 0x78, !PT ;  /* 0x0000003a1a037212 */ /* 0x001fc600078e780f */
[----:B------:R2:W-:Y:S01]  /*57d20*/  STL [R1+0x5b4], R0 ;  /* 0x0005b40001007387 */ /* 0x0005e20000100800 */
[----:B-1----:R-:W-:-:S03]  /*57d30*/  LOP3.LUT R2, R25, R54, R15, 0x78, !PT ;  /* 0x0000003619027212 */ /* 0x002fc600078e780f */
[----:B------:R-:W-:Y:S04]  /*57d40*/  STL [R1+0x5a4], R3 ;  /* 0x0005a40301007387 */ /* 0x000fe80000100800 */
[----:B------:R-:W4:Y:S04]  /*57d50*/  LDL.LU R34, [R1+0x55c] ;  /* 0x00055c0001227983 */ /* 0x000f280000300800 */
[----:B------:R-:W-:Y:S04]  /*57d60*/  STL [R1+0x594], R2 ;  /* 0x0005940201007387 */ /* 0x000fe80000100800 */
[----:B------:R-:W4:Y:S04]  /*57d70*/  LDL.LU R33, [R1+0x54c] ;  /* 0x00054c0001217983 */ /* 0x000f280000300800 */
[----:B------:R-:W4:Y:S01]  /*57d80*/  SHFL.IDX PT, R16, R169, R252, 0x1f ;  /* 0x00001ffca9107589 */ /* 0x000f2200000e0000 */
[----:B--2---:R-:W-:-:S05]  /*57d90*/  LOP3.LUT R0, R24, R50, R15, 0x78, !PT ;  /* 0x0000003218007212 */ /* 0x004fca00078e780f */
[----:B------:R3:W-:Y:S04]  /*57da0*/  STL [R1+0x584], R0 ;  /* 0x0005840001007387 */ /* 0x0007e80000100800 */
[----:B------:R-:W2:Y:S04]  /*57db0*/  LDL.LU R30, [R1+0x534] ;  /* 0x00053400011e7983 */ /* 0x000ea80000300800 */
[----:B------:R-:W2:Y:S04]  /*57dc0*/  LDL.LU R26, [R1+0x524] ;  /* 0x00052400011a7983 */ /* 0x000ea80000300800 */
[----:B------:R-:W2:Y:S04]  /*57dd0*/  LDL.LU R25, [R1+0x514] ;  /* 0x0005140001197983 */ /* 0x000ea80000300800 */
[----:B------:R-:W2:Y:S01]  /*57de0*/  LDL.LU R24, [R1+0x504] ;  /* 0x0005040001187983 */ /* 0x000ea20000300800 */
[----:B---3--:R-:W-:-:S05]  /*57df0*/  LOP3.LUT R0, R23, R46, R15, 0x78, !PT ;  /* 0x0000002e17007212 */ /* 0x008fca00078e780f */
[----:B------:R0:W-:Y:S04]  /*57e00*/  STL [R1+0x574], R0 ;  /* 0x0005740001007387 */ /* 0x0001e80000100800 */
[----:B------:R-:W3:Y:S01]  /*57e10*/  LDL.LU R23, [R1+0x4f4] ;  /* 0x0004f40001177983 */ /* 0x000ee20000300800 */
[----:B------:R-:W-:-:S05]  /*57e20*/  LOP3.LUT R172, R35, R42, R15, 0x78, !PT ;  /* 0x0000002a23ac7212 */ /* 0x000fca00078e780f */
[----:B------:R-:W-:Y:S04]  /*57e30*/  STL [R1+0xbc8], R172 ;  /* 0x000bc8ac01007387 */ /* 0x000fe80000100800 */
[----:B------:R-:W-:Y:S01]  /*57e40*/  STL [R1+0xbcc], R104 ;  /* 0x000bcc6801007387 */ /* 0x000fe20000100800 */
[----:B----4-:R-:W-:-:S05]  /*57e50*/  LOP3.LUT R3, R32, R71, R16, 0x78, !PT ;  /* 0x0000004720037212 */ /* 0x010fca00078e7810 */
        /* <DEDUP_REMOVED lines=9> */
[----:B------:R-:W4:Y:S01]  /*57ef0*/  LDL.LU R32, [R1+0x558] ;  /* 0x0005580001207983 */ /* 0x000f220000300800 */
[----:B0-----:R-:W-:-:S03]  /*57f00*/  LOP3.LUT R0, R21, R51, R16, 0x78, !PT ;  /* 0x0000003315007212 */ /* 0x001fc600078e7810 */
[----:B------:R-:W-:Y:S04]  /*57f10*/  STL [R1+0x590], R2 ;  /* 0x0005900201007387 */ /* 0x000fe80000100800 */
[----:B------:R-:W4:Y:S04]  /*57f20*/  LDL.LU R31, [R1+0x548] ;  /* 0x00054800011f7983 */ /* 0x000f280000300800 */
[----:B------:R0:W-:Y:S04]  /*57f30*/  STL [R1+0x580], R0 ;  /* 0x0005800001007387 */ /* 0x0001e80000100800 */
[----:B------:R-:W4:Y:S04]  /*57f40*/  LDL.LU R21, [R1+0x530] ;  /* 0x0005300001157983 */ /* 0x000f280000300800 */
[----:B------:R-:W1:Y:S04]  /*57f50*/  SHFL.IDX PT, R14, R6, R252, 0x1f ;  /* 0x00001ffc060e7589 */ /* 0x000e6800000e0000 */
[----:B------:R-:W4:Y:S04]  /*57f60*/  LDL.LU R29, [R1+0x520] ;  /* 0x00052000011d7983 */ /* 0x000f280000300800 */
[----:B------:R-:W4:Y:S01]  /*57f70*/  LDL.LU R28, [R1+0x510] ;  /* 0x00051000011c7983 */ /* 0x000f220000300800 */
[----:B0-----:R-:W-:-:S05]  /*57f80*/  LOP3.LUT R0, R22, R47, R16, 0x78, !PT ;  /* 0x0000002f16007212 */ /* 0x001fca00078e7810 */
[----:B------:R1:W-:Y:S04]  /*57f90*/  STL [R1+0x570], R0 ;  /* 0x0005700001007387 */ /* 0x0003e80000100800 */
[----:B------:R-:W4:Y:S04]  /*57fa0*/  LDL.LU R27, [R1+0x500] ;  /* 0x00050000011b7983 */ /* 0x000f280000300800 */
[----:B------:R-:W4:Y:S01]  /*57fb0*/  LDL.LU R22, [R1+0x4f0] ;  /* 0x0004f00001167983 */ /* 0x000f220000300800 */
[----:B------:R-:W-:-:S05]  /*57fc0*/  LOP3.LUT R171, R36, R43, R16, 0x78, !PT ;  /* 0x0000002b24ab7212 */ /* 0x000fca00078e7810 */
[----:B------:R-:W-:Y:S04]  /*57fd0*/  STL [R1+0xbd0], R171 ;  /* 0x000bd0ab01007387 */ /* 0x000fe80000100800 */
[----:B------:R-:W-:Y:S01]  /*57fe0*/  STL [R1+0xbd4], R105 ;  /* 0x000bd46901007387 */ /* 0x000fe20000100800 */
[----:B-1----:R-:W-:-:S05]  /*57ff0*/  LOP3.LUT R0, R34, R68, R14, 0x78, !PT ;  /* 0x0000004422007212 */ /* 0x002fca00078e780e */
[----:B------:R0:W-:Y:S01]  /*58000*/  STL [R1+0x55c], R0 ;  /* 0x00055c0001007387 */ /* 0x0001e20000100800 */
[----:B------:R-:W-:-:S05]  /*58010*/  LOP3.LUT R3, R33, R64, R14, 0x78, !PT ;  /* 0x0000004021037212 */ /* 0x000fca00078e780e */
[----:B------:R1:W-:Y:S04]  /*58020*/  STL [R1+0x54c], R3 ;  /* 0x00054c0301007387 */ /* 0x0003e80000100800 */
[----:B------:R-:W4:Y:S04]  /*58030*/  LDL.LU R75, [R1+0x4e0] ;  /* 0x0004e000014b7983 */ /* 0x000f280000300800 */
[----:B------:R-:W4:Y:S01]  /*58040*/  SHFL.IDX PT, R15, R104, R252, 0x1f ;  /* 0x00001ffc680f7589 */ /* 0x000f2200000e0000 */
[--C-:B--2---:R-:W-:Y:S02]  /*58050*/  LOP3.LUT R2, R30, R60, R14.reuse, 0x78, !PT ;  /* 0x0000003c1e027212 */ /* 0x104fe400078e780e */
[----:B0-----:R-:W-:-:S03]  /*58060*/  LOP3.LUT R0, R26, R56, R14, 0x78, !PT ;  /* 0x000000381a007212 */ /* 0x001fc600078e780e */
[----:B------:R0:W-:Y:S01]  /*58070*/  STL [R1+0x534], R2 ;  /* 0x0005340201007387 */ /* 0x0001e20000100800 */
[----:B-1----:R-:W-:-:S03]  /*58080*/  LOP3.LUT R3, R25, R52, R14, 0x78, !PT ;  /* 0x0000003419037212 */ /* 0x002fc600078e780e */
[----:B------:R3:W-:Y:S01]  /*58090*/  STL [R1+0x524], R0 ;  /* 0x0005240001007387 */ /* 0x0007e20000100800 */
[----:B0-----:R-:W-:-:S03]  /*580a0*/  LOP3.LUT R2, R24, R48, R14, 0x78, !PT ;  /* 0x0000003018027212 */ /* 0x001fc600078e780e */
[----:B------:R0:W-:Y:S04]  /*580b0*/  STL [R1+0x514], R3 ;  /* 0x0005140301007387 */ /* 0x0001e80000100800 */
[----:B------:R-:W2:Y:S04]  /*580c0*/  LDL.LU R34, [R1+0x554] ;  /* 0x0005540001227983 */ /* 0x000ea80000300800 */
[----:B------:R1:W-:Y:S04]  /*580d0*/  STL [R1+0x504], R2 ;  /* 0x0005040201007387 */ /* 0x0003e80000100800 */
[----:B------:R-:W2:Y:S01]  /*580e0*/  LDL.LU R33, [R1+0x544] ;  /* 0x0005440001217983 */ /* 0x000ea20000300800 */
[----:B---3--:R-:W-:-:S05]  /*580f0*/  LOP3.LUT R0, R23, R44, R14, 0x78, !PT ;  /* 0x0000002c17007212 */ /* 0x008fca00078e780e */
[----:B------:R3:W-:Y:S04]  /*58100*/  STL [R1+0x4f4], R0 ;  /* 0x0004f40001007387 */ /* 0x0007e80000100800 */
[----:B------:R-:W2:Y:S04]  /*58110*/  LDL.LU R30, [R1+0x52c] ;  /* 0x00052c00011e7983 */ /* 0x000ea80000300800 */
[----:B------:R-:W2:Y:S04]  /*58120*/  LDL.LU R26, [R1+0x51c] ;  /* 0x00051c00011a7983 */ /* 0x000ea80000300800 */
[----:B------:R-:W2:Y:S04]  /*58130*/  LDL.LU R25, [R1+0x50c] ;  /* 0x00050c0001197983 */ /* 0x000ea80000300800 */
[----:B------:R-:W2:Y:S04]  /*58140*/  LDL.LU R24, [R1+0x4fc] ;  /* 0x0004fc0001187983 */ /* 0x000ea80000300800 */
[----:B------:R-:W2:Y:S01]  /*58150*/  LDL.LU R23, [R1+0x4ec] ;  /* 0x0004ec0001177983 */ /* 0x000ea20000300800 */
[----:B----4-:R-:W-:-:S05]  /*58160*/  LOP3.LUT R170, R35, R40, R14, 0x78, !PT ;  /* 0x0000002823aa7212 */ /* 0x010fca00078e780e */
[----:B------:R-:W-:Y:S04]  /*58170*/  STL [R1+0xbd8], R170 ;  /* 0x000bd8aa01007387 */ /* 0x000fe80000100800 */
[----:B------:R-:W-:Y:S01]  /*58180*/  STL [R1+0xbdc], R106 ;  /* 0x000bdc6a01007387 */ /* 0x000fe20000100800 */
[----:B0-----:R-:W-:-:S05]  /*58190*/  LOP3.LUT R3, R32, R69, R15, 0x78, !PT ;  /* 0x0000004520037212 */ /* 0x001fca00078e780f */
[----:B------:R0:W-:Y:S01]  /*581a0*/  STL [R1+0x558], R3 ;  /* 0x0005580301007387 */ /* 0x0001e20000100800 */
[----:B-1----:R-:W-:-:S03]  /*581b0*/  LOP3.LUT R2, R21, R61, R15, 0x78, !PT ;  /* 0x0000003d15027212 */ /* 0x002fc600078e780f */
[----:B------:R-:W4:Y:S01]  /*581c0*/  LDL.LU R21, [R1+0x4dc] ;  /* 0x0004dc0001157983 */ /* 0x000f220000300800 */
[----:B---3--:R-:W-:-:S03]  /*581d0*/  LOP3.LUT R0, R31, R65, R15, 0x78, !PT ;  /* 0x000000411f007212 */ /* 0x008fc600078e780f */
[----:B------:R-:W2:Y:S04]  /*581e0*/  SHFL.IDX PT, R16, R105, R252, 0x1f ;  /* 0x00001ffc69107589 */ /* 0x000ea800000e0000 */
[----:B------:R1:W-:Y:S01]  /*581f0*/  STL [R1+0x548], R0 ;  /* 0x0005480001007387 */ /* 0x0003e20000100800 */
[----:B0-----:R-:W-:-:S03]  /*58200*/  LOP3.LUT R3, R28, R53, R15, 0x78, !PT ;  /* 0x000000351c037212 */ /* 0x001fc600078e780f */
[----:B------:R0:W-:Y:S01]  /*58210*/  STL [R1+0x530], R2 ;  /* 0x0005300201007387 */ /* 0x0001e20000100800 */
[----:B-1----:R-:W-:-:S05]  /*58220*/  LOP3.LUT R0, R29, R57, R15, 0x78, !PT ;  /* 0x000000391d007212 */ /* 0x002fca00078e780f */
        /* <DEDUP_REMOVED lines=10> */
[----:B------:R-:W3:Y:S04]  /*582d0*/  LDL.LU R29, [R1+0x508] ;  /* 0x00050800011d7983 */ /* 0x000ee80000300800 */
[----:B------:R-:W3:Y:S04]  /*582e0*/  LDL.LU R28, [R1+0x4f8] ;  /* 0x0004f800011c7983 */ /* 0x000ee80000300800 */
[----:B------:R-:W3:Y:S04]  /*582f0*/  LDL.LU R27, [R1+0x4e8] ;  /* 0x0004e800011b7983 */ /* 0x000ee80000300800 */
[----:B------:R-:W3:Y:S01]  /*58300*/  LDL.LU R22, [R1+0x4d8] ;  /* 0x0004d80001167983 */ /* 0x000ee20000300800 */
[----:B------:R-:W-:-:S05]  /*58310*/  LOP3.LUT R5, R75, R41, R15, 0x78, !PT ;  /* 0x000000294b057212 */ /* 0x000fca00078e780f */
[----:B------:R-:W-:Y:S04]  /*58320*/  STL [R1+0xbe0], R5 ;  /* 0x000be00501007387 */ /* 0x000fe80000100800 */
[----:B------:R-:W-:Y:S01]  /*58330*/  STL [R1+0xbe4], R100 ;  /* 0x000be46401007387 */ /* 0x000fe20000100800 */
[----:B--2---:R-:W-:-:S05]  /*58340*/  LOP3.LUT R0, R34, R70, R16, 0x78, !PT ;  /* 0x0000004622007212 */ /* 0x004fca00078e7810 */
[----:B------:R0:W-:Y:S01]  /*58350*/  STL [R1+0x554], R0 ;  /* 0x0005540001007387 */ /* 0x0001e20000100800 */
[----:B------:R-:W-:-:S05]  /*58360*/  LOP3.LUT R3, R33, R66, R16, 0x78, !PT ;  /* 0x0000004221037212 */ /* 0x000fca00078e7810 */
[----:B------:R1:W-:Y:S01]  /*58370*/  STL [R1+0x544], R3 ;  /* 0x0005440301007387 */ /* 0x0003e20000100800 */
[--C-:B------:R-:W-:Y:S02]  /*58380*/  LOP3.LUT R2, R30, R62, R16.reuse, 0x78, !PT ;  /* 0x0000003e1e027212 */ /* 0x100fe400078e7810 */
[----:B0-----:R-:W-:-:S03]  /*58390*/  LOP3.LUT R0, R26, R58, R16, 0x78, !PT ;  /* 0x0000003a1a007212 */ /* 0x001fc600078e7810 */
[----:B------:R0:W-:Y:S01]  /*583a0*/  STL [R1+0x52c], R2 ;  /* 0x00052c0201007387 */ /* 0x0001e20000100800 */
[----:B-1----:R-:W-:-:S03]  /*583b0*/  LOP3.LUT R3, R25, R54, R16, 0x78, !PT ;  /* 0x0000003619037212 */ /* 0x002fc600078e7810 */
[----:B------:R1:W-:Y:S01]  /*583c0*/  STL [R1+0x51c], R0 ;  /* 0x00051c0001007387 */ /* 0x0003e20000100800 */
[----:B0-----:R-:W-:-:S03]  /*583d0*/  LOP3.LUT R2, R24, R50, R16, 0x78, !PT ;  /* 0x0000003218027212 */ /* 0x001fc600078e7810 */
[----:B------:R-:W-:Y:S01]  /*583e0*/  STL [R1+0x50c], R3 ;  /* 0x00050c0301007387 */ /* 0x000fe20000100800 */
[----:B-1----:R-:W-:-:S03]  /*583f0*/  LOP3.LUT R0, R23, R46, R16, 0x78, !PT ;  /* 0x0000002e17007212 */ /* 0x002fc600078e7810 */
[----:B------:R-:W2:Y:S04]  /*58400*/  LDL.LU R34, [R1+0x4d4] ;  /* 0x0004d40001227983 */ /* 0x000ea80000300800 */
[----:B------:R-:W-:Y:S04]  /*58410*/  STL [R1+0x4fc], R2 ;  /* 0x0004fc0201007387 */ /* 0x000fe80000100800 */
[----:B------:R-:W2:Y:S04]  /*58420*/  LDL.LU R33, [R1+0x4c4] ;  /* 0x0004c40001217983 */ /* 0x000ea80000300800 */
[----:B------:R-:W-:Y:S04]  /*58430*/  STL [R1+0x4ec], R0 ;  /* 0x0004ec0001007387 */ /* 0x000fe80000100800 */
[----:B------:R-:W2:Y:S04]  /*58440*/  LDL.LU R30, [R1+0x4a8] ;  /* 0x0004a800011e7983 */ /* 0x000ea80000300800 */
[----:B------:R-:W2:Y:S04]  /*58450*/  LDL.LU R26, [R1+0x498] ;  /* 0x00049800011a7983 */ /* 0x000ea80000300800 */
[----:B------:R-:W2:Y:S04]  /*58460*/  LDL.LU R25, [R1+0x488] ;  /* 0x0004880001197983 */ /* 0x000ea80000300800 */
[----:B------:R-:W2:Y:S04]  /*58470*/  LDL.LU R24, [R1+0x478] ;  /* 0x0004780001187983 */ /* 0x000ea80000300800 */
[----:B------:R-:W2:Y:S01]  /*58480*/  LDL.LU R23, [R1+0x468] ;  /* 0x0004680001177983 */ /* 0x000ea20000300800 */
[----:B----4-:R-:W-:-:S03]  /*58490*/  LOP3.LUT R123, R21, R42, R16, 0x78, !PT ;  /* 0x0000002a157b7212 */ /* 0x010fc600078e7810 */
[----:B------:R-:W4:Y:S04]  /*584a0*/  LDL.LU R21, [R1+0x458] ;  /* 0x0004580001157983 */ /* 0x000f280000300800 */
[----:B------:R-:W3:Y:S04]  /*584b0*/  SHFL.IDX PT, R14, R106, R252, 0x1f ;  /* 0x00001ffc6a0e7589 */ /* 0x000ee800000e0000 */
[----:B------:R-:W-:Y:S04]  /*584c0*/  STL [R1+0xbe8], R123 ;  /* 0x000be87b01007387 */ /* 0x000fe80000100800 */
[----:B------:R-:W-:Y:S04]  /*584d0*/  STL [R1+0xbec], R101 ;  /* 0x000bec6501007387 */ /* 0x000fe80000100800 */
[----:B------:R-:W2:Y:S01]  /*584e0*/  SHFL.IDX PT, R15, R100, R252, 0x1f ;  /* 0x00001ffc640f7589 */ /* 0x000ea200000e0000 */
[----:B---3--:R-:W-:-:S05]  /*584f0*/  LOP3.LUT R0, R36, R71, R14, 0x78, !PT ;  /* 0x0000004724007212 */ /* 0x008fca00078e780e */
        /* <DEDUP_REMOVED lines=9> */
[----:B------:R2:W-:Y:S01]  /*58590*/  STL [R1+0x508], R3 ;  /* 0x0005080301007387 */ /* 0x0005e20000100800 */
[----:B---3--:R-:W-:-:S03]  /*585a0*/  LOP3.LUT R0, R27, R47, R14, 0x78, !PT ;  /* 0x0000002f1b007212 */ /* 0x008fc600078e780e */
[----:B------:R0:W-:Y:S04]  /*585b0*/  STL [R1+0x4f8], R2 ;  /* 0x0004f80201007387 */ /* 0x0001e80000100800 */
        /* <DEDUP_REMOVED lines=8> */
[----:B------:R-:W-:-:S03]  /*58640*/  LOP3.LUT R122, R22, R43, R14, 0x78, !PT ;  /* 0x0000002b167a7212 */ /* 0x000fc600078e780e */
[----:B------:R-:W3:Y:S04]  /*58650*/  LDL.LU R22, [R1+0x454] ;  /* 0x0004540001167983 */ /* 0x000ee80000300800 */
[----:B------:R-:W-:Y:S04]  /*58660*/  STL [R1+0xbf0], R122 ;  /* 0x000bf07a01007387 */ /* 0x000fe80000100800 */
[----:B------:R-:W-:Y:S04]  /*58670*/  STL [R1+0xbf4], R102 ;  /* 0x000bf46601007387 */ /* 0x000fe80000100800 */
[----:B------:R-:W3:Y:S01]  /*58680*/  SHFL.IDX PT, R16, R101, R252, 0x1f ;  /* 0x00001ffc65107589 */ /* 0x000ee200000e0000 */
[----:B--2---:R-:W-:-:S02]  /*58690*/  LOP3.LUT R3, R34, R68, R15, 0x78, !PT ;  /* 0x0000004422037212 */ /* 0x004fc400078e780f */
[----:B0-----:R-:W-:-:S03]  /*586a0*/  LOP3.LUT R2, R33, R64, R15, 0x78, !PT ;  /* 0x0000004021027212 */ /* 0x001fc600078e780f */
[----:B------:R0:W-:Y:S04]  /*586b0*/  STL [R1+0x4d4], R3 ;  /* 0x0004d40301007387 */ /* 0x0001e80000100800 */
[----:B------:R2:W-:Y:S01]  /*586c0*/  STL [R1+0x4c4], R2 ;  /* 0x0004c40201007387 */ /* 0x0005e20000100800 */
[--C-:B-1----:R-:W-:Y:S02]  /*586d0*/  LOP3.LUT R0, R30, R60, R15.reuse, 0x78, !PT ;  /* 0x0000003c1e007212 */ /* 0x102fe400078e780f */
[----:B0-----:R-:W-:-:S03]  /*586e0*/  LOP3.LUT R3, R26, R56, R15, 0x78, !PT ;  /* 0x000000381a037212 */ /* 0x001fc600078e780f */
[----:B------:R0:W-:Y:S01]  /*586f0*/  STL [R1+0x4a8], R0 ;  /* 0x0004a80001007387 */ /* 0x0001e20000100800 */
[----:B--2---:R-:W-:-:S03]  /*58700*/  LOP3.LUT R2, R25, R52, R15, 0x78, !PT ;  /* 0x0000003419027212 */ /* 0x004fc600078e780f */
[----:B------:R3:W-:Y:S01]  /*58710*/  STL [R1+0x498], R3 ;  /* 0x0004980301007387 */ /* 0x0007e20000100800 */
[--C-:B0-----:R-:W-:Y:S02]  /*58720*/  LOP3.LUT R0, R24, R48, R15.reuse, 0x78, !PT ;  /* 0x0000003018007212 */ /* 0x101fe400078e780f */
[--C-:B------:R-:W-:Y:S01]  /*58730*/  LOP3.LUT R101, R23, R44, R15.reuse, 0x78, !PT ;  /* 0x0000002c17657212 */ /* 0x100fe200078e780f */
[----:B------:R0:W-:Y:S04]  /*58740*/  STL [R1+0x488], R2 ;  /* 0x0004880201007387 */ /* 0x0001e80000100800 */
[----:B------:R-:W-:Y:S04]  /*58750*/  STL [R1+0xbf8], R101 ;  /* 0x000bf86501007387 */ /* 0x000fe80000100800 */
[----:B------:R1:W-:Y:S04]  /*58760*/  STL [R1+0x478], R0 ;  /* 0x0004780001007387 */ /* 0x0003e80000100800 */
[----:B------:R-:W2:Y:S04]  /*58770*/  LDL.LU R34, [R1+0x4cc] ;  /* 0x0004cc0001227983 */ /* 0x000ea80000300800 */
[----:B------:R-:W2:Y:S04]  /*58780*/  LDL.LU R33, [R1+0x4b0] ;  /* 0x0004b00001217983 */ /* 0x000ea80000300800 */
[----:B------:R-:W2:Y:S04]  /*58790*/  LDL.LU R30, [R1+0x4a0] ;  /* 0x0004a000011e7983 */ /* 0x000ea80000300800 */
[----:B------:R-:W2:Y:S04]  /*587a0*/  LDL.LU R26, [R1+0x490] ;  /* 0x00049000011a7983 */ /* 0x000ea80000300800 */
[----:B------:R-:W2:Y:S04]  /*587b0*/  LDL.LU R25, [R1+0x480] ;  /* 0x0004800001197983 */ /* 0x000ea80000300800 */
[----:B------:R-:W2:Y:S04]  /*587c0*/  LDL.LU R24, [R1+0x470] ;  /* 0x0004700001187983 */ /* 0x000ea80000300800 */
[----:B------:R-:W2:Y:S01]  /*587d0*/  LDL.LU R23, [R1+0x460] ;  /* 0x0004600001177983 */ /* 0x000ea20000300800 */
[----:B----4-:R-:W-:-:S03]  /*587e0*/  LOP3.LUT R121, R21, R40, R15, 0x78, !PT ;  /* 0x0000002815797212 */ /* 0x010fc600078e780f */
[----:B------:R-:W4:Y:S04]  /*587f0*/  LDL.LU R21, [R1+0x450] ;  /* 0x0004500001157983 */ /* 0x000f280000300800 */
[----:B------:R-:W-:Y:S04]  /*58800*/  STL [R1+0xbfc], R121 ;  /* 0x000bfc7901007387 */ /* 0x000fe80000100800 */
[----:B------:R-:W-:Y:S04]  /*58810*/  STL [R1+0xc00], R103 ;  /* 0x000c006701007387 */ /* 0x000fe80000100800 */
[----:B------:R-:W2:Y:S01]  /*58820*/  SHFL.IDX PT, R14, R102, R252, 0x1f ;  /* 0x00001ffc660e7589 */ /* 0x000ea200000e0000 */
[----:B---3--:R-:W-:-:S02]  /*58830*/  LOP3.LUT R3, R36, R69, R16, 0x78, !PT ;  /* 0x0000004524037212 */ /* 0x008fc400078e7810 */
[----:B0-----:R-:W-:-:S03]  /*58840*/  LOP3.LUT R2, R35, R65, R16, 0x78, !PT ;  /* 0x0000004123027212 */ /* 0x001fc600078e7810 */
[----:B------:R0:W-:Y:S01]  /*58850*/  STL [R1+0x4d0], R3 ;  /* 0x0004d00301007387 */ /* 0x0001e20000100800 */
[----:B-1----:R-:W-:-:S03]  /*58860*/  LOP3.LUT R0, R32, R61, R16, 0x78, !PT ;  /* 0x0000003d20007212 */ /* 0x002fc600078e7810 */
[----:B------:R1:W-:Y:S04]  /*58870*/  STL [R1+0x4b4], R2 ;  /* 0x0004b40201007387 */ /* 0x0003e80000100800 */
[----:B------:R3:W-:Y:S01]  /*58880*/  STL [R1+0x4a4], R0 ;  /* 0x0004a40001007387 */ /* 0x0007e20000100800 */
[--C-:B0-----:R-:W-:Y:S02]  /*58890*/  LOP3.LUT R3, R31, R57, R16.reuse, 0x78, !PT ;  /* 0x000000391f037212 */ /* 0x101fe400078e7810 */
[----:B-1----:R-:W-:-:S03]  /*588a0*/  LOP3.LUT R2, R29, R53, R16, 0x78, !PT ;  /* 0x000000351d027212 */ /* 0x002fc600078e7810 */
[----:B------:R2:W-:Y:S01]  /*588b0*/  STL [R1+0x494], R3 ;  /* 0x0004940301007387 */ /* 0x0005e20000100800 */
[--C-:B---3--:R-:W-:Y:S02]  /*588c0*/  LOP3.LUT R0, R28, R49, R16.reuse, 0x78, !PT ;  /* 0x000000311c007212 */ /* 0x108fe400078e7810 */
[--C-:B------:R-:W-:Y:S01]  /*588d0*/  LOP3.LUT R123, R27, R45, R16.reuse, 0x78, !PT ;  /* 0x0000002d1b7b7212 */ /* 0x100fe200078e7810 */
[----:B------:R0:W-:Y:S04]  /*588e0*/  STL [R1+0x484], R2 ;  /* 0x0004840201007387 */ /* 0x0001e80000100800 */
[----:B------:R-:W-:Y:S04]  /*588f0*/  STL [R1+0xc04], R123 ;  /* 0x000c047b01007387 */ /* 0x000fe80000100800 */
[----:B------:R1:W-:Y:S04]  /*58900*/  STL [R1+0x474], R0 ;  /* 0x0004740001007387 */ /* 0x0003e80000100800 */
[----:B------:R-:W3:Y:S04]  /*58910*/  LDL.LU R36, [R1+0x4c8] ;  /* 0x0004c80001247983 */ /* 0x000ee80000300800 */
        /* <DEDUP_REMOVED lines=9> */
[----:B------:R-:W-:Y:S01]  /*589b0*/  STL [R1+0xc0c], R97 ;  /* 0x000c0c6101007387 */ /* 0x000fe20000100800 */
[--C-:B--2---:R-:W-:Y:S02]  /*589c0*/  LOP3.LUT R3, R34, R70, R14.reuse, 0x78, !PT ;  /* 0x0000004622037212 */ /* 0x104fe400078e780e */
[----:B0-----:R-:W-:-:S03]  /*589d0*/  LOP3.LUT R2, R33, R66, R14, 0x78, !PT ;  /* 0x0000004221027212 */ /* 0x001fc600078e780e */
[----:B------:R0:W-:Y:S01]  /*589e0*/  STL [R1+0x4cc], R3 ;  /* 0x0004cc0301007387 */ /* 0x0001e20000100800 */
[----:B-1----:R-:W-:-:S03]  /*589f0*/  LOP3.LUT R0, R30, R62, R14, 0x78, !PT ;  /* 0x0000003e1e007212 */ /* 0x002fc600078e780e */
[----:B------:R1:W-:Y:S04]  /*58a00*/  STL [R1+0x4b0], R2 ;  /* 0x0004b00201007387 */ /* 0x0003e80000100800 */
[----:B------:R2:W-:Y:S01]  /*58a10*/  STL [R1+0x4a0], R0 ;  /* 0x0004a00001007387 */ /* 0x0005e20000100800 */
[--C-:B0-----:R-:W-:Y:S02]  /*58a20*/  LOP3.LUT R3, R26, R58, R14.reuse, 0x78, !PT ;  /* 0x0000003a1a037212 */ /* 0x101fe400078e780e */
[----:B-1----:R-:W-:-:S03]  /*58a30*/  LOP3.LUT R2, R25, R54, R14, 0x78, !PT ;  /* 0x0000003619027212 */ /* 0x002fc600078e780e */
[----:B------:R-:W-:Y:S01]  /*58a40*/  STL [R1+0x490], R3 ;  /* 0x0004900301007387 */ /* 0x000fe20000100800 */
[--C-:B--2---:R-:W-:Y:S02]  /*58a50*/  LOP3.LUT R0, R24, R50, R14.reuse, 0x78, !PT ;  /* 0x0000003218007212 */ /* 0x104fe400078e780e */
[--C-:B------:R-:W-:Y:S01]  /*58a60*/  LOP3.LUT R100, R23, R46, R14.reuse, 0x78, !PT ;  /* 0x0000002e17647212 */ /* 0x100fe200078e780e */
[----:B------:R-:W-:Y:S04]  /*58a70*/  STL [R1+0x480], R2 ;  /* 0x0004800201007387 */ /* 0x000fe80000100800 */
[----:B------:R-:W-:Y:S04]  /*58a80*/  STL [R1+0xc10], R100 ;  /* 0x000c106401007387 */ /* 0x000fe80000100800 */
[----:B------:R-:W-:Y:S04]  /*58a90*/  STL [R1+0x470], R0 ;  /* 0x0004700001007387 */ /* 0x000fe80000100800 */
        /* <DEDUP_REMOVED lines=13> */
[----:B---3--:R-:W-:-:S02]  /*58b70*/  LOP3.LUT R3, R36, R71, R15, 0x78, !PT ;  /* 0x0000004724037212 */ /* 0x008fc400078e780f */
[----:B------:R-:W-:-:S03]  /*58b80*/  LOP3.LUT R2, R35, R67, R15, 0x78, !PT ;  /* 0x0000004323027212 */ /* 0x000fc600078e780f */
[----:B------:R0:W-:Y:S01]  /*58b90*/  STL [R1+0x4c8], R3 ;  /* 0x0004c80301007387 */ /* 0x0001e20000100800 */
[----:B------:R-:W-:-:S03]  /*58ba0*/  LOP3.LUT R0, R32, R63, R15, 0x78, !PT ;  /* 0x0000003f20007212 */ /* 0x000fc600078e780f */
        /* <DEDUP_REMOVED lines=109> */
[----:B------:R2:W-:Y:S01]  /*59280*/  STL [R1+0x404], R2 ;  /* 0x0004040201007387 */ /* 0x0005e20000100800 */
[----:B------:R-:W-:-:S03]  /*59290*/  LOP3.LUT R171, R27, R47, R16, 0x78, !PT ;  /* 0x0000002f1bab7212 */ /* 0x000fc600078e7810 */
[----:B------:R-:W-:Y:S04]  /*592a0*/  STL [R1+0xc4c], R105 ;  /* 0x000c4c6901007387 */ /* 0x000fe80000100800 */
[----:B------:R0:W-:Y:S04]  /*592b0*/  STL [R1+0x3f4], R0 ;  /* 0x0003f40001007387 */ /* 0x0001e80000100800 */
[----:B------:R-:W-:Y:S04]  /*592c0*/  STL [R1+0xc50], R171 ;  /* 0x000c50ab01007387 */ /* 0x000fe80000100800 */
[----:B------:R-:W3:Y:S04]  /*592d0*/  LDL.LU R36, [R1+0x3bc] ;  /* 0x0003bc0001247983 */ /* 0x000ee80000300800 */
[----:B------:R-:W3:Y:S04]  /*592e0*/  LDL.LU R32, [R1+0x3ac] ;  /* 0x0003ac0001207983 */ /* 0x000ee80000300800 */
[----:B------:R-:W3:Y:S04]  /*592f0*/  LDL.LU R31, [R1+0x39c] ;  /* 0x00039c00011f7983 */ /* 0x000ee80000300800 */
[----:B------:R-:W3:Y:S04]  /*59300*/  LDL.LU R29, [R1+0x38c] ;  /* 0x00038c00011d7983 */ /* 0x000ee80000300800 */
[----:B------:R-:W3:Y:S01]  /*59310*/  LDL.LU R28, [R1+0x370] ;  /* 0x00037000011c7983 */ /* 0x000ee20000300800 */
[----:B------:R-:W-:-:S03]  /*59320*/  LOP3.LUT R128, R22, R43, R16, 0x78, !PT ;  /* 0x0000002b16807212 */ /* 0x000fc600078e7810 */
[----:B------:R-:W3:Y:S04]  /*59330*/  LDL.LU R27, [R1+0x360] ;  /* 0x00036000011b7983 */ /* 0x000ee80000300800 */
[----:B------:R-:W3:Y:S04]  /*59340*/  LDL.LU R22, [R1+0x350] ;  /* 0x0003500001167983 */ /* 0x000ee80000300800 */
[----:B------:R-:W-:Y:S04]  /*59350*/  STL [R1+0xc54], R128 ;  /* 0x000c548001007387 */ /* 0x000fe80000100800 */
[----:B------:R-:W-:Y:S01]  /*59360*/  STL [R1+0xc58], R164 ;  /* 0x000c58a401007387 */ /* 0x000fe20000100800 */
[----:B--2---:R-:W-:-:S03]  /*59370*/  LOP3.LUT R2, R23, R68, R14, 0x78, !PT ;  /* 0x0000004417027212 */ /* 0x004fc600078e780e */
[----:B------:R-:W2:Y:S01]  /*59380*/  LDL.LU R23, [R1+0x340] ;  /* 0x0003400001177983 */ /* 0x000ea20000300800 */
[----:B0-----:R-:W-:-:S03]  /*59390*/  LOP3.LUT R0, R34, R64, R14, 0x78, !PT ;  /* 0x0000004022007212 */ /* 0x001fc600078e780e */
        /* <DEDUP_REMOVED lines=8> */
[----:B------:R4:W-:Y:S04]  /*59420*/  STL [R1+0x390], R2 ;  /* 0x0003900201007387 */ /* 0x0009e80000100800 */
[----:B------:R-:W-:Y:S04]  /*59430*/  STL [R1+0xc5c], R162 ;  /* 0x000c5ca201007387 */ /* 0x000fe80000100800 */
[----:B------:R-:W-:Y:S01]  /*59440*/  STL [R1+0x374], R0 ;  /* 0x0003740001007387 */ /* 0x000fe20000100800 */
[----:B----4-:R-:W-:-:S03]  /*59450*/  LOP3.LUT R2, R21, R40, R14, 0x78, !PT ;  /* 0x0000002815027212 */ /* 0x010fc600078e780e */
[----:B------:R-:W-:Y:S04]  /*59460*/  STL [R1+0xc60], R104 ;  /* 0x000c606801007387 */ /* 0x000fe80000100800 */
[----:B------:R-:W4:Y:S04]  /*59470*/  LDL.LU R35, [R1+0x3b8] ;  /* 0x0003b80001237983 */ /* 0x000f280000300800 */
[----:B------:R-:W4:Y:S04]  /*59480*/  LDL.LU R21, [R1+0x3a8] ;  /* 0x0003a80001157983 */ /* 0x000f280000300800 */
[----:B------:R-:W3:Y:S04]  /*59490*/  SHFL.IDX PT, R15, R163, R252, 0x1f ;  /* 0x00001ffca30f7589 */ /* 0x000ee800000e0000 */
[----:B------:R-:W4:Y:S04]  /*594a0*/  LDL.LU R34, [R1+0x398] ;  /* 0x0003980001227983 */ /* 0x000f280000300800 */
[----:B------:R-:W4:Y:S04]  /*594b0*/  LDL.LU R33, [R1+0x388] ;  /* 0x0003880001217983 */ /* 0x000f280000300800 */
[----:B------:R-:W4:Y:S04]  /*594c0*/  LDL.LU R30, [R1+0x36c] ;  /* 0x00036c00011e7983 */ /* 0x000f280000300800 */
[----:B------:R-:W4:Y:S04]  /*594d0*/  LDL.LU R26, [R1+0x35c] ;  /* 0x00035c00011a7983 */ /* 0x000f280000300800 */
[----:B------:R-:W4:Y:S04]  /*594e0*/  LDL.LU R25, [R1+0x34c] ;  /* 0x00034c0001197983 */ /* 0x000f280000300800 */
[----:B------:R-:W4:Y:S04]  /*594f0*/  LDL.LU R24, [R1+0x33c] ;  /* 0x00033c0001187983 */ /* 0x000f280000300800 */
[----:B------:R3:W-:Y:S04]  /*59500*/  STL [R1+0xc64], R2 ;  /* 0x000c640201007387 */ /* 0x0007e80000100800 */
[----:B------:R-:W-:Y:S04]  /*59510*/  STL [R1+0xc68], R165 ;  /* 0x000c68a501007387 */ /* 0x000fe80000100800 */
[----:B------:R-:W4:Y:S01]  /*59520*/  SHFL.IDX PT, R16, R164, R252, 0x1f ;  /* 0x00001ffca4107589 */ /* 0x000f2200000e0000 */
        /* <DEDUP_REMOVED lines=12> */
[----:B------:R4:W-:Y:S04]  /*595f0*/  STL [R1+0x370], R0 ;  /* 0x0003700001007387 */ /* 0x0009e80000100800 */
[----:B------:R-:W3:Y:S04]  /*59600*/  LDL.LU R22, [R1+0x3b4] ;  /* 0x0003b40001167983 */ /* 0x000ee80000300800 */
[----:B------:R-:W-:Y:S04]  /*59610*/  STL [R1+0xc70], R172 ;  /* 0x000c70ac01007387 */ /* 0x000fe80000100800 */
[----:B------:R-:W3:Y:S01]  /*59620*/  LDL.LU R32, [R1+0x3a4] ;  /* 0x0003a40001207983 */ /* 0x000ee20000300800 */
[----:B--2---:R-:W-:-:S03]  /*59630*/  LOP3.LUT R177, R23, R41, R15, 0x78, !PT ;  /* 0x0000002917b17212 */ /* 0x004fc600078e780f */
[----:B------:R-:W2:Y:S04]  /*59640*/  LDL.LU R23, [R1+0x394] ;  /* 0x0003940001177983 */ /* 0x000ea80000300800 */
[----:B------:R-:W2:Y:S04]  /*59650*/  LDL.LU R31, [R1+0x384] ;  /* 0x00038400011f7983 */ /* 0x000ea80000300800 */
[----:B------:R-:W2:Y:S04]  /*59660*/  LDL.LU R29, [R1+0x368] ;  /* 0x00036800011d7983 */ /* 0x000ea80000300800 */
[----:B------:R-:W2:Y:S04]  /*59670*/  LDL.LU R28, [R1+0x358] ;  /* 0x00035800011c7983 */ /* 0x000ea80000300800 */
[----:B------:R-:W2:Y:S04]  /*59680*/  LDL.LU R27, [R1+0x348] ;  /* 0x00034800011b7983 */ /* 0x000ea80000300800 */
[----:B------:R-:W-:Y:S04]  /*59690*/  STL [R1+0xc74], R177 ;  /* 0x000c74b101007387 */ /* 0x000fe80000100800 */
[----:B------:R-:W-:Y:S01]  /*596a0*/  STL [R1+0xc78], R8 ;  /* 0x000c780801007387 */ /* 0x000fe20000100800 */
[----:B----4-:R-:W-:-:S03]  /*596b0*/  LOP3.LUT R0, R21, R66, R16, 0x78, !PT ;  /* 0x0000004215007212 */ /* 0x010fc600078e7810 */
[----:B------:R-:W4:Y:S01]  /*596c0*/  LDL.LU R21, [R1+0x338] ;  /* 0x0003380001157983 */ /* 0x000f220000300800 */
[----:B------:R-:W-:-:S03]  /*596d0*/  LOP3.LUT R2, R35, R70, R16, 0x78, !PT ;  /* 0x0000004623027212 */ /* 0x000fc600078e7810 */
[----:B------:R-:W3:Y:S01]  /*596e0*/  SHFL.IDX PT, R14, R165, R252, 0x1f ;  /* 0x00001ffca50e7589 */ /* 0x000ee200000e0000 */
[----:B------:R-:W-:-:S03]  /*596f0*/  LOP3.LUT R3, R34, R62, R16, 0x78, !PT ;  /* 0x0000003e22037212 */ /* 0x000fc600078e7810 */
[----:B------:R0:W-:Y:S04]  /*59700*/  STL [R1+0x3b8], R2 ;  /* 0x0003b80201007387 */ /* 0x0001e80000100800 */
[----:B------:R1:W-:Y:S01]  /*59710*/  STL [R1+0x3a8], R0 ;  /* 0x0003a80001007387 */ /* 0x0003e20000100800 */
[--C-:B0-----:R-:W-:Y:S02]  /*59720*/  LOP3.LUT R2, R33, R58, R16.reuse, 0x78, !PT ;  /* 0x0000003a21027212 */ /* 0x101fe400078e7810 */
[--C-:B------:R-:W-:Y:S02]  /*59730*/  LOP3.LUT R170, R26, R50, R16.reuse, 0x78, !PT ;  /* 0x000000321aaa7212 */ /* 0x100fe400078e7810 */
[--C-:B-1----:R-:W-:Y:S01]  /*59740*/  LOP3.LUT R0, R30, R54, R16.reuse, 0x78, !PT ;  /* 0x000000361e007212 */ /* 0x102fe200078e7810 */
[----:B------:R-:W-:Y:S01]  /*59750*/  STL [R1+0x398], R3 ;  /* 0x0003980301007387 */ /* 0x000fe20000100800 */
[----:B------:R-:W-:-:S03]  /*59760*/  LOP3.LUT R6, R25, R46, R16, 0x78, !PT ;  /* 0x0000002e19067212 */ /* 0x000fc600078e7810 */
[----:B------:R3:W-:Y:S04]  /*59770*/  STL [R1+0x388], R2 ;  /* 0x0003880201007387 */ /* 0x0007e80000100800 */
[----:B------:R-:W-:Y:S04]  /*59780*/  STL [R1+0xc7c], R170 ;  /* 0x000c7caa01007387 */ /* 0x000fe80000100800 */
[----:B------:R0:W-:Y:S04]  /*59790*/  STL [R1+0x36c], R0 ;  /* 0x00036c0001007387 */ /* 0x0001e80000100800 */
[----:B------:R-:W-:Y:S01]  /*597a0*/  STL [R1+0xc80], R6 ;  /* 0x000c800601007387 */ /* 0x000fe20000100800 */
[----:B------:R-:W-:-:S03]  /*597b0*/  LOP3.LUT R176, R24, R42, R16, 0x78, !PT ;  /* 0x0000002a18b07212 */ /* 0x000fc600078e7810 */
[----:B------:R-:W4:Y:S04]  /*597c0*/  LDL.LU R25, [R1+0x334] ;  /* 0x0003340001197983 */ /* 0x000f280000300800 */
[----:B------:R-:W4:Y:S04]  /*597d0*/  LDL.LU R34, [R1+0x324] ;  /* 0x0003240001227983 */ /* 0x000f280000300800 */
[----:B------:R-:W4:Y:S04]  /*597e0*/  LDL.LU R33, [R1+0x314] ;  /* 0x0003140001217983 */ /* 0x000f280000300800 */
[----:B------:R-:W4:Y:S04]  /*597f0*/  LDL.LU R24, [R1+0x304] ;  /* 0x0003040001187983 */ /* 0x000f280000300800 */
[----:B------:R-:W4:Y:S04]  /*59800*/  LDL.LU R30, [R1+0x2f4] ;  /* 0x0002f400011e7983 */ /* 0x000f280000300800 */
[----:B------:R-:W4:Y:S04]  /*59810*/  LDL.LU R26, [R1+0x2e4] ;  /* 0x0002e400011a7983 */ /* 0x000f280000300800 */
[----:B------:R-:W-:Y:S04]  /*59820*/  STL [R1+0xc84], R176 ;  /* 0x000c84b001007387 */ /* 0x000fe80000100800 */
[----:B------:R-:W-:Y:S01]  /*59830*/  STL [R1+0xc88], R92 ;  /* 0x000c885c01007387 */ /* 0x000fe20000100800 */
[----:B---3--:R-:W-:-:S03]  /*59840*/  LOP3.LUT R2, R22, R71, R14, 0x78, !PT ;  /* 0x0000004716027212 */ /* 0x008fc600078e780e */
[----:B------:R-:W3:Y:S04]  /*59850*/  LDL.LU R22, [R1+0x2d0] ;  /* 0x0002d00001167983 */ /* 0x000ee80000300800 */
[----:B------:R2:W-:Y:S01]  /*59860*/  STL [R1+0x3b4], R2 ;  /* 0x0003b40201007387 */ /* 0x0005e20000100800 */
[--C-:B0-----:R-:W-:Y:S02]  /*59870*/  LOP3.LUT R0, R32, R67, R14.reuse, 0x78, !PT ;  /* 0x0000004320007212 */ /* 0x101fe400078e780e */
[--C-:B--2---:R-:W-:Y:S02]  /*59880*/  LOP3.LUT R2, R23, R63, R14.reuse, 0x78, !PT ;  /* 0x0000003f17027212 */ /* 0x104fe400078e780e */
[----:B------:R-:W2:Y:S04]  /*59890*/  LDL.LU R23, [R1+0x2bc] ;  /* 0x0002bc0001177983 */ /* 0x000ea80000300800 */
[----:B------:R0:W-:Y:S01]  /*598a0*/  STL [R1+0x3a4], R0 ;  /* 0x0003a40001007387 */ /* 0x0001e20000100800 */
[----:B------:R-:W-:-:S03]  /*598b0*/  LOP3.LUT R176, R29, R55, R14, 0x78, !PT ;  /* 0x000000371db07212 */ /* 0x000fc600078e780e */
[----:B------:R-:W-:Y:S01]  /*598c0*/  STL [R1+0x394], R2 ;  /* 0x0003940201007387 */ /* 0x000fe20000100800 */
[--C-:B------:R-:W-:Y:S02]  /*598d0*/  LOP3.LUT R9, R28, R51, R14.reuse, 0x78, !PT ;  /* 0x000000331c097212 */ /* 0x100fe400078e780e */
[--C-:B0-----:R-:W-:Y:S01]  /*598e0*/  LOP3.LUT R0, R31, R59, R14.reuse, 0x78, !PT ;  /* 0x0000003b1f007212 */ /* 0x101fe200078e780e */
[----:B------:R-:W-:Y:S01]  /*598f0*/  STL [R1+0xc8c], R176 ;  /* 0x000c8cb001007387 */ /* 0x000fe20000100800 */
[----:B------:R-:W-:-:S03]  /*59900*/  LOP3.LUT R173, R27, R47, R14, 0x78, !PT ;  /* 0x0000002f1bad7212 */ /* 0x000fc600078e780e */
[----:B------:R-:W-:Y:S04]  /*59910*/  STL [R1+0x384], R0 ;  /* 0x0003840001007387 */ /* 0x000fe80000100800 */
[----:B------:R-:W-:Y:S04]  /*59920*/  STL [R1+0xc90], R9 ;  /* 0x000c900901007387 */ /* 0x000fe80000100800 */
[----:B------:R-:W2:Y:S04]  /*59930*/  LDL.LU R29, [R1+0x330] ;  /* 0x00033000011d7983 */ /* 0x000ea80000300800 */
[----:B------:R-:W-:Y:S01]  /*59940*/  STL [R1+0xc94], R173 ;  /* 0x000c94ad01007387 */ /* 0x000fe20000100800 */
[----:B----4-:R-:W-:-:S03]  /*59950*/  LOP3.LUT R175, R21, R43, R14, 0x78, !PT ;  /* 0x0000002b15af7212 */ /* 0x010fc600078e780e */
[----:B------:R-:W4:Y:S04]  /*59960*/  LDL.LU R21, [R1+0x320] ;  /* 0x0003200001157983 */ /* 0x000f280000300800 */
[----:B------:R-:W4:Y:S04]  /*59970*/  LDL.LU R32, [R1+0x310] ;  /* 0x0003100001207983 */ /* 0x000f280000300800 */
[----:B------:R-:W4:Y:S04]  /*59980*/  LDL.LU R31, [R1+0x300] ;  /* 0x00030000011f7983 */ /* 0x000f280000300800 */
[----:B------:R-:W4:Y:S04]  /*59990*/  LDL.LU R28, [R1+0x2f0] ;  /* 0x0002f000011c7983 */ /* 0x000f280000300800 */
[----:B------:R-:W4:Y:S04]  /*599a0*/  LDL.LU R27, [R1+0x2dc] ;  /* 0x0002dc00011b7983 */ /* 0x000f280000300800 */
[----:B------:R-:W0:Y:S04]  /*599b0*/  SHFL.IDX PT, R15, R8, R252, 0x1f ;  /* 0x00001ffc080f7589 */ /* 0x000e2800000e0000 */
[----:B------:R-:W1:Y:S04]  /*599c0*/  SHFL.IDX PT, R16, R92, R252, 0x1f ;  /* 0x00001ffc5c107589 */ /* 0x000e6800000e0000 */
[----:B------:R-:W-:Y:S04]  /*599d0*/  STL [R1+0xc98], R175 ;  /* 0x000c98af01007387 */ /* 0x000fe80000100800 */
[----:B------:R-:W-:Y:S01]  /*599e0*/  STL [R1+0xc9c], R93 ;  /* 0x000c9c5d01007387 */ /* 0x000fe20000100800 */
[----:B0-----:R-:W-:-:S02]  /*599f0*/  LOP3.LUT R0, R25, R68, R15, 0x78, !PT ;  /* 0x0000004419007212 */ /* 0x001fc400078e780f */
[--C-:B------:R-:W-:Y:S01]  /*59a00*/  LOP3.LUT R3, R34, R64, R15.reuse, 0x78, !PT ;  /* 0x0000004022037212 */ /* 0x100fe200078e780f */
[----:B------:R-:W4:Y:S01]  /*59a10*/  LDL.LU R25, [R1+0x2cc] ;  /* 0x0002cc0001197983 */ /* 0x000f220000300800 */
[----:B------:R-:W-:-:S03]  /*59a20*/  LOP3.LUT R2, R33, R60, R15, 0x78, !PT ;  /* 0x0000003c21027212 */ /* 0x000fc600078e780f */
[----:B------:R0:W-:Y:S04]  /*59a30*/  STL [R1+0x334], R0 ;  /* 0x0003340001007387 */ /* 0x0001e80000100800 */
[----:B------:R-:W-:Y:S01]  /*59a40*/  STL [R1+0x324], R3 ;  /* 0x0003240301007387 */ /* 0x000fe20000100800 */
[--C-:B------:R-:W-:Y:S02]  /*59a50*/  LOP3.LUT R6, R30, R52, R15.reuse, 0x78, !PT ;  /* 0x000000341e067212 */ /* 0x100fe400078e780f */
[--C-:B0-----:R-:W-:Y:S02]  /*59a60*/  LOP3.LUT R0, R24, R56, R15.reuse, 0x78, !PT ;  /* 0x0000003818007212 */ /* 0x101fe400078e780f */
[--C-:B------:R-:W-:Y:S01]  /*59a70*/  LOP3.LUT R124, R26, R48, R15.reuse, 0x78, !PT ;  /* 0x000000301a7c7212 */ /* 0x100fe200078e780f */
[----:B------:R-:W4:Y:S04]  /*59a80*/  LDL.LU R24, [R1+0x2b8] ;  /* 0x0002b80001187983 */ /* 0x000f280000300800 */
[----:B------:R1:W-:Y:S04]  /*59a90*/  STL [R1+0x314], R2 ;  /* 0x0003140201007387 */ /* 0x0003e80000100800 */
[----:B------:R4:W-:Y:S04]  /*59aa0*/  STL [R1+0x304], R0 ;  /* 0x0003040001007387 */ /* 0x0009e80000100800 */
[----:B------:R-:W-:Y:S04]  /*59ab0*/  STL [R1+0xca0], R6 ;  /* 0x000ca00601007387 */ /* 0x000fe80000100800 */
[----:B------:R-:W-:Y:S01]  /*59ac0*/  STL [R1+0xca4], R124 ;  /* 0x000ca47c01007387 */ /* 0x000fe20000100800 */
[----:B---3--:R-:W-:-:S03]  /*59ad0*/  LOP3.LUT R169, R22, R44, R15, 0x78, !PT ;  /* 0x0000002c16a97212 */ /* 0x008fc600078e780f */
[----:B------:R-:W3:Y:S04]  /*59ae0*/  LDL.LU R22, [R1+0x32c] ;  /* 0x00032c0001167983 */ /* 0x000ee80000300800 */
[----:B------:R-:W-:Y:S04]  /*59af0*/  STL [R1+0xca8], R169 ;  /* 0x000ca8a901007387 */ /* 0x000fe80000100800 */
[----:B------:R-:W3:Y:S04]  /*59b00*/  LDL.LU R33, [R1+0x31c] ;  /* 0x00031c0001217983 */ /* 0x000ee80000300800 */
[----:B------:R-:W3:Y:S01]  /*59b10*/  LDL.LU R26, [R1+0x30c] ;  /* 0x00030c00011a7983 */ /* 0x000ee20000300800 */
[----:B--2---:R-:W-:-:S03]  /*59b20*/  LOP3.LUT R174, R23, R40, R15, 0x78, !PT ;  /* 0x0000002817ae7212 */ /* 0x004fc600078e780f */
[----:B------:R-:W2:Y:S04]  /*59b30*/  LDL.LU R23, [R1+0x2fc] ;  /* 0x0002fc0001177983 */ /* 0x000ea80000300800 */
[----:B------:R-:W2:Y:S04]  /*59b40*/  LDL.LU R30, [R1+0x2ec] ;  /* 0x0002ec00011e7983 */ /* 0x000ea80000300800 */
[----:B------:R-:W-:Y:S04]  /*59b50*/  STL [R1+0xcac], R174 ;  /* 0x000cacae01007387 */ /* 0x000fe80000100800 */
[----:B------:R-:W-:Y:S01]  /*59b60*/  STL [R1+0xcb0], R94 ;  /* 0x000cb05e01007387 */ /* 0x000fe20000100800 */
[----:B-1----:R-:W-:-:S03]  /*59b70*/  LOP3.LUT R2, R29, R69, R16, 0x78, !PT ;  /* 0x000000451d027212 */ /* 0x002fc600078e7810 */
[----:B------:R-:W2:Y:S04]  /*59b80*/  LDL.LU R29, [R1+0x2d8] ;  /* 0x0002d800011d7983 */ /* 0x000ea80000300800 */
[----:B------:R0:W-:Y:S01]  /*59b90*/  STL [R1+0x330], R2 ;  /* 0x0003300201007387 */ /* 0x0001e20000100800 */
[----:B----4-:R-:W-:-:S03]  /*59ba0*/  LOP3.LUT R0, R21, R65, R16, 0x78, !PT ;  /* 0x0000004115007212 */ /* 0x010fc600078e7810 */
[----:B------:R-:W4:Y:S01]  /*59bb0*/  LDL.LU R21, [R1+0x2c8] ;  /* 0x0002c80001157983 */ /* 0x000f220000300800 */
[----:B0-----:R-:W-:-:S03]  /*59bc0*/  LOP3.LUT R2, R32, R61, R16, 0x78, !PT ;  /* 0x0000003d20027212 */ /* 0x001fc600078e7810 */
[----:B------:R0:W-:Y:S04]  /*59bd0*/  STL [R1+0x320], R0 ;  /* 0x0003200001007387 */ /* 0x0001e80000100800 */
[----:B------:R-:W-:Y:S01]  /*59be0*/  STL [R1+0x310], R2 ;  /* 0x0003100201007387 */ /* 0x000fe20000100800 */
[----:B------:R-:W-:-:S03]  /*59bf0*/  LOP3.LUT R170, R28, R53, R16, 0x78, !PT ;  /* 0x000000351caa7212 */ /* 0x000fc600078e7810 */
[----:B------:R-:W4:Y:S01]  /*59c00*/  LDL.LU R28, [R1+0x2b4] ;  /* 0x0002b400011c7983 */ /* 0x000f220000300800 */
[--C-:B0-----:R-:W-:Y:S02]  /*59c10*/  LOP3.LUT R0, R31, R57, R16.reuse, 0x78, !PT ;  /* 0x000000391f007212 */ /* 0x101fe400078e7810 */
[----:B------:R-:W-:-:S03]  /*59c20*/  LOP3.LUT R106, R27, R49, R16, 0x78, !PT ;  /* 0x000000311b6a7212 */ /* 0x000fc600078e7810 */
[----:B------:R-:W-:Y:S04]  /*59c30*/  STL [R1+0x300], R0 ;  /* 0x0003000001007387 */ /* 0x000fe80000100800 */
[----:B------:R-:W-:Y:S04]  /*59c40*/  STL [R1+0xcb4], R170 ;  /* 0x000cb4aa01007387 */ /* 0x000fe80000100800 */
[----:B------:R-:W-:Y:S04]  /*59c50*/  STL [R1+0xcb8], R106 ;  /* 0x000cb86a01007387 */ /* 0x000fe80000100800 */
[----:B------:R-:W4:Y:S04]  /*59c60*/  LDL.LU R32, [R1+0x328] ;  /* 0x0003280001207983 */ /* 0x000f280000300800 */
[----:B------:R-:W4:Y:S04]  /*59c70*/  LDL.LU R27, [R1+0x318] ;  /* 0x00031800011b7983 */ /* 0x000f280000300800 */
[----:B------:R-:W3:Y:S01]  /*59c80*/  SHFL.IDX PT, R14, R93, R252, 0x1f ;  /* 0x00001ffc5d0e7589 */ /* 0x000ee200000e0000 */
[----:B------:R-:W-:-:S03]  /*59c90*/  LOP3.LUT R4, R25, R45, R16, 0x78, !PT ;  /* 0x0000002d19047212 */ /* 0x000fc600078e7810 */
[----:B------:R-:W0:Y:S04]  /*59ca0*/  SHFL.IDX PT, R15, R94, R252, 0x1f ;  /* 0x00001ffc5e0f7589 */ /* 0x000e2800000e0000 */
[----:B------:R-:W-:Y:S04]  /*59cb0*/  STL [R1+0xcbc], R4 ;  /* 0x000cbc0401007387 */ /* 0x000fe80000100800 */
[----:B------:R-:W4:Y:S04]  /*59cc0*/  LDL.LU R25, [R1+0x308] ;  /* 0x0003080001197983 */ /* 0x000f280000300800 */
[----:B------:R-:W4:Y:S01]  /*59cd0*/  LDL.LU R31, [R1+0x2f8] ;  /* 0x0002f800011f7983 */ /* 0x000f220000300800 */
[----:B------:R-:W-:-:S03]  /*59ce0*/  LOP3.LUT R3, R24, R41, R16, 0x78, !PT ;  /* 0x0000002918037212 */ /* 0x000fc600078e7810 */
[----:B------:R-:W4:Y:S04]  /*59cf0*/  LDL.LU R24, [R1+0x2e8] ;  /* 0x0002e80001187983 */ /* 0x000f280000300800 */
[----:B------:R-:W-:Y:S04]  /*59d00*/  STL [R1+0xcc0], R3 ;  /* 0x000cc00301007387 */ /* 0x000fe80000100800 */
[----:B------:R-:W-:Y:S01]  /*59d10*/  STL [R1+0xcc4], R88 ;  /* 0x000cc45801007387 */ /* 0x000fe20000100800 */
[----:B---3--:R-:W-:-:S03]  /*59d20*/  LOP3.LUT R0, R22, R70, R14, 0x78, !PT ;  /* 0x0000004616007212 */ /* 0x008fc600078e780e */
[----:B------:R-:W3:Y:S04]  /*59d30*/  LDL.LU R22, [R1+0x2d4] ;  /* 0x0002d40001167983 */ /* 0x000ee80000300800 */
[----:B------:R1:W-:Y:S01]  /*59d40*/  STL [R1+0x32c], R0 ;  /* 0x00032c0001007387 */ /* 0x0003e20000100800 */
[--C-:B------:R-:W-:Y:S02]  /*59d50*/  LOP3.LUT R2, R33, R66, R14.reuse, 0x78, !PT ;  /* 0x0000004221027212 */ /* 0x100fe400078e780e */
[--C-:B-1----:R-:W-:Y:S02]  /*59d60*/  LOP3.LUT R0, R26, R62, R14.reuse, 0x78, !PT ;  /* 0x0000003e1a007212 */ /* 0x102fe400078e780e */
[----:B------:R-:W3:Y:S04]  /*59d70*/  LDL.LU R26, [R1+0x2c4] ;  /* 0x0002c400011a7983 */ /* 0x000ee80000300800 */
[----:B------:R0:W-:Y:S04]  /*59d80*/  STL [R1+0x31c], R2 ;  /* 0x00031c0201007387 */ /* 0x0001e80000100800 */
[----:B------:R1:W-:Y:S01]  /*59d90*/  STL [R1+0x30c], R0 ;  /* 0x00030c0001007387 */ /* 0x0003e20000100800 */
[----:B--2---:R-:W-:-:S03]  /*59da0*/  LOP3.LUT R4, R23, R58, R14, 0x78, !PT ;  /* 0x0000003a17047212 */ /* 0x004fc600078e780e */
[----:B------:R-:W2:Y:S01]  /*59db0*/  LDL.LU R23, [R1+0x2b0] ;  /* 0x0002b00001177983 */ /* 0x000ea20000300800 */
[----:B------:R-:W-:-:S03]  /*59dc0*/  LOP3.LUT R8, R30, R54, R14, 0x78, !PT ;  /* 0x000000361e087212 */ /* 0x000fc600078e780e */
[----:B------:R-:W-:Y:S04]  /*59dd0*/  STL [R1+0xcc8], R4 ;  /* 0x000cc80401007387 */ /* 0x000fe80000100800 */
[----:B------:R-:W-:Y:S01]  /*59de0*/  STL [R1+0xccc], R8 ;  /* 0x000ccc0801007387 */ /* 0x000fe20000100800 */
[----:B------:R-:W-:-:S05]  /*59df0*/  LOP3.LUT R99, R29, R50, R14, 0x78, !PT ;  /* 0x000000321d637212 */ /* 0x000fca00078e780e */
[----:B------:R-:W-:Y:S04]  /*59e00*/  STL [R1+0xcd0], R99 ;  /* 0x000cd06301007387 */ /* 0x000fe80000100800 */
[----:B------:R-:W2:Y:S01]  /*59e10*/  LDL.LU R30, [R1+0x2ac] ;  /* 0x0002ac00011e7983 */ /* 0x000ea20000300800 */
[----:B----4-:R-:W-:-:S03]  /*59e20*/  LOP3.LUT R168, R21, R46, R14, 0x78, !PT ;  /* 0x0000002e15a87212 */ /* 0x010fc600078e780e */
[----:B------:R-:W4:Y:S04]  /*59e30*/  LDL.LU R21, [R1+0x29c] ;  /* 0x00029c0001157983 */ /* 0x000f280000300800 */
[----:B------:R-:W-:Y:S04]  /*59e40*/  STL [R1+0xcd4], R168 ;  /* 0x000cd4a801007387 */ /* 0x000fe80000100800 */
        /* <DEDUP_REMOVED lines=8> */
[----:B------:R-:W0:Y:S04]  /*59ed0*/  SHFL.IDX PT, R16, R88, R252, 0x1f ;  /* 0x00001ffc58107589 */ /* 0x000e2800000e0000 */
[----:B------:R1:W-:Y:S04]  /*59ee0*/  STL [R1+0x328], R0 ;  /* 0x0003280001007387 */ /* 0x0003e80000100800 */
[----:B------:R0:W-:Y:S01]  /*59ef0*/  STL [R1+0x318], R2 ;  /* 0x0003180201007387 */ /* 0x0001e20000100800 */
[----:B-1----:R-:W-:-:S03]  /*59f00*/  LOP3.LUT R0, R25, R63, R15, 0x78, !PT ;  /* 0x0000003f19007212 */ /* 0x002fc600078e780f */
[----:B------:R-:W4:Y:S01]  /*59f10*/  LDL.LU R25, [R1+0x25c] ;  /* 0x00025c0001197983 */ /* 0x000f220000300800 */
[----:B------:R-:W-:-:S03]  /*59f20*/  LOP3.LUT R106, R31, R59, R15, 0x78, !PT ;  /* 0x0000003b1f6a7212 */ /* 0x000fc600078e780f */
[----:B------:R4:W-:Y:S01]  /*59f30*/  STL [R1+0x308], R0 ;  /* 0x0003080001007387 */ /* 0x0009e20000100800 */
[----:B------:R-:W-:-:S03]  /*59f40*/  LOP3.LUT R177, R24, R55, R15, 0x78, !PT ;  /* 0x0000003718b17212 */ /* 0x000fc600078e780f */
[----:B------:R-:W-:Y:S04]  /*59f50*/  STL [R1+0xce0], R106 ;  /* 0x000ce06a01007387 */ /* 0x000fe80000100800 */
[----:B------:R-:W4:Y:S04]  /*59f60*/  LDL.LU R24, [R1+0x24c] ;  /* 0x00024c0001187983 */ /* 0x000f280000300800 */
[----:B------:R-:W-:Y:S01]  /*59f70*/  STL [R1+0xce4], R177 ;  /* 0x000ce4b101007387 */ /* 0x000fe20000100800 */
[----:B---3--:R-:W-:-:S03]  /*59f80*/  LOP3.LUT R125, R22, R51, R15, 0x78, !PT ;  /* 0x00000033167d7212 */ /* 0x008fc600078e780f */
[----:B------:R-:W3:Y:S04]  /*59f90*/  LDL.LU R22, [R1+0x234] ;  /* 0x0002340001167983 */ /* 0x000ee80000300800 */
[----:B------:R-:W-:Y:S01]  /*59fa0*/  STL [R1+0xce8], R125 ;  /* 0x000ce87d01007387 */ /* 0x000fe20000100800 */
[----:B------:R-:W-:-:S05]  /*59fb0*/  LOP3.LUT R116, R26, R47, R15, 0x78, !PT ;  /* 0x0000002f1a747212 */ /* 0x000fca00078e780f */
[----:B------:R1:W-:Y:S04]  /*59fc0*/  STL [R1+0xcec], R116 ;  /* 0x000cec7401007387 */ /* 0x0003e80000100800 */
[----:B------:R-:W3:Y:S01]  /*59fd0*/  LDL.LU R26, [R1+0x2a8] ;  /* 0x0002a800011a7983 */ /* 0x000ee20000300800 */
[----:B--2---:R-:W-:-:S03]  /*59fe0*/  LOP3.LUT R134, R23, R43, R15, 0x78, !PT ;  /* 0x0000002b17867212 */ /* 0x004fc600078e780f */
[----:B------:R-:W2:Y:S04]  /*59ff0*/  LDL.LU R23, [R1+0x298] ;  /* 0x0002980001177983 */ /* 0x000ea80000300800 */
[----:B------:R-:W2:Y:S04]  /*5a000*/  LDL.LU R33, [R1+0x288] ;  /* 0x0002880001217983 */ /* 0x000ea80000300800 */
[----:B------:R-:W-:Y:S04]  /*5a010*/  STL [R1+0xcf0], R134 ;  /* 0x000cf08601007387 */ /* 0x000fe80000100800 */
[----:B------:R-:W-:Y:S04]  /*5a020*/  STL [R1+0xcf4], R90 ;  /* 0x000cf45a01007387 */ /* 0x000fe80000100800 */
[----:B------:R-:W2:Y:S01]  /*5a030*/  LDL.LU R32, [R1+0x278] ;  /* 0x0002780001207983 */ /* 0x000ea20000300800 */
[----:B0-----:R-:W-:-:S05]  /*5a040*/  LOP3.LUT R2, R30, R68, R16, 0x78, !PT ;  /* 0x000000441e027212 */ /* 0x001fca00078e7810 */
[----:B------:R-:W-:Y:S01]  /*5a050*/  STL [R1+0x2ac], R2 ;  /* 0x0002ac0201007387 */ /* 0x000fe20000100800 */
[----:B----4-:R-:W-:-:S03]  /*5a060*/  LOP3.LUT R0, R21, R64, R16, 0x78, !PT ;  /* 0x0000004015007212 */ /* 0x010fc600078e7810 */
[----:B------:R-:W4:Y:S01]  /*5a070*/  LDL.LU R21, [R1+0x268] ;  /* 0x0002680001157983 */ /* 0x000f220000300800 */
[----:B-1----:R-:W-:-:S03]  /*5a080*/  LOP3.LUT R116, R29, R60, R16, 0x78, !PT ;  /* 0x0000003c1d747212 */ /* 0x002fc600078e7810 */
[----:B------:R-:W-:Y:S04]  /*5a090*/  STL [R1+0x29c], R0 ;  /* 0x00029c0001007387 */ /* 0x000fe80000100800 */
[----:B------:R-:W4:Y:S01]  /*5a0a0*/  LDL.LU R31, [R1+0x258] ;  /* 0x00025800011f7983 */ /* 0x000f220000300800 */
[----:B------:R-:W-:-:S03]  /*5a0b0*/  LOP3.LUT R170, R28, R56, R16, 0x78, !PT ;  /* 0x000000381caa7212 */ /* 0x000fc600078e7810 */
[----:B------:R-:W-:Y:S04]  /*5a0c0*/  STL [R1+0xcf8], R116 ;  /* 0x000cf87401007387 */ /* 0x000fe80000100800 */
[----:B------:R-:W4:Y:S04]  /*5a0d0*/  LDL.LU R30, [R1+0x248] ;  /* 0x00024800011e7983 */ /* 0x000f280000300800 */
[----:B------:R-:W4:Y:S04]  /*5a0e0*/  LDL.LU R29, [R1+0x230] ;  /* 0x00023000011d7983 */ /* 0x000f280000300800 */
[----:B------:R-:W-:Y:S01]  /*5a0f0*/  STL [R1+0xcfc], R170 ;  /* 0x000cfcaa01007387 */ /* 0x000fe20000100800 */
[----:B------:R-:W-:-:S05]  /*5a100*/  LOP3.LUT R172, R27, R52, R16, 0x78, !PT ;  /* 0x000000341bac7212 */ /* 0x000fca00078e7810 */
[----:B------:R-:W-:Y:S04]  /*5a110*/  STL [R1+0xd00], R172 ;  /* 0x000d00ac01007387 */ /* 0x000fe80000100800 */
[----:B------:R-:W4:Y:S04]  /*5a120*/  LDL.LU R27, [R1+0x2a4] ;  /* 0x0002a400011b7983 */ /* 0x000f280000300800 */
[----:B------:R-:W0:Y:S01]  /*5a130*/  SHFL.IDX PT, R14, R89, R252, 0x1f ;  /* 0x00001ffc590e7589 */ /* 0x000e2200000e0000 */
[----:B------:R-:W-:-:S03]  /*5a140*/  LOP3.LUT R5, R25, R48, R16, 0x78, !PT ;  /* 0x0000003019057212 */ /* 0x000fc600078e7810 */
[----:B------:R-:W4:Y:S04]  /*5a150*/  LDL.LU R25, [R1+0x294] ;  /* 0x0002940001197983 */ /* 0x000f280000300800 */
[----:B------:R-:W-:Y:S01]  /*5a160*/  STL [R1+0xd04], R5 ;  /* 0x000d040501007387 */ /* 0x000fe20000100800 */
[----:B------:R-:W-:-:S03]  /*5a170*/  LOP3.LUT R167, R24, R44, R16, 0x78, !PT ;  /* 0x0000002c18a77212 */ /* 0x000fc600078e7810 */
[----:B------:R-:W1:Y:S04]  /*5a180*/  SHFL.IDX PT, R15, R90, R252, 0x1f ;  /* 0x00001ffc5a0f7589 */ /* 0x000e6800000e0000 */
[----:B------:R-:W4:Y:S04]  /*5a190*/  LDL.LU R28, [R1+0x284] ;  /* 0x00028400011c7983 */ /* 0x000f280000300800 */
[----:B------:R-:W-:Y:S04]  /*5a1a0*/  STL [R1+0xd08], R167 ;  /* 0x000d08a701007387 */ /* 0x000fe80000100800 */
[----:B------:R-:W4:Y:S01]  /*5a1b0*/  LDL.LU R24, [R1+0x274] ;  /* 0x0002740001187983 */ /* 0x000f220000300800 */
[----:B---3--:R-:W-:-:S03]  /*5a1c0*/  LOP3.LUT R133, R22, R40, R16, 0x78, !PT ;  /* 0x0000002816857212 */ /* 0x008fc600078e7810 */
[----:B------:R-:W3:Y:S04]  /*5a1d0*/  LDL.LU R22, [R1+0x264] ;  /* 0x0002640001167983 */ /* 0x000ee80000300800 */
[----:B------:R-:W-:Y:S04]  /*5a1e0*/  STL [R1+0xd0c], R133 ;  /* 0x000d0c8501007387 */ /* 0x000fe80000100800 */
[----:B------:R-:W-:Y:S01]  /*5a1f0*/  STL [R1+0xd10], R91 ;  /* 0x000d105b01007387 */ /* 0x000fe20000100800 */
[----:B0-----:R-:W-:-:S03]  /*5a200*/  LOP3.LUT R2, R26, R69, R14, 0x78, !PT ;  /* 0x000000451a027212 */ /* 0x001fc600078e780e */
[----:B------:R-:W3:Y:S04]  /*5a210*/  LDL.LU R26, [R1+0x254] ;  /* 0x00025400011a7983 */ /* 0x000ee80000300800 */
[----:B------:R-:W-:Y:S01]  /*5a220*/  STL [R1+0x2a8], R2 ;  /* 0x0002a80201007387 */ /* 0x000fe20000100800 */
[----:B--2---:R-:W-:-:S03]  /*5a230*/  LOP3.LUT R0, R23, R65, R14, 0x78, !PT ;  /* 0x0000004117007212 */ /* 0x004fc600078e780e */
[----:B------:R-:W2:Y:S01]  /*5a240*/  LDL.LU R23, [R1+0x244] ;  /* 0x0002440001177983 */ /* 0x000ea20000300800 */
[----:B------:R-:W-:-:S03]  /*5a250*/  LOP3.LUT R125, R33, R61, R14, 0x78, !PT ;  /* 0x0000003d217d7212 */ /* 0x000fc600078e780e */
[----:B------:R1:W-:Y:S04]  /*5a260*/  STL [R1+0x298], R0 ;  /* 0x0002980001007387 */ /* 0x0003e80000100800 */
[----:B------:R-:W-:Y:S01]  /*5a270*/  STL [R1+0xd14], R125 ;  /* 0x000d147d01007387 */ /* 0x000fe20000100800 */
[----:B------:R-:W-:-:S05]  /*5a280*/  LOP3.LUT R94, R32, R57, R14, 0x78, !PT ;  /* 0x00000039205e7212 */ /* 0x000fca00078e780e */
[----:B------:R-:W-:Y:S01]  /*5a290*/  STL [R1+0xd18], R94 ;  /* 0x000d185e01007387 */ /* 0x000fe20000100800 */
[----:B----4-:R-:W-:-:S03]  /*5a2a0*/  LOP3.LUT R130, R21, R53, R14, 0x78, !PT ;  /* 0x0000003515827212 */ /* 0x010fc600078e780e */
[----:B------:R-:W4:Y:S04]  /*5a2b0*/  LDL.LU R21, [R1+0x22c] ;  /* 0x00022c0001157983 */ /* 0x000f280000300800 */
[----:B------:R-:W-:Y:S01]  /*5a2c0*/  STL [R1+0xd1c], R130 ;  /* 0x000d1c8201007387 */ /* 0x000fe20000100800 */
[--C-:B------:R-:W-:Y:S02]  /*5a2d0*/  LOP3.LUT R98, R31, R49, R14.reuse, 0x78, !PT ;  /* 0x000000311f627212 */ /* 0x100fe400078e780e */
[----:B------:R-:W-:-:S03]  /*5a2e0*/  LOP3.LUT R117, R30, R45, R14, 0x78, !PT ;  /* 0x0000002d1e757212 */ /* 0x000fc600078e780e */
[----:B------:R-:W-:Y:S01]  /*5a2f0*/  STL [R1+0xd20], R98 ;  /* 0x000d206201007387 */ /* 0x000fe20000100800 */
[----:B------:R-:W-:-:S03]  /*5a300*/  LOP3.LUT R139, R29, R41, R14, 0x78, !PT ;  /* 0x000000291d8b7212 */ /* 0x000fc600078e780e */
[----:B------:R0:W-:Y:S04]  /*5a310*/  STL [R1+0xd24], R117 ;  /* 0x000d247501007387 */ /* 0x0001e80000100800 */
[----:B------:R-:W-:Y:S04]  /*5a320*/  STL [R1+0xd28], R139 ;  /* 0x000d288b01007387 */ /* 0x000fe80000100800 */
[----:B------:R-:W-:Y:S01]  /*5a330*/  STL [R1+0xd2c], R85 ;  /* 0x000d2c5501007387 */ /* 0x000fe20000100800 */
[----:B-1----:R-:W-:-:S03]  /*5a340*/  LOP3.LUT R0, R27, R70, R15, 0x78, !PT ;  /* 0x000000461b007212 */ /* 0x002fc600078e780f */
[----:B------:R-:W4:Y:S04]  /*5a350*/  LDL.LU R27, [R1+0x2a0] ;  /* 0x0002a000011b7983 */ /* 0x000f280000300800 */
[----:B------:R-:W-:Y:S04]  /*5a360*/  STL [R1+0x2a4], R0 ;  /* 0x0002a40001007387 */ /* 0x000fe80000100800 */
[----:B------:R-:W1:Y:S01]  /*5a370*/  SHFL.IDX PT, R16, R91, R252, 0x1f ;  /* 0x00001ffc5b107589 */ /* 0x000e6200000e0000 */
[----:B0-----:R-:W-:-:S03]  /*5a380*/  LOP3.LUT R117, R25, R66, R15, 0x78, !PT ;  /* 0x0000004219757212 */ /* 0x001fc600078e780f */
[----:B------:R-:W4:Y:S04]  /*5a390*/  LDL.LU R25, [R1+0x290] ;  /* 0x0002900001197983 */ /* 0x000f280000300800 */
[----:B------:R-:W-:Y:S01]  /*5a3a0*/  STL [R1+0xd30], R117 ;  /* 0x000d307501007387 */ /* 0x000fe20000100800 */
[----:B------:R-:W-:-:S05]  /*5a3b0*/  LOP3.LUT R177, R28, R62, R15, 0x78, !PT ;  /* 0x0000003e1cb17212 */ /* 0x000fca00078e780f */
[----:B------:R-:W-:Y:S01]  /*5a3c0*/  STL [R1+0xd34], R177 ;  /* 0x000d34b101007387 */ /* 0x000fe20000100800 */
[----:B------:R-:W-:-:S03]  /*5a3d0*/  LOP3.LUT R174, R24, R58, R15, 0x78, !PT ;  /* 0x0000003a18ae7212 */ /* 0x000fc600078e780f */
[----:B------:R-:W4:Y:S04]  /*5a3e0*/  LDL.LU R24, [R1+0x280] ;  /* 0x0002800001187983 */ /* 0x000f280000300800 */
[----:B------:R-:W-:Y:S01]  /*5a3f0*/  STL [R1+0xd38], R174 ;  /* 0x000d38ae01007387 */ /* 0x000fe20000100800 */
[----:B---3--:R-:W-:-:S03]  /*5a400*/  LOP3.LUT R165, R22, R54, R15, 0x78, !PT ;  /* 0x0000003616a57212 */ /* 0x008fc600078e780f */
[----:B------:R-:W3:Y:S04]  /*5a410*/  LDL.LU R22, [R1+0x270] ;  /* 0x0002700001167983 */ /* 0x000ee80000300800 */
[----:B------:R-:W-:Y:S01]  /*5a420*/  STL [R1+0xd3c], R165 ;  /* 0x000d3ca501007387 */ /* 0x000fe20000100800 */
[----:B------:R-:W-:-:S05]  /*5a430*/  LOP3.LUT R126, R26, R50, R15, 0x78, !PT ;  /* 0x000000321a7e7212 */ /* 0x000fca00078e780f */
[----:B------:R-:W-:Y:S04]  /*5a440*/  STL [R1+0xd40], R126 ;  /* 0x000d407e01007387 */ /* 0x000fe80000100800 */
[----:B------:R-:W3:Y:S01]  /*5a450*/  LDL.LU R84, [R1+0x260] ;  /* 0x0002600001547983 */ /* 0x000ee20000300800 */
[----:B--2---:R-:W-:-:S03]  /*5a460*/  LOP3.LUT R166, R23, R46, R15, 0x78, !PT ;  /* 0x0000002e17a67212 */ /* 0x004fc600078e780f */
[----:B------:R-:W2:Y:S04]  /*5a470*/  LDL.LU R23, [R1+0x250] ;  /* 0x0002500001177983 */ /* 0x000ea80000300800 */
[----:B------:R-:W2:Y:S04]  /*5a480*/  LDL.LU R83, [R1+0x238] ;  /* 0x0002380001537983 */ /* 0x000ea80000300800 */
[----:B------:R-:W2:Y:S04]  /*5a490*/  LDL.LU R75, [R1+0x228] ;  /* 0x00022800014b7983 */ /* 0x000ea80000300800 */
[----:B------:R-:W-:Y:S04]  /*5a4a0*/  STL [R1+0xd44], R166 ;  /* 0x000d44a601007387 */ /* 0x000fe80000100800 */
[----:B------:R-:W2:Y:S04]  /*5a4b0*/  LDL.LU R30, [R1+0x224] ;  /* 0x00022400011e7983 */ /* 0x000ea80000300800 */
[----:B------:R-:W2:Y:S01]  /*5a4c0*/  LDL.LU R36, [R1+0x214] ;  /* 0x0002140001247983 */ /* 0x000ea20000300800 */
[----:B----4-:R-:W-:-:S03]  /*5a4d0*/  LOP3.LUT R138, R21, R42, R15, 0x78, !PT ;  /* 0x0000002a158a7212 */ /* 0x010fc600078e780f */
        /* <DEDUP_REMOVED lines=8> */
[----:B------:R-:W4:Y:S01]  /*5a560*/  LDL.LU R32, [R1+0x220] ;  /* 0x0002200001207983 */ /* 0x000f220000300800 */
[----:B-1----:R-:W-:-:S05]  /*5a570*/  LOP3.LUT R0, R27, R71, R16, 0x78, !PT ;  /* 0x000000471b007212 */ /* 0x002fca00078e7810 */
[----:B------:R-:W-:Y:S04]  /*5a580*/  STL [R1+0x2a0], R0 ;  /* 0x0002a00001007387 */ /* 0x000fe80000100800 */
[----:B------:R-:W4:Y:S04]  /*5a590*/  LDL.LU R28, [R1+0x210] ;  /* 0x00021000011c7983 */ /* 0x000f280000300800 */
[----:B------:R-:W0:Y:S01]  /*5a5a0*/  SHFL.IDX PT, R14, R85, R252, 0x1f ;  /* 0x00001ffc550e7589 */ /* 0x000e2200000e0000 */
[----:B------:R-:W-:-:S03]  /*5a5b0*/  LOP3.LUT R98, R25, R67, R16, 0x78, !PT ;  /* 0x0000004319627212 */ /* 0x000fc600078e7810 */
[----:B------:R-:W4:Y:S04]  /*5a5c0*/  LDL.LU R31, [R1+0x200] ;  /* 0x00020000011f7983 */ /* 0x000f280000300800 */
[----:B------:R-:W4:Y:S04]  /*5a5d0*/  LDL.LU R27, [R1+0x1f0] ;  /* 0x0001f000011b7983 */ /* 0x000f280000300800 */
[----:B------:R-:W-:Y:S04]  /*5a5e0*/  STL [R1+0xd50], R98 ;  /* 0x000d506201007387 */ /* 0x000fe80000100800 */
[----:B------:R-:W4:Y:S04]  /*5a5f0*/  LDL.LU R25, [R1+0x1e0] ;  /* 0x0001e00001197983 */ /* 0x000f280000300800 */
[----:B------:R-:W1:Y:S01]  /*5a600*/  SHFL.IDX PT, R15, R86, R252, 0x1f ;  /* 0x00001ffc560f7589 */ /* 0x000e6200000e0000 */
[----:B------:R-:W-:-:S05]  /*5a610*/  LOP3.LUT R106, R24, R63, R16, 0x78, !PT ;  /* 0x0000003f186a7212 */ /* 0x000fca00078e7810 */
[----:B------:R0:W-:Y:S04]  /*5a620*/  STL [R1+0xd54], R106 ;  /* 0x000d546a01007387 */ /* 0x0001e80000100800 */
[----:B------:R-:W4:Y:S01]  /*5a630*/  LDL.LU R24, [R1+0x1d0] ;  /* 0x0001d00001187983 */ /* 0x000f220000300800 */
[----:B---3--:R-:W-:-:S03]  /*5a640*/  LOP3.LUT R169, R22, R59, R16, 0x78, !PT ;  /* 0x0000003b16a97212 */ /* 0x008fc600078e7810 */
[----:B------:R-:W3:Y:S04]  /*5a650*/  LDL.LU R22, [R1+0x1c0] ;  /* 0x0001c00001167983 */ /* 0x000ee80000300800 */
[----:B------:R-:W-:Y:S01]  /*5a660*/  STL [R1+0xd58], R169 ;  /* 0x000d58a901007387 */ /* 0x000fe20000100800 */
[----:B--2---:R-:W-:-:S03]  /*5a670*/  LOP3.LUT R100, R23, R51, R16, 0x78, !PT ;  /* 0x0000003317647212 */ /* 0x004fc600078e7810 */
[----:B------:R-:W2:Y:S01]  /*5a680*/  LDL.LU R23, [R1+0x1a4] ;  /* 0x0001a40001177983 */ /* 0x000ea20000300800 */
[----:B0-----:R-:W-:-:S03]  /*5a690*/  LOP3.LUT R106, R30, R68, R14, 0x78, !PT ;  /* 0x000000441e6a7212 */ /* 0x001fc600078e780e */
[----:B------:R-:W2:Y:S01]  /*5a6a0*/  LDL.LU R30, [R1+0x21c] ;  /* 0x00021c00011e7983 */ /* 0x000ea20000300800 */
        /* <DEDUP_REMOVED lines=8> */
[--C-:B------:R-:W-:Y:S02]  /*5a730*/  LOP3.LUT R2, R84, R55, R16.reuse, 0x78, !PT ;  /* 0x0000003754027212 */ /* 0x100fe400078e7810 */
[--C-:B------:R-:W-:Y:S01]  /*5a740*/  LOP3.LUT R118, R83, R47, R16.reuse, 0x78, !PT ;  /* 0x0000002f53767212 */ /* 0x100fe200078e7810 */
[----:B------:R-:W4:Y:S01]  /*5a750*/  LDL.LU R96, [R1+0x1cc] ;  /* 0x0001cc0001607983 */ /* 0x000f220000300800 */
[----:B------:R-:W-:-:S03]  /*5a760*/  LOP3.LUT R137, R75, R43, R16, 0x78, !PT ;  /* 0x0000002b4b897212 */ /* 0x000fc600078e7810 */
[----:B------:R-:W0:Y:S01]  /*5a770*/  SHFL.IDX PT, R16, R87, R252, 0x1f ;  /* 0x00001ffc57107589 */ /* 0x000e2200000e0000 */
[----:B------:R-:W-:-:S03]  /*5a780*/  LOP3.LUT R6, R27, R57, R15, 0x78, !PT ;  /* 0x000000391b067212 */ /* 0x000fc600078e780f */
[----:B------:R-:W4:Y:S01]  /*5a790*/  LDL.LU R27, [R1+0x1b0] ;  /* 0x0001b000011b7983 */ /* 0x000f220000300800 */
[----:B------:R-:W-:-:S03]  /*5a7a0*/  LOP3.LUT R162, R25, R53, R15, 0x78, !PT ;  /* 0x0000003519a27212 */ /* 0x000fc600078e780f */
[----:B------:R-:W4:Y:S04]  /*5a7b0*/  LDL.LU R25, [R1+0x1a0] ;  /* 0x0001a00001197983 */ /* 0x000f280000300800 */
[----:B------:R-:W4:Y:S04]  /*5a7c0*/  LDL.LU R95, [R1+0x218] ;  /* 0x00021800015f7983 */ /* 0x000f280000300800 */
[----:B------:R-:W4:Y:S01]  /*5a7d0*/  LDL.LU R84, [R1+0x208] ;  /* 0x0002080001547983 */ /* 0x000f220000300800 */
[--C-:B------:R-:W-:Y:S02]  /*5a7e0*/  LOP3.LUT R130, R36, R64, R14.reuse, 0x78, !PT ;  /* 0x0000004024827212 */ /* 0x100fe400078e780e */
[----:B------:R-:W-:-:S02]  /*5a7f0*/  LOP3.LUT R124, R35, R56, R14, 0x78, !PT ;  /* 0x00000038237c7212 */ /* 0x000fc400078e780e */
[--C-:B------:R-:W-:Y:S02]  /*5a800*/  LOP3.LUT R127, R24, R49, R15.reuse, 0x78, !PT ;  /* 0x00000031187f7212 */ /* 0x100fe400078e780f */
[--C-:B------:R-:W-:Y:S02]  /*5a810*/  LOP3.LUT R97, R34, R48, R14.reuse, 0x78, !PT ;  /* 0x0000003022617212 */ /* 0x100fe400078e780e */
[----:B------:R-:W-:Y:S02]  /*5a820*/  LOP3.LUT R7, R33, R44, R14, 0x78, !PT ;  /* 0x0000002c21077212 */ /* 0x000fe400078e780e */
[--C-:B------:R-:W-:Y:S02]  /*5a830*/  LOP3.LUT R98, R32, R69, R15.reuse, 0x78, !PT ;  /* 0x0000004520627212 */ /* 0x100fe400078e780f */
[--C-:B------:R-:W-:Y:S02]  /*5a840*/  LOP3.LUT R135, R31, R61, R15.reuse, 0x78, !PT ;  /* 0x0000003d1f877212 */ /* 0x100fe400078e780f */
[----:B---3--:R-:W-:-:S02]  /*5a850*/  LOP3.LUT R112, R22, R45, R15, 0x78, !PT ;  /* 0x0000002d16707212 */ /* 0x008fc400078e780f */
[----:B------:R-:W3:Y:S04]  /*5a860*/  LDL.LU R22, [R1+0x1f8] ;  /* 0x0001f80001167983 */ /* 0x000ee80000300800 */
[----:B------:R-:W3:Y:S01]  /*5a870*/  LDL.LU R83, [R1+0x1e8] ;  /* 0x0001e80001537983 */ /* 0x000ee20000300800 */
[----:B--2---:R-:W-:-:S03]  /*5a880*/  LOP3.LUT R12, R23, R41, R15, 0x78, !PT ;  /* 0x00000029170c7212 */ /* 0x004fc600078e780f */
[----:B------:R-:W2:Y:S04]  /*5a890*/  LDL.LU R23, [R1+0x1d8] ;  /* 0x0001d80001177983 */ /* 0x000ea80000300800 */
[----:B------:R-:W2:Y:S04]  /*5a8a0*/  LDL.LU R24, [R1+0x1c8] ;  /* 0x0001c80001187983 */ /* 0x000ea80000300800 */
[----:B------:R-:W2:Y:S04]  /*5a8b0*/  LDL.LU R75, [R1+0x1ac] ;  /* 0x0001ac00014b7983 */ /* 0x000ea80000300800 */
[----:B------:R-:W2:Y:S04]  /*5a8c0*/  LDL.LU R36, [R1+0x19c] ;  /* 0x00019c0001247983 */ /* 0x000ea80000300800 */
[----:B------:R-:W2:Y:S01]  /*5a8d0*/  LDL.LU R35, [R1+0x198] ;  /* 0x0001980001237983 */ /* 0x000ea20000300800 */
[----:B0-----:R-:W-:-:S02]  /*5a8e0*/  LOP3.LUT R86, R30, R70, R16, 0x78, !PT ;  /* 0x000000461e567212 */ /* 0x001fc400078e7810 */
[--C-:B----4-:R-:W-:Y:S02]  /*5a8f0*/  LOP3.LUT R125, R21, R66, R16.reuse, 0x78, !PT ;  /* 0x00000042157d7212 */ /* 0x110fe400078e7810 */
[----:B------:R-:W4:Y:S04]  /*5a900*/  LDL.LU R21, [R1+0x188] ;  /* 0x0001880001157983 */ /* 0x000f280000300800 */
[----:B------:R-:W4:Y:S01]  /*5a910*/  LDL.LU R34, [R1+0x80] ;  /* 0x0000800001227983 */ /* 0x000f220000300800 */
[----:B------:R-:W-:-:S03]  /*5a920*/  LOP3.LUT R168, R26, R62, R16, 0x78, !PT ;  /* 0x0000003e1aa87212 */ /* 0x000fc600078e7810 */
[----:B------:R-:W4:Y:S04]  /*5a930*/  LDL.LU R33, [R1+0x70] ;  /* 0x0000700001217983 */ /* 0x000f280000300800 */
        /* <DEDUP_REMOVED lines=8> */
[----:B------:R-:W3:Y:S01]  /*5a9c0*/  SHFL.IDX PT, R14, R11, R252, 0x1f ;  /* 0x00001ffc0b0e7589 */ /* 0x000ee200000e0000 */
[----:B------:R-:W-:-:S03]  /*5a9d0*/  LOP3.LUT R123, R96, R50, R16, 0x78, !PT ;  /* 0x00000032607b7212 */ /* 0x000fc600078e7810 */
[----:B------:R-:W4:Y:S01]  /*5a9e0*/  SHFL.IDX PT, R15, R158, R252, 0x1f ;  /* 0x00001ffc9e0f7589 */ /* 0x000f2200000e0000 */
[----:B------:R-:W-:-:S03]  /*5a9f0*/  LOP3.LUT R111, R27, R46, R16, 0x78, !PT ;  /* 0x0000002e1b6f7212 */ /* 0x000fc600078e7810 */
[----:B------:R-:W4:Y:S01]  /*5aa00*/  LDL.LU R27, [R1+0x7c] ;  /* 0x00007c00011b7983 */ /* 0x000f220000300800 */
[----:B------:R-:W-:-:S03]  /*5aa10*/  LOP3.LUT R72, R25, R42, R16, 0x78, !PT ;  /* 0x0000002a19487212 */ /* 0x000fc600078e7810 */
[----:B------:R-:W0:Y:S04]  /*5aa20*/  SHFL.IDX PT, R16, R159, R252, 0x1f ;  /* 0x00001ffc9f107589 */ /* 0x000e2800000e0000 */
[----:B------:R-:W4:Y:S01]  /*5aa30*/  LDL.LU R25, [R1+0x6c] ;  /* 0x00006c0001197983 */ /* 0x000f220000300800 */
[----:B---3--:R-:W-:-:S03]  /*5aa40*/  LOP3.LUT R99, R22, R63, R14, 0x78, !PT ;  /* 0x0000003f16637212 */ /* 0x008fc600078e780e */
[----:B------:R-:W3:Y:S01]  /*5aa50*/  LDL.LU R22, [R1+0x5c] ;  /* 0x00005c0001167983 */ /* 0x000ee20000300800 */
[----:B--2---:R-:W-:-:S03]  /*5aa60*/  LOP3.LUT R128, R23, R55, R14, 0x78, !PT ;  /* 0x0000003717807212 */ /* 0x004fc600078e780e */
[----:B------:R-:W2:Y:S01]  /*5aa70*/  LDL.LU R23, [R1+0x4c] ;  /* 0x00004c0001177983 */ /* 0x000ea20000300800 */
[----:B------:R-:W-:-:S03]  /*5aa80*/  LOP3.LUT R103, R24, R51, R14, 0x78, !PT ;  /* 0x0000003318677212 */ /* 0x000fc600078e780e */
[----:B------:R-:W2:Y:S01]  /*5aa90*/  LDL.LU R24, [R1+0x3c] ;  /* 0x00003c0001187983 */ /* 0x000ea20000300800 */
[----:B----4-:R-:W-:-:S03]  /*5aaa0*/  LOP3.LUT R133, R21, R64, R15, 0x78, !PT ;  /* 0x0000004015857212 */ /* 0x010fc600078e780f */
[----:B------:R-:W4:Y:S01]  /*5aab0*/  LDL.LU R21, [R1+0x2c] ;  /* 0x00002c0001157983 */ /* 0x000f220000300800 */
[----:B------:R-:W-:-:S03]  /*5aac0*/  LOP3.LUT R171, R26, R52, R15, 0x78, !PT ;  /* 0x000000341aab7212 */ /* 0x000fc600078e780f */
[----:B------:R-:W4:Y:S04]  /*5aad0*/  LDL.LU R26, [R1+0x190] ;  /* 0x00019000011a7983 */ /* 0x000f280000300800 */
        /* <DEDUP_REMOVED lines=8> */
[--C-:B------:R-:W-:Y:S02]  /*5ab60*/  LOP3.LUT R175, R83, R59, R14.reuse, 0x78, !PT ;  /* 0x0000003b53af7212 */ /* 0x100fe400078e780e */
[--C-:B------:R-:W-:Y:S01]  /*5ab70*/  LOP3.LUT R113, R75, R47, R14.reuse, 0x78, !PT ;  /* 0x0000002f4b717212 */ /* 0x100fe200078e780e */
[----:B------:R-:W4:Y:S01]  /*5ab80*/  LDL.LU R107, [R1+0x48] ;  /* 0x00004800016b7983 */ /* 0x000f220000300800 */
[----:B------:R-:W-:-:S03]  /*5ab90*/  LOP3.LUT R73, R36, R43, R14, 0x78, !PT ;  /* 0x0000002b24497212 */ /* 0x000fc600078e780e */
[----:B------:R-:W4:Y:S01]  /*5aba0*/  SHFL.IDX PT, R14, R160, R252, 0x1f ;  /* 0x00001ffca00e7589 */ /* 0x000f2200000e0000 */
[----:B------:R-:W-:-:S03]  /*5abb0*/  LOP3.LUT R4, R27, R61, R16, 0x78, !PT ;  /* 0x0000003d1b047212 */ /* 0x000fc600078e7810 */
[----:B------:R-:W4:Y:S04]  /*5abc0*/  LDL.LU R96, [R1+0x38] ;  /* 0x0000380001607983 */ /* 0x000f280000300800 */
[----:B------:R-:W4:Y:S04]  /*5abd0*/  LDL.LU R27, [R1+0x28] ;  /* 0x00002800011b7983 */ /* 0x000f280000300800 */
[----:B------:R-:W4:Y:S01]  /*5abe0*/  LDL.LU R95, [R1+0x18c] ;  /* 0x00018c00015f7983 */ /* 0x000f220000300800 */
[----:B------:R-:W-:Y:S02]  /*5abf0*/  LOP3.LUT R173, R33, R56, R15, 0x78, !PT ;  /* 0x0000003821ad7212 */ /* 0x000fe400078e780f */
[----:B------:R-:W-:-:S02]  /*5ac00*/  LOP3.LUT R9, R25, R57, R16, 0x78, !PT ;  /* 0x0000003919097212 */ /* 0x000fc400078e7810 */
[--C-:B------:R-:W-:Y:S02]  /*5ac10*/  LOP3.LUT R166, R35, R68, R15.reuse, 0x78, !PT ;  /* 0x0000004423a67212 */ /* 0x100fe400078e780f */
[--C-:B------:R-:W-:Y:S02]  /*5ac20*/  LOP3.LUT R8, R34, R60, R15.reuse, 0x78, !PT ;  /* 0x0000003c22087212 */ /* 0x100fe400078e780f */
[--C-:B------:R-:W-:Y:S02]  /*5ac30*/  LOP3.LUT R121, R32, R48, R15.reuse, 0x78, !PT ;  /* 0x0000003020797212 */ /* 0x100fe400078e780f */
[--C-:B------:R-:W-:Y:S02]  /*5ac40*/  LOP3.LUT R110, R31, R44, R15.reuse, 0x78, !PT ;  /* 0x0000002c1f6e7212 */ /* 0x100fe400078e780f */
[----:B------:R-:W-:Y:S02]  /*5ac50*/  LOP3.LUT R74, R30, R40, R15, 0x78, !PT ;  /* 0x000000281e4a7212 */ /* 0x000fe400078e780f */
[----:B---3--:R-:W-:-:S02]  /*5ac60*/  LOP3.LUT R105, R22, R53, R16, 0x78, !PT ;  /* 0x0000003516697212 */ /* 0x008fc400078e7810 */
[----:B------:R-:W3:Y:S01]  /*5ac70*/  LDL.LU R22, [R1+0x144] ;  /* 0x0001440001167983 */ /* 0x000ee20000300800 */
[----:B--2---:R-:W-:-:S03]  /*5ac80*/  LOP3.LUT R101, R23, R49, R16, 0x78, !PT ;  /* 0x0000003117657212 */ /* 0x004fc600078e7810 */
[----:B------:R-:W2:Y:S04]  /*5ac90*/  LDL.LU R23, [R1+0x74] ;  /* 0x0000740001177983 */ /* 0x000ea80000300800 */
[----:B------:R-:W2:Y:S01]  /*5aca0*/  LDL.LU R84, [R1+0x64] ;  /* 0x0000640001547983 */ /* 0x000ea20000300800 */
[----:B------:R-:W-:-:S03]  /*5acb0*/  LOP3.LUT R114, R24, R45, R16, 0x78, !PT ;  /* 0x0000002d18727212 */ /* 0x000fc600078e7810 */
[----:B------:R-:W2:Y:S04]  /*5acc0*/  LDL.LU R83, [R1+0x54] ;  /* 0x0000540001537983 */ /* 0x000ea80000300800 */
[----:B------:R-:W2:Y:S04]  /*5acd0*/  LDL.LU R75, [R1+0x44] ;  /* 0x00004400014b7983 */ /* 0x000ea80000300800 */
[----:B------:R-:W2:Y:S04]  /*5ace0*/  LDL.LU R36, [R1+0x34] ;  /* 0x0000340001247983 */ /* 0x000ea80000300800 */
[----:B------:R-:W2:Y:S04]  /*5acf0*/  LDL.LU R33, [R1+0x24] ;  /* 0x0000240001217983 */ /* 0x000ea80000300800 */
[----:B------:R-:W2:Y:S04]  /*5ad00*/  LDL.LU R24, [R1+0x20] ;  /* 0x0000200001187983 */ /* 0x000ea80000300800 */
[----:B------:R-:W2:Y:S04]  /*5ad10*/  LDL.LU R25, [R1+0x10] ;  /* 0x0000100001197983 */ /* 0x000ea80000300800 */
[----:B------:R-:W2:Y:S04]  /*5ad20*/  LDL.LU R35, [R1] ;  /* 0x0000000001237983 */ /* 0x000ea80000300800 */
[----:B------:R-:W2:Y:S04]  /*5ad30*/  LDL.LU R34, [R1+0x9ac] ;  /* 0x0009ac0001227983 */ /* 0x000ea80000300800 */
[----:B------:R-:W2:Y:S04]  /*5ad40*/  LDL.LU R32, [R1+0x9b0] ;  /* 0x0009b00001207983 */ /* 0x000ea80000300800 */
[----:B------:R-:W2:Y:S04]  /*5ad50*/  LDL.LU R31, [R1+0x9b4] ;  /* 0x0009b400011f7983 */ /* 0x000ea80000300800 */
[----:B------:R-:W2:Y:S01]  /*5ad60*/  LDL.LU R30, [R1+0x9b8] ;  /* 0x0009b800011e7983 */ /* 0x000ea20000300800 */
[----:B----4-:R-:W-:-:S03]  /*5ad70*/  LOP3.LUT R165, R26, R70, R14, 0x78, !PT ;  /* 0x000000461aa57212 */ /* 0x010fc600078e780e */
[----:B------:R-:W4:Y:S01]  /*5ad80*/  LDL.LU R26, [R1+0x9bc] ;  /* 0x0009bc00011a7983 */ /* 0x000f220000300800 */
[----:B------:R-:W-:-:S03]  /*5ad90*/  LOP3.LUT R88, R29, R62, R14, 0x78, !PT ;  /* 0x0000003e1d587212 */ /* 0x000fc600078e780e */
[----:B------:R-:W4:Y:S01]  /*5ada0*/  LDL.LU R29, [R1+0x1c] ;  /* 0x00001c00011d7983 */ /* 0x000f220000300800 */
[----:B------:R-:W-:-:S03]  /*5adb0*/  LOP3.LUT R176, R28, R58, R14, 0x78, !PT ;  /* 0x0000003a1cb07212 */ /* 0x000fc600078e780e */
[----:B------:R-:W4:Y:S01]  /*5adc0*/  LDL.LU R28, [R1+0xc] ;  /* 0x00000c00011c7983 */ /* 0x000f220000300800 */
[----:B------:R-:W-:-:S03]  /*5add0*/  LOP3.LUT R0, R21, R41, R16, 0x78, !PT ;  /* 0x0000002915007212 */ /* 0x000fc600078e7810 */
[----:B------:R-:W0:Y:S04]  /*5ade0*/  SHFL.IDX PT, R15, R161, R252, 0x1f ;  /* 0x00001ffca10f7589 */ /* 0x000e2800000e0000 */
[----:B------:R-:W1:Y:S01]  /*5adf0*/  SHFL.IDX PT, R21, R10, R252, 0x1f ;  /* 0x00001ffc0a157589 */ /* 0x000e6200000e0000 */
[--C-:B------:R-:W-:Y:S02]  /*5ae00*/  LOP3.LUT R5, R119, R66, R14.reuse, 0x78, !PT ;  /* 0x0000004277057212 */ /* 0x100fe400078e780e */
[--C-:B------:R-:W-:Y:S02]  /*5ae10*/  LOP3.LUT R163, R108, R54, R14.reuse, 0x78, !PT ;  /* 0x000000366ca37212 */ /* 0x100fe400078e780e */
[--C-:B------:R-:W-:Y:S02]  /*5ae20*/  LOP3.LUT R102, R107, R50, R14.reuse, 0x78, !PT ;  /* 0x000000326b667212 */ /* 0x100fe400078e780e */
[----:B------:R-:W-:-:S02]  /*5ae30*/  LOP3.LUT R109, R96, R46, R14, 0x78, !PT ;  /* 0x0000002e606d7212 */ /* 0x000fc400078e780e */
[----:B------:R-:W-:Y:S02]  /*5ae40*/  LOP3.LUT R14, R27, R42, R14, 0x78, !PT ;  /* 0x0000002a1b0e7212 */ /* 0x000fe400078e780e */
[----:B------:R-:W4:Y:S01]  /*5ae50*/  SHFL.IDX PT, R27, R80, R252, 0x1f ;  /* 0x00001ffc501b7589 */ /* 0x000f2200000e0000 */
[--C-:B0-----:R-:W-:Y:S02]  /*5ae60*/  LOP3.LUT R174, R95, R71, R15.reuse, 0x78, !PT ;  /* 0x000000475fae7212 */ /* 0x101fe400078e780f */
[--C-:B---3--:R-:W-:Y:S02]  /*5ae70*/  LOP3.LUT R172, R22, R67, R15.reuse, 0x78, !PT ;  /* 0x0000004316ac7212 */ /* 0x108fe400078e780f */
[----:B------:R-:W3:Y:S01]  /*5ae80*/  LDL.LU R22, [R1+0x9c0] ;  /* 0x0009c00001167983 */ /* 0x000ee20000300800 */
[----:B--2---:R-:W-:-:S03]  /*5ae90*/  LOP3.LUT R3, R23, R63, R15, 0x78, !PT ;  /* 0x0000003f17037212 */ /* 0x004fc600078e780f */
[----:B------:R-:W2:Y:S01]  /*5aea0*/  LDL.LU R23, [R1+0x9c4] ;  /* 0x0009c40001177983 */ /* 0x000ea20000300800 */
[--C-:B------:R-:W-:Y:S02]  /*5aeb0*/  LOP3.LUT R92, R84, R59, R15.reuse, 0x78, !PT ;  /* 0x0000003b545c7212 */ /* 0x100fe400078e780f */
[--C-:B------:R-:W-:Y:S02]  /*5aec0*/  LOP3.LUT R129, R83, R55, R15.reuse, 0x78, !PT ;  /* 0x0000003753817212 */ /* 0x100fe400078e780f */
[--C-:B------:R-:W-:Y:S02]  /*5aed0*/  LOP3.LUT R122, R75, R51, R15.reuse, 0x78, !PT ;  /* 0x000000334b7a7212 */ /* 0x100fe400078e780f */
[--C-:B------:R-:W-:Y:S02]  /*5aee0*/  LOP3.LUT R115, R36, R47, R15.reuse, 0x78, !PT ;  /* 0x0000002f24737212 */ /* 0x100fe400078e780f */
[----:B------:R-:W-:Y:S02]  /*5aef0*/  LOP3.LUT R16, R33, R43, R15, 0x78, !PT ;  /* 0x0000002b21107212 */ /* 0x000fe400078e780f */
[----:B-1----:R-:W-:-:S02]  /*5af00*/  LOP3.LUT R177, R24, R68, R21, 0x78, !PT ;  /* 0x0000004418b17212 */ /* 0x002fc400078e7815 */
[----:B------:R-:W2:Y:S01]  /*5af10*/  LDL.LU R24, [R1+0x9c8] ;  /* 0x0009c80001187983 */ /* 0x000ea20000300800 */
[----:B------:R-:W-:-:S03]  /*5af20*/  LOP3.LUT R170, R25, R64, R21, 0x78, !PT ;  /* 0x0000004019aa7212 */ /* 0x000fc600078e7815 */
[----:B------:R-:W2:Y:S01]  /*5af30*/  LDL.LU R25, [R1+0x9cc] ;  /* 0x0009cc0001197983 */ /* 0x000ea20000300800 */
[--C-:B------:R-:W-:Y:S02]  /*5af40*/  LOP3.LUT R15, R35, R60, R21.reuse, 0x78, !PT ;  /* 0x0000003c230f7212 */ /* 0x100fe400078e7815 */
[--C-:B------:R-:W-:Y:S02]  /*5af50*/  LOP3.LUT R17, R34, R56, R21.reuse, 0x78, !PT ;  /* 0x0000003822117212 */ /* 0x100fe400078e7815 */
[--C-:B------:R-:W-:Y:S02]  /*5af60*/  LOP3.LUT R18, R32, R52, R21.reuse, 0x78, !PT ;  /* 0x0000003420127212 */ /* 0x100fe400078e7815 */
[--C-:B------:R-:W-:Y:S02]  /*5af70*/  LOP3.LUT R19, R31, R48, R21.reuse, 0x78, !PT ;  /* 0x000000301f137212 */ /* 0x100fe400078e7815 */
[--C-:B------:R-:W-:Y:S02]  /*5af80*/  LOP3.LUT R20, R30, R44, R21.reuse, 0x78, !PT ;  /* 0x0000002c1e147212 */ /* 0x100fe400078e7815 */
[----:B----4-:R-:W-:-:S02]  /*5af90*/  LOP3.LUT R21, R26, R40, R21, 0x78, !PT ;  /* 0x000000281a157212 */ /* 0x010fc400078e7815 */
[----:B------:R-:W4:Y:S04]  /*5afa0*/  LDL.LU R26, [R1+0x9d0] ;  /* 0x0009d000011a7983 */ /* 0x000f280000300800 */
[----:B------:R-:W4:Y:S04]  /*5afb0*/  LDL.LU R132, [R1+0x9d4] ;  /* 0x0009d40001847983 */ /* 0x000f280000300800 */
[----:B------:R-:W3:Y:S04]  /*5afc0*/  LDL.LU R219, [R1+0x18] ;  /* 0x0000180001db7983 */ /* 0x000ee80000300800 */
[----:B------:R-:W2:Y:S01]  /*5afd0*/  LDL.LU R195, [R1+0x8] ;  /* 0x0000080001c37983 */ /* 0x000ea20000300800 */
[----:B------:R-:W-:-:S02]  /*5afe0*/  LOP3.LUT R117, R29, R69, R27, 0x78, !PT ;  /* 0x000000451d757212 */ /* 0x000fc400078e781b */
[----:B------:R-:W-:Y:S02]  /*5aff0*/  LOP3.LUT R116, R28, R65, R27, 0x78, !PT ;  /* 0x000000411c747212 */ /* 0x000fe400078e781b */
        /* <DEDUP_REMOVED lines=21> */
[----:B------:R-:W4:Y:S04]  /*5b150*/  LDL.LU R131, [R1+0xa20] ;  /* 0x000a200001837983 */ /* 0x000f280000300800 */
[----:B------:R-:W4:Y:S04]  /*5b160*/  SHFL.IDX PT, R84, R82, R252, 0x1f ;  /* 0x00001ffc52547589 */ /* 0x000f2800000e0000 */
[----:B------:R-:W4:Y:S01]  /*5b170*/  LDL.LU R187, [R1+0xa24] ;  /* 0x000a240001bb7983 */ /* 0x000f220000300800 */
[----:B--2---:R-:W-:-:S03]  /*5b180*/  LOP3.LUT R90, R195, R66, R33, 0x78, !PT ;  /* 0x00000042c35a7212 */ /* 0x004fc600078e7821 */
[----:B------:R-:W2:Y:S01]  /*5b190*/  LDL.LU R195, [R1+0xa28] ;  /* 0x000a280001c37983 */ /* 0x000ea20000300800 */
[----:B---3--:R-:W-:Y:S02]  /*5b1a0*/  LOP3.LUT R85, R219, R70, R33, 0x78, !PT ;  /* 0x00000046db557212 */ /* 0x008fe400078e7821 */
[--C-:B----4-:R-:W-:Y:S02]  /*5b1b0*/  LOP3.LUT R139, R211, R71, R84.reuse, 0x78, !PT ;  /* 0x00000047d38b7212 */ /* 0x110fe400078e7854 */
[----:B------:R-:W-:Y:S02]  /*5b1c0*/  LOP3.LUT R134, R203, R67, R84, 0x78, !PT ;  /* 0x00000043cb867212 */ /* 0x000fe400078e7854 */
[----:B------:R-:W3:Y:S04]  /*5b1d0*/  LDL.LU R203, [R1+0xa2c] ;  /* 0x000a2c0001cb7983 */ /* 0x000ee80000300800 */
[----:B------:R-:W4:Y:S04]  /*5b1e0*/  LDL.LU R211, [R1+0xa30] ;  /* 0x000a300001d37983 */ /* 0x000f280000300800 */
[----:B------:R-:W2:Y:S04]  /*5b1f0*/  LDL.LU R219, [R1+0xa34] ;  /* 0x000a340001db7983 */ /* 0x000ea80000300800 */
[----:B------:R-:W2:Y:S04]  /*5b200*/  LDL.LU R227, [R1+0xa38] ;  /* 0x000a380001e37983 */ /* 0x000ea80000300800 */
[----:B------:R-:W2:Y:S04]  /*5b210*/  LDL.LU R235, [R1+0xa3c] ;  /* 0x000a3c0001eb7983 */ /* 0x000ea80000300800 */
[----:B------:R-:W2:Y:S04]  /*5b220*/  LDL.LU R251, [R1+0xa40] ;  /* 0x000a400001fb7983 */ /* 0x000ea80000300800 */
[----:B------:R-:W2:Y:S04]  /*5b230*/  LDL.LU R248, [R1+0xa44] ;  /* 0x000a440001f87983 */ /* 0x000ea80000300800 */
[----:B------:R-:W2:Y:S04]  /*5b240*/  LDL.LU R249, [R1+0xa48] ;  /* 0x000a480001f97983 */ /* 0x000ea80000300800 */
[----:B------:R-:W2:Y:S01]  /*5b250*/  LDL.LU R250, [R1+0xa4c] ;  /* 0x000a4c0001fa7983 */ /* 0x000ea20000300800 */
[----:B------:R-:W-:-:S02]  /*5b260*/  LOP3.LUT R22, R22, R61, R27, 0x78, !PT ;  /* 0x0000003d16167212 */ /* 0x000fc400078e781b */
[--C-:B------:R-:W-:Y:S01]  /*5b270*/  LOP3.LUT R23, R23, R57, R27.reuse, 0x78, !PT ;  /* 0x0000003917177212 */ /* 0x100fe200078e781b */
[----:B------:R-:W-:Y:S01]  /*5b280*/  SHFL.IDX PT, R243, R156, R252, 0x1f ;  /* 0x00001ffc9cf37589 */ /* 0x000fe200000e0000 */
[--C-:B------:R-:W-:Y:S02]  /*5b290*/  LOP3.LUT R24, R24, R53, R27.reuse, 0x78, !PT ;  /* 0x0000003518187212 */ /* 0x100fe400078e781b */
[--C-:B------:R-:W-:Y:S01]  /*5b2a0*/  LOP3.LUT R25, R25, R49, R27.reuse, 0x78, !PT ;  /* 0x0000003119197212 */ /* 0x100fe200078e781b */
[----:B------:R-:W2:Y:S01]  /*5b2b0*/  LDL.LU R169, [R1+0xa50] ;  /* 0x000a500001a97983 */ /* 0x000ea20000300800 */
[--C-:B------:R-:W-:Y:S02]  /*5b2c0*/  LOP3.LUT R26, R26, R45, R27.reuse, 0x78, !PT ;  /* 0x0000002d1a1a7212 */ /* 0x100fe400078e781b */
[----:B------:R-:W-:Y:S02]  /*5b2d0*/  LOP3.LUT R27, R132, R41, R27, 0x78, !PT ;  /* 0x00000029841b7212 */ /* 0x000fe400078e781b */
[----:B------:R-:W0:Y:S01]  /*5b2e0*/  SHFL.IDX PT, R132, R76, R252, 0x1f ;  /* 0x00001ffc4c847589 */ /* 0x000e2200000e0000 */
[----:B------:R-:W-:-:S02]  /*5b2f0*/  LOP3.LUT R34, R34, R63, R84, 0x78, !PT ;  /* 0x0000003f22227212 */ /* 0x000fc400078e7854 */
[--C-:B------:R-:W-:Y:S02]  /*5b300*/  LOP3.LUT R35, R35, R59, R84.reuse, 0x78, !PT ;  /* 0x0000003b23237212 */ /* 0x100fe400078e7854 */
[--C-:B------:R-:W-:Y:S02]  /*5b310*/  LOP3.LUT R36, R36, R55, R84.reuse, 0x78, !PT ;  /* 0x0000003724247212 */ /* 0x100fe400078e7854 */
[--C-:B------:R-:W-:Y:S02]  /*5b320*/  LOP3.LUT R75, R75, R51, R84.reuse, 0x78, !PT ;  /* 0x000000334b4b7212 */ /* 0x100fe400078e7854 */
[--C-:B------:R-:W-:Y:S02]  /*5b330*/  LOP3.LUT R83, R83, R47, R84.reuse, 0x78, !PT ;  /* 0x0000002f53537212 */ /* 0x100fe400078e7854 */
[----:B------:R-:W-:Y:S02]  /*5b340*/  LOP3.LUT R84, R179, R43, R84, 0x78, !PT ;  /* 0x0000002bb3547212 */ /* 0x000fe400078e7854 */
[----:B------:R-:W1:Y:S01]  /*5b350*/  SHFL.IDX PT, R179, R78, R252, 0x1f ;  /* 0x00001ffc4eb37589 */ /* 0x000e6200000e0000 */
[----:B0-----:R-:W-:-:S02]  /*5b360*/  LOP3.LUT R95, R95, R68, R132, 0x78, !PT ;  /* 0x000000445f5f7212 */ /* 0x001fc400078e7884 */
[--C-:B------:R-:W-:Y:S02]  /*5b370*/  LOP3.LUT R96, R96, R64, R132.reuse, 0x78, !PT ;  /* 0x0000004060607212 */ /* 0x100fe400078e7884 */
[--C-:B------:R-:W-:Y:S02]  /*5b380*/  LOP3.LUT R107, R107, R60, R132.reuse, 0x78, !PT ;  /* 0x0000003c6b6b7212 */ /* 0x100fe400078e7884 */
[--C-:B------:R-:W-:Y:S02]  /*5b390*/  LOP3.LUT R108, R108, R56, R132.reuse, 0x78, !PT ;  /* 0x000000386c6c7212 */ /* 0x100fe400078e7884 */
[--C-:B------:R-:W-:Y:S02]  /*5b3a0*/  LOP3.LUT R119, R119, R52, R132.reuse, 0x78, !PT ;  /* 0x0000003477777212 */ /* 0x100fe400078e7884 */
[--C-:B------:R-:W-:Y:S02]  /*5b3b0*/  LOP3.LUT R120, R120, R48, R132.reuse, 0x78, !PT ;  /* 0x0000003078787212 */ /* 0x100fe400078e7884 */
[----:B------:R-:W-:-:S02]  /*5b3c0*/  LOP3.LUT R131, R131, R44, R132, 0x78, !PT ;  /* 0x0000002c83837212 */ /* 0x000fc400078e7884 */
[----:B------:R-:W-:Y:S02]  /*5b3d0*/  LOP3.LUT R132, R187, R40, R132, 0x78, !PT ;  /* 0x00000028bb847212 */ /* 0x000fe400078e7884 */
[----:B------:R-:W0:Y:S01]  /*5b3e0*/  SHFL.IDX PT, R187, R79, R252, 0x1f ;  /* 0x00001ffc4fbb7589 */ /* 0x000e2200000e0000 */
[--C-:B-1----:R-:W-:Y:S02]  /*5b3f0*/  LOP3.LUT R148, R148, R70, R179.reuse, 0x78, !PT ;  /* 0x0000004694947212 */ /* 0x102fe400078e78b3 */
[--C-:B------:R-:W-:Y:S02]  /*5b400*/  LOP3.LUT R149, R149, R66, R179.reuse, 0x78, !PT ;  /* 0x0000004295957212 */ /* 0x100fe400078e78b3 */
[--C-:B------:R-:W-:Y:S02]  /*5b410*/  LOP3.LUT R150, R150, R62, R179.reuse, 0x78, !PT ;  /* 0x0000003e96967212 */ /* 0x100fe400078e78b3 */
[--C-:B------:R-:W-:Y:S02]  /*5b420*/  LOP3.LUT R151, R151, R58, R179.reuse, 0x78, !PT ;  /* 0x0000003a97977212 */ /* 0x100fe400078e78b3 */
[----:B------:R-:W-:-:S02]  /*5b430*/  LOP3.LUT R152, R152, R54, R179, 0x78, !PT ;  /* 0x0000003698987212 */ /* 0x000fc400078e78b3 */
[--C-:B------:R-:W-:Y:S02]  /*5b440*/  LOP3.LUT R153, R153, R50, R179.reuse, 0x78, !PT ;  /* 0x0000003299997212 */ /* 0x100fe400078e78b3 */
[----:B------:R-:W-:Y:S02]  /*5b450*/  LOP3.LUT R178, R178, R46, R179, 0x78, !PT ;  /* 0x0000002eb2b27212 */ /* 0x000fe400078e78b3 */
[--C-:B0-----:R-:W-:Y:S02]  /*5b460*/  LOP3.LUT R180, R180, R71, R187.reuse, 0x78, !PT ;  /* 0x00000047b4b47212 */ /* 0x101fe400078e78bb */
[--C-:B------:R-:W-:Y:S02]  /*5b470*/  LOP3.LUT R181, R181, R67, R187.reuse, 0x78, !PT ;  /* 0x00000043b5b57212 */ /* 0x100fe400078e78bb */
[--C-:B------:R-:W-:Y:S02]  /*5b480*/  LOP3.LUT R182, R182, R63, R187.reuse, 0x78, !PT ;  /* 0x0000003fb6b67212 */ /* 0x100fe400078e78bb */
[----:B------:R-:W-:-:S02]  /*5b490*/  LOP3.LUT R183, R183, R59, R187, 0x78, !PT ;  /* 0x0000003bb7b77212 */ /* 0x000fc400078e78bb */
[--C-:B------:R-:W-:Y:S02]  /*5b4a0*/  LOP3.LUT R184, R184, R55, R187.reuse, 0x78, !PT ;  /* 0x00000037b8b87212 */ /* 0x100fe400078e78bb */
[--C-:B------:R-:W-:Y:S02]  /*5b4b0*/  LOP3.LUT R185, R185, R51, R187.reuse, 0x78, !PT ;  /* 0x00000033b9b97212 */ /* 0x100fe400078e78bb */
[----:B------:R-:W-:Y:S02]  /*5b4c0*/  LOP3.LUT R186, R186, R47, R187, 0x78, !PT ;  /* 0x0000002fbaba7212 */ /* 0x000fe400078e78bb */
[--C-:B------:R-:W-:Y:S02]  /*5b4d0*/  LOP3.LUT R236, R236, R70, R243.reuse, 0x78, !PT ;  /* 0x00000046ecec7212 */ /* 0x100fe400078e78f3 */
[--C-:B------:R-:W-:Y:S02]  /*5b4e0*/  LOP3.LUT R237, R237, R66, R243.reuse, 0x78, !PT ;  /* 0x00000042eded7212 */ /* 0x100fe400078e78f3 */
[----:B------:R-:W-:-:S02]  /*5b4f0*/  LOP3.LUT R238, R238, R62, R243, 0x78, !PT ;  /* 0x0000003eeeee7212 */ /* 0x000fc400078e78f3 */
[--C-:B------:R-:W-:Y:S02]  /*5b500*/  LOP3.LUT R239, R239, R58, R243.reuse, 0x78, !PT ;  /* 0x0000003aefef7212 */ /* 0x100fe400078e78f3 */
[--C-:B------:R-:W-:Y:S02]  /*5b510*/  LOP3.LUT R240, R240, R54, R243.reuse, 0x78, !PT ;  /* 0x00000036f0f07212 */ /* 0x100fe400078e78f3 */
[--C-:B------:R-:W-:Y:S02]  /*5b520*/  LOP3.LUT R241, R241, R50, R243.reuse, 0x78, !PT ;  /* 0x00000032f1f17212 */ /* 0x100fe400078e78f3 */
[----:B------:R-:W-:Y:S02]  /*5b530*/  LOP3.LUT R242, R242, R46, R243, 0x78, !PT ;  /* 0x0000002ef2f27212 */ /* 0x000fe400078e78f3 */
[----:B---3--:R-:W-:Y:S02]  /*5b540*/  LOP3.LUT R179, R203, R42, R179, 0x78, !PT ;  /* 0x0000002acbb37212 */ /* 0x008fe400078e78b3 */
[----:B------:R-:W0:Y:S01]  /*5b550*/  SHFL.IDX PT, R203, R38, R252, 0x1f ;  /* 0x00001ffc26cb7589 */ /* 0x000e2200000e0000 */
[----:B----4-:R-:W-:-:S03]  /*5b560*/  LOP3.LUT R187, R211, R43, R187, 0x78, !PT ;  /* 0x0000002bd3bb7212 */ /* 0x010fc600078e78bb */
[----:B------:R-:W1:Y:S01]  /*5b570*/  SHFL.IDX PT, R211, R39, R252, 0x1f ;  /* 0x00001ffc27d37589 */ /* 0x000e6200000e0000 */
[--C-:B0-----:R-:W-:Y:S02]  /*5b580*/  LOP3.LUT R196, R196, R69, R203.reuse, 0x78, !PT ;  /* 0x00000045c4c47212 */ /* 0x101fe400078e78cb */
[--C-:B------:R-:W-:Y:S02]  /*5b590*/  LOP3.LUT R197, R197, R65, R203.reuse, 0x78, !PT ;  /* 0x00000041c5c57212 */ /* 0x100fe400078e78cb */
[--C-:B------:R-:W-:Y:S02]  /*5b5a0*/  LOP3.LUT R198, R198, R61, R203.reuse, 0x78, !PT ;  /* 0x0000003dc6c67212 */ /* 0x100fe400078e78cb */
[--C-:B------:R-:W-:Y:S02]  /*5b5b0*/  LOP3.LUT R199, R199, R57, R203.reuse, 0x78, !PT ;  /* 0x00000039c7c77212 */ /* 0x100fe400078e78cb */
[--C-:B------:R-:W-:Y:S02]  /*5b5c0*/  LOP3.LUT R200, R200, R53, R203.reuse, 0x78, !PT ;  /* 0x00000035c8c87212 */ /* 0x100fe400078e78cb */
[----:B------:R-:W-:-:S02]  /*5b5d0*/  LOP3.LUT R201, R201, R49, R203, 0x78, !PT ;  /* 0x00000031c9c97212 */ /* 0x000fc400078e78cb */
[--C-:B------:R-:W-:Y:S02]  /*5b5e0*/  LOP3.LUT R202, R202, R45, R203.reuse, 0x78, !PT ;  /* 0x0000002dcaca7212 */ /* 0x100fe400078e78cb */
[----:B--2---:R-:W-:Y:S02]  /*5b5f0*/  LOP3.LUT R203, R227, R41, R203, 0x78, !PT ;  /* 0x00000029e3cb7212 */ /* 0x004fe400078e78cb */
[--C-:B-1----:R-:W-:Y:S01]  /*5b600*/  LOP3.LUT R204, R204, R70, R211.reuse, 0x78, !PT ;  /* 0x00000046cccc7212 */ /* 0x102fe200078e78d3 */
[----:B------:R-:W0:Y:S01]  /*5b610*/  SHFL.IDX PT, R227, R154, R252, 0x1f ;  /* 0x00001ffc9ae37589 */ /* 0x000e2200000e0000 */
[--C-:B------:R-:W-:Y:S02]  /*5b620*/  LOP3.LUT R205, R205, R66, R211.reuse, 0x78, !PT ;  /* 0x00000042cdcd7212 */ /* 0x100fe400078e78d3 */
[--C-:B------:R-:W-:Y:S02]  /*5b630*/  LOP3.LUT R206, R206, R62, R211.reuse, 0x78, !PT ;  /* 0x0000003ecece7212 */ /* 0x100fe400078e78d3 */
[----:B------:R-:W-:-:S02]  /*5b640*/  LOP3.LUT R207, R207, R58, R211, 0x78, !PT ;  /* 0x0000003acfcf7212 */ /* 0x000fc400078e78d3 */
[--C-:B------:R-:W-:Y:S02]  /*5b650*/  LOP3.LUT R208, R208, R54, R211.reuse, 0x78, !PT ;  /* 0x00000036d0d07212 */ /* 0x100fe400078e78d3 */
[--C-:B------:R-:W-:Y:S02]  /*5b660*/  LOP3.LUT R209, R209, R50, R211.reuse, 0x78, !PT ;  /* 0x00000032d1d17212 */ /* 0x100fe400078e78d3 */
[--C-:B------:R-:W-:Y:S02]  /*5b670*/  LOP3.LUT R210, R210, R46, R211.reuse, 0x78, !PT ;  /* 0x0000002ed2d27212 */ /* 0x100fe400078e78d3 */
[-C--:B------:R-:W-:Y:S02]  /*5b680*/  LOP3.LUT R211, R235, R42.reuse, R211, 0x78, !PT ;  /* 0x0000002aebd37212 */ /* 0x080fe400078e78d3 */
[----:B------:R-:W1:Y:S01]  /*5b690*/  SHFL.IDX PT, R235, R155, R252, 0x1f ;  /* 0x00001ffc9beb7589 */ /* 0x000e6200000e0000 */
[----:B------:R-:W-:Y:S02]  /*5b6a0*/  LOP3.LUT R243, R250, R42, R243, 0x78, !PT ;  /* 0x0000002afaf37212 */ /* 0x000fe400078e78f3 */
        /* <DEDUP_REMOVED lines=8> */
[--C-:B-1----:R-:W-:Y:S01]  /*5b730*/  LOP3.LUT R228, R228, R69, R235.reuse, 0x78, !PT ;  /* 0x00000045e4e47212 */ /* 0x102fe200078e78eb */
[----:B------:R-:W2:Y:S01]  /*5b740*/  LDL.LU R248, [R1+0xd64] ;  /* 0x000d640001f87983 */ /* 0x000ea20000300800 */
[--C-:B------:R-:W-:Y:S02]  /*5b750*/  LOP3.LUT R229, R229, R65, R235.reuse, 0x78, !PT ;  /* 0x00000041e5e57212 */ /* 0x100fe400078e78eb */
[--C-:B------:R-:W-:Y:S02]  /*5b760*/  LOP3.LUT R230, R230, R61, R235.reuse, 0x78, !PT ;  /* 0x0000003de6e67212 */ /* 0x100fe400078e78eb */
[--C-:B------:R-:W-:Y:S02]  /*5b770*/  LOP3.LUT R231, R231, R57, R235.reuse, 0x78, !PT ;  /* 0x00000039e7e77212 */ /* 0x100fe400078e78eb */
[----:B------:R-:W-:-:S02]  /*5b780*/  LOP3.LUT R232, R232, R53, R235, 0x78, !PT ;  /* 0x00000035e8e87212 */ /* 0x000fc400078e78eb */
[--C-:B------:R-:W-:Y:S02]  /*5b790*/  LOP3.LUT R233, R233, R49, R235.reuse, 0x78, !PT ;  /* 0x00000031e9e97212 */ /* 0x100fe400078e78eb */
[--C-:B------:R-:W-:Y:S02]  /*5b7a0*/  LOP3.LUT R234, R234, R45, R235.reuse, 0x78, !PT ;  /* 0x0000002deaea7212 */ /* 0x100fe400078e78eb */
[----:B------:R-:W-:Y:S02]  /*5b7b0*/  LOP3.LUT R235, R249, R41, R235, 0x78, !PT ;  /* 0x00000029f9eb7212 */ /* 0x000fe400078e78eb */
[----:B------:R-:W3:Y:S04]  /*5b7c0*/  LDL.LU R249, [R1+0xd60] ;  /* 0x000d600001f97983 */ /* 0x000ee80000300800 */
[----:B------:R-:W4:Y:S01]  /*5b7d0*/  LDL.LU R250, [R1+0xd5c] ;  /* 0x000d5c0001fa7983 */ /* 0x000f220000300800 */
[----:B------:R-:W-:-:S02]  /*5b7e0*/  LOP3.LUT R28, R28, R62, R33, 0x78, !PT ;  /* 0x0000003e1c1c7212 */ /* 0x000fc400078e7821 */
[--C-:B------:R-:W-:Y:S02]  /*5b7f0*/  LOP3.LUT R29, R29, R58, R33.reuse, 0x78, !PT ;  /* 0x0000003a1d1d7212 */ /* 0x100fe400078e7821 */
[--C-:B------:R-:W-:Y:S02]  /*5b800*/  LOP3.LUT R30, R30, R54, R33.reuse, 0x78, !PT ;  /* 0x000000361e1e7212 */ /* 0x100fe400078e7821 */
[--C-:B------:R-:W-:Y:S02]  /*5b810*/  LOP3.LUT R31, R31, R50, R33.reuse, 0x78, !PT ;  /* 0x000000321f1f7212 */ /* 0x100fe400078e7821 */
[--C-:B------:R-:W-:Y:S02]  /*5b820*/  LOP3.LUT R32, R32, R46, R33.reuse, 0x78, !PT ;  /* 0x0000002e20207212 */ /* 0x100fe400078e7821 */
[----:B------:R-:W-:Y:S02]  /*5b830*/  LOP3.LUT R33, R147, R42, R33, 0x78, !PT ;  /* 0x0000002a93217212 */ /* 0x000fe400078e7821 */
[----:B------:R-:W0:Y:S02]  /*5b840*/  SHFL.IDX PT, R147, R77, R252, 0x1f ;  /* 0x00001ffc4d937589 */ /* 0x000e2400000e0000 */
        /* <DEDUP_REMOVED lines=8> */
[----:B------:R-:W0:Y:S02]  /*5b8d0*/  SHFL.IDX PT, R195, R37, R252, 0x1f ;  /* 0x00001ffc25c37589 */ /* 0x000e2400000e0000 */
[--C-:B0-----:R-:W-:Y:S02]  /*5b8e0*/  LOP3.LUT R188, R188, R68, R195.reuse, 0x78, !PT ;  /* 0x00000044bcbc7212 */ /* 0x101fe400078e78c3 */
[--C-:B------:R-:W-:Y:S02]  /*5b8f0*/  LOP3.LUT R189, R189, R64, R195.reuse, 0x78, !PT ;  /* 0x00000040bdbd7212 */ /* 0x100fe400078e78c3 */
[--C-:B------:R-:W-:Y:S02]  /*5b900*/  LOP3.LUT R190, R190, R60, R195.reuse, 0x78, !PT ;  /* 0x0000003cbebe7212 */ /* 0x100fe400078e78c3 */
[----:B------:R-:W-:-:S02]  /*5b910*/  LOP3.LUT R191, R191, R56, R195, 0x78, !PT ;  /* 0x00000038bfbf7212 */ /* 0x000fc400078e78c3 */
        /* <DEDUP_REMOVED lines=18> */
[--C-:B--2---:R-:W-:Y:S02]  /*5ba40*/  LOP3.LUT R248, R248, R55, R251.reuse, 0x78, !PT ;  /* 0x00000037f8f87212 */ /* 0x104fe400078e78fb */
[--C-:B---3--:R-:W-:Y:S02]  /*5ba50*/  LOP3.LUT R249, R249, R51, R251.reuse, 0x78, !PT ;  /* 0x00000033f9f97212 */ /* 0x108fe400078e78fb */
[--C-:B----4-:R-:W-:Y:S02]  /*5ba60*/  LOP3.LUT R250, R250, R47, R251.reuse, 0x78, !PT ;  /* 0x0000002ffafa7212 */ /* 0x110fe400078e78fb */
[----:B------:R-:W-:Y:S02]  /*5ba70*/  LOP3.LUT R251, R169, R43, R251, 0x78, !PT ;  /* 0x0000002ba9fb7212 */ /* 0x000fe400078e78fb */
[----:B------:R-:W2:Y:S04]  /*5ba80*/  LDL.LU R169, [R1+0x120] ;  /* 0x0001200001a97983 */ /* 0x000ea80000300800 */
[----:B--2---:R0:W-:Y:S04]  /*5ba90*/  STL [R1+0x120], R169 ;  /* 0x000120a901007387 */ /* 0x0041e80000100800 */
[----:B0-----:R-:W2:Y:S04]  /*5baa0*/  LDL.LU R169, [R1+0x11c] ;  /* 0x00011c0001a97983 */ /* 0x001ea80000300800 */
        /* <DEDUP_REMOVED lines=134> */
[----:B------:R0:W-:Y:S04]  /*5c310*/  STL [R1+0x224], R106 ;  /* 0x0002246a01007387 */ /* 0x0001e80000100800 */
[----:B0-----:R-:W3:Y:S04]  /*5c320*/  LDL.LU R106, [R1+0xd54] ;  /* 0x000d5400016a7983 */ /* 0x001ee80000300800 */
[----:B------:R0:W-:Y:S04]  /*5c330*/  STL [R1+0x220], R98 ;  /* 0x0002206201007387 */ /* 0x0001e80000100800 */
[----:B0-----:R-:W4:Y:S04]  /*5c340*/  LDL.LU R98, [R1+0xd50] ;  /* 0x000d500001627983 */ /* 0x001f280000300800 */
[----:B------:R0:W-:Y:S04]  /*5c350*/  STL [R1+0x21c], R86 ;  /* 0x00021c5601007387 */ /* 0x0001e80000100800 */
[----:B0-----:R0:W5:Y:S04]  /*5c360*/  LDL.LU R86, [R1+0xd4c] ;  /* 0x000d4c0001567983 */ /* 0x0011680000300800 */
        /* <DEDUP_REMOVED lines=11> */
[----:B-1----:R-:W3:Y:S04]  /*5c420*/  LDL.LU R177, [R1+0xd34] ;  /* 0x000d340001b17983 */ /* 0x002ee80000300800 */
[----:B------:R1:W-:Y:S04]  /*5c430*/  STL [R1+0x1c], R117 ;  /* 0x00001c7501007387 */ /* 0x0003e80000100800 */
[----:B-1----:R-:W4:Y:S04]  /*5c440*/  LDL.LU R117, [R1+0xd30] ;  /* 0x000d300001757983 */ /* 0x002f280000300800 */
[----:B------:R1:W-:Y:S04]  /*5c450*/  STL [R1+0x18], R85 ;  /* 0x0000185501007387 */ /* 0x0003e80000100800 */
[----:B-1----:R0:W5:Y:S04]  /*5c460*/  LDL.LU R85, [R1+0xd2c] ;  /* 0x000d2c0001557983 */ /* 0x0021680000300800 */
[----:B------:R1:W-:Y:S04]  /*5c470*/  STL [R1+0x14], R139 ;  /* 0x0000148b01007387 */ /* 0x0003e80000100800 */
[----:B-1----:R-:W2:Y:S04]  /*5c480*/  LDL.LU R139, [R1+0xd28] ;  /* 0x000d2800018b7983 */ /* 0x002ea80000300800 */
[----:B------:R1:W-:Y:S04]  /*5c490*/  STL [R1+0xa08], R95 ;  /* 0x000a085f01007387 */ /* 0x0003e80000100800 */
        /* <DEDUP_REMOVED lines=131> */
[----:B---3--:R4:W-:Y:S02]  /*5ccd0*/  STL [R1+0x298], R95 ;  /* 0x0002985f01007387 */ /* 0x0089e40000100800 */
[----:B----4-:R-:W-:-:S02]  /*5cce0*/  IMAD.MOV.U32 R95, RZ, RZ, R117 ;  /* 0x000000ffff5f7224 */ /* 0x010fc400078e0075 */
[----:B------:R-:W3:Y:S04]  /*5ccf0*/  LDL.LU R117, [R1+0xd24] ;  /* 0x000d240001757983 */ /* 0x000ee80000300800 */
        /* <DEDUP_REMOVED lines=39> */
[----:B------:R1:W-:Y:S04]  /*5cf70*/  STL [R1+0xa0c], R96 ;  /* 0x000a0c6001007387 */ /* 0x0003e80000100800 */
[----:B------:R0:W-:Y:S04]  /*5cf80*/  STL [R1+0x4], R95 ;  /* 0x0000045f01007387 */ /* 0x0001e80000100800 */
[----:B-1----:R-:W2:Y:S04]  /*5cf90*/  LDL.LU R96, [R1+0x108] ;  /* 0x0001080001607983 */ /* 0x002ea80000300800 */
        /* <DEDUP_REMOVED lines=125> */
[----:B--2---:R0:W-:Y:S02]  /*5d770*/  STL [R1+0x30c], R96 ;  /* 0x00030c6001007387 */ /* 0x0041e40000100800 */
[----:B0-----:R-:W-:-:S02]  /*5d780*/  IMAD.MOV.U32 R96, RZ, RZ, R116 ;  /* 0x000000ffff607224 */ /* 0x001fc400078e0074 */
[----:B------:R-:W2:Y:S04]  /*5d790*/  LDL.LU R116, [R1+0xcec] ;  /* 0x000cec0001747983 */ /* 0x000ea80000300800 */
[----:B----4-:R0:W-:Y:S02]  /*5d7a0*/  STL [R1+0x308], R95 ;  /* 0x0003085f01007387 */ /* 0x0101e40000100800 */
[----:B0-----:R-:W-:Y:S02]  /*5d7b0*/  IMAD.MOV.U32 R95, RZ, RZ, R125 ;  /* 0x000000ffff5f7224 */ /* 0x001fe400078e007d */
[----:B------:R-:W4:Y:S04]  /*5d7c0*/  LDL.LU R125, [R1+0xce8] ;  /* 0x000ce800017d7983 */ /* 0x000f280000300800 */
[----:B------:R0:W-:Y:S02]  /*5d7d0*/  STL [R1+0x28c], R96 ;  /* 0x00028c6001007387 */ /* 0x0001e40000100800 */
[----:B0-----:R-:W-:-:S02]  /*5d7e0*/  IMAD.MOV.U32 R96, RZ, RZ, R177 ;  /* 0x000000ffff607224 */ /* 0x001fc400078e00b1 */
[----:B------:R-:W3:Y:S04]  /*5d7f0*/  LDL.LU R177, [R1+0xce4] ;  /* 0x000ce40001b17983 */ /* 0x000ee80000300800 */
[----:B------:R0:W-:Y:S02]  /*5d800*/  STL [R1+0x288], R95 ;  /* 0x0002885f01007387 */ /* 0x0001e40000100800 */
[----:B0-----:R-:W-:Y:S02]  /*5d810*/  IMAD.MOV.U32 R95, RZ, RZ, R106 ;  /* 0x000000ffff5f7224 */ /* 0x001fe400078e006a */
[----:B------:R-:W2:Y:S04]  /*5d820*/  LDL.LU R106, [R1+0xce0] ;  /* 0x000ce000016a7983 */ /* 0x000ea80000300800 */
[----:B------:R0:W-:Y:S02]  /*5d830*/  STL [R1+0x284], R96 ;  /* 0x0002846001007387 */ /* 0x0001e40000100800 */
[----:B0-----:R-:W-:-:S02]  /*5d840*/  IMAD.MOV.U32 R96, RZ, RZ, R89 ;  /* 0x000000ffff607224 */ /* 0x001fc400078e0059 */
[----:B------:R0:W5:Y:S04]  /*5d850*/  LDL.LU R89, [R1+0xcdc] ;  /* 0x000cdc0001597983 */ /* 0x0001680000300800 */
        /* <DEDUP_REMOVED lines=21> */
[----:B------:R-:W-:Y:S04]  /*5d9b0*/  STL [R1+0x78], R96 ;  /* 0x0000786001007387 */ /* 0x000fe80000100800 */
[----:B------:R-:W-:Y:S04]  /*5d9c0*/  STL [R1+0x74], R95 ;  /* 0x0000745f01007387 */ /* 0x000fe80000100800 */
[----:B------:R1:W-:Y:S04]  /*5d9d0*/  STL [R1+0x9c0], R22 ;  /* 0x0009c01601007387 */ /* 0x0003e80000100800 */
[----:B------:R0:W-:Y:S04]  /*5d9e0*/  STL [R1], R15 ;  /* 0x0000000f01007387 */ /* 0x0001e80000100800 */
[----:B------:R-:W-:Y:S04]  /*5d9f0*/  STL [R1+0x9d8], R28 ;  /* 0x0009d81c01007387 */ /* 0x000fe80000100800 */
[----:B------:R-:W-:Y:S04]  /*5da00*/  STL [R1+0x9f0], R34 ;  /* 0x0009f02201007387 */ /* 0x000fe80000100800 */
[----:B------:R-:W-:Y:S04]  /*5da10*/  STL [R1+0xa10], R107 ;  /* 0x000a106b01007387 */ /* 0x000fe80000100800 */
[----:B-1----:R-:W3:Y:S04]  /*5da20*/  LDL.LU R22, [R1+0xfc] ;  /* 0x0000fc0001167983 */ /* 0x002ee80000300800 */
[----:B0-----:R-:W2:Y:S04]  /*5da30*/  LDL.LU R15, [R1+0xf8] ;  /* 0x0000f800010f7983 */ /* 0x001ea80000300800 */
[----:B---3--:R0:W-:Y:S04]  /*5da40*/  STL [R1+0xfc], R22 ;  /* 0x0000fc1601007387 */ /* 0x0081e80000100800 */
[----:B0-----:R-:W3:Y:S04]  /*5da50*/  LDL.LU R22, [R1+0xf4] ;  /* 0x0000f40001167983 */ /* 0x001ee80000300800 */
[----:B--2---:R0:W-:Y:S04]  /*5da60*/  STL [R1+0xf8], R15 ;  /* 0x0000f80f01007387 */ /* 0x0041e80000100800 */
        /* <DEDUP_REMOVED lines=117> */
[----:B---3--:R0:W-:Y:S02]  /*5e1c0*/  STL [R1+0x304], R22 ;  /* 0x0003041601007387 */ /* 0x0081e40000100800 */
[----:B0-----:R-:W-:-:S02]  /*5e1d0*/  IMAD.MOV.U32 R22, RZ, RZ, R4 ;  /* 0x000000ffff167224 */ /* 0x001fc400078e0004 */
[----:B------:R-:W3:Y:S04]  /*5e1e0*/  LDL.LU R4, [R1+0xcbc] ;  /* 0x000cbc0001047983 */ /* 0x000ee80000300800 */
[----:B--2---:R0:W-:Y:S02]  /*5e1f0*/  STL [R1+0x300], R15 ;  /* 0x0003000f01007387 */ /* 0x0041e40000100800 */
[----:B0-----:R-:W-:Y:S02]  /*5e200*/  IMAD.MOV.U32 R15, RZ, RZ, R106 ;  /* 0x000000ffff0f7224 */ /* 0x001fe400078e006a */
[----:B------:R-:W2:Y:S04]  /*5e210*/  LDL.LU R106, [R1+0xcb8] ;  /* 0x000cb800016a7983 */ /* 0x000ea80000300800 */
[----:B------:R0:W-:Y:S02]  /*5e220*/  STL [R1+0x2fc], R22 ;  /* 0x0002fc1601007387 */ /* 0x0001e40000100800 */
[----:B0-----:R-:W-:-:S02]  /*5e230*/  IMAD.MOV.U32 R22, RZ, RZ, R170 ;  /* 0x000000ffff167224 */ /* 0x001fc400078e00aa */
[----:B------:R-:W4:Y:S04]  /*5e240*/  LDL.LU R170, [R1+0xcb4] ;  /* 0x000cb40001aa7983 */ /* 0x000f280000300800 */
[----:B------:R0:W-:Y:S02]  /*5e250*/  STL [R1+0x2f8], R15 ;  /* 0x0002f80f01007387 */ /* 0x0001e40000100800 */
[----:B0-----:R-:W-:Y:S02]  /*5e260*/  IMAD.MOV.U32 R15, RZ, RZ, R94 ;  /* 0x000000ffff0f7224 */ /* 0x001fe400078e005e */
        /* <DEDUP_REMOVED lines=31> */
[----:B------:R-:W-:Y:S04]  /*5e460*/  STL [R1+0x68], R22 ;  /* 0x0000681601007387 */ /* 0x000fe80000100800 */
[----:B------:R1:W-:Y:S04]  /*5e470*/  STL [R1+0x9ac], R17 ;  /* 0x0009ac1101007387 */ /* 0x0003e80000100800 */
[----:B------:R0:W-:Y:S04]  /*5e480*/  STL [R1+0x64], R15 ;  /* 0x0000640f01007387 */ /* 0x0001e80000100800 */
[----:B------:R-:W-:Y:S04]  /*5e490*/  STL [R1+0x9c4], R23 ;  /* 0x0009c41701007387 */ /* 0x000fe80000100800 */
        /* <DEDUP_REMOVED lines=119> */
[----:B--2---:R4:W-:Y:S02]  /*5ec10*/  STL [R1+0x370], R15 ;  /* 0x0003700f01007387 */ /* 0x0049e40000100800 */
[----:B----4-:R-:W-:-:S02]  /*5ec20*/  IMAD.MOV.U32 R15, RZ, RZ, R176 ;  /* 0x000000ffff0f7224 */ /* 0x010fc400078e00b0 */
[----:B------:R-:W2:Y:S04]  /*5ec30*/  LDL.LU R176, [R1+0xc84] ;  /* 0x000c840001b07983 */ /* 0x000ea80000300800 */
[----:B---3--:R0:W-:Y:S02]  /*5ec40*/  STL [R1+0x36c], R17 ;  /* 0x00036c1101007387 */ /* 0x0081e40000100800 */
[----:B0-----:R-:W-:Y:S02]  /*5ec50*/  IMAD.MOV.U32 R17, RZ, RZ, R6 ;  /* 0x000000ffff117224 */ /* 0x001fe400078e0006 */
[----:B------:R-:W3:Y:S04]  /*5ec60*/  LDL.LU R6, [R1+0xc80] ;  /* 0x000c800001067983 */ /* 0x000ee80000300800 */
        /* <DEDUP_REMOVED lines=8> */
[----:B------:R-:W2:Y:S04]  /*5ecf0*/  LDL.LU R177, [R1+0xc74] ;  /* 0x000c740001b17983 */ /* 0x000ea80000300800 */
        /* <DEDUP_REMOVED lines=36> */
[----:B------:R1:W-:Y:S04]  /*5ef40*/  STL [R1+0x58], R17 ;  /* 0x0000581101007387 */ /* 0x0003e80000100800 */
[----:B------:R-:W-:Y:S04]  /*5ef50*/  STL [R1+0x9b0], R18 ;  /* 0x0009b01201007387 */ /* 0x000fe80000100800 */
[----:B------:R0:W-:Y:S04]  /*5ef60*/  STL [R1+0x54], R15 ;  /* 0x0000540f01007387 */ /* 0x0001e80000100800 */
[----:B------:R-:W-:Y:S04]  /*5ef70*/  STL [R1+0x9c8], R24 ;  /* 0x0009c81801007387 */ /* 0x000fe80000100800 */
[----:B------:R-:W-:Y:S04]  /*5ef80*/  STL [R1+0x9e0], R30 ;  /* 0x0009e01e01007387 */ /* 0x000fe80000100800 */
[----:B------:R-:W-:Y:S04]  /*5ef90*/  STL [R1+0x9f8], R36 ;  /* 0x0009f82401007387 */ /* 0x000fe80000100800 */
        /* <DEDUP_REMOVED lines=111> */
[----:B------:R-:W4:Y:S04]  /*5f690*/  LDL.LU R105, [R1+0xc40] ;  /* 0x000c400001697983 */ /* 0x000f280000300800 */
[----:B---3--:R0:W-:Y:S02]  /*5f6a0*/  STL [R1+0x3e8], R17 ;  /* 0x0003e81101007387 */ /* 0x0081e40000100800 */
[----:B0-----:R-:W-:Y:S02]  /*5f6b0*/  IMAD.MOV.U32 R17, RZ, RZ, R162 ;  /* 0x000000ffff117224 */ /* 0x001fe400078e00a2 */
[----:B------:R0:W5:Y:S04]  /*5f6c0*/  LDL.LU R162, [R1+0xc3c] ;  /* 0x000c3c0001a27983 */ /* 0x0001680000300800 */
        /* <DEDUP_REMOVED lines=57> */
[----:B------:R1:W-:Y:S04]  /*5fa60*/  STL [R1+0x48], R17 ;  /* 0x0000481101007387 */ /* 0x0003e80000100800 */
[----:B------:R-:W-:Y:S04]  /*5fa70*/  STL [R1+0x9b4], R19 ;  /* 0x0009b41301007387 */ /* 0x000fe80000100800 */
[----:B------:R0:W-:Y:S04]  /*5fa80*/  STL [R1+0x44], R15 ;  /* 0x0000440f01007387 */ /* 0x0001e80000100800 */
[----:B------:R-:W-:Y:S04]  /*5fa90*/  STL [R1+0x9cc], R25 ;  /* 0x0009cc1901007387 */ /* 0x000fe80000100800 */
[----:B------:R-:W-:Y:S04]  /*5faa0*/  STL [R1+0x9e4], R31 ;  /* 0x0009e41f01007387 */ /* 0x000fe80000100800 */
[----:B------:R-:W-:Y:S04]  /*5fab0*/  STL [R1+0x9fc], R75 ;  /* 0x0009fc4b01007387 */ /* 0x000fe80000100800 */
[----:B------:R-:W-:Y:S04]  /*5fac0*/  STL [R1+0xa1c], R120 ;  /* 0x000a1c7801007387 */ /* 0x000fe80000100800 */
        /* <DEDUP_REMOVED lines=181> */
[----:B------:R-:W-:Y:S04]  /*60620*/  STL [R1+0x9d0], R26 ;  /* 0x0009d01a01007387 */ /* 0x000fe80000100800 */
[----:B------:R-:W-:Y:S04]  /*60630*/  STL [R1+0x9e8], R32 ;  /* 0x0009e82001007387 */ /* 0x000fe80000100800 */
[----:B------:R-:W-:Y:S04]  /*60640*/  STL [R1+0xa00], R83 ;  /* 0x000a005301007387 */ /* 0x000fe80000100800 */
[----:B------:R-:W-:Y:S04]  /*60650*/  STL [R1+0xa20], R131 ;  /* 0x000a208301007387 */ /* 0x000fe80000100800 */
[----:B-1----:R-:W3:Y:S04]  /*60660*/  LDL.LU R15, [R1+0xcc] ;  /* 0x0000cc00010f7983 */ /* 0x002ee80000300800 */
[----:B------:R-:W2:Y:S04]  /*60670*/  LDL.LU R17, [R1+0xc8] ;  /* 0x0000c80001117983 */ /* 0x000ea80000300800 */
        /* <DEDUP_REMOVED lines=184> */
[----:B------:R0:W5:Y:S04]  /*61200*/  LDL.LU R0, [R1+0xadc] ;  /* 0x000adc0001007983 */ /* 0x0001680000300800 */
[----:B------:R1:W-:Y:S04]  /*61210*/  STL [R1+0x30], R15 ;  /* 0x0000300f01007387 */ /* 0x0003e80000100800 */
[----:B------:R0:W-:Y:S01]  /*61220*/  STL [R1+0x2c], R17 ;  /* 0x00002c1101007387 */ /* 0x0001e20000100800 */
[----:B-1----:R-:W-:Y:S02]  /*61230*/  IMAD.MOV.U32 R15, RZ, RZ, R14 ;  /* 0x000000ffff0f7224 */ /* 0x002fe400078e000e */
[----:B------:R-:W-:-:S03]  /*61240*/  IMAD.MOV.U32 R14, RZ, RZ, R16 ;  /* 0x000000ffff0e7224 */ /* 0x000fc600078e0010 */
[----:B------:R0:W-:Y:S04]  /*61250*/  STL [R1+0x28], R15 ;  /* 0x0000280f01007387 */ /* 0x0001e80000100800 */
        /* <DEDUP_REMOVED lines=17> */
[----:B--2---:R0:W1:Y:S04]  /*61370*/  SHFL.IDX PT, R17, R12, R252, 0x1f ;  /* 0x00001ffc0c117589 */ /* 0x00406800000e0000 */
[----:B---3--:R0:W2:Y:S04]  /*61380*/  SHFL.IDX PT, R18, R72, R252, 0x1f ;  /* 0x00001ffc48127589 */ /* 0x0080a800000e0000 */
[----:B----4-:R0:W3:Y:S04]  /*61390*/  SHFL.IDX PT, R19, R73, R252, 0x1f ;  /* 0x00001ffc49137589 */ /* 0x0100e800000e0000 */
[----:B-12---:R0:W4:Y:S02]  /*613a0*/  SHFL.IDX PT, R14, R74, R252, 0x1f ;  /* 0x00001ffc4a0e7589 */ /* 0x00612400000e0000 */
.L_x_1940:
[----:B------:R-:W2:Y:S04]  /*613b0*/  LDL.LU R20, [R1+0xa54] ;  /* 0x000a540001147983 */ /* 0x000ea80000300800 */
[----:B------:R-:W3:Y:S04]  /*613c0*/  LDL.LU R16, [R1+0xa64] ;  /* 0x000a640001107983 */ /* 0x000ee80000300800 */
[----:B0-----:R-:W4:Y:S04]  /*613d0*/  LDL.LU R15, [R1+0xa74] ;  /* 0x000a7400010f7983 */ /* 0x001f280000300800 */
[----:B------:R-:W4:Y:S04]  /*613e0*/  LDL.LU R131, [R1+0xa84] ;  /* 0x000a840001837983 */ /* 0x000f280000300800 */
[----:B------:R-:W4:Y:S04]  /*613f0*/  LDL.LU R120, [R1+0xa94] ;  /* 0x000a940001787983 */ /* 0x000f280000300800 */
[----:B------:R-:W4:Y:S01]  /*61400*/  LDL.LU R119, [R1+0xaa4] ;  /* 0x000aa40001777983 */ /* 0x000f220000300800 */
[----:B--2---:R-:W-:-:S05]  /*61410*/  LOP3.LUT R20, R20, R68, R17, 0x78, !PT ;  /* 0x0000004414147212 */ /* 0x004fca00078e7811 */
[----:B------:R0:W-:Y:S04]  /*61420*/  STL [R1+0xa54], R20 ;  /* 0x000a541401007387 */ /* 0x0001e80000100800 */
[----:B------:R-:W2:Y:S04]  /*61430*/  LDL.LU R108, [R1+0xab4] ;  /* 0x000ab400016c7983 */ /* 0x000ea80000300800 */
        /* <DEDUP_REMOVED lines=13> */
[----:B------:R-:W2:Y:S01]  /*61510*/  LDL.LU R29, [R1+0xa9c] ;  /* 0x000a9c00011d7983 */ /* 0x000ea20000300800 */
[----:B---3--:R-:W-:-:S03]  /*61520*/  LOP3.LUT R16, R16, R64, R17, 0x78, !PT ;  /* 0x0000004010107212 */ /* 0x008fc600078e7811 */
[----:B------:R-:W3:Y:S04]  /*61530*/  LDL.LU R28, [R1+0xaac] ;  /* 0x000aac00011c7983 */ /* 0x000ee80000300800 */
[----:B------:R-:W3:Y:S04]  /*61540*/  LDL.LU R27, [R1+0xabc] ;  /* 0x000abc00011b7983 */ /* 0x000ee80000300800 */
[----:B------:R-:W3:Y:S01]  /*61550*/  LDL.LU R26, [R1+0xacc] ;  /* 0x000acc00011a7983 */ /* 0x000ee20000300800 */
[----:B----4-:R-:W-:-:S03]  /*61560*/  LOP3.LUT R15, R15, R60, R17, 0x78, !PT ;  /* 0x0000003c0f0f7212 */ /* 0x010fc600078e7811 */
[----:B------:R-:W4:Y:S04]  /*61570*/  LDL.LU R25, [R1+0xa60] ;  /* 0x000a600001197983 */ /* 0x000f280000300800 */
[----:B------:R-:W4:Y:S04]  /*61580*/  LDL.LU R24, [R1+0xa70] ;  /* 0x000a700001187983 */ /* 0x000f280000300800 */
[----:B------:R-:W4:Y:S04]  /*61590*/  LDL.LU R23, [R1+0xa80] ;  /* 0x000a800001177983 */ /* 0x000f280000300800 */
[----:B------:R-:W4:Y:S04]  /*615a0*/  LDL.LU R22, [R1+0xa90] ;  /* 0x000a900001167983 */ /* 0x000f280000300800 */
[----:B------:R-:W4:Y:S04]  /*615b0*/  LDL.LU R21, [R1+0xaa0] ;  /* 0x000aa00001157983 */ /* 0x000f280000300800 */
[----:B------:R1:W-:Y:S04]  /*615c0*/  STL [R1+0xa64], R16 ;  /* 0x000a641001007387 */ /* 0x0003e80000100800 */
[----:B0-----:R-:W4:Y:S04]  /*615d0*/  LDL.LU R20, [R1+0xab0] ;  /* 0x000ab00001147983 */ /* 0x001f280000300800 */
[----:B-1----:R-:W4:Y:S04]  /*615e0*/  LDL.LU R16, [R1+0xac0] ;  /* 0x000ac00001107983 */ /* 0x002f280000300800 */
[----:B------:R0:W-:Y:S04]  /*615f0*/  STL [R1+0xa74], R15 ;  /* 0x000a740f01007387 */ /* 0x0001e80000100800 */
[----:B0-----:R-:W4:Y:S01]  /*61600*/  LDL.LU R15, [R1+0xad0] ;  /* 0x000ad000010f7983 */ /* 0x001f220000300800 */
[----:B------:R-:W-:-:S02]  /*61610*/  LOP3.LUT R131, R131, R56, R17, 0x78, !PT ;  /* 0x0000003883837212 */ /* 0x000fc400078e7811 */
[--C-:B------:R-:W-:Y:S02]  /*61620*/  LOP3.LUT R120, R120, R52, R17.reuse, 0x78, !PT ;  /* 0x0000003478787212 */ /* 0x100fe400078e7811 */
[----:B------:R-:W-:Y:S01]  /*61630*/  LOP3.LUT R119, R119, R48, R17, 0x78, !PT ;  /* 0x0000003077777212 */ /* 0x000fe200078e7811 */
[----:B------:R1:W-:Y:S04]  /*61640*/  STL [R1+0xa84], R131 ;  /* 0x000a848301007387 */ /* 0x0003e80000100800 */
[----:B------:R1:W-:Y:S04]  /*61650*/  STL [R1+0xa94], R120 ;  /* 0x000a947801007387 */ /* 0x0003e80000100800 */
[----:B------:R1:W-:Y:S01]  /*61660*/  STL [R1+0xaa4], R119 ;  /* 0x000aa47701007387 */ /* 0x0003e20000100800 */
[----:B------:R-:W-:-:S05]  /*61670*/  VIADD R252, R252, 0x1 ;  /* 0x00000001fcfc7836 */ /* 0x000fca0000000000 */
[----:B------:R-:W-:Y:S02]  /*61680*/  ISETP.NE.AND P0, PT, R252, 0x20, PT ;  /* 0x00000020fc00780c */ /* 0x000fe40003f05270 */
[--C-:B--2---:R-:W-:Y:S02]  /*61690*/  LOP3.LUT R108, R108, R44, R17.reuse, 0x78, !PT ;  /* 0x0000002c6c6c7212 */ /* 0x104fe400078e7811 */
        /* <DEDUP_REMOVED lines=30> */
[----:B------:R-:W-:-:S03]  /*61880*/  LOP3.LUT R27, R27, R46, R19, 0x78, !PT ;  /* 0x0000002e1b1b7212 */ /* 0x000fc600078e7813 */
[----:B------:R1:W-:Y:S01]  /*61890*/  STL [R1+0xaac], R28 ;  /* 0x000aac1c01007387 */ /* 0x0003e20000100800 */
[----:B------:R-:W-:-:S03]  /*618a0*/  LOP3.LUT R26, R26, R42, R19, 0x78, !PT ;  /* 0x0000002a1a1a7212 */ /* 0x000fc600078e7813 */
[----:B------:R1:W-:Y:S01]  /*618b0*/  STL [R1+0xabc], R27 ;  /* 0x000abc1b01007387 */ /* 0x0003e20000100800 */
[----:B----4-:R-:W-:-:S03]  /*618c0*/  LOP3.LUT R25, R25, R71, R14, 0x78, !PT ;  /* 0x0000004719197212 */ /* 0x010fc600078e780e */
        /* <DEDUP_REMOVED lines=8> */
[----:B------:R1:W-:Y:S04]  /*61950*/  STL [R1+0xa90], R22 ;  /* 0x000a901601007387 */ /* 0x0003e80000100800 */
[----:B------:R1:W-:Y:S01]  /*61960*/  STL [R1+0xaa0], R21 ;  /* 0x000aa01501007387 */ /* 0x0003e20000100800 */
[--C-:B------:R-:W-:Y:S02]  /*61970*/  LOP3.LUT R20, R20, R51, R14.reuse, 0x78, !PT ;  /* 0x0000003314147212 */ /* 0x100fe400078e780e */
[--C-:B------:R-:W-:Y:S02]  /*61980*/  LOP3.LUT R16, R16, R47, R14.reuse, 0x78, !PT ;  /* 0x0000002f10107212 */ /* 0x100fe400078e780e */
[----:B------:R-:W-:-:S05]  /*61990*/  LOP3.LUT R15, R15, R43, R14, 0x78, !PT ;  /* 0x0000002b0f0f7212 */ /* 0x000fca00078e780e */
[----:B------:R1:W-:Y:S04]  /*619a0*/  STL [R1+0xad0], R15 ;  /* 0x000ad00f01007387 */ /* 0x0003e80000100800 */
[----:B------:R1:W-:Y:S04]  /*619b0*/  STL [R1+0xab0], R20 ;  /* 0x000ab01401007387 */ /* 0x0003e80000100800 */
[----:B------:R1:W-:Y:S01]  /*619c0*/  STL [R1+0xac0], R16 ;  /* 0x000ac01001007387 */ /* 0x0003e20000100800 */
[----:B------:R-:W-:Y:S05]  /*619d0*/  @P0 BRA `(.L_x_1444) ;  /* 0xffffff1800c40947 */ /* 0x000fea000383ffff */
.L_x_1442:
[----:B------:R-:W-:Y:S05]  /*619e0*/  BSYNC B1 ;  /* 0x0000000000017941 */ /* 0x000fea0003800000 */
.L_x_1441:
[----:B-----5:R-:W-:-:S05]  /*619f0*/  VIADD R0, R0, 0x20 ;  /* 0x0000002000007836 */ /* 0x020fca0000000000 */
[----:B------:R-:W-:-:S13]  /*61a00*/  ISETP.GE.U32.AND P0, PT, R0, 0x100, PT ;  /* 0x000001000000780c */ /* 0x000fda0003f06070 */
[----:B------:R-:W-:Y:S05]  /*61a10*/  @!P0 BRA `(.L_x_1445) ;  /* 0xfffffa4400b08947 */ /* 0x000fea000383ffff */
[----:B------:R-:W-:Y:S05]  /*61a20*/  BSYNC B0 ;  /* 0x0000000000007941 */ /* 0x000fea0003800000 */
.L_x_1294:
[----:B-1----:R-:W2:Y:S04]  /*61a30*/  LDL R29, [R1+0x120] ;  /* 0x00012000011d7983 */ /* 0x002ea80000100800 */
[----:B------:R-:W2:Y:S04]  /*61a40*/  LDL R28, [R1+0x11c] ;  /* 0x00011c00011c7983 */ /* 0x000ea80000100800 */
[----:B------:R-:W2:Y:S04]  /*61a50*/  LDL R27, [R1+0x118] ;  /* 0x00011800011b7983 */ /* 0x000ea80000100800 */
        /* <DEDUP_REMOVED lines=33> */
.L_x_1447:
[----:B------:R-:W-:Y:S05]  /*61c70*/  BSYNC.RECONVERGENT B0 ;  /* 0x0000000000007941 */ /* 0x000fea0003800200 */
.L_x_1446:
        /* <DEDUP_REMOVED lines=12> */
.L_x_1449:
[----:B------:R-:W-:Y:S05]  /*61d40*/  BSYNC.RECONVERGENT B0 ;  /* 0x0000000000007941 */ /* 0x000fea0003800200 */
.L_x_1448:
        /* <DEDUP_REMOVED lines=12> */
.L_x_1451:
[----:B------:R-:W-:Y:S05]  /*61e10*/  BSYNC.RECONVERGENT B0 ;  /* 0x0000000000007941 */ /* 0x000fea0003800200 */
.L_x_1450:
        /* <DEDUP_REMOVED lines=12> */
.L_x_1453:
[----:B------:R-:W-:Y:S05]  /*61ee0*/  BSYNC.RECONVERGENT B0 ;  /* 0x0000000000007941 */ /* 0x000fea0003800200 */
.L_x_1452:
[----:B------:R-:W4:Y:S04]  /*61ef0*/  LDL R35, [R1+0xf0] ;  /* 0x0000f00001237983 */ /* 0x000f280000100800 */
[----:B------:R-:W4:Y:S04]  /*61f00*/  LDL R34, [R1+0xec] ;  /* 0x0000ec0001227983 */ /* 0x000f280000100800 */
[----:B------:R-:W4:Y:S04]  /*61f10*/  LDL R33, [R1+0xe8] ;  /* 0x0000e80001217983 */ /* 0x000f280000100800 */
[----:B------:R-:W5:Y:S04]  /*61f20*/  LDL R32, [R1+0x1bc] ;  /* 0x0001bc0001207983 */ /* 0x000f680000100800 */
        /* <DEDUP_REMOVED lines=27> */
[----:B------:R-:W3:Y:S01]  /*620e0*/  LDL R3, [R1+0x378] ;  /* 0x0003780001037983 */ /* 0x000ee20000100800 */
[----:B------:R-:W-:Y:S01]  /*620f0*/  BSSY.RECONVERGENT B0, `(.L_x_1454) ;  /* 0x000001e000007945 */ /* 0x000fe20003800200 */
[----:B------:R-:W0:Y:S01]  /*62100*/  S2R R7, SR_CgaCtaId ;  /* 0x0000000000077919 */ /* 0x000e220000008800 */
[----:B----4-:R-:W-:-:S04]  /*62110*/  LOP3.LUT R0, R33, R34, R35, 0xfe, !PT ;  /* 0x0000002221007212 */ /* 0x010fc800078efe23 */
[----:B-----5:R-:W-:Y:S02]  /*62120*/  LOP3.LUT P6, RZ, R0, R32, RZ, 0xfc, !PT ;  /* 0x0000002000ff7212 */ /* 0x020fe400078cfcff */
[----:B------:R-:W-:-:S04]  /*62130*/  LOP3.LUT R0, R29, R30, R31, 0xfe, !PT ;  /* 0x0000001e1d007212 */ /* 0x000fc800078efe1f */
[----:B------:R-:W-:-:S04]  /*62140*/  LOP3.LUT P1, RZ, R0, R28, RZ, 0xfc, !PT ;  /* 0x0000001c00ff7212 */ /* 0x000fc8000782fcff */
[----:B------:R-:W-:Y:S02]  /*62150*/  P2R R2, PR, RZ, 0x2 ;  /* 0x00000002ff027803 */ /* 0x000fe40000000000 */
[----:B------:R-:W-:-:S04]  /*62160*/  LOP3.LUT R0, R25, R26, R27, 0xfe, !PT ;  /* 0x0000001a19007212 */ /* 0x000fc800078efe1b */
[----:B------:R-:W-:Y:S02]  /*62170*/  LOP3.LUT P0, RZ, R0, R24, RZ, 0xfc, !PT ;  /* 0x0000001800ff7212 */ /* 0x000fe4000780fcff */
[----:B--2---:R-:W-:-:S04]  /*62180*/  LOP3.LUT R0, R21, R22, R23, 0xfe, !PT ;  /* 0x0000001615007212 */ /* 0x004fc800078efe17 */
[----:B------:R-:W-:Y:S02]  /*62190*/  LOP3.LUT P1, RZ, R0, R20, RZ, 0xfc, !PT ;  /* 0x0000001400ff7212 */ /* 0x000fe4000782fcff */
[----:B---3--:R-:W-:-:S04]  /*621a0*/  LOP3.LUT R0, R17, R18, R19, 0xfe, !PT ;  /* 0x0000001211007212 */ /* 0x008fc800078efe13 */
[----:B------:R-:W-:Y:S02]  /*621b0*/  LOP3.LUT P2, RZ, R0, R16, RZ, 0xfc, !PT ;  /* 0x0000001000ff7212 */ /* 0x000fe4000784fcff */
[----:B------:R-:W-:-:S04]  /*621c0*/  LOP3.LUT R0, R13, R14, R15, 0xfe, !PT ;  /* 0x0000000e0d007212 */ /* 0x000fc800078efe0f */
[----:B------:R-:W-:Y:S02]  /*621d0*/  LOP3.LUT P3, RZ, R0, R12, RZ, 0xfc, !PT ;  /* 0x0000000c00ff7212 */ /* 0x000fe4000786fcff */
[----:B------:R-:W-:-:S04]  /*621e0*/  LOP3.LUT R0, R9, R10, R11, 0xfe, !PT ;  /* 0x0000000a09007212 */ /* 0x000fc800078efe0b */
[----:B------:R-:W-:Y:S02]  /*621f0*/  LOP3.LUT P4, RZ, R0, R8, RZ, 0xfc, !PT ;  /* 0x0000000800ff7212 */ /* 0x000fe4000788fcff */
[----:B------:R-:W-:-:S04]  /*62200*/  LOP3.LUT R0, R4, R5, R6, 0xfe, !PT ;  /* 0x0000000504007212 */ /* 0x000fc800078efe06 */
[----:B------:R-:W-:Y:S01]  /*62210*/  LOP3.LUT P5, RZ, R0, R3, RZ, 0xfc, !PT ;  /* 0x0000000300ff7212 */ /* 0x000fe200078afcff */
[----:B0-----:R-:W-:-:S12]  /*62220*/  @!P6 BRA `(.L_x_1455) ;  /* 0x000000000028e947 */ /* 0x001fd80003800000 */
        /* <DEDUP_REMOVED lines=10> */
.L_x_1455:
[----:B------:R-:W-:Y:S05]  /*622d0*/  BSYNC.RECONVERGENT B0 ;  /* 0x0000000000007941 */ /* 0x000fea0003800200 */
.L_x_1454:
        /* <DEDUP_REMOVED lines=13> */
.L_x_1457:
[----:B------:R-:W-:Y:S05]  /*623b0*/  BSYNC.RECONVERGENT B0 ;  /* 0x0000000000007941 */ /* 0x000fea0003800200 */
.L_x_1456:
        /* <DEDUP_REMOVED lines=12> */
.L_x_1459:
[----:B------:R-:W-:Y:S05]  /*62480*/  BSYNC.RECONVERGENT B0 ;  /* 0x0000000000007941 */ /* 0x000fea0003800200 */
.L_x_1458:
        /* <DEDUP_REMOVED lines=12> */
.L_x_1461:
[----:B------:R-:W-:Y:S05]  /*62550*/  BSYNC.RECONVERGENT B0 ;  /* 0x0000000000007941 */ /* 0x000fea0003800200 */
.L_x_1460:
        /* <DEDUP_REMOVED lines=12> */
.L_x_1463:
[----:B------:R-:W-:Y:S05]  /*62620*/  BSYNC.RECONVERGENT B0 ;  /* 0x0000000000007941 */ /* 0x000fea0003800200 */
.L_x_1462:
        /* <DEDUP_REMOVED lines=12> */
.L_x_1465:
[----:B------:R-:W-:Y:S05]  /*626f0*/  BSYNC.RECONVERGENT B0 ;  /* 0x0000000000007941 */ /* 0x000fea0003800200 */
.L_x_1464:
        /* <DEDUP_REMOVED lines=12> */
.L_x_1467:
[----:B------:R-:W-:Y:S05]  /*627c0*/  BSYNC.RECONVERGENT B0 ;  /* 0x0000000000007941 */ /* 0x000fea0003800200 */
.L_x_1466:
        /* <DEDUP_REMOVED lines=12> */
.L_x_1469:
[----:B------:R-:W-:Y:S05]  /*62890*/  BSYNC.RECONVERGENT B0 ;  /* 0x0000000000007941 */ /* 0x000fea0003800200 */
.L_x_1468:
[----:B-1----:R-:W5:Y:S04]  /*628a0*/  LDL R29, [R1+0x90] ;  /* 0x00009000011d7983 */ /* 0x002f680000100800 */
[----:B------:R-:W5:Y:S04]  /*628b0*/  LDL R28, [R1+0x8c] ;  /* 0x00008c00011c7983 */ /* 0x000f680000100800 */
[----:B--2---:R-:W5:Y:S04]  /*628c0*/  LDL R27, [R1+0x88] ;  /* 0x00008800011b7983 */ /* 0x004f680000100800 */
[----:B0-----:R-:W2:Y:S04]  /*628d0*/  LDL R11, [R1+0x420] ;  /* 0x00042000010b7983 */ /* 0x001ea80000100800 */
[----:B------:R-:W2:Y:S04]  /*628e0*/  LDL R42, [R1+0x12c] ;  /* 0x00012c00012a7983 */ /* 0x000ea80000100800 */
[----:B------:R-:W2:Y:S04]  /*628f0*/  LDL R24, [R1+0x130] ;  /* 0x0001300001187983 */ /* 0x000ea80000100800 */
        /* <DEDUP_REMOVED lines=29> */
[----:B------:R-:W-:Y:S01]  /*62ad0*/  LOP3.LUT R3, R3, 0xfffffff7, RZ, 0xc0, !PT ;  /* 0xfffffff703037812 */ /* 0x000fe200078ec0ff */
[----:B------:R-:W0:Y:S01]  /*62ae0*/  S2R R0, SR_TID.X ;  /* 0x0000000000007919 */ /* 0x000e220000002100 */
[----:B------:R-:W-:Y:S01]  /*62af0*/  BSSY.RECONVERGENT B0, `(.L_x_1470) ;  /* 0x0000024000007945 */ /* 0x000fe20003800200 */
[----:B-----5:R-:W-:-:S04]  /*62b00*/  LOP3.LUT R4, R27, R28, R29, 0xfe, !PT ;  /* 0x0000001c1b047212 */ /* 0x020fc800078efe1d */
[----:B--2---:R-:W-:Y:S02]  /*62b10*/  LOP3.LUT P2, RZ, R4, R11, RZ, 0xfc, !PT ;  /* 0x0000000b04ff7212 */ /* 0x004fe4000784fcff */
[----:B----4-:R-:W-:-:S04]  /*62b20*/  LOP3.LUT R5, R18, R24, R42, 0xfe, !PT ;  /* 0x0000001812057212 */ /* 0x010fc800078efe2a */
[----:B------:R-:W-:-:S07]  /*62b30*/  LOP3.LUT P4, RZ, R5, R17, RZ, 0xfc, !PT ;  /* 0x0000001105ff7212 */ /* 0x000fce000788fcff */
[----:B------:R-:W-:Y:S02]  /*62b40*/  @P2 LOP3.LUT R3, R3, 0x8, RZ, 0xfc, !PT ;  /* 0x0000000803032812 */ /* 0x000fe400078efcff */
[----:B------:R-:W-:-:S04]  /*62b50*/  LOP3.LUT R5, R15, R39, R40, 0xfe, !PT ;  /* 0x000000270f057212 */ /* 0x000fc800078efe28 */
[----:B------:R-:W-:Y:S02]  /*62b60*/  LOP3.LUT P1, RZ, R5, R13, RZ, 0xfc, !PT ;  /* 0x0000000d05ff7212 */ /* 0x000fe4000782fcff */
[----:B------:R-:W-:-:S04]  /*62b70*/  LOP3.LUT R5, R33, R34, R35, 0xfe, !PT ;  /* 0x0000002221057212 */ /* 0x000fc800078efe23 */
[----:B------:R-:W-:Y:S02]  /*62b80*/  LOP3.LUT P2, RZ, R5, R9, RZ, 0xfc, !PT ;  /* 0x0000000905ff7212 */ /* 0x000fe4000784fcff */
[----:B------:R-:W-:Y:S02]  /*62b90*/  LOP3.LUT R3, R3, 0xfffffffd, RZ, 0xc0, !PT ;  /* 0xfffffffd03037812 */ /* 0x000fe400078ec0ff */
[----:B------:R-:W-:-:S09]  /*62ba0*/  LOP3.LUT R2, R19, R25, R26, 0xfe, !PT ;  /* 0x0000001913027212 */ /* 0x000fd200078efe1a */
[----:B------:R-:W-:Y:S02]  /*62bb0*/  @P2 LOP3.LUT R3, R3, 0x2, RZ, 0xfc, !PT ;  /* 0x0000000203032812 */ /* 0x000fe400078efcff */
[----:B------:R-:W-:Y:S02]  /*62bc0*/  LOP3.LUT P3, RZ, R2, R8, RZ, 0xfc, !PT ;  /* 0x0000000802ff7212 */ /* 0x000fe4000786fcff */
[----:B------:R-:W1:Y:S01]  /*62bd0*/  LDC R2, c[0x0][0x360] ;  /* 0x0000d800ff027b82 */ /* 0x000e620000000800 */
[----:B------:R-:W-:Y:S02]  /*62be0*/  LOP3.LUT P2, RZ, R3, 0x8, RZ, 0xc0, !PT ;  /* 0x0000000803ff7812 */ /* 0x000fe4000784c0ff */
[----:B---3--:R-:W-:Y:S02]  /*62bf0*/  LOP3.LUT R4, R21, R22, R23, 0xfe, !PT ;  /* 0x0000001615047212 */ /* 0x008fe400078efe17 */
[----:B------:R-:W-:Y:S02]  /*62c00*/  LOP3.LUT R6, R16, R20, R41, 0xfe, !PT ;  /* 0x0000001410067212 */ /* 0x000fe400078efe29 */
[----:B------:R-:W-:-:S02]  /*62c10*/  LOP3.LUT P5, RZ, R4, R10, RZ, 0xfc, !PT ;  /* 0x0000000a04ff7212 */ /* 0x000fc400078afcff */
[----:B------:R-:W-:Y:S02]  /*62c20*/  LOP3.LUT P0, RZ, R6, R14, RZ, 0xfc, !PT ;  /* 0x0000000e06ff7212 */ /* 0x000fe4000780fcff */
[----:B------:R-:W-:-:S04]  /*62c30*/  MOV R6, 0x400 ;  /* 0x0000040000067802 */ /* 0x000fc80000000f00 */
[----:B------:R-:W-:Y:S02]  /*62c40*/  LEA R6, R7, R6, 0x18 ;  /* 0x0000000607067211 */ /* 0x000fe400078ec0ff */
[----:B------:R-:W-:-:S04]  /*62c50*/  LOP3.LUT R4, R36, R37, R38, 0xfe, !PT ;  /* 0x0000002524047212 */ /* 0x000fc800078efe26 */
[----:B------:R-:W-:Y:S02]  /*62c60*/  LOP3.LUT P6, RZ, R4, R12, RZ, 0xfc, !PT ;  /* 0x0000000c04ff7212 */ /* 0x000fe400078cfcff */
[----:B------:R-:W-:Y:S01]  /*62c70*/  LOP3.LUT R4, R30, R31, R32, 0xfe, !PT ;  /* 0x0000001f1e047212 */ /* 0x000fe200078efe20 */
[----:B01----:R-:W-:Y:S10]  /*62c80*/  @!P2 BRA `(.L_x_1471) ;  /* 0x000000000028a947 */ /* 0x003ff40003800000 */
        /* <DEDUP_REMOVED lines=10> */
.L_x_1471:
[----:B------:R-:W-:Y:S05]  /*62d30*/  BSYNC.RECONVERGENT B0 ;  /* 0x0000000000007941 */ /* 0x000fea0003800200 */
.L_x_1470:
        /* <DEDUP_REMOVED lines=18> */
.L_x_1473:
[----:B------:R-:W-:Y:S05]  /*62e60*/  BSYNC.RECONVERGENT B0 ;  /* 0x0000000000007941 */ /* 0x000fea0003800200 */
.L_x_1472:
        /* <DEDUP_REMOVED lines=18> */
.L_x_1475:
[----:B------:R-:W-:Y:S05]  /*62f90*/  BSYNC.RECONVERGENT B0 ;  /* 0x0000000000007941 */ /* 0x000fea0003800200 */
.L_x_1474:
        /* <DEDUP_REMOVED lines=18> */
.L_x_1477:
[----:B------:R-:W-:Y:S05]  /*630c0*/  BSYNC.RECONVERGENT B0 ;  /* 0x0000000000007941 */ /* 0x000fea0003800200 */
.L_x_1476:
        /* <DEDUP_REMOVED lines=18> */
.L_x_1479:
[----:B------:R-:W-:Y:S05]  /*631f0*/  BSYNC.RECONVERGENT B0 ;  /* 0x0000000000007941 */ /* 0x000fea0003800200 */
.L_x_1478:
        /* <DEDUP_REMOVED lines=18> */
.L_x_1481:
[----:B------:R-:W-:Y:S05]  /*63320*/  BSYNC.RECONVERGENT B0 ;  /* 0x0000000000007941 */ /* 0x000fea0003800200 */
.L_x_1480:
        /* <DEDUP_REMOVED lines=18> */
.L_x_1483:
[----:B------:R-:W-:Y:S05]  /*63450*/  BSYNC.RECONVERGENT B0 ;  /* 0x0000000000007941 */ /* 0x000fea0003800200 */
.L_x_1482:
        /* <DEDUP_REMOVED lines=24> */
.L_x_1485:
[----:B------:R-:W-:Y:S05]  /*635e0*/  BSYNC.RECONVERGENT B0 ;  /* 0x0000000000007941 */ /* 0x000fea0003800200 */
.L_x_1484:
        /* <DEDUP_REMOVED lines=20> */
.L_x_1487:
[----:B------:R-:W-:Y:S05]  /*63730*/  BSYNC.RECONVERGENT B0 ;  /* 0x0000000000007941 */ /* 0x000fea0003800200 */
.L_x_1486:
        /* <DEDUP_REMOVED lines=18> */
.L_x_1489:
[----:B------:R-:W-:Y:S05]  /*63860*/  BSYNC.RECONVERGENT B0 ;  /* 0x0000000000007941 */ /* 0x000fea0003800200 */
.L_x_1488:
        /* <DEDUP_REMOVED lines=18> */
.L_x_1491:
[----:B------:R-:W-:Y:S05]  /*63990*/  BSYNC.RECONVERGENT B0 ;  /* 0x0000000000007941 */ /* 0x000fea0003800200 */
.L_x_1490:
        /* <DEDUP_REMOVED lines=18> */
.L_x_1493:
[----:B------:R-:W-:Y:S05]  /*63ac0*/  BSYNC.RECONVERGENT B0 ;  /* 0x0000000000007941 */ /* 0x000fea0003800200 */
.L_x_1492:
        /* <DEDUP_REMOVED lines=18> */
.L_x_1495:
[----:B------:R-:W-:Y:S05]  /*63bf0*/  BSYNC.RECONVERGENT B0 ;  /* 0x0000000000007941 */ /* 0x000fea0003800200 */
.L_x_1494:
        /* <DEDUP_REMOVED lines=18> */
.L_x_1497:
[----:B------:R-:W-:Y:S05]  /*63d20*/  BSYNC.RECONVERGENT B0 ;  /* 0x0000000000007941 */ /* 0x000fea0003800200 */
.L_x_1496:
        /* <DEDUP_REMOVED lines=19> */
.L_x_1499:
[----:B------:R-:W-:Y:S05]  /*63e60*/  BSYNC.RECONVERGENT B0 ;  /* 0x0000000000007941 */ /* 0x000fea0003800200 */
.L_x_1498:
        /* <DEDUP_REMOVED lines=24> */
.L_x_1501:
[----:B------:R-:W-:Y:S05]  /*63ff0*/  BSYNC.RECONVERGENT B0 ;  /* 0x0000000000007941 */ /* 0x000fea0003800200 */
.L_x_1500:
        /* <DEDUP_REMOVED lines=20> */
.L_x_1503:
[----:B------:R-:W-:Y:S05]  /*64140*/  BSYNC.RECONVERGENT B0 ;  /* 0x0000000000007941 */ /* 0x000fea0003800200 */
.L_x_1502:
        /* <DEDUP_REMOVED lines=18> */
.L_x_1505:
[----:B------:R-:W-:Y:S05]  /*64270*/  BSYNC.RECONVERGENT B0 ;  /* 0x0000000000007941 */ /* 0x000fea0003800200 */
.L_x_1504:
        /* <DEDUP_REMOVED lines=18> */
.L_x_1507:
[----:B------:R-:W-:Y:S05]  /*643a0*/  BSYNC.RECONVERGENT B0 ;  /* 0x0000000000007941 */ /* 0x000fea0003800200 */
.L_x_1506:
        /* <DEDUP_REMOVED lines=18> */
.L_x_1509:
[----:B------:R-:W-:Y:S05]  /*644d0*/  BSYNC.RECONVERGENT B0 ;  /* 0x0000000000007941 */ /* 0x000fea0003800200 */
.L_x_1508:
        /* <DEDUP_REMOVED lines=18> */
.L_x_1511:
[----:B------:R-:W-:Y:S05]  /*64600*/  BSYNC.RECONVERGENT B0 ;  /* 0x0000000000007941 */ /* 0x000fea0003800200 */
.L_x_1510:
        /* <DEDUP_REMOVED lines=18> */
.L_x_1513:
[----:B------:R-:W-:Y:S05]  /*64730*/  BSYNC.RECONVERGENT B0 ;  /* 0x0000000000007941 */ /* 0x000fea0003800200 */
.L_x_1512:
        /* <DEDUP_REMOVED lines=19> */
.L_x_1515:
[----:B------:R-:W-:Y:S05]  /*64870*/  BSYNC.RECONVERGENT B0 ;  /* 0x0000000000007941 */ /* 0x000fea0003800200 */
.L_x_1514:
        /* <DEDUP_REMOVED lines=24> */
.L_x_1517:
[----:B------:R-:W-:Y:S05]  /*64a00*/  BSYNC.RECONVERGENT B0 ;  /* 0x0000000000007941 */ /* 0x000fea0003800200 */
.L_x_1516:
        /* <DEDUP_REMOVED lines=20> */
.L_x_1519:
[----:B------:R-:W-:Y:S05]  /*64b50*/  BSYNC.RECONVERGENT B0 ;  /* 0x0000000000007941 */ /* 0x000fea0003800200 */
.L_x_1518:
        /* <DEDUP_REMOVED lines=18> */
.L_x_1521:
[----:B------:R-:W-:Y:S05]  /*64c80*/  BSYNC.RECONVERGENT B0 ;  /* 0x0000000000007941 */ /* 0x000fea0003800200 */
.L_x_1520:
        /* <DEDUP_REMOVED lines=18> */
.L_x_1523:
[----:B------:R-:W-:Y:S05]  /*64db0*/  BSYNC.RECONVERGENT B0 ;  /* 0x0000000000007941 */ /* 0x000fea0003800200 */
.L_x_1522:
        /* <DEDUP_REMOVED lines=18> */
.L_x_1525:
[----:B------:R-:W-:Y:S05]  /*64ee0*/  BSYNC.RECONVERGENT B0 ;  /* 0x0000000000007941 */ /* 0x000fea0003800200 */
.L_x_1524:
        /* <DEDUP_REMOVED lines=18> */
.L_x_1527:
[----:B------:R-:W-:Y:S05]  /*65010*/  BSYNC.RECONVERGENT B0 ;  /* 0x0000000000007941 */ /* 0x000fea0003800200 */
.L_x_1526:
        /* <DEDUP_REMOVED lines=18> */
.L_x_1529:
[----:B------:R-:W-:Y:S05]  /*65140*/  BSYNC.RECONVERGENT B0 ;  /* 0x0000000000007941 */ /* 0x000fea0003800200 */
.L_x_1528:
        /* <DEDUP_REMOVED lines=19> */
.L_x_1531:
[----:B------:R-:W-:Y:S05]  /*65280*/  BSYNC.RECONVERGENT B0 ;  /* 0x0000000000007941 */ /* 0x000fea0003800200 */
.L_x_1530:
        /* <DEDUP_REMOVED lines=24> */
.L_x_1533:
[----:B------:R-:W-:Y:S05]  /*65410*/  BSYNC.RECONVERGENT B0 ;  /* 0x0000000000007941 */ /* 0x000fea0003800200 */
.L_x_1532:
        /* <DEDUP_REMOVED lines=20> */
.L_x_1535:
[----:B------:R-:W-:Y:S05]  /*65560*/  BSYNC.RECONVERGENT B0 ;  /* 0x0000000000007941 */ /* 0x000fea0003800200 */
.L_x_1534:
        /* <DEDUP_REMOVED lines=18> */
.L_x_1537:
[----:B------:R-:W-:Y:S05]  /*65690*/  BSYNC.RECONVERGENT B0 ;  /* 0x0000000000007941 */ /* 0x000fea0003800200 */
.L_x_1536:
        /* <DEDUP_REMOVED lines=18> */
.L_x_1539:
[----:B------:R-:W-:Y:S05]  /*657c0*/  BSYNC.RECONVERGENT B0 ;  /* 0x0000000000007941 */ /* 0x000fea0003800200 */
.L_x_1538:
        /* <DEDUP_REMOVED lines=18> */
.L_x_1541:
[----:B------:R-:W-:Y:S05]  /*658f0*/  BSYNC.RECONVERGENT B0 ;  /* 0x0000000000007941 */ /* 0x000fea0003800200 */
.L_x_1540:
        /* <DEDUP_REMOVED lines=18> */
.L_x_1543:
[----:B------:R-:W-:Y:S05]  /*65a20*/  BSYNC.RECONVERGENT B0 ;  /* 0x0000000000007941 */ /* 0x000fea0003800200 */
.L_x_1542:
        /* <DEDUP_REMOVED lines=18> */
.L_x_1545:
[----:B------:R-:W-:Y:S05]  /*65b50*/  BSYNC.RECONVERGENT B0 ;  /* 0x0000000000007941 */ /* 0x000fea0003800200 */
.L_x_1544:
        /* <DEDUP_REMOVED lines=19> */
.L_x_1547:
[----:B------:R-:W-:Y:S05]  /*65c90*/  BSYNC.RECONVERGENT B0 ;  /* 0x0000000000007941 */ /* 0x000fea0003800200 */
.L_x_1546:
        /* <DEDUP_REMOVED lines=24> */
.L_x_1549:
[----:B------:R-:W-:Y:S05]  /*65e20*/  BSYNC.RECONVERGENT B0 ;  /* 0x0000000000007941 */ /* 0x000fea0003800200 */
.L_x_1548:
        /* <DEDUP_REMOVED lines=20> */
.L_x_1551:
[----:B------:R-:W-:Y:S05]  /*65f70*/  BSYNC.RECONVERGENT B0 ;  /* 0x0000000000007941 */ /* 0x000fea0003800200 */
.L_x_1550:
        /* <DEDUP_REMOVED lines=18> */
.L_x_1553:
[----:B------:R-:W-:Y:S05]  /*660a0*/  BSYNC.RECONVERGENT B0 ;  /* 0x0000000000007941 */ /* 0x000fea0003800200 */
.L_x_1552:
        /* <DEDUP_REMOVED lines=18> */
.L_x_1555:
[----:B------:R-:W-:Y:S05]  /*661d0*/  BSYNC.RECONVERGENT B0 ;  /* 0x0000000000007941 */ /* 0x000fea0003800200 */
.L_x_1554:
        /* <DEDUP_REMOVED lines=18> */
.L_x_1557:
[----:B------:R-:W-:Y:S05]  /*66300*/  BSYNC.RECONVERGENT B0 ;  /* 0x0000000000007941 */ /* 0x000fea0003800200 */
.L_x_1556:
        /* <DEDUP_REMOVED lines=18> */
.L_x_1559:
[----:B------:R-:W-:Y:S05]  /*66430*/  BSYNC.RECONVERGENT B0 ;  /* 0x0000000000007941 */ /* 0x000fea0003800200 */
.L_x_1558:
        /* <DEDUP_REMOVED lines=18> */
.L_x_1561:
[----:B------:R-:W-:Y:S05]  /*66560*/  BSYNC.RECONVERGENT B0 ;  /* 0x0000000000007941 */ /* 0x000fea0003800200 */
.L_x_1560:
        /* <DEDUP_REMOVED lines=19> */
.L_x_1563:
[----:B------:R-:W-:Y:S05]  /*666a0*/  BSYNC.RECONVERGENT B0 ;  /* 0x0000000000007941 */ /* 0x000fea0003800200 */
.L_x_1562:
        /* <DEDUP_REMOVED lines=24> */
.L_x_1565:
[----:B------:R-:W-:Y:S05]  /*66830*/  BSYNC.RECONVERGENT B0 ;  /* 0x0000000000007941 */ /* 0x000fea0003800200 */
.L_x_1564:
        /* <DEDUP_REMOVED lines=20> */
.L_x_1567:
[----:B------:R-:W-:Y:S05]  /*66980*/  BSYNC.RECONVERGENT B0 ;  /* 0x0000000000007941 */ /* 0x000fea0003800200 */
.L_x_1566:
        /* <DEDUP_REMOVED lines=18> */
.L_x_1569:
[----:B------:R-:W-:Y:S05]  /*66ab0*/  BSYNC.RECONVERGENT B0 ;  /* 0x0000000000007941 */ /* 0x000fea0003800200 */
.L_x_1568:
        /* <DEDUP_REMOVED lines=18> */
.L_x_1571:
[----:B------:R-:W-:Y:S05]  /*66be0*/  BSYNC.RECONVERGENT B0 ;  /* 0x0000000000007941 */ /* 0x000fea0003800200 */
.L_x_1570:
        /* <DEDUP_REMOVED lines=18> */
.L_x_1573:
[----:B------:R-:W-:Y:S05]  /*66d10*/  BSYNC.RECONVERGENT B0 ;  /* 0x0000000000007941 */ /* 0x000fea0003800200 */
.L_x_1572:
        /* <DEDUP_REMOVED lines=18> */
.L_x_1575:
[----:B------:R-:W-:Y:S05]  /*66e40*/  BSYNC.RECONVERGENT B0 ;  /* 0x0000000000007941 */ /* 0x000fea0003800200 */
.L_x_1574:
        /* <DEDUP_REMOVED lines=18> */
.L_x_1577:
[----:B------:R-:W-:Y:S05]  /*66f70*/  BSYNC.RECONVERGENT B0 ;  /* 0x0000000000007941 */ /* 0x000fea0003800200 */
.L_x_1576:
        /* <DEDUP_REMOVED lines=19> */
.L_x_1579:
[----:B------:R-:W-:Y:S05]  /*670b0*/  BSYNC.RECONVERGENT B0 ;  /* 0x0000000000007941 */ /* 0x000fea0003800200 */
.L_x_1578:
        /* <DEDUP_REMOVED lines=24> */
.L_x_1581:
[----:B------:R-:W-:Y:S05]  /*67240*/  BSYNC.RECONVERGENT B0 ;  /* 0x0000000000007941 */ /* 0x000fea0003800200 */
.L_x_1580:
        /* <DEDUP_REMOVED lines=20> */
.L_x_1583:
[----:B------:R-:W-:Y:S05]  /*67390*/  BSYNC.RECONVERGENT B0 ;  /* 0x0000000000007941 */ /* 0x000fea0003800200 */
.L_x_1582:
        /* <DEDUP_REMOVED lines=18> */
.L_x_1585:
[----:B------:R-:W-:Y:S05]  /*674c0*/  BSYNC.RECONVERGENT B0 ;  /* 0x0000000000007941 */ /* 0x000fea0003800200 */
.L_x_1584:
        /* <DEDUP_REMOVED lines=18> */
.L_x_1587:
[----:B------:R-:W-:Y:S05]  /*675f0*/  BSYNC.RECONVERGENT B0 ;  /* 0x0000000000007941 */ /* 0x000fea0003800200 */
.L_x_1586:
        /* <DEDUP_REMOVED lines=18> */
.L_x_1589:
[----:B------:R-:W-:Y:S05]  /*67720*/  BSYNC.RECONVERGENT B0 ;  /* 0x0000000000007941 */ /* 0x000fea0003800200 */
.L_x_1588:
        /* <DEDUP_REMOVED lines=18> */
.L_x_1591:
[----:B------:R-:W-:Y:S05]  /*67850*/  BSYNC.RECONVERGENT B0 ;  /* 0x0000000000007941 */ /* 0x000fea0003800200 */
.L_x_1590:
        /* <DEDUP_REMOVED lines=18> */
.L_x_1593:
[----:B------:R-:W-:Y:S05]  /*67980*/  BSYNC.RECONVERGENT B0 ;  /* 0x0000000000007941 */ /* 0x000fea0003800200 */
.L_x_1592:
        /* <DEDUP_REMOVED lines=19> */
.L_x_1595:
[----:B------:R-:W-:Y:S05]  /*67ac0*/  BSYNC.RECONVERGENT B0 ;  /* 0x0000000000007941 */ /* 0x000fea0003800200 */
.L_x_1594:
        /* <DEDUP_REMOVED lines=24> */
.L_x_1597:
[----:B------:R-:W-:Y:S05]  /*67c50*/  BSYNC.RECONVERGENT B0 ;  /* 0x0000000000007941 */ /* 0x000fea0003800200 */
.L_x_1596:
        /* <DEDUP_REMOVED lines=20> */
.L_x_1599:
[----:B------:R-:W-:Y:S05]  /*67da0*/  BSYNC.RECONVERGENT B0 ;  /* 0x0000000000007941 */ /* 0x000fea0003800200 */
.L_x_1598:
        /* <DEDUP_REMOVED lines=18> */
.L_x_1601:
[----:B------:R-:W-:Y:S05]  /*67ed0*/  BSYNC.RECONVERGENT B0 ;  /* 0x0000000000007941 */ /* 0x000fea0003800200 */
.L_x_1600:
        /* <DEDUP_REMOVED lines=18> */
.L_x_1603:
[----:B------:R-:W-:Y:S05]  /*68000*/  BSYNC.RECONVERGENT B0 ;  /* 0x0000000000007941 */ /* 0x000fea0003800200 */
.L_x_1602:
        /* <DEDUP_REMOVED lines=18> */
.L_x_1605:
[----:B------:R-:W-:Y:S05]  /*68130*/  BSYNC.RECONVERGENT B0 ;  /* 0x0000000000007941 */ /* 0x000fea0003800200 */
.L_x_1604:
        /* <DEDUP_REMOVED lines=18> */
.L_x_1607:
[----:B------:R-:W-:Y:S05]  /*68260*/  BSYNC.RECONVERGENT B0 ;  /* 0x0000000000007941 */ /* 0x000fea0003800200 */
.L_x_1606:
        /* <DEDUP_REMOVED lines=18> */
.L_x_1609:
[----:B------:R-:W-:Y:S05]  /*68390*/  BSYNC.RECONVERGENT B0 ;  /* 0x0000000000007941 */ /* 0x000fea0003800200 */
.L_x_1608:
        /* <DEDUP_REMOVED lines=19> */
.L_x_1611:
[----:B------:R-:W-:Y:S05]  /*684d0*/  BSYNC.RECONVERGENT B0 ;  /* 0x0000000000007941 */ /* 0x000fea0003800200 */
.L_x_1610:
        /* <DEDUP_REMOVED lines=24> */
.L_x_1613:
[----:B------:R-:W-:Y:S05]  /*68660*/  BSYNC.RECONVERGENT B0 ;  /* 0x0000000000007941 */ /* 0x000fea0003800200 */
.L_x_1612:
        /* <DEDUP_REMOVED lines=20> */
.L_x_1615:
[----:B------:R-:W-:Y:S05]  /*687b0*/  BSYNC.RECONVERGENT B0 ;  /* 0x0000000000007941 */ /* 0x000fea0003800200 */
.L_x_1614:
        /* <DEDUP_REMOVED lines=18> */
.L_x_1617:
[----:B------:R-:W-:Y:S05]  /*688e0*/  BSYNC.RECONVERGENT B0 ;  /* 0x0000000000007941 */ /* 0x000fea0003800200 */
.L_x_1616:
        /* <DEDUP_REMOVED lines=18> */
.L_x_1619:
[----:B------:R-:W-:Y:S05]  /*68a10*/  BSYNC.RECONVERGENT B0 ;  /* 0x0000000000007941 */ /* 0x000fea0003800200 */
.L_x_1618:
        /* <DEDUP_REMOVED lines=18> */
.L_x_1621:
[----:B------:R-:W-:Y:S05]  /*68b40*/  BSYNC.RECONVERGENT B0 ;  /* 0x0000000000007941 */ /* 0x000fea0003800200 */
.L_x_1620:
        /* <DEDUP_REMOVED lines=18> */
.L_x_1623:
[----:B------:R-:W-:Y:S05]  /*68c70*/  BSYNC.RECONVERGENT B0 ;  /* 0x0000000000007941 */ /* 0x000fea0003800200 */
.L_x_1622:
        /* <DEDUP_REMOVED lines=18> */
.L_x_1625:
[----:B------:R-:W-:Y:S05]  /*68da0*/  BSYNC.RECONVERGENT B0 ;  /* 0x0000000000007941 */ /* 0x000fea0003800200 */
.L_x_1624:
        /* <DEDUP_REMOVED lines=19> */
.L_x_1627:
[----:B------:R-:W-:Y:S05]  /*68ee0*/  BSYNC.RECONVERGENT B0 ;  /* 0x0000000000007941 */ /* 0x000fea0003800200 */
.L_x_1626:
        /* <DEDUP_REMOVED lines=24> */
.L_x_1629:
[----:B------:R-:W-:Y:S05]  /*69070*/  BSYNC.RECONVERGENT B0 ;  /* 0x0000000000007941 */ /* 0x000fea0003800200 */
.L_x_1628:
        /* <DEDUP_REMOVED lines=20> */
.L_x_1631:
[----:B------:R-:W-:Y:S05]  /*691c0*/  BSYNC.RECONVERGENT B0 ;  /* 0x0000000000007941 */ /* 0x000fea0003800200 */
.L_x_1630:
        /* <DEDUP_REMOVED lines=18> */
.L_x_1633:
[----:B------:R-:W-:Y:S05]  /*692f0*/  BSYNC.RECONVERGENT B0 ;  /* 0x0000000000007941 */ /* 0x000fea0003800200 */
.L_x_1632:
        /* <DEDUP_REMOVED lines=18> */
.L_x_1635:
[----:B------:R-:W-:Y:S05]  /*69420*/  BSYNC.RECONVERGENT B0 ;  /* 0x0000000000007941 */ /* 0x000fea0003800200 */
.L_x_1634:
        /* <DEDUP_REMOVED lines=18> */
.L_x_1637:
[----:B------:R-:W-:Y:S05]  /*69550*/  BSYNC.RECONVERGENT B0 ;  /* 0x0000000000007941 */ /* 0x000fea0003800200 */
.L_x_1636:
        /* <DEDUP_REMOVED lines=18> */
.L_x_1639:
[----:B------:R-:W-:Y:S05]  /*69680*/  BSYNC.RECONVERGENT B0 ;  /* 0x0000000000007941 */ /* 0x000fea0003800200 */
.L_x_1638:
        /* <DEDUP_REMOVED lines=18> */
.L_x_1641:
[----:B------:R-:W-:Y:S05]  /*697b0*/  BSYNC.RECONVERGENT B0 ;  /* 0x0000000000007941 */ /* 0x000fea0003800200 */
.L_x_1640:
        /* <DEDUP_REMOVED lines=19> */
.L_x_1643:
[----:B------:R-:W-:Y:S05]  /*698f0*/  BSYNC.RECONVERGENT B0 ;  /* 0x0000000000007941 */ /* 0x000fea0003800200 */
.L_x_1642:
        /* <DEDUP_REMOVED lines=24> */
.L_x_1645:
[----:B------:R-:W-:Y:S05]  /*69a80*/  BSYNC.RECONVERGENT B0 ;  /* 0x0000000000007941 */ /* 0x000fea0003800200 */
.L_x_1644:
        /* <DEDUP_REMOVED lines=20> */
.L_x_1647:
[----:B------:R-:W-:Y:S05]  /*69bd0*/  BSYNC.RECONVERGENT B0 ;  /* 0x0000000000007941 */ /* 0x000fea0003800200 */
.L_x_1646:
        /* <DEDUP_REMOVED lines=18> */
.L_x_1649:
[----:B------:R-:W-:Y:S05]  /*69d00*/  BSYNC.RECONVERGENT B0 ;  /* 0x0000000000007941 */ /* 0x000fea0003800200 */
.L_x_1648:
        /* <DEDUP_REMOVED lines=18> */
.L_x_1651:
[----:B------:R-:W-:Y:S05]  /*69e30*/  BSYNC.RECONVERGENT B0 ;  /* 0x0000000000007941 */ /* 0x000fea0003800200 */
.L_x_1650:
        /* <DEDUP_REMOVED lines=18> */
.L_x_1653:
[----:B------:R-:W-:Y:S05]  /*69f60*/  BSYNC.RECONVERGENT B0 ;  /* 0x0000000000007941 */ /* 0x000fea0003800200 */
.L_x_1652:
        /* <DEDUP_REMOVED lines=18> */
.L_x_1655:
[----:B------:R-:W-:Y:S05]  /*6a090*/  BSYNC.RECONVERGENT B0 ;  /* 0x0000000000007941 */ /* 0x000fea0003800200 */
.L_x_1654:
        /* <DEDUP_REMOVED lines=18> */
.L_x_1657:
[----:B------:R-:W-:Y:S05]  /*6a1c0*/  BSYNC.RECONVERGENT B0 ;  /* 0x0000000000007941 */ /* 0x000fea0003800200 */
.L_x_1656:
        /* <DEDUP_REMOVED lines=19> */
.L_x_1659:
[----:B------:R-:W-:Y:S05]  /*6a300*/  BSYNC.RECONVERGENT B0 ;  /* 0x0000000000007941 */ /* 0x000fea0003800200 */
.L_x_1658:
        /* <DEDUP_REMOVED lines=24> */
.L_x_1661:
[----:B------:R-:W-:Y:S05]  /*6a490*/  BSYNC.RECONVERGENT B0 ;  /* 0x0000000000007941 */ /* 0x000fea0003800200 */
.L_x_1660:
        /* <DEDUP_REMOVED lines=20> */
.L_x_1663:
[----:B------:R-:W-:Y:S05]  /*6a5e0*/  BSYNC.RECONVERGENT B0 ;  /* 0x0000000000007941 */ /* 0x000fea0003800200 */
.L_x_1662:
        /* <DEDUP_REMOVED lines=18> */
.L_x_1665:
[----:B------:R-:W-:Y:S05]  /*6a710*/  BSYNC.RECONVERGENT B0 ;  /* 0x0000000000007941 */ /* 0x000fea0003800200 */
.L_x_1664:
        /* <DEDUP_REMOVED lines=18> */
.L_x_1667:
[----:B------:R-:W-:Y:S05]  /*6a840*/  BSYNC.RECONVERGENT B0 ;  /* 0x0000000000007941 */ /* 0x000fea0003800200 */
.L_x_1666:
        /* <DEDUP_REMOVED lines=18> */
.L_x_1669:
[----:B------:R-:W-:Y:S05]  /*6a970*/  BSYNC.RECONVERGENT B0 ;  /* 0x0000000000007941 */ /* 0x000fea0003800200 */
.L_x_1668:
        /* <DEDUP_REMOVED lines=18> */
.L_x_1671:
[----:B------:R-:W-:Y:S05]  /*6aaa0*/  BSYNC.RECONVERGENT B0 ;  /* 0x0000000000007941 */ /* 0x000fea0003800200 */
.L_x_1670:
        /* <DEDUP_REMOVED lines=18> */
.L_x_1673:
[----:B------:R-:W-:Y:S05]  /*6abd0*/  BSYNC.RECONVERGENT B0 ;  /* 0x0000000000007941 */ /* 0x000fea0003800200 */
.L_x_1672:
        /* <DEDUP_REMOVED lines=19> */
.L_x_1675:
[----:B------:R-:W-:Y:S05]  /*6ad10*/  BSYNC.RECONVERGENT B0 ;  /* 0x0000000000007941 */ /* 0x000fea0003800200 */
.L_x_1674:
        /* <DEDUP_REMOVED lines=24> */
.L_x_1677:
[----:B------:R-:W-:Y:S05]  /*6aea0*/  BSYNC.RECONVERGENT B0 ;  /* 0x0000000000007941 */ /* 0x000fea0003800200 */
.L_x_1676:
        /* <DEDUP_REMOVED lines=20> */
.L_x_1679:
[----:B------:R-:W-:Y:S05]  /*6aff0*/  BSYNC.RECONVERGENT B0 ;  /* 0x0000000000007941 */ /* 0x000fea0003800200 */
.L_x_1678:
        /* <DEDUP_REMOVED lines=18> */
.L_x_1681:
[----:B------:R-:W-:Y:S05]  /*6b120*/  BSYNC.RECONVERGENT B0 ;  /* 0x0000000000007941 */ /* 0x000fea0003800200 */
.L_x_1680:
        /* <DEDUP_REMOVED lines=18> */
.L_x_1683:
[----:B------:R-:W-:Y:S05]  /*6b250*/  BSYNC.RECONVERGENT B0 ;  /* 0x0000000000007941 */ /* 0x000fea0003800200 */
.L_x_1682:
        /* <DEDUP_REMOVED lines=18> */
.L_x_1685:
[----:B------:R-:W-:Y:S05]  /*6b380*/  BSYNC.RECONVERGENT B0 ;  /* 0x0000000000007941 */ /* 0x000fea0003800200 */
.L_x_1684:
        /* <DEDUP_REMOVED lines=18> */
.L_x_1687:
[----:B------:R-:W-:Y:S05]  /*6b4b0*/  BSYNC.RECONVERGENT B0 ;  /* 0x0000000000007941 */ /* 0x000fea0003800200 */
.L_x_1686:
        /* <DEDUP_REMOVED lines=18> */
.L_x_1689:
[----:B------:R-:W-:Y:S05]  /*6b5e0*/  BSYNC.RECONVERGENT B0 ;  /* 0x0000000000007941 */ /* 0x000fea0003800200 */
.L_x_1688:
        /* <DEDUP_REMOVED lines=19> */
.L_x_1691:
[----:B------:R-:W-:Y:S05]  /*6b720*/  BSYNC.RECONVERGENT B0 ;  /* 0x0000000000007941 */ /* 0x000fea0003800200 */
.L_x_1690:
        /* <DEDUP_REMOVED lines=24> */
.L_x_1693:
[----:B------:R-:W-:Y:S05]  /*6b8b0*/  BSYNC.RECONVERGENT B0 ;  /* 0x0000000000007941 */ /* 0x000fea0003800200 */
.L_x_1692:
        /* <DEDUP_REMOVED lines=20> */
.L_x_1695:
[----:B------:R-:W-:Y:S05]  /*6ba00*/  BSYNC.RECONVERGENT B0 ;  /* 0x0000000000007941 */ /* 0x000fea0003800200 */
.L_x_1694:
        /* <DEDUP_REMOVED lines=18> */
.L_x_1697:
[----:B------:R-:W-:Y:S05]  /*6bb30*/  BSYNC.RECONVERGENT B0 ;  /* 0x0000000000007941 */ /* 0x000fea0003800200 */
.L_x_1696:
        /* <DEDUP_REMOVED lines=18> */
.L_x_1699:
[----:B------:R-:W-:Y:S05]  /*6bc60*/  BSYNC.RECONVERGENT B0 ;  /* 0x0000000000007941 */ /* 0x000fea0003800200 */
.L_x_1698:
        /* <DEDUP_REMOVED lines=18> */
.L_x_1701:
[----:B------:R-:W-:Y:S05]  /*6bd90*/  BSYNC.RECONVERGENT B0 ;  /* 0x0000000000007941 */ /* 0x000fea0003800200 */
.L_x_1700:
        /* <DEDUP_REMOVED lines=18> */
.L_x_1703:
[----:B------:R-:W-:Y:S05]  /*6bec0*/  BSYNC.RECONVERGENT B0 ;  /* 0x0000000000007941 */ /* 0x000fea0003800200 */
.L_x_1702:
        /* <DEDUP_REMOVED lines=18> */
.L_x_1705:
[----:B------:R-:W-:Y:S05]  /*6bff0*/  BSYNC.RECONVERGENT B0 ;  /* 0x0000000000007941 */ /* 0x000fea0003800200 */
.L_x_1704:
        /* <DEDUP_REMOVED lines=19> */
.L_x_1707:
[----:B------:R-:W-:Y:S05]  /*6c130*/  BSYNC.RECONVERGENT B0 ;  /* 0x0000000000007941 */ /* 0x000fea0003800200 */
.L_x_1706:
        /* <DEDUP_REMOVED lines=24> */
.L_x_1709:
[----:B------:R-:W-:Y:S05]  /*6c2c0*/  BSYNC.RECONVERGENT B0 ;  /* 0x0000000000007941 */ /* 0x000fea0003800200 */
.L_x_1708:
        /* <DEDUP_REMOVED lines=20> */
.L_x_1711:
[----:B------:R-:W-:Y:S05]  /*6c410*/  BSYNC.RECONVERGENT B0 ;  /* 0x0000000000007941 */ /* 0x000fea0003800200 */
.L_x_1710:
        /* <DEDUP_REMOVED lines=18> */
.L_x_1713:
[----:B------:R-:W-:Y:S05]  /*6c540*/  BSYNC.RECONVERGENT B0 ;  /* 0x0000000000007941 */ /* 0x000fea0003800200 */
.L_x_1712:
[----:B0-----:R-:W2:Y:S04]  /*6c550*/  LDL R11, [R1+0x1c8] ;  /* 0x0001c800010b7983 */ /* 0x001ea80000100800 */
[----:B------:R-:W3:Y:S04]  /*6c560*/  LDL R44, [R1+0x1c4] ;  /* 0x0001c400012c7983 */ /* 0x000ee80000100800 */
[----:B------:R-:W3:Y:S04]  /*6c570*/  LDL R43, [R1+0x1c0] ;  /* 0x0001c000012b7983 */ /* 0x000ee80000100800 */
[----:B------:R-:W3:Y:S01]  /*6c580*/  LDL R20, [R1+0x1b0] ;  /* 0x0001b00001147983 */ /* 0x000ee20000100800 */
[----:B------:R-:W-:Y:S01]  /*6c590*/  BSSY.RECONVERGENT B0, `(.L_x_1714) ;  /* 0x000000f000007945 */ /* 0x000fe20003800200 */
[----:B------:R-:W-:Y:S01]  /*6c5a0*/  IMAD.SHL.U32 R8, R0, 0x10, RZ ;  /* 0x0000001000087824 */ /* 0x000fe200078e00ff */
        /* <DEDUP_REMOVED lines=13> */
.L_x_1715:
[----:B------:R-:W-:Y:S05]  /*6c680*/  BSYNC.RECONVERGENT B0 ;  /* 0x0000000000007941 */ /* 0x000fea0003800200 */
.L_x_1714:
[----:B0-----:R-:W2:Y:S04]  /*6c690*/  LDL R14, [R1+0x1ac] ;  /* 0x0001ac00010e7983 */ /* 0x001ea80000100800 */
[----:B------:R-:W3:Y:S04]  /*6c6a0*/  LDL R42, [R1+0x1a8] ;  /* 0x0001a800012a7983 */ /* 0x000ee80000100800 */
[----:B------:R-:W3:Y:S04]  /*6c6b0*/  LDL R41, [R1+0x1a4] ;  /* 0x0001a40001297983 */ /* 0x000ee80000100800 */
[----:B------:R-:W3:Y:S01]  /*6c6c0*/  LDL R40, [R1+0x1a0] ;  /* 0x0001a00001287983 */ /* 0x000ee20000100800 */
[----:B------:R-:W-:Y:S01]  /*6c6d0*/  BSSY.RECONVERGENT B0, `(.L_x_1716) ;  /* 0x000000f000007945 */ /* 0x000fe20003800200 */
[----:B------:R-:W-:-:S02]  /*6c6e0*/  LOP3.LUT R5, R8, 0x1f0, RZ, 0xc0, !PT ;  /* 0x000001f008057812 */ /* 0x000fc400078ec0ff */
[----:B--2---:R-:W-:Y:S02]  /*6c6f0*/  LOP3.LUT P4, RZ, R4, R14, RZ, 0xfc, !PT ;  /* 0x0000000e04ff7212 */ /* 0x004fe4000788fcff */
        /* <DEDUP_REMOVED lines=12> */
.L_x_1717:
[----:B------:R-:W-:Y:S05]  /*6c7c0*/  BSYNC.RECONVERGENT B0 ;  /* 0x0000000000007941 */ /* 0x000fea0003800200 */
.L_x_1716:
[----:B0-----:R-:W2:Y:S04]  /*6c7d0*/  LDL R10, [R1+0x19c] ;  /* 0x00019c00010a7983 */ /* 0x001ea80000100800 */
[----:B------:R-:W3:Y:S04]  /*6c7e0*/  LDL R39, [R1+0x198] ;  /* 0x0001980001277983 */ /* 0x000ee80000100800 */
[----:B------:R-:W3:Y:S04]  /*6c7f0*/  LDL R38, [R1+0x194] ;  /* 0x0001940001267983 */ /* 0x000ee80000100800 */
[----:B------:R-:W3:Y:S01]  /*6c800*/  LDL R37, [R1+0x190] ;  /* 0x0001900001257983 */ /* 0x000ee20000100800 */
[----:B------:R-:W-:Y:S01]  /*6c810*/  BSSY.RECONVERGENT B0, `(.L_x_1718) ;  /* 0x0000009000007945 */ /* 0x000fe20003800200 */
[----:B------:R-:W-:Y:S01]  /*6c820*/  IMAD.IADD R5, R6, 0x1, R5 ;  /* 0x0000000106057824 */ /* 0x000fe200078e0205 */
[----:B--2---:R-:W-:-:S02]  /*6c830*/  LOP3.LUT P5, RZ, R7, R10, RZ, 0xfc, !PT ;  /* 0x0000000a07ff7212 */ /* 0x004fc400078afcff */
[----:B---3--:R-:W-:Y:S01]  /*6c840*/  LOP3.LUT R4, R37, R38, R39, 0xfe, !PT ;  /* 0x0000002625047212 */ /* 0x008fe200078efe27 */
[----:B------:R-:W-:Y:S10]  /*6c850*/  @!P0 BRA `(.L_x_1719) ;  /* 0x0000000000108947 */ /* 0x000ff40003800000 */
[----:B------:R0:W-:Y:S04]  /*6c860*/  ATOMS.XOR RZ, [R5+0x11000], R35 ;  /* 0x0110002305ff738c */ /* 0x0001e80003800000 */
[----:B------:R0:W-:Y:S04]  /*6c870*/  ATOMS.XOR RZ, [R5+0x11004], R34 ;  /* 0x0110042205ff738c */ /* 0x0001e80003800000 */
[----:B------:R0:W-:Y:S04]  /*6c880*/  ATOMS.XOR RZ, [R5+0x11008], R33 ;  /* 0x0110082105ff738c */ /* 0x0001e80003800000 */
[----:B------:R0:W-:Y:S02]  /*6c890*/  ATOMS.XOR RZ, [R5+0x1100c], R19 ;  /* 0x01100c1305ff738c */ /* 0x0001e40003800000 */
.L_x_1719:
[----:B------:R-:W-:Y:S05]  /*6c8a0*/  BSYNC.RECONVERGENT B0 ;  /* 0x0000000000007941 */ /* 0x000fea0003800200 */
.L_x_1718:
        /* <DEDUP_REMOVED lines=12> */
.L_x_1721:
[----:B------:R-:W-:Y:S05]  /*6c970*/  BSYNC.RECONVERGENT B0 ;  /* 0x0000000000007941 */ /* 0x000fea0003800200 */
.L_x_1720:
        /* <DEDUP_REMOVED lines=13> */
.L_x_1723:
[----:B------:R-:W-:Y:S05]  /*6ca50*/  BSYNC.RECONVERGENT B0 ;  /* 0x0000000000007941 */ /* 0x000fea0003800200 */
.L_x_1722:
[----:B0-----:R-:W2:Y:S04]  /*6ca60*/  LDL R17, [R1+0x74] ;  /* 0x0000740001117983 */ /* 0x001ea80000100800 */
[----:B------:R-:W3:Y:S04]  /*6ca70*/  LDL R30, [R1+0x70] ;  /* 0x00007000011e7983 */ /* 0x000ee80000100800 */
[----:B------:R-:W3:Y:S04]  /*6ca80*/  LDL R29, [R1+0x6c] ;  /* 0x00006c00011d7983 */ /* 0x000ee80000100800 */
[----:B------:R-:W3:Y:S01]  /*6ca90*/  LDL R28, [R1+0x68] ;  /* 0x00006800011c7983 */ /* 0x000ee20000100800 */
[----:B------:R-:W-:Y:S01]  /*6caa0*/  LOP3.LUT P6, RZ, R3, 0x2, RZ, 0xc0, !PT ;  /* 0x0000000203ff7812 */ /* 0x000fe200078cc0ff */
        /* <DEDUP_REMOVED lines=11> */
.L_x_1725:
[----:B------:R-:W-:Y:S05]  /*6cb60*/  BSYNC.RECONVERGENT B0 ;  /* 0x0000000000007941 */ /* 0x000fea0003800200 */
.L_x_1724:
        /* <DEDUP_REMOVED lines=13> */
.L_x_1727:
[----:B------:R-:W-:Y:S05]  /*6cc40*/  BSYNC.RECONVERGENT B0 ;  /* 0x0000000000007941 */ /* 0x000fea0003800200 */
.L_x_1726:
        /* <DEDUP_REMOVED lines=12> */
.L_x_1729:
[----:B------:R-:W-:Y:S05]  /*6cd10*/  BSYNC.RECONVERGENT B0 ;  /* 0x0000000000007941 */ /* 0x000fea0003800200 */
.L_x_1728:
        /* <DEDUP_REMOVED lines=12> */
.L_x_1731:
[----:B------:R-:W-:Y:S05]  /*6cde0*/  BSYNC.RECONVERGENT B0 ;  /* 0x0000000000007941 */ /* 0x000fea0003800200 */
.L_x_1730:
        /* <DEDUP_REMOVED lines=12> */
.L_x_1733:
[----:B------:R-:W-:Y:S05]  /*6ceb0*/  BSYNC.RECONVERGENT B0 ;  /* 0x0000000000007941 */ /* 0x000fea0003800200 */
.L_x_1732:
        /* <DEDUP_REMOVED lines=12> */
.L_x_1735:
[----:B------:R-:W-:Y:S05]  /*6cf80*/  BSYNC.RECONVERGENT B0 ;  /* 0x0000000000007941 */ /* 0x000fea0003800200 */
.L_x_1734:
        /* <DEDUP_REMOVED lines=12> */
.L_x_1737:
[----:B------:R-:W-:Y:S05]  /*6d050*/  BSYNC.RECONVERGENT B0 ;  /* 0x0000000000007941 */ /* 0x000fea0003800200 */
.L_x_1736:
[----:B0-----:R-:W2:Y:S04]  /*6d060*/  LDL R18, [R1+0x4] ;  /* 0x0000040001127983 */ /* 0x001ea80000100800 */
[----:B------:R-:W3:Y:S04]  /*6d070*/  LDL R36, [R1] ;  /* 0x0000000001247983 */ /* 0x000ee80000100800 */
        /* <DEDUP_REMOVED lines=11> */
.L_x_1739:
[----:B------:R-:W-:Y:S05]  /*6d130*/  BSYNC.RECONVERGENT B0 ;  /* 0x0000000000007941 */ /* 0x000fea0003800200 */
.L_x_1738:
        /* <DEDUP_REMOVED lines=16> */
.L_x_1741:
[----:B------:R-:W-:Y:S05]  /*6d240*/  BSYNC.RECONVERGENT B0 ;  /* 0x0000000000007941 */ /* 0x000fea0003800200 */
.L_x_1740:
        /* <DEDUP_REMOVED lines=13> */
.L_x_1743:
[----:B------:R-:W-:Y:S05]  /*6d320*/  BSYNC.RECONVERGENT B0 ;  /* 0x0000000000007941 */ /* 0x000fea0003800200 */
.L_x_1742:
        /* <DEDUP_REMOVED lines=12> */
.L_x_1745:
[----:B------:R-:W-:Y:S05]  /*6d3f0*/  BSYNC.RECONVERGENT B0 ;  /* 0x0000000000007941 */ /* 0x000fea0003800200 */
.L_x_1744:
        /* <DEDUP_REMOVED lines=12> */
.L_x_1747:
[----:B------:R-:W-:Y:S05]  /*6d4c0*/  BSYNC.RECONVERGENT B0 ;  /* 0x0000000000007941 */ /* 0x000fea0003800200 */
.L_x_1746:
        /* <DEDUP_REMOVED lines=12> */
.L_x_1749:
[----:B------:R-:W-:Y:S05]  /*6d590*/  BSYNC.RECONVERGENT B0 ;  /* 0x0000000000007941 */ /* 0x000fea0003800200 */
.L_x_1748:
[----:B0-----:R-:W2:Y:S04]  /*6d5a0*/  LDL R10, [R1+0xa04] ;  /* 0x000a0400010a7983 */ /* 0x001ea80000100800 */
[----:B------:R-:W3:Y:S01]  /*6d5b0*/  LDL R20, [R1+0xa08] ;  /* 0x000a080001147983 */ /* 0x000ee20000100800 */
[----:B------:R-:W-:Y:S01]  /*6d5c0*/  BSSY.RECONVERGENT B0, `(.L_x_1750) ;  /* 0x0000008000007945 */ /* 0x000fe20003800200 */
[----:B--2---:R-:W-:Y:S02]  /*6d5d0*/  LOP3.LUT P5, RZ, R3, R10, RZ, 0xfc, !PT ;  /* 0x0000000a03ff7212 */ /* 0x004fe400078afcff */
[----:B---3--:R-:W-:Y:S01]  /*6d5e0*/  LOP3.LUT R7, R148, R140, R20, 0xfe, !PT ;  /* 0x0000008c94077212 */ /* 0x008fe200078efe14 */
[----:B------:R-:W-:Y:S10]  /*6d5f0*/  @!P0 BRA `(.L_x_1751) ;  /* 0x0000000000108947 */ /* 0x000ff40003800000 */
[----:B------:R0:W-:Y:S04]  /*6d600*/  ATOMS.XOR RZ, [R5+0x13000], R42 ;  /* 0x0130002a05ff738c */ /* 0x0001e80003800000 */
[----:B------:R0:W-:Y:S04]  /*6d610*/  ATOMS.XOR RZ, [R5+0x13004], R41 ;  /* 0x0130042905ff738c */ /* 0x0001e80003800000 */
[----:B------:R0:W-:Y:S04]  /*6d620*/  ATOMS.XOR RZ, [R5+0x13008], R40 ;  /* 0x0130082805ff738c */ /* 0x0001e80003800000 */
[----:B------:R0:W-:Y:S02]  /*6d630*/  ATOMS.XOR RZ, [R5+0x1300c], R19 ;  /* 0x01300c1305ff738c */ /* 0x0001e40003800000 */
.L_x_1751:
[----:B------:R-:W-:Y:S05]  /*6d640*/  BSYNC.RECONVERGENT B0 ;  /* 0x0000000000007941 */ /* 0x000fea0003800200 */
.L_x_1750:
[----:B0-----:R-:W2:Y:S01]  /*6d650*/  LDL R19, [R1+0xa0c] ;  /* 0x000a0c0001137983 */ /* 0x001ea20000100800 */
        /* <DEDUP_REMOVED lines=8> */
.L_x_1753:
[----:B------:R-:W-:Y:S05]  /*6d6e0*/  BSYNC.RECONVERGENT B0 ;  /* 0x0000000000007941 */ /* 0x000fea0003800200 */
.L_x_1752:
[----:B0-----:R-:W2:Y:S01]  /*6d6f0*/  LDL R18, [R1+0xa10] ;  /* 0x000a100001127983 */ /* 0x001ea20000100800 */
        /* <DEDUP_REMOVED lines=9> */
.L_x_1755:
[----:B------:R-:W-:Y:S05]  /*6d790*/  BSYNC.RECONVERGENT B0 ;  /* 0x0000000000007941 */ /* 0x000fea0003800200 */
.L_x_1754:
[----:B0-----:R-:W2:Y:S01]  /*6d7a0*/  LDL R17, [R1+0xa14] ;  /* 0x000a140001117983 */ /* 0x001ea20000100800 */
[----:B------:R-:W-:Y:S01]  /*6d7b0*/  ISETP.NE.AND P6, PT, R9, RZ, PT ;  /* 0x000000ff0900720c */ /* 0x000fe20003fc5270 */
[----:B------:R-:W-:Y:S01]  /*6d7c0*/  BSSY.RECONVERGENT B0, `(.L_x_1756) ;  /* 0x000000b000007945 */ /* 0x000fe20003800200 */
[----:B------:R-:W-:Y:S02]  /*6d7d0*/  P2R R7, PR, RZ, 0x1 ;  /* 0x00000001ff077803 */ /* 0x000fe40000000000 */
        /* <DEDUP_REMOVED lines=9> */
.L_x_1757:
[----:B------:R-:W-:Y:S05]  /*6d870*/  BSYNC.RECONVERGENT B0 ;  /* 0x0000000000007941 */ /* 0x000fea0003800200 */
.L_x_1756:
[----:B0-----:R-:W2:Y:S01]  /*6d880*/  LDL R13, [R1+0xa18] ;  /* 0x000a1800010d7983 */ /* 0x001ea20000100800 */
[----:B------:R-:W-:Y:S01]  /*6d890*/  LOP3.LUT P6, RZ, R4, R183, RZ, 0xfc, !PT ;  /* 0x000000b704ff7212 */ /* 0x000fe200078cfcff */
[----:B------:R-:W-:Y:S03]  /*6d8a0*/  BSSY.RECONVERGENT B0, `(.L_x_1758) ;  /* 0x0000008000007945 */ /* 0x000fe60003800200 */
[----:B------:R-:W-:Y:S02]  /*6d8b0*/  P2R R9, PR, RZ, 0x40 ;  /* 0x00000040ff097803 */ /* 0x000fe40000000000 */
[----:B--2---:R-:W-:Y:S01]  /*6d8c0*/  LOP3.LUT R3, R152, R144, R13, 0xfe, !PT ;  /* 0x0000009098037212 */ /* 0x004fe200078efe0d */
[----:B------:R-:W-:Y:S06]  /*6d8d0*/  @!P2 BRA `(.L_x_1759) ;  /* 0x000000000010a947 */ /* 0x000fec0003800000 */
[----:B------:R0:W-:Y:S04]  /*6d8e0*/  ATOMS.XOR RZ, [R5+0x13800], R30 ;  /* 0x0138001e05ff738c */ /* 0x0001e80003800000 */
[----:B------:R0:W-:Y:S04]  /*6d8f0*/  ATOMS.XOR RZ, [R5+0x13804], R29 ;  /* 0x0138041d05ff738c */ /* 0x0001e80003800000 */
[----:B------:R0:W-:Y:S04]  /*6d900*/  ATOMS.XOR RZ, [R5+0x13808], R28 ;  /* 0x0138081c05ff738c */ /* 0x0001e80003800000 */
[----:B------:R0:W-:Y:S02]  /*6d910*/  ATOMS.XOR RZ, [R5+0x1380c], R12 ;  /* 0x01380c0c05ff738c */ /* 0x0001e40003800000 */
.L_x_1759:
[----:B------:R-:W-:Y:S05]  /*6d920*/  BSYNC.RECONVERGENT B0 ;  /* 0x0000000000007941 */ /* 0x000fea0003800200 */
.L_x_1758:
        /* <DEDUP_REMOVED lines=9> */
.L_x_1761:
[----:B------:R-:W-:Y:S05]  /*6d9c0*/  BSYNC.RECONVERGENT B0 ;  /* 0x0000000000007941 */ /* 0x000fea0003800200 */
.L_x_1760:
        /* <DEDUP_REMOVED lines=9> */
.L_x_1763:
[----:B------:R-:W-:Y:S05]  /*6da60*/  BSYNC.RECONVERGENT B0 ;  /* 0x0000000000007941 */ /* 0x000fea0003800200 */
.L_x_1762:
[----:B0-----:R-:W2:Y:S04]  /*6da70*/  LDL R16, [R1+0xa24] ;  /* 0x000a240001107983 */ /* 0x001ea80000100800 */
[----:B------:R-:W2:Y:S04]  /*6da80*/  LDL R15, [R1+0xa28] ;  /* 0x000a2800010f7983 */ /* 0x000ea80000100800 */
[----:B------:R-:W2:Y:S01]  /*6da90*/  LDL R14, [R1+0xa2c] ;  /* 0x000a2c00010e7983 */ /* 0x000ea20000100800 */
[----:B------:R-:W-:Y:S01]  /*6daa0*/  BSSY.RECONVERGENT B0, `(.L_x_1764) ;  /* 0x0000008000007945 */ /* 0x000fe20003800200 */
[----:B------:R-:W-:-:S02]  /*6dab0*/  LOP3.LUT P4, RZ, R3, R186, RZ, 0xfc, !PT ;  /* 0x000000ba03ff7212 */ /* 0x000fc4000788fcff */
[----:B--2---:R-:W-:Y:S01]  /*6dac0*/  LOP3.LUT R4, R14, R15, R16, 0xfe, !PT ;  /* 0x0000000f0e047212 */ /* 0x004fe200078efe10 */
[----:B------:R-:W-:Y:S10]  /*6dad0*/  @!P5 BRA `(.L_x_1765) ;  /* 0x000000000010d947 */ /* 0x000ff40003800000 */
[----:B------:R0:W-:Y:S04]  /*6dae0*/  ATOMS.XOR RZ, [R5+0x13e00], R23 ;  /* 0x013e001705ff738c */ /* 0x0001e80003800000 */
[----:B------:R0:W-:Y:S04]  /*6daf0*/  ATOMS.XOR RZ, [R5+0x13e04], R22 ;  /* 0x013e041605ff738c */ /* 0x0001e80003800000 */
[----:B------:R0:W-:Y:S04]  /*6db00*/  ATOMS.XOR RZ, [R5+0x13e08], R21 ;  /* 0x013e081505ff738c */ /* 0x0001e80003800000 */
[----:B------:R0:W-:Y:S02]  /*6db10*/  ATOMS.XOR RZ, [R5+0x13e0c], R10 ;  /* 0x013e0c0a05ff738c */ /* 0x0001e40003800000 */
.L_x_1765:
[----:B------:R-:W-:Y:S05]  /*6db20*/  BSYNC.RECONVERGENT B0 ;  /* 0x0000000000007941 */ /* 0x000fea0003800200 */
.L_x_1764:
[----:B0-----:R-:W2:Y:S01]  /*6db30*/  LDL R10, [R1+0xa30] ;  /* 0x000a3000010a7983 */ /* 0x001ea20000100800 */
[----:B------:R-:W-:Y:S01]  /*6db40*/  BSSY.RECONVERGENT B0, `(.L_x_1766) ;  /* 0x0000008000007945 */ /* 0x000fe20003800200 */
[----:B------:R-:W-:Y:S02]  /*6db50*/  LOP3.LUT R3, R204, R196, R188, 0xfe, !PT ;  /* 0x000000c4cc037212 */ /* 0x000fe400078efebc */
[----:B--2---:R-:W-:Y:S01]  /*6db60*/  LOP3.LUT P5, RZ, R4, R10, RZ, 0xfc, !PT ;  /* 0x0000000a04ff7212 */ /* 0x004fe200078afcff */
[----:B------:R-:W-:-:S12]  /*6db70*/  @!P0 BRA `(.L_x_1767) ;  /* 0x0000000000108947 */ /* 0x000fd80003800000 */
[----:B------:R0:W-:Y:S04]  /*6db80*/  ATOMS.XOR RZ, [R5+0x14000], R20 ;  /* 0x0140001405ff738c */ /* 0x0001e80003800000 */
[----:B------:R0:W-:Y:S04]  /*6db90*/  ATOMS.XOR RZ, [R5+0x14004], R140 ;  /* 0x0140048c05ff738c */ /* 0x0001e80003800000 */
[----:B------:R0:W-:Y:S04]  /*6dba0*/  ATOMS.XOR RZ, [R5+0x14008], R148 ;  /* 0x0140089405ff738c */ /* 0x0001e80003800000 */
[----:B------:R0:W-:Y:S02]  /*6dbb0*/  ATOMS.XOR RZ, [R5+0x1400c], R180 ;  /* 0x01400cb405ff738c */ /* 0x0001e40003800000 */
.L_x_1767:
[----:B------:R-:W-:Y:S05]  /*6dbc0*/  BSYNC.RECONVERGENT B0 ;  /* 0x0000000000007941 */ /* 0x000fea0003800200 */
.L_x_1766:
[----:B------:R-:W-:Y:S01]  /*6dbd0*/  BSSY.RECONVERGENT B0, `(.L_x_1768) ;  /* 0x0000008000007945 */ /* 0x000fe20003800200 */
[----:B------:R-:W-:Y:S02]  /*6dbe0*/  LOP3.LUT R4, R205, R197, R189, 0xfe, !PT ;  /* 0x000000c5cd047212 */ /* 0x000fe400078efebd */
[----:B------:R-:W-:Y:S01]  /*6dbf0*/  LOP3.LUT P0, RZ, R3, R212, RZ, 0xfc, !PT ;  /* 0x000000d403ff7212 */ /* 0x000fe2000780fcff */
[----:B------:R-:W-:-:S12]  /*6dc00*/  @!P1 BRA `(.L_x_1769) ;  /* 0x0000000000109947 */ /* 0x000fd80003800000 */
[----:B------:R1:W-:Y:S04]  /*6dc10*/  ATOMS.XOR RZ, [R5+0x14200], R19 ;  /* 0x0142001305ff738c */ /* 0x0003e80003800000 */
[----:B------:R1:W-:Y:S04]  /*6dc20*/  ATOMS.XOR RZ, [R5+0x14204], R141 ;  /* 0x0142048d05ff738c */ /* 0x0003e80003800000 */
[----:B------:R1:W-:Y:S04]  /*6dc30*/  ATOMS.XOR RZ, [R5+0x14208], R149 ;  /* 0x0142089505ff738c */ /* 0x0003e80003800000 */
[----:B------:R1:W-:Y:S02]  /*6dc40*/  ATOMS.XOR RZ, [R5+0x1420c], R181 ;  /* 0x01420cb505ff738c */ /* 0x0003e40003800000 */
.L_x_1769:
[----:B------:R-:W-:Y:S05]  /*6dc50*/  BSYNC.RECONVERGENT B0 ;  /* 0x0000000000007941 */ /* 0x000fea0003800200 */
.L_x_1768:
[----:B------:R-:W-:Y:S01]  /*6dc60*/  ISETP.NE.AND P6, PT, R8, RZ, PT ;  /* 0x000000ff0800720c */ /* 0x000fe20003fc5270 */
[----:B------:R-:W-:Y:S01]  /*6dc70*/  BSSY.RECONVERGENT B0, `(.L_x_1770) ;  /* 0x0000008000007945 */ /* 0x000fe20003800200 */
[----:B------:R-:W-:Y:S02]  /*6dc80*/  LOP3.LUT R3, R206, R198, R190, 0xfe, !PT ;  /* 0x000000c6ce037212 */ /* 0x000fe400078efebe */
[----:B------:R-:W-:-:S09]  /*6dc90*/  LOP3.LUT P1, RZ, R4, R213, RZ, 0xfc, !PT ;  /* 0x000000d504ff7212 */ /* 0x000fd2000782fcff */
[----:B------:R-:W-:Y:S05]  /*6dca0*/  @!P6 BRA `(.L_x_1771) ;  /* 0x000000000010e947 */ /* 0x000fea0003800000 */
[----:B------:R2:W-:Y:S04]  /*6dcb0*/  ATOMS.XOR RZ, [R5+0x14400], R18 ;  /* 0x0144001205ff738c */ /* 0x0005e80003800000 */
[----:B------:R2:W-:Y:S04]  /*6dcc0*/  ATOMS.XOR RZ, [R5+0x14404], R142 ;  /* 0x0144048e05ff738c */ /* 0x0005e80003800000 */
[----:B------:R2:W-:Y:S04]  /*6dcd0*/  ATOMS.XOR RZ, [R5+0x14408], R150 ;  /* 0x0144089605ff738c */ /* 0x0005e80003800000 */
[----:B------:R2:W-:Y:S02]  /*6dce0*/  ATOMS.XOR RZ, [R5+0x1440c], R182 ;  /* 0x01440cb605ff738c */ /* 0x0005e40003800000 */
.L_x_1771:
[----:B------:R-:W-:Y:S05]  /*6dcf0*/  BSYNC.RECONVERGENT B0 ;  /* 0x0000000000007941 */ /* 0x000fea0003800200 */
.L_x_1770:
[----:B------:R-:W-:Y:S01]  /*6dd00*/  ISETP.NE.AND P6, PT, R9, RZ, PT ;  /* 0x000000ff0900720c */ /* 0x000fe20003fc5270 */
[----:B------:R-:W-:Y:S01]  /*6dd10*/  BSSY.RECONVERGENT B0, `(.L_x_1772) ;  /* 0x000000b000007945 */ /* 0x000fe20003800200 */
[----:B------:R-:W-:Y:S02]  /*6dd20*/  P2R R7, PR, RZ, 0x1 ;  /* 0x00000001ff077803 */ /* 0x000fe40000000000 */
[----:B------:R-:W-:Y:S02]  /*6dd30*/  LOP3.LUT P0, RZ, R3, R214, RZ, 0xfc, !PT ;  /* 0x000000d603ff7212 */ /* 0x000fe4000780fcff */
[----:B------:R-:W-:Y:S02]  /*6dd40*/  LOP3.LUT R4, R207, R199, R191, 0xfe, !PT ;  /* 0x000000c7cf047212 */ /* 0x000fe400078efebf */
[----:B------:R-:W-:Y:S02]  /*6dd50*/  P2R R8, PR, RZ, 0x1 ;  /* 0x00000001ff087803 */ /* 0x000fe40000000000 */
[----:B------:R-:W-:-:S03]  /*6dd60*/  ISETP.NE.AND P0, PT, R7, RZ, PT ;  /* 0x000000ff0700720c */ /* 0x000fc60003f05270 */
[----:B------:R-:W-:Y:S10]  /*6dd70*/  @!P6 BRA `(.L_x_1773) ;  /* 0x000000000010e947 */ /* 0x000ff40003800000 */
[----:B------:R3:W-:Y:S04]  /*6dd80*/  ATOMS.XOR RZ, [R5+0x14600], R17 ;  /* 0x0146001105ff738c */ /* 0x0007e80003800000 */
[----:B------:R3:W-:Y:S04]  /*6dd90*/  ATOMS.XOR RZ, [R5+0x14604], R143 ;  /* 0x0146048f05ff738c */ /* 0x0007e80003800000 */
[----:B------:R3:W-:Y:S04]  /*6dda0*/  ATOMS.XOR RZ, [R5+0x14608], R151 ;  /* 0x0146089705ff738c */ /* 0x0007e80003800000 */
[----:B------:R3:W-:Y:S02]  /*6ddb0*/  ATOMS.XOR RZ, [R5+0x1460c], R183 ;  /* 0x01460cb705ff738c */ /* 0x0007e40003800000 */
.L_x_1773:
[----:B------:R-:W-:Y:S05]  /*6ddc0*/  BSYNC.RECONVERGENT B0 ;  /* 0x0000000000007941 */ /* 0x000fea0003800200 */
.L_x_1772:
[----:B------:R-:W-:Y:S01]  /*6ddd0*/  LOP3.LUT P6, RZ, R4, R215, RZ, 0xfc, !PT ;  /* 0x000000d704ff7212 */ /* 0x000fe200078cfcff */
[----:B------:R-:W-:Y:S01]  /*6dde0*/  BSSY.RECONVERGENT B0, `(.L_x_1774) ;  /* 0x0000008000007945 */ /* 0x000fe20003800200 */
[----:B------:R-:W-:Y:S02]  /*6ddf0*/  LOP3.LUT R3, R208, R200, R192, 0xfe, !PT ;  /* 0x000000c8d0037212 */ /* 0x000fe400078efec0 */
[----:B------:R-:W-:Y:S01]  /*6de00*/  P2R R9, PR, RZ, 0x40 ;  /* 0x00000040ff097803 */ /* 0x000fe20000000000 */
[----:B------:R-:W-:Y:S08]  /*6de10*/  @!P2 BRA `(.L_x_1775) ;  /* 0x000000000010a947 */ /* 0x000ff00003800000 */
[----:B------:R4:W-:Y:S04]  /*6de20*/  ATOMS.XOR RZ, [R5+0x14800], R13 ;  /* 0x0148000d05ff738c */ /* 0x0009e80003800000 */
[----:B------:R4:W-:Y:S04]  /*6de30*/  ATOMS.XOR RZ, [R5+0x14804], R144 ;  /* 0x0148049005ff738c */ /* 0x0009e80003800000 */
[----:B------:R4:W-:Y:S04]  /*6de40*/  ATOMS.XOR RZ, [R5+0x14808], R152 ;  /* 0x0148089805ff738c */ /* 0x0009e80003800000 */
[----:B------:R4:W-:Y:S02]  /*6de50*/  ATOMS.XOR RZ, [R5+0x1480c], R184 ;  /* 0x01480cb805ff738c */ /* 0x0009e40003800000 */
.L_x_1775:
[----:B------:R-:W-:Y:S05]  /*6de60*/  BSYNC.RECONVERGENT B0 ;  /* 0x0000000000007941 */ /* 0x000fea0003800200 */
.L_x_1774:
        /* <DEDUP_REMOVED lines=8> */
.L_x_1777:
[----:B------:R-:W-:Y:S05]  /*6def0*/  BSYNC.RECONVERGENT B0 ;  /* 0x0000000000007941 */ /* 0x000fea0003800200 */
.L_x_1776:
        /* <DEDUP_REMOVED lines=8> */
.L_x_1779:
[----:B------:R-:W-:Y:S05]  /*6df80*/  BSYNC.RECONVERGENT B0 ;  /* 0x0000000000007941 */ /* 0x000fea0003800200 */
.L_x_1778:
[----:B----4-:R-:W4:Y:S04]  /*6df90*/  LDL R13, [R1+0xa34] ;  /* 0x000a3400010d7983 */ /* 0x010f280000100800 */
[----:B0-----:R-:W4:Y:S04]  /*6dfa0*/  LDL R12, [R1+0xa38] ;  /* 0x000a3800010c7983 */ /* 0x001f280000100800 */
[----:B------:R-:W4:Y:S01]  /*6dfb0*/  LDL R11, [R1+0xa3c] ;  /* 0x000a3c00010b7983 */ /* 0x000f220000100800 */
[----:B------:R-:W-:Y:S01]  /*6dfc0*/  BSSY.RECONVERGENT B0, `(.L_x_1780) ;  /* 0x0000008000007945 */ /* 0x000fe20003800200 */
[----:B------:R-:W-:-:S02]  /*6dfd0*/  LOP3.LUT P4, RZ, R3, R218, RZ, 0xfc, !PT ;  /* 0x000000da03ff7212 */ /* 0x000fc4000788fcff */
[----:B----4-:R-:W-:Y:S01]  /*6dfe0*/  LOP3.LUT R4, R11, R12, R13, 0xfe, !PT ;  /* 0x0000000c0b047212 */ /* 0x010fe200078efe0d */
[----:B------:R-:W-:Y:S10]  /*6dff0*/  @!P5 BRA `(.L_x_1781) ;  /* 0x000000000010d947 */ /* 0x000ff40003800000 */
[----:B------:R0:W-:Y:S04]  /*6e000*/  ATOMS.XOR RZ, [R5+0x14e00], R16 ;  /* 0x014e001005ff738c */ /* 0x0001e80003800000 */
[----:B------:R0:W-:Y:S04]  /*6e010*/  ATOMS.XOR RZ, [R5+0x14e04], R15 ;  /* 0x014e040f05ff738c */ /* 0x0001e80003800000 */
[----:B------:R0:W-:Y:S04]  /*6e020*/  ATOMS.XOR RZ, [R5+0x14e08], R14 ;  /* 0x014e080e05ff738c */ /* 0x0001e80003800000 */
[----:B------:R0:W-:Y:S02]  /*6e030*/  ATOMS.XOR RZ, [R5+0x14e0c], R10 ;  /* 0x014e0c0a05ff738c */ /* 0x0001e40003800000 */
.L_x_1781:
[----:B------:R-:W-:Y:S05]  /*6e040*/  BSYNC.RECONVERGENT B0 ;  /* 0x0000000000007941 */ /* 0x000fea0003800200 */
.L_x_1780:
[----:B0-----:R-:W4:Y:S01]  /*6e050*/  LDL R10, [R1+0xa40] ;  /* 0x000a4000010a7983 */ /* 0x001f220000100800 */
[----:B------:R-:W-:Y:S01]  /*6e060*/  BSSY.RECONVERGENT B0, `(.L_x_1782) ;  /* 0x0000008000007945 */ /* 0x000fe20003800200 */
[----:B------:R-:W-:Y:S02]  /*6e070*/  LOP3.LUT R3, R236, R228, R220, 0xfe, !PT ;  /* 0x000000e4ec037212 */ /* 0x000fe400078efedc */
[----:B----4-:R-:W-:Y:S01]  /*6e080*/  LOP3.LUT P5, RZ, R4, R10, RZ, 0xfc, !PT ;  /* 0x0000000a04ff7212 */ /* 0x010fe200078afcff */
[----:B------:R-:W-:-:S12]  /*6e090*/  @!P0 BRA `(.L_x_1783) ;  /* 0x0000000000108947 */ /* 0x000fd80003800000 */
[----:B------:R0:W-:Y:S04]  /*6e0a0*/  ATOMS.XOR RZ, [R5+0x15000], R188 ;  /* 0x015000bc05ff738c */ /* 0x0001e80003800000 */
[----:B------:R0:W-:Y:S04]  /*6e0b0*/  ATOMS.XOR RZ, [R5+0x15004], R196 ;  /* 0x015004c405ff738c */ /* 0x0001e80003800000 */
[----:B------:R0:W-:Y:S04]  /*6e0c0*/  ATOMS.XOR RZ, [R5+0x15008], R204 ;  /* 0x015008cc05ff738c */ /* 0x0001e80003800000 */
[----:B------:R0:W-:Y:S02]  /*6e0d0*/  ATOMS.XOR RZ, [R5+0x1500c], R212 ;  /* 0x01500cd405ff738c */ /* 0x0001e40003800000 */
.L_x_1783:
[----:B------:R-:W-:Y:S05]  /*6e0e0*/  BSYNC.RECONVERGENT B0 ;  /* 0x0000000000007941 */ /* 0x000fea0003800200 */
.L_x_1782:
        /* <DEDUP_REMOVED lines=8> */
.L_x_1785:
[----:B------:R-:W-:Y:S05]  /*6e170*/  BSYNC.RECONVERGENT B0 ;  /* 0x0000000000007941 */ /* 0x000fea0003800200 */
.L_x_1784:
        /* <DEDUP_REMOVED lines=9> */
.L_x_1787:
[----:B------:R-:W-:Y:S05]  /*6e210*/  BSYNC.RECONVERGENT B0 ;  /* 0x0000000000007941 */ /* 0x000fea0003800200 */
.L_x_1786:
        /* <DEDUP_REMOVED lines=12> */
.L_x_1789:
[----:B------:R-:W-:Y:S05]  /*6e2e0*/  BSYNC.RECONVERGENT B0 ;  /* 0x0000000000007941 */ /* 0x000fea0003800200 */
.L_x_1788:
        /* <DEDUP_REMOVED lines=9> */
.L_x_1791:
[----:B------:R-:W-:Y:S05]  /*6e380*/  BSYNC.RECONVERGENT B0 ;  /* 0x0000000000007941 */ /* 0x000fea0003800200 */
.L_x_1790:
        /* <DEDUP_REMOVED lines=8> */
.L_x_1793:
[----:B------:R-:W-:Y:S05]  /*6e410*/  BSYNC.RECONVERGENT B0 ;  /* 0x0000000000007941 */ /* 0x000fea0003800200 */
.L_x_1792:
        /* <DEDUP_REMOVED lines=8> */
.L_x_1795:
[----:B------:R-:W-:Y:S05]  /*6e4a0*/  BSYNC.RECONVERGENT B0 ;  /* 0x0000000000007941 */ /* 0x000fea0003800200 */
.L_x_1794:
[----:B------:R-:W5:Y:S04]  /*6e4b0*/  LDL R42, [R1+0xa44] ;  /* 0x000a4400012a7983 */ /* 0x000f680000100800 */
[----:B------:R-:W5:Y:S04]  /*6e4c0*/  LDL R41, [R1+0xa48] ;  /* 0x000a480001297983 */ /* 0x000f680000100800 */
[----:B------:R-:W5:Y:S01]  /*6e4d0*/  LDL R40, [R1+0xa4c] ;  /* 0x000a4c0001287983 */ /* 0x000f620000100800 */
[----:B------:R-:W-:Y:S01]  /*6e4e0*/  BSSY.RECONVERGENT B0, `(.L_x_1796) ;  /* 0x0000008000007945 */ /* 0x000fe20003800200 */
[----:B------:R-:W-:-:S02]  /*6e4f0*/  LOP3.LUT P4, RZ, R3, R250, RZ, 0xfc, !PT ;  /* 0x000000fa03ff7212 */ /* 0x000fc4000788fcff */
[----:B-----5:R-:W-:Y:S01]  /*6e500*/  LOP3.LUT R4, R40, R41, R42, 0xfe, !PT ;  /* 0x0000002928047212 */ /* 0x020fe200078efe2a */
[----:B------:R-:W-:Y:S10]  /*6e510*/  @!P5 BRA `(.L_x_1797) ;  /* 0x000000000010d947 */ /* 0x000ff40003800000 */
[----:B------:R0:W-:Y:S04]  /*6e520*/  ATOMS.XOR RZ, [R5+0x15e00], R13 ;  /* 0x015e000d05ff738c */ /* 0x0001e80003800000 */
[----:B------:R0:W-:Y:S04]  /*6e530*/  ATOMS.XOR RZ, [R5+0x15e04], R12 ;  /* 0x015e040c05ff738c */ /* 0x0001e80003800000 */
[----:B------:R0:W-:Y:S04]  /*6e540*/  ATOMS.XOR RZ, [R5+0x15e08], R11 ;  /* 0x015e080b05ff738c */ /* 0x0001e80003800000 */
[----:B------:R0:W-:Y:S02]  /*6e550*/  ATOMS.XOR RZ, [R5+0x15e0c], R10 ;  /* 0x015e0c0a05ff738c */ /* 0x0001e40003800000 */
.L_x_1797:
[----:B------:R-:W-:Y:S05]  /*6e560*/  BSYNC.RECONVERGENT B0 ;  /* 0x0000000000007941 */ /* 0x000fea0003800200 */
.L_x_1796:
[----:B------:R-:W5:Y:S04]  /*6e570*/  LDL R39, [R1+0xa50] ;  /* 0x000a500001277983 */ /* 0x000f680000100800 */
[----:B------:R-:W2:Y:S04]  /*6e580*/  LDL R38, [R1+0xa54] ;  /* 0x000a540001267983 */ /* 0x000ea80000100800 */
[----:B------:R-:W2:Y:S04]  /*6e590*/  LDL R37, [R1+0xa58] ;  /* 0x000a580001257983 */ /* 0x000ea80000100800 */
[----:B------:R-:W2:Y:S01]  /*6e5a0*/  LDL R36, [R1+0xa5c] ;  /* 0x000a5c0001247983 */ /* 0x000ea20000100800 */
[----:B------:R-:W-:Y:S01]  /*6e5b0*/  BSSY.RECONVERGENT B0, `(.L_x_1798) ;  /* 0x0000008000007945 */ /* 0x000fe20003800200 */
[----:B-----5:R-:W-:-:S02]  /*6e5c0*/  LOP3.LUT P5, RZ, R4, R39, RZ, 0xfc, !PT ;  /* 0x0000002704ff7212 */ /* 0x020fc400078afcff */
[----:B--2---:R-:W-:Y:S01]  /*6e5d0*/  LOP3.LUT R3, R36, R37, R38, 0xfe, !PT ;  /* 0x0000002524037212 */ /* 0x004fe200078efe26 */
[----:B------:R-:W-:Y:S10]  /*6e5e0*/  @!P0 BRA `(.L_x_1799) ;  /* 0x0000000000108947 */ /* 0x000ff40003800000 */
[----:B------:R2:W-:Y:S04]  /*6e5f0*/  ATOMS.XOR RZ, [R5+0x16000], R220 ;  /* 0x016000dc05ff738c */ /* 0x0005e80003800000 */
[----:B------:R2:W-:Y:S04]  /*6e600*/  ATOMS.XOR RZ, [R5+0x16004], R228 ;  /* 0x016004e405ff738c */ /* 0x0005e80003800000 */
[----:B------:R2:W-:Y:S04]  /*6e610*/  ATOMS.XOR RZ, [R5+0x16008], R236 ;  /* 0x016008ec05ff738c */ /* 0x0005e80003800000 */
[----:B------:R2:W-:Y:S02]  /*6e620*/  ATOMS.XOR RZ, [R5+0x1600c], R244 ;  /* 0x01600cf405ff738c */ /* 0x0005e40003800000 */
.L_x_1799:
[----:B------:R-:W-:Y:S05]  /*6e630*/  BSYNC.RECONVERGENT B0 ;  /* 0x0000000000007941 */ /* 0x000fea0003800200 */
.L_x_1798:
[----:B------:R-:W5:Y:S04]  /*6e640*/  LDL R35, [R1+0xa60] ;  /* 0x000a600001237983 */ /* 0x000f680000100800 */
[----:B------:R-:W3:Y:S04]  /*6e650*/  LDL R34, [R1+0xa64] ;  /* 0x000a640001227983 */ /* 0x000ee80000100800 */
[----:B------:R-:W3:Y:S04]  /*6e660*/  LDL R33, [R1+0xa68] ;  /* 0x000a680001217983 */ /* 0x000ee80000100800 */
[----:B------:R-:W3:Y:S01]  /*6e670*/  LDL R32, [R1+0xa6c] ;  /* 0x000a6c0001207983 */ /* 0x000ee20000100800 */
[----:B------:R-:W-:Y:S01]  /*6e680*/  BSSY.RECONVERGENT B0, `(.L_x_1800) ;  /* 0x0000008000007945 */ /* 0x000fe20003800200 */
[----:B-----5:R-:W-:-:S02]  /*6e690*/  LOP3.LUT P6, RZ, R3, R35, RZ, 0xfc, !PT ;  /* 0x0000002303ff7212 */ /* 0x020fc400078cfcff */
[----:B---3--:R-:W-:Y:S01]  /*6e6a0*/  LOP3.LUT R4, R32, R33, R34, 0xfe, !PT ;  /* 0x0000002120047212 */ /* 0x008fe200078efe22 */
[----:B------:R-:W-:Y:S10]  /*6e6b0*/  @!P1 BRA `(.L_x_1801) ;  /* 0x0000000000109947 */ /* 0x000ff40003800000 */
[----:B------:R3:W-:Y:S04]  /*6e6c0*/  ATOMS.XOR RZ, [R5+0x16200], R221 ;  /* 0x016200dd05ff738c */ /* 0x0007e80003800000 */
[----:B------:R3:W-:Y:S04]  /*6e6d0*/  ATOMS.XOR RZ, [R5+0x16204], R229 ;  /* 0x016204e505ff738c */ /* 0x0007e80003800000 */
[----:B------:R3:W-:Y:S04]  /*6e6e0*/  ATOMS.XOR RZ, [R5+0x16208], R237 ;  /* 0x016208ed05ff738c */ /* 0x0007e80003800000 */
[----:B------:R3:W-:Y:S02]  /*6e6f0*/  ATOMS.XOR RZ, [R5+0x1620c], R245 ;  /* 0x01620cf505ff738c */ /* 0x0007e40003800000 */
.L_x_1801:
[----:B------:R-:W-:Y:S05]  /*6e700*/  BSYNC.RECONVERGENT B0 ;  /* 0x0000000000007941 */ /* 0x000fea0003800200 */
.L_x_1800:
[----:B------:R-:W5:Y:S04]  /*6e710*/  LDL R31, [R1+0xa70] ;  /* 0x000a7000011f7983 */ /* 0x000f680000100800 */
[----:B------:R-:W2:Y:S04]  /*6e720*/  LDL R30, [R1+0xa74] ;  /* 0x000a7400011e7983 */ /* 0x000ea80000100800 */
[----:B------:R-:W2:Y:S04]  /*6e730*/  LDL R29, [R1+0xa78] ;  /* 0x000a7800011d7983 */ /* 0x000ea80000100800 */
[----:B------:R-:W2:Y:S01]  /*6e740*/  LDL R28, [R1+0xa7c] ;  /* 0x000a7c00011c7983 */ /* 0x000ea20000100800 */
[----:B------:R-:W-:Y:S01]  /*6e750*/  ISETP.NE.AND P0, PT, R8, RZ, PT ;  /* 0x000000ff0800720c */ /* 0x000fe20003f05270 */
[----:B------:R-:W-:Y:S01]  /*6e760*/  BSSY.RECONVERGENT B0, `(.L_x_1802) ;  /* 0x0000009000007945 */ /* 0x000fe20003800200 */
[----:B-----5:R-:W-:-:S04]  /*6e770*/  LOP3.LUT P1, RZ, R4, R31, RZ, 0xfc, !PT ;  /* 0x0000001f04ff7212 */ /* 0x020fc8000782fcff */
[----:B------:R-:W-:Y:S02]  /*6e780*/  P2R R8, PR, RZ, 0x2 ;  /* 0x00000002ff087803 */ /* 0x000fe40000000000 */
[----:B--2---:R-:W-:-:S05]  /*6e790*/  LOP3.LUT R3, R28, R29, R30, 0xfe, !PT ;  /* 0x0000001d1c037212 */ /* 0x004fca00078efe1e */
[----:B------:R-:W-:Y:S05]  /*6e7a0*/  @!P0 BRA `(.L_x_1803) ;  /* 0x0000000000108947 */ /* 0x000fea0003800000 */
[----:B------:R2:W-:Y:S04]  /*6e7b0*/  ATOMS.XOR RZ, [R5+0x16400], R222 ;  /* 0x016400de05ff738c */ /* 0x0005e80003800000 */
[----:B------:R2:W-:Y:S04]  /*6e7c0*/  ATOMS.XOR RZ, [R5+0x16404], R230 ;  /* 0x016404e605ff738c */ /* 0x0005e80003800000 */
[----:B------:R2:W-:Y:S04]  /*6e7d0*/  ATOMS.XOR RZ, [R5+0x16408], R238 ;  /* 0x016408ee05ff738c */ /* 0x0005e80003800000 */
[----:B------:R2:W-:Y:S02]  /*6e7e0*/  ATOMS.XOR RZ, [R5+0x1640c], R246 ;  /* 0x01640cf605ff738c */ /* 0x0005e40003800000 */
.L_x_1803:
[----:B------:R-:W-:Y:S05]  /*6e7f0*/  BSYNC.RECONVERGENT B0 ;  /* 0x0000000000007941 */ /* 0x000fea0003800200 */
.L_x_1802:
[----:B------:R-:W5:Y:S04]  /*6e800*/  LDL R27, [R1+0xa80] ;  /* 0x000a8000011b7983 */ /* 0x000f680000100800 */
[----:B------:R-:W3:Y:S04]  /*6e810*/  LDL R26, [R1+0xa84] ;  /* 0x000a8400011a7983 */ /* 0x000ee80000100800 */
[----:B------:R-:W3:Y:S04]  /*6e820*/  LDL R25, [R1+0xa88] ;  /* 0x000a880001197983 */ /* 0x000ee80000100800 */
[----:B------:R-:W3:Y:S01]  /*6e830*/  LDL R24, [R1+0xa8c] ;  /* 0x000a8c0001187983 */ /* 0x000ee20000100800 */
[----:B------:R-:W-:Y:S01]  /*6e840*/  ISETP.NE.AND P1, PT, R7, RZ, PT ;  /* 0x000000ff0700720c */ /* 0x000fe20003f25270 */
[----:B------:R-:W-:Y:S01]  /*6e850*/  BSSY.RECONVERGENT B0, `(.L_x_1804) ;  /* 0x0000008000007945 */ /* 0x000fe20003800200 */
[----:B-----5:R-:W-:-:S02]  /*6e860*/  LOP3.LUT P0, RZ, R3, R27, RZ, 0xfc, !PT ;  /* 0x0000001b03ff7212 */ /* 0x020fc4000780fcff */
[----:B---3--:R-:W-:-:S09]  /*6e870*/  LOP3.LUT R4, R24, R25, R26, 0xfe, !PT ;  /* 0x0000001918047212 */ /* 0x008fd200078efe1a */
[----:B------:R-:W-:Y:S05]  /*6e880*/  @!P1 BRA `(.L_x_1805) ;  /* 0x0000000000109947 */ /* 0x000fea0003800000 */
[----:B------:R3:W-:Y:S04]  /*6e890*/  ATOMS.XOR RZ, [R5+0x16600], R223 ;  /* 0x016600df05ff738c */ /* 0x0007e80003800000 */
[----:B------:R3:W-:Y:S04]  /*6e8a0*/  ATOMS.XOR RZ, [R5+0x16604], R231 ;  /* 0x016604e705ff738c */ /* 0x0007e80003800000 */
[----:B------:R3:W-:Y:S04]  /*6e8b0*/  ATOMS.XOR RZ, [R5+0x16608], R239 ;  /* 0x016608ef05ff738c */ /* 0x0007e80003800000 */
[----:B------:R3:W-:Y:S02]  /*6e8c0*/  ATOMS.XOR RZ, [R5+0x1660c], R247 ;  /* 0x01660cf705ff738c */ /* 0x0007e40003800000 */
.L_x_1805:
[----:B------:R-:W-:Y:S05]  /*6e8d0*/  BSYNC.RECONVERGENT B0 ;  /* 0x0000000000007941 */ /* 0x000fea0003800200 */
.L_x_1804:
        /* <DEDUP_REMOVED lines=12> */
.L_x_1807:
[----:B------:R-:W-:Y:S05]  /*6e9a0*/  BSYNC.RECONVERGENT B0 ;  /* 0x0000000000007941 */ /* 0x000fea0003800200 */
.L_x_1806:
[----:B-1----:R-:W5:Y:S04]  /*6e9b0*/  LDL R19, [R1+0xaa0] ;  /* 0x000aa00001137983 */ /* 0x002f680000100800 */
        /* <DEDUP_REMOVED lines=11> */
.L_x_1809:
[----:B------:R-:W-:Y:S05]  /*6ea70*/  BSYNC.RECONVERGENT B0 ;  /* 0x0000000000007941 */ /* 0x000fea0003800200 */
.L_x_1808:
[----:B------:R-:W3:Y:S04]  /*6ea80*/  LDL R15, [R1+0xab0] ;  /* 0x000ab000010f7983 */ /* 0x000ee80000100800 */
[----:B------:R-:W5:Y:S04]  /*6ea90*/  LDL R14, [R1+0xab4] ;  /* 0x000ab400010e7983 */ /* 0x000f680000100800 */
[----:B0-----:R-:W5:Y:S04]  /*6eaa0*/  LDL R13, [R1+0xab8] ;  /* 0x000ab800010d7983 */ /* 0x001f680000100800 */
[----:B------:R-:W5:Y:S01]  /*6eab0*/  LDL R12, [R1+0xabc] ;  /* 0x000abc00010c7983 */ /* 0x000f620000100800 */
[----:B------:R-:W-:Y:S01]  /*6eac0*/  BSSY.RECONVERGENT B0, `(.L_x_1810) ;  /* 0x0000008000007945 */ /* 0x000fe20003800200 */
[----:B---3--:R-:W-:-:S02]  /*6ead0*/  LOP3.LUT P3, RZ, R4, R15, RZ, 0xfc, !PT ;  /* 0x0000000f04ff7212 */ /* 0x008fc4000786fcff */
[----:B-----5:R-:W-:Y:S01]  /*6eae0*/  LOP3.LUT R3, R12, R13, R14, 0xfe, !PT ;  /* 0x0000000d0c037212 */ /* 0x020fe200078efe0e */
[----:B------:R-:W-:Y:S10]  /*6eaf0*/  @!P4 BRA `(.L_x_1811) ;  /* 0x000000000010c947 */ /* 0x000ff40003800000 */
[----:B------:R0:W-:Y:S04]  /*6eb00*/  ATOMS.XOR RZ, [R5+0x16c00], R226 ;  /* 0x016c00e205ff738c */ /* 0x0001e80003800000 */
[----:B------:R0:W-:Y:S04]  /*6eb10*/  ATOMS.XOR RZ, [R5+0x16c04], R234 ;  /* 0x016c04ea05ff738c */ /* 0x0001e80003800000 */
[----:B------:R0:W-:Y:S04]  /*6eb20*/  ATOMS.XOR RZ, [R5+0x16c08], R242 ;  /* 0x016c08f205ff738c */ /* 0x0001e80003800000 */
[----:B------:R0:W-:Y:S02]  /*6eb30*/  ATOMS.XOR RZ, [R5+0x16c0c], R250 ;  /* 0x016c0cfa05ff738c */ /* 0x0001e40003800000 */
.L_x_1811:
[----:B------:R-:W-:Y:S05]  /*6eb40*/  BSYNC.RECONVERGENT B0 ;  /* 0x0000000000007941 */ /* 0x000fea0003800200 */
.L_x_1810:
[----:B------:R-:W3:Y:S04]  /*6eb50*/  LDL R11, [R1+0xac0] ;  /* 0x000ac000010b7983 */ /* 0x000ee80000100800 */
[----:B------:R-:W5:Y:S04]  /*6eb60*/  LDL R10, [R1+0xac4] ;  /* 0x000ac400010a7983 */ /* 0x000f680000100800 */
[----:B------:R-:W5:Y:S04]  /*6eb70*/  LDL R9, [R1+0xac8] ;  /* 0x000ac80001097983 */ /* 0x000f680000100800 */
        /* <DEDUP_REMOVED lines=9> */
.L_x_1813:
[----:B------:R-:W-:Y:S05]  /*6ec10*/  BSYNC.RECONVERGENT B0 ;  /* 0x0000000000007941 */ /* 0x000fea0003800200 */
.L_x_1812:
[----:B------:R-:W5:Y:S01]  /*6ec20*/  LDL R3, [R1+0xad0] ;  /* 0x000ad00001037983 */ /* 0x000f620000100800 */
[----:B------:R-:W-:Y:S01]  /*6ec30*/  BSSY.RECONVERGENT B0, `(.L_x_1814) ;  /* 0x0000007000007945 */ /* 0x000fe20003800200 */
[----:B-----5:R-:W-:-:S03]  /*6ec40*/  LOP3.LUT P5, RZ, R4, R3, RZ, 0xfc, !PT ;  /* 0x0000000304ff7212 */ /* 0x020fc600078afcff */
[----:B------:R-:W-:Y:S10]  /*6ec50*/  @!P6 BRA `(.L_x_1815) ;  /* 0x000000000010e947 */ /* 0x000ff40003800000 */
[----:B------:R0:W-:Y:S04]  /*6ec60*/  ATOMS.XOR RZ, [R5+0x17000], R38 ;  /* 0x0170002605ff738c */ /* 0x0001e80003800000 */
[----:B------:R0:W-:Y:S04]  /*6ec70*/  ATOMS.XOR RZ, [R5+0x17004], R37 ;  /* 0x0170042505ff738c */ /* 0x0001e80003800000 */
[----:B------:R0:W-:Y:S04]  /*6ec80*/  ATOMS.XOR RZ, [R5+0x17008], R36 ;  /* 0x0170082405ff738c */ /* 0x0001e80003800000 */
[----:B------:R0:W-:Y:S02]  /*6ec90*/  ATOMS.XOR RZ, [R5+0x1700c], R35 ;  /* 0x01700c2305ff738c */ /* 0x0001e40003800000 */
.L_x_1815:
[----:B------:R-:W-:Y:S05]  /*6eca0*/  BSYNC.RECONVERGENT B0 ;  /* 0x0000000000007941 */ /* 0x000fea0003800200 */
.L_x_1814:
[----:B------:R-:W-:Y:S01]  /*6ecb0*/  ISETP.NE.AND P6, PT, R8, RZ, PT ;  /* 0x000000ff0800720c */ /* 0x000fe20003fc5270 */
[----:B------:R-:W-:-:S12]  /*6ecc0*/  BSSY.RECONVERGENT B0, `(.L_x_1816) ;  /* 0x0000006000007945 */ /* 0x000fd80003800200 */
[----:B------:R-:W-:Y:S05]  /*6ecd0*/  @!P6 BRA `(.L_x_1817) ;  /* 0x000000000010e947 */ /* 0x000fea0003800000 */
[----:B------:R0:W-:Y:S04]  /*6ece0*/  ATOMS.XOR RZ, [R5+0x17200], R34 ;  /* 0x0172002205ff738c */ /* 0x0001e80003800000 */
[----:B------:R0:W-:Y:S04]  /*6ecf0*/  ATOMS.XOR RZ, [R5+0x17204], R33 ;  /* 0x0172042105ff738c */ /* 0x0001e80003800000 */
[----:B------:R0:W-:Y:S04]  /*6ed00*/  ATOMS.XOR RZ, [R5+0x17208], R32 ;  /* 0x0172082005ff738c */ /* 0x0001e80003800000 */
[----:B------:R0:W-:Y:S02]  /*6ed10*/  ATOMS.XOR RZ, [R5+0x1720c], R31 ;  /* 0x01720c1f05ff738c */ /* 0x0001e40003800000 */
.L_x_1817:
[----:B------:R-:W-:Y:S05]  /*6ed20*/  BSYNC.RECONVERGENT B0 ;  /* 0x0000000000007941 */ /* 0x000fea0003800200 */
.L_x_1816:
[----:B------:R-:W-:Y:S04]  /*6ed30*/  BSSY.RECONVERGENT B0, `(.L_x_1818) ;  /* 0x0000006000007945 */ /* 0x000fe80003800200 */
[----:B------:R-:W-:Y:S05]  /*6ed40*/  @!P0 BRA `(.L_x_1819) ;  /* 0x0000000000108947 */ /* 0x000fea0003800000 */
[----:B------:R0:W-:Y:S04]  /*6ed50*/  ATOMS.XOR RZ, [R5+0x17400], R30 ;  /* 0x0174001e05ff738c */ /* 0x0001e80003800000 */
[----:B------:R0:W-:Y:S04]  /*6ed60*/  ATOMS.XOR RZ, [R5+0x17404], R29 ;  /* 0x0174041d05ff738c */ /* 0x0001e80003800000 */
[----:B------:R0:W-:Y:S04]  /*6ed70*/  ATOMS.XOR RZ, [R5+0x17408], R28 ;  /* 0x0174081c05ff738c */ /* 0x0001e80003800000 */
[----:B------:R0:W-:Y:S02]  /*6ed80*/  ATOMS.XOR RZ, [R5+0x1740c], R27 ;  /* 0x01740c1b05ff738c */ /* 0x0001e40003800000 */
.L_x_1819:
[----:B------:R-:W-:Y:S05]  /*6ed90*/  BSYNC.RECONVERGENT B0 ;  /* 0x0000000000007941 */ /* 0x000fea0003800200 */
.L_x_1818:
[----:B------:R-:W-:Y:S04]  /*6eda0*/  BSSY.RECONVERGENT B0, `(.L_x_1820) ;  /* 0x0000006000007945 */ /* 0x000fe80003800200 */
[----:B------:R-:W-:Y:S05]  /*6edb0*/  @!P1 BRA `(.L_x_1821) ;  /* 0x0000000000109947 */ /* 0x000fea0003800000 */
[----:B------:R0:W-:Y:S04]  /*6edc0*/  ATOMS.XOR RZ, [R5+0x17600], R26 ;  /* 0x0176001a05ff738c */ /* 0x0001e80003800000 */
[----:B------:R0:W-:Y:S04]  /*6edd0*/  ATOMS.XOR RZ, [R5+0x17604], R25 ;  /* 0x0176041905ff738c */ /* 0x0001e80003800000 */
[----:B------:R0:W-:Y:S04]  /*6ede0*/  ATOMS.XOR RZ, [R5+0x17608], R24 ;  /* 0x0176081805ff738c */ /* 0x0001e80003800000 */
[----:B------:R0:W-:Y:S02]  /*6edf0*/  ATOMS.XOR RZ, [R5+0x1760c], R23 ;  /* 0x01760c1705ff738c */ /* 0x0001e40003800000 */
.L_x_1821:
[----:B------:R-:W-:Y:S05]  /*6ee00*/  BSYNC.RECONVERGENT B0 ;  /* 0x0000000000007941 */ /* 0x000fea0003800200 */
.L_x_1820:
[----:B------:R-:W-:Y:S04]  /*6ee10*/  BSSY.RECONVERGENT B0, `(.L_x_1822) ;  /* 0x0000006000007945 */ /* 0x000fe80003800200 */
[----:B------:R-:W-:Y:S05]  /*6ee20*/  @!P2 BRA `(.L_x_1823) ;  /* 0x000000000010a947 */ /* 0x000fea0003800000 */
[----:B------:R0:W-:Y:S04]  /*6ee30*/  ATOMS.XOR RZ, [R5+0x17800], R22 ;  /* 0x0178001605ff738c */ /* 0x0001e80003800000 */
[----:B------:R0:W-:Y:S04]  /*6ee40*/  ATOMS.XOR RZ, [R5+0x17804], R21 ;  /* 0x0178041505ff738c */ /* 0x0001e80003800000 */
[----:B------:R0:W-:Y:S04]  /*6ee50*/  ATOMS.XOR RZ, [R5+0x17808], R20 ;  /* 0x0178081405ff738c */ /* 0x0001e80003800000 */
[----:B------:R0:W-:Y:S02]  /*6ee60*/  ATOMS.XOR RZ, [R5+0x1780c], R19 ;  /* 0x01780c1305ff738c */ /* 0x0001e40003800000 */
.L_x_1823:
[----:B------:R-:W-:Y:S05]  /*6ee70*/  BSYNC.RECONVERGENT B0 ;  /* 0x0000000000007941 */ /* 0x000fea0003800200 */
.L_x_1822:
[----:B------:R-:W-:Y:S04]  /*6ee80*/  BSSY.RECONVERGENT B0, `(.L_x_1824) ;  /* 0x0000006000007945 */ /* 0x000fe80003800200 */
[----:B------:R-:W-:Y:S05]  /*6ee90*/  @!P3 BRA `(.L_x_1825) ;  /* 0x000000000010b947 */ /* 0x000fea0003800000 */
[----:B------:R0:W-:Y:S04]  /*6eea0*/  ATOMS.XOR RZ, [R5+0x17a00], R18 ;  /* 0x017a001205ff738c */ /* 0x0001e80003800000 */
[----:B------:R0:W-:Y:S04]  /*6eeb0*/  ATOMS.XOR RZ, [R5+0x17a04], R17 ;  /* 0x017a041105ff738c */ /* 0x0001e80003800000 */
[----:B------:R0:W-:Y:S04]  /*6eec0*/  ATOMS.XOR RZ, [R5+0x17a08], R16 ;  /* 0x017a081005ff738c */ /* 0x0001e80003800000 */
[----:B------:R0:W-:Y:S02]  /*6eed0*/  ATOMS.XOR RZ, [R5+0x17a0c], R15 ;  /* 0x017a0c0f05ff738c */ /* 0x0001e40003800000 */
.L_x_1825:
[----:B------:R-:W-:Y:S05]  /*6eee0*/  BSYNC.RECONVERGENT B0 ;  /* 0x0000000000007941 */ /* 0x000fea0003800200 */
.L_x_1824:
[----:B------:R-:W-:Y:S04]  /*6eef0*/  BSSY.RECONVERGENT B0, `(.L_x_1826) ;  /* 0x0000006000007945 */ /* 0x000fe80003800200 */
[----:B------:R-:W-:Y:S05]  /*6ef00*/  @!P4 BRA `(.L_x_1827) ;  /* 0x000000000010c947 */ /* 0x000fea0003800000 */
[----:B------:R0:W-:Y:S04]  /*6ef10*/  ATOMS.XOR RZ, [R5+0x17c00], R14 ;  /* 0x017c000e05ff738c */ /* 0x0001e80003800000 */
[----:B------:R0:W-:Y:S04]  /*6ef20*/  ATOMS.XOR RZ, [R5+0x17c04], R13 ;  /* 0x017c040d05ff738c */ /* 0x0001e80003800000 */
[----:B------:R0:W-:Y:S04]  /*6ef30*/  ATOMS.XOR RZ, [R5+0x17c08], R12 ;  /* 0x017c080c05ff738c */ /* 0x0001e80003800000 */
[----:B------:R0:W-:Y:S02]  /*6ef40*/  ATOMS.XOR RZ, [R5+0x17c0c], R11 ;  /* 0x017c0c0b05ff738c */ /* 0x0001e40003800000 */
.L_x_1827:
[----:B------:R-:W-:Y:S05]  /*6ef50*/  BSYNC.RECONVERGENT B0 ;  /* 0x0000000000007941 */ /* 0x000fea0003800200 */
.L_x_1826:
[----:B------:R-:W-:Y:S05]  /*6ef60*/  @!P5 BRA `(.L_x_1828) ;  /* 0x000000000010d947 */ /* 0x000fea0003800000 */
[----:B------:R0:W-:Y:S04]  /*6ef70*/  ATOMS.XOR RZ, [R5+0x17e00], R10 ;  /* 0x017e000a05ff738c */ /* 0x0001e80003800000 */
[----:B------:R0:W-:Y:S04]  /*6ef80*/  ATOMS.XOR RZ, [R5+0x17e04], R9 ;  /* 0x017e040905ff738c */ /* 0x0001e80003800000 */
[----:B------:R0:W-:Y:S04]  /*6ef90*/  ATOMS.XOR RZ, [R5+0x17e08], R7 ;  /* 0x017e080705ff738c */ /* 0x0001e80003800000 */
[----:B------:R0:W-:Y:S02]  /*6efa0*/  ATOMS.XOR RZ, [R5+0x17e0c], R3 ;  /* 0x017e0c0305ff738c */ /* 0x0001e40003800000 */
.L_x_1828:
[----:B0-----:R-:W5:Y:S01]  /*6efb0*/  LDL R3, [R1+0xad4] ;  /* 0x000ad40001037983 */ /* 0x001f620000100800 */
[----:B------:R-:W-:Y:S05]  /*6efc0*/  WARPSYNC.ALL ;  /* 0x0000000000007948 */ /* 0x000fea0003800000 */
[----:B------:R-:W-:Y:S01]  /*6efd0*/  BSSY.RECONVERGENT B0, `(.L_x_1829) ;  /* 0x0000018000007945 */ /* 0x000fe20003800200 */
[----:B------:R-:W-:Y:S01]  /*6efe0*/  BAR.SYNC.DEFER_BLOCKING 0x0 ;  /* 0x0000000000007b1d */ /* 0x000fe20000010000 */
[----:B-----5:R-:W-:-:S13]  /*6eff0*/  ISETP.NE.AND P0, PT, R3, 0x2, PT ;  /* 0x000000020300780c */ /* 0x020fda0003f05270 */
[----:B------:R-:W-:Y:S05]  /*6f000*/  @!P0 BRA `(.L_x_1830) ;  /* 0x0000000000508947 */ /* 0x000fea0003800000 */
[----:B------:R-:W0:Y:S01]  /*6f010*/  LDC.64 R8, c[0x0][0x390] ;  /* 0x0000e400ff087b82 */ /* 0x000e220000000a00 */
[----:B------:R-:W-:-:S07]  /*6f020*/  IMAD.MOV.U32 R3, RZ, RZ, RZ ;  /* 0x000000ffff037224 */ /* 0x000fce00078e00ff */
.L_x_1833:
[----:B-1234-:R-:W2:Y:S01]  /*6f030*/  LDL R5, [R1+0xad4] ;  /* 0x000ad40001057983 */ /* 0x01eea20000100800 */
        /* <DEDUP_REMOVED lines=14> */
.L_x_1832:
[----:B------:R-:W-:Y:S05]  /*6f120*/  BSYNC.RECONVERGENT B1 ;  /* 0x0000000000017941 */ /* 0x000fea0003800200 */
.L_x_1831:
[----:B------:R-:W-:Y:S01]  /*6f130*/  IMAD.IADD R0, R2, 0x1, R0 ;  /* 0x0000000102007824 */ /* 0x000fe200078e0200 */
[----:B------:R-:W-:Y:S06]  /*6f140*/  @P1 BRA `(.L_x_1833) ;  /* 0xfffffffc00b81947 */ /* 0x000fec000383ffff */
.L_x_1830:
[----:B------:R-:W-:Y:S05]  /*6f150*/  BSYNC.RECONVERGENT B0 ;  /* 0x0000000000007941 */ /* 0x000fea0003800200 */
.L_x_1829:
[----:B0-----:R-:W0:Y:S01]  /*6f160*/  LDC.64 R8, c[0x0][0x390] ;  /* 0x0000e400ff087b82 */ /* 0x001e220000000a00 */
[----:B-1----:R-:W-:Y:S02]  /*6f170*/  IMAD R13, R0, 0x10, R6 ;  /* 0x00000010000d7824 */ /* 0x002fe400078e0206 */
[C-C-:B------:R-:W-:Y:S02]  /*6f180*/  IMAD R3, R2.reuse, 0x2, R0.reuse ;  /* 0x0000000202037824 */ /* 0x140fe400078e0200 */
[----:B------:R-:W-:Y:S02]  /*6f190*/  IMAD R7, R2, 0x3, R0 ;  /* 0x0000000302077824 */ /* 0x000fe400078e0200 */
[----:B------:R-:W-:-:S07]  /*6f1a0*/  IMAD.IADD R11, R0, 0x1, R2 ;  /* 0x00000001000b7824 */ /* 0x000fce00078e0202 */
.L_x_1842:
        /* <DEDUP_REMOVED lines=22> */
.L_x_1835:
[----:B------:R-:W-:Y:S05]  /*6f310*/  BSYNC.RECONVERGENT B0 ;  /* 0x0000000000007941 */ /* 0x000fea0003800200 */
.L_x_1834:
[----:B------:R-:W-:Y:S04]  /*6f320*/  BSSY.RECONVERGENT B0, `(.L_x_1836) ;  /* 0x0000007000007945 */ /* 0x000fe80003800200 */
[----:B------:R-:W-:Y:S05]  /*6f330*/  @!P1 BRA `(.L_x_1837) ;  /* 0x0000000000149947 */ /* 0x000fea0003800000 */
[----:B01----:R-:W-:-:S05]  /*6f340*/  IMAD.WIDE.U32 R4, R11, 0x10, R8 ;  /* 0x000000100b047825 */ /* 0x003fca00078e0008 */
[----:B------:R2:W-:Y:S04]  /*6f350*/  REDG.E.XOR.STRONG.GPU desc[UR6][R4.64], R24 ;  /* 0x000000180400798e */ /* 0x0005e8000f92e106 */
[----:B------:R2:W-:Y:S04]  /*6f360*/  REDG.E.XOR.STRONG.GPU desc[UR6][R4.64+0x4], R25 ;  /* 0x000004190400798e */ /* 0x0005e8000f92e106 */
[----:B------:R2:W-:Y:S04]  /*6f370*/  REDG.E.XOR.STRONG.GPU desc[UR6][R4.64+0x8], R26 ;  /* 0x0000081a0400798e */ /* 0x0005e8000f92e106 */
[----:B------:R2:W-:Y:S02]  /*6f380*/  REDG.E.XOR.STRONG.GPU desc[UR6][R4.64+0xc], R27 ;  /* 0x00000c1b0400798e */ /* 0x0005e4000f92e106 */
.L_x_1837:
[----:B------:R-:W-:Y:S05]  /*6f390*/  BSYNC.RECONVERGENT B0 ;  /* 0x0000000000007941 */ /* 0x000fea0003800200 */
.L_x_1836:
[----:B------:R-:W-:Y:S04]  /*6f3a0*/  BSSY.RECONVERGENT B0, `(.L_x_1838) ;  /* 0x0000007000007945 */ /* 0x000fe80003800200 */
[----:B------:R-:W-:Y:S05]  /*6f3b0*/  @!P2 BRA `(.L_x_1839) ;  /* 0x000000000014a947 */ /* 0x000fea0003800000 */
[----:B012---:R-:W-:-:S05]  /*6f3c0*/  IMAD.WIDE.U32 R4, R3, 0x10, R8 ;  /* 0x0000001003047825 */ /* 0x007fca00078e0008 */
[----:B------:R3:W-:Y:S04]  /*6f3d0*/  REDG.E.XOR.STRONG.GPU desc[UR6][R4.64], R28 ;  /* 0x0000001c0400798e */ /* 0x0007e8000f92e106 */
[----:B------:R3:W-:Y:S04]  /*6f3e0*/  REDG.E.XOR.STRONG.GPU desc[UR6][R4.64+0x4], R29 ;  /* 0x0000041d0400798e */ /* 0x0007e8000f92e106 */
[----:B------:R3:W-:Y:S04]  /*6f3f0*/  REDG.E.XOR.STRONG.GPU desc[UR6][R4.64+0x8], R30 ;  /* 0x0000081e0400798e */ /* 0x0007e8000f92e106 */
[----:B------:R3:W-:Y:S02]  /*6f400*/  REDG.E.XOR.STRONG.GPU desc[UR6][R4.64+0xc], R31 ;  /* 0x00000c1f0400798e */ /* 0x0007e4000f92e106 */
.L_x_1839:
[----:B------:R-:W-:Y:S05]  /*6f410*/  BSYNC.RECONVERGENT B0 ;  /* 0x0000000000007941 */ /* 0x000fea0003800200 */
.L_x_1838:
        /* <DEDUP_REMOVED lines=8> */
.L_x_1841:
[----:B------:R-:W-:Y:S05]  /*6f4a0*/  BSYNC.RECONVERGENT B0 ;  /* 0x0000000000007941 */ /* 0x000fea0003800200 */
.L_x_1840:
        /* <DEDUP_REMOVED lines=8> */
.L_x_1443:
        /* <DEDUP_REMOVED lines=15> */
.L_x_1844:
[----:B------:R-:W-:Y:S05]  /*6f620*/  BSYNC B2 ;  /* 0x0000000000027941 */ /* 0x000fea0003800000 */
.L_x_1843:
        /* <DEDUP_REMOVED lines=8> */
[----:B------:R0:W5:Y:S04]  /*6f6b0*/  LDL.LU R26, [R1+0x11c] ;  /* 0x00011c00011a7983 */ /* 0x0001680000300800 */
[----:B------:R0:W5:Y:S04]  /*6f6c0*/  LDL.LU R25, [R1+0x110] ;  /* 0x0001100001197983 */ /* 0x0001680000300800 */
[----:B------:R-:W-:Y:S04]  /*6f6d0*/  STL [R1+0xaf0], R12 ;  /* 0x000af00c01007387 */ /* 0x000fe80000100800 */
[----:B------:R-:W-:Y:S04]  /*6f6e0*/  STL [R1+0xaec], R72 ;  /* 0x000aec4801007387 */ /* 0x000fe80000100800 */
[----:B------:R-:W-:Y:S04]  /*6f6f0*/  STL [R1+0xae8], R73 ;  /* 0x000ae84901007387 */ /* 0x000fe80000100800 */
[----:B------:R-:W-:Y:S04]  /*6f700*/  STL [R1+0xae4], R74 ;  /* 0x000ae44a01007387 */ /* 0x000fe80000100800 */
[----:B------:R-:W-:Y:S04]  /*6f710*/  STL [R1+0xae0], R136 ;  /* 0x000ae08801007387 */ /* 0x000fe80000100800 */
[----:B------:R2:W-:Y:S02]  /*6f720*/  STL [R1+0xadc], R0 ;  /* 0x000adc0001007387 */ /* 0x0005e40000100800 */
[----:B--2---:R-:W-:-:S02]  /*6f730*/  LOP3.LUT R0, R23, R68, R15, 0x78, !PT ;  /* 0x0000004417007212 */ /* 0x004fc400078e780f */
[----:B------:R0:W5:Y:S01]  /*6f740*/  LDL.LU R23, [R1+0x104] ;  /* 0x0001040001177983 */ /* 0x0001620000300800 */
[----:B---3--:R-:W-:-:S03]  /*6f750*/  LOP3.LUT R12, R22, R64, R15, 0x78, !PT ;  /* 0x00000040160c7212 */ /* 0x008fc600078e780f */
[----:B------:R4:W-:Y:S04]  /*6f760*/  STL [R1+0x120], R0 ;  /* 0x0001200001007387 */ /* 0x0009e80000100800 */
[----:B------:R0:W5:Y:S04]  /*6f770*/  LDL.LU R22, [R1+0xf8] ;  /* 0x0000f80001167983 */ /* 0x0001680000300800 */
[----:B------:R1:W-:Y:S01]  /*6f780*/  STL [R1+0x114], R12 ;  /* 0x0001140c01007387 */ /* 0x0003e20000100800 */
[----:B----4-:R-:W-:-:S03]  /*6f790*/  LOP3.LUT R0, R29, R60, R15, 0x78, !PT ;  /* 0x0000003c1d007212 */ /* 0x010fc600078e780f */
        /* <DEDUP_REMOVED lines=9> */
[----:B--2---:R0:W5:Y:S01]  /*6f830*/  LDL.LU R0, [R1+0xc8] ;  /* 0x0000c80001007983 */ /* 0x0041620000300800 */
[----:B------:R-:W-:-:S03]  /*6f840*/  LOP3.LUT R14, R21, R44, R15, 0x78, !PT ;  /* 0x0000002c150e7212 */ /* 0x000fc600078e780f */
[----:B------:R1:W-:Y:S01]  /*6f850*/  STL [R1+0xe4], R12 ;  /* 0x0000e40c01007387 */ /* 0x0003e20000100800 */
[----:B------:R-:W-:-:S03]  /*6f860*/  IMAD.MOV.U32 R16, RZ, RZ, -0x1 ;  /* 0xffffffffff107424 */ /* 0x000fc600078e00ff */
[----:B------:R0:W5:Y:S04]  /*6f870*/  LDL.LU R24, [R1+0x118] ;  /* 0x0001180001187983 */ /* 0x0001680000300800 */
[----:B------:R2:W-:Y:S01]  /*6f880*/  STL [R1+0xd8], R14 ;  /* 0x0000d80e01007387 */ /* 0x0005e20000100800 */
[----:B-1----:R-:W-:Y:S01]  /*6f890*/  LOP3.LUT R12, R20, R40, R15, 0x78, !PT ;  /* 0x00000028140c7212 */ /* 0x002fe200078e780f */
[----:B------:R-:W-:Y:S02]  /*6f8a0*/  IMAD.MOV.U32 R15, RZ, RZ, 0x1f ;  /* 0x0000001fff0f7424 */ /* 0x000fe400078e00ff */
[----:B------:R0:W5:Y:S01]  /*6f8b0*/  LDL.LU R21, [R1+0x10c] ;  /* 0x00010c0001157983 */ /* 0x0001620000300800 */
[----:B--2---:R-:W-:-:S07]  /*6f8c0*/  IMAD.MOV.U32 R14, RZ, RZ, R137 ;  /* 0x000000ffff0e7224 */ /* 0x004fce00078e0089 */
[----:B0----5:R-:W-:Y:S05]  /*6f8d0*/  WARPSYNC.COLLECTIVE R16, `(.L_x_1845) ;  /* 0x0000000010087348 */ /* 0x021fea0003c00000 */
[----:B------:R1:W2:Y:S02]  /*6f8e0*/  SHFL.IDX P0, R15, R14, R252, R15 ;  /* 0x000000fc0e0f7389 */ /* 0x0002a4000000000f */
[----:B012--5:R-:W-:Y:S05]  /*6f8f0*/  ENDCOLLECTIVE ;  /* 0x000000000000791b */ /* 0x027fea0003800000 */
.L_x_1845:
[----:B------:R0:W-:Y:S04]  /*6f900*/  STL [R1+0xcc], R12 ;  /* 0x0000cc0c01007387 */ /* 0x0001e80000100800 */
[----:B------:R-:W-:Y:S04]  /*6f910*/  STL [R1+0xaf4], R137 ;  /* 0x000af48901007387 */ /* 0x000fe80000100800 */
[----:B0-----:R0:W5:Y:S01]  /*6f920*/  LDL.LU R12, [R1+0x100] ;  /* 0x00010000010c7983 */ /* 0x0011620000300800 */
[----:B------:R-:W-:-:S05]  /*6f930*/  IMAD.MOV.U32 R20, RZ, RZ, R15 ;  /* 0x000000ffff147224 */ /* 0x000fca00078e000f */
[--C-:B------:R-:W-:Y:S02]  /*6f940*/  LOP3.LUT R15, R26, R69, R20.reuse, 0x78, !PT ;  /* 0x000000451a0f7212 */ /* 0x100fe400078e7814 */
        /* <DEDUP_REMOVED lines=12> */
[----:B------:R2:W-:Y:S04]  /*6fa10*/  STL [R1+0xec], R15 ;  /* 0x0000ec0f01007387 */ /* 0x0005e80000100800 */
[----:B------:R0:W5:Y:S01]  /*6fa20*/  LDL.LU R19, [R1+0xc4] ;  /* 0x0000c40001137983 */ /* 0x0001620000300800 */
[----:B-1----:R-:W-:-:S02]  /*6fa30*/  LOP3.LUT R14, R18, R49, R20, 0x78, !PT ;  /* 0x00000031120e7212 */ /* 0x002fc400078e7814 */
[----:B--2---:R-:W-:-:S03]  /*6fa40*/  LOP3.LUT R15, R17, R45, R20, 0x78, !PT ;  /* 0x0000002d110f7212 */ /* 0x004fc600078e7814 */
[----:B------:R1:W-:Y:S04]  /*6fa50*/  STL [R1+0xe0], R14 ;  /* 0x0000e00e01007387 */ /* 0x0003e80000100800 */
[----:B------:R0:W5:Y:S04]  /*6fa60*/  LDL.LU R18, [R1+0x17c] ;  /* 0x00017c0001127983 */ /* 0x0001680000300800 */
[----:B------:R2:W-:Y:S01]  /*6fa70*/  STL [R1+0xd4], R15 ;  /* 0x0000d40f01007387 */ /* 0x0005e20000100800 */
[----:B-1----:R-:W-:-:S03]  /*6fa80*/  LOP3.LUT R14, R0, R41, R20, 0x78, !PT ;  /* 0x00000029000e7212 */ /* 0x002fc600078e7814 */
[----:B------:R0:W5:Y:S04]  /*6fa90*/  LDL.LU R0, [R1+0x180] ;  /* 0x0001800001007983 */ /* 0x0001680000300800 */
[----:B------:R1:W-:Y:S01]  /*6faa0*/  STL [R1+0xc8], R14 ;  /* 0x0000c80e01007387 */ /* 0x0003e20000100800 */
[----:B--2---:R-:W-:Y:S02]  /*6fab0*/  IMAD.MOV.U32 R15, RZ, RZ, 0x1f ;  /* 0x0000001fff0f7424 */ /* 0x004fe400078e00ff */
[----:B01----:R-:W-:-:S07]  /*6fac0*/  IMAD.MOV.U32 R14, RZ, RZ, R138 ;  /* 0x000000ffff0e7224 */ /* 0x003fce00078e008a */
[----:B-----5:R-:W-:Y:S05]  /*6fad0*/  WARPSYNC.COLLECTIVE R16, `(.L_x_1846) ;  /* 0x0000000010087348 */ /* 0x020fea0003c00000 */
[----:B------:R0:W1:Y:S02]  /*6fae0*/  SHFL.IDX P0, R15, R14, R252, R15 ;  /* 0x000000fc0e0f7389 */ /* 0x000064000000000f */
[----:B01---5:R-:W-:Y:S05]  /*6faf0*/  ENDCOLLECTIVE ;  /* 0x000000000000791b */ /* 0x023fea0003800000 */
.L_x_1846:
[----:B------:R-:W-:Y:S01]  /*6fb00*/  STL [R1+0xaf8], R138 ;  /* 0x000af88a01007387 */ /* 0x000fe20000100800 */
[----:B------:R-:W-:-:S05]  /*6fb10*/  IMAD.MOV.U32 R17, RZ, RZ, R15 ;  /* 0x000000ffff117224 */ /* 0x000fca00078e000f */
[--C-:B------:R-:W-:Y:S02]  /*6fb20*/  LOP3.LUT R14, R24, R70, R17.reuse, 0x78, !PT ;  /* 0x00000046180e7212 */ /* 0x100fe400078e7811 */
[----:B------:R0:W5:Y:S01]  /*6fb30*/  LDL.LU R24, [R1+0x1b4] ;  /* 0x0001b40001187983 */ /* 0x0001620000300800 */
[----:B------:R-:W-:-:S03]  /*6fb40*/  LOP3.LUT R15, R21, R66, R17, 0x78, !PT ;  /* 0x00000042150f7212 */ /* 0x000fc600078e7811 */
[----:B------:R1:W-:Y:S04]  /*6fb50*/  STL [R1+0x118], R14 ;  /* 0x0001180e01007387 */ /* 0x0003e80000100800 */
[----:B------:R0:W5:Y:S04]  /*6fb60*/  LDL.LU R21, [R1+0x1b8] ;  /* 0x0001b80001157983 */ /* 0x0001680000300800 */
        /* <DEDUP_REMOVED lines=9> */
[----:B------:R0:W5:Y:S01]  /*6fc00*/  LDL.LU R20, [R1+0x2c0] ;  /* 0x0002c00001147983 */ /* 0x0001620000300800 */
[----:B------:R-:W-:-:S03]  /*6fc10*/  LOP3.LUT R16, R25, R50, R17, 0x78, !PT ;  /* 0x0000003219107212 */ /* 0x000fc600078e7811 */
[----:B------:R1:W-:Y:S04]  /*6fc20*/  STL [R1+0xe8], R14 ;  /* 0x0000e80e01007387 */ /* 0x0003e80000100800 */
[----:B------:R3:W-:Y:S01]  /*6fc30*/  STL [R1+0xdc], R16 ;  /* 0x0000dc1001007387 */ /* 0x0007e20000100800 */
[--C-:B--2---:R-:W-:Y:S02]  /*6fc40*/  LOP3.LUT R15, R22, R46, R17.reuse, 0x78, !PT ;  /* 0x0000002e160f7212 */ /* 0x104fe400078e7811 */
[----:B-1----:R-:W-:Y:S02]  /*6fc50*/  LOP3.LUT R14, R19, R42, R17, 0x78, !PT ;  /* 0x0000002a130e7212 */ /* 0x002fe400078e7811 */
[----:B------:R0:W5:Y:S01]  /*6fc60*/  LDL.LU R19, [R1+0xc0] ;  /* 0x0000c00001137983 */ /* 0x0001620000300800 */
[----:B---3--:R-:W-:-:S03]  /*6fc70*/  IMAD.MOV.U32 R16, RZ, RZ, -0x1 ;  /* 0xffffffffff107424 */ /* 0x008fc600078e00ff */
[----:B------:R1:W-:Y:S04]  /*6fc80*/  STL [R1+0xd0], R15 ;  /* 0x0000d00f01007387 */ /* 0x0003e80000100800 */
[----:B------:R0:W5:Y:S04]  /*6fc90*/  LDL.LU R25, [R1+0xb4] ;  /* 0x0000b40001197983 */ /* 0x0001680000300800 */
[----:B------:R2:W-:Y:S01]  /*6fca0*/  STL [R1+0xc4], R14 ;  /* 0x0000c40e01007387 */ /* 0x0005e20000100800 */
[----:B-1----:R-:W-:-:S03]  /*6fcb0*/  IMAD.MOV.U32 R15, RZ, RZ, 0x1f ;  /* 0x0000001fff0f7424 */ /* 0x002fc600078e00ff */
[----:B------:R0:W5:Y:S01]  /*6fcc0*/  LDL.LU R22, [R1+0xa8] ;  /* 0x0000a80001167983 */ /* 0x0001620000300800 */
[----:B--2---:R-:W-:-:S07]  /*6fcd0*/  IMAD.MOV.U32 R14, RZ, RZ, R139 ;  /* 0x000000ffff0e7224 */ /* 0x004fce00078e008b */
[----:B0----5:R-:W-:Y:S05]  /*6fce0*/  WARPSYNC.COLLECTIVE R16, `(.L_x_1847) ;  /* 0x0000000010087348 */ /* 0x021fea0003c00000 */
[----:B------:R1:W2:Y:S02]  /*6fcf0*/  SHFL.IDX P0, R15, R14, R252, R15 ;  /* 0x000000fc0e0f7389 */ /* 0x0002a4000000000f */
[----:B012--5:R-:W-:Y:S05]  /*6fd00*/  ENDCOLLECTIVE ;  /* 0x000000000000791b */ /* 0x027fea0003800000 */
.L_x_1847:
[----:B------:R-:W-:Y:S01]  /*6fd10*/  STL [R1+0xafc], R139 ;  /* 0x000afc8b01007387 */ /* 0x000fe20000100800 */
[----:B------:R-:W-:-:S03]  /*6fd20*/  LOP3.LUT R14, R18, R71, R15, 0x78, !PT ;  /* 0x00000047120e7212 */ /* 0x000fc600078e780f */
        /* <DEDUP_REMOVED lines=12> */
[----:B------:R0:W5:Y:S01]  /*6fdf0*/  LDL.LU R12, [R1+0x138] ;  /* 0x00013800010c7983 */ /* 0x0001620000300800 */
[----:B------:R-:W-:-:S03]  /*6fe00*/  LOP3.LUT R17, R26, R51, R15, 0x78, !PT ;  /* 0x000000331a117212 */ /* 0x000fc600078e780f */
[----:B------:R-:W-:Y:S04]  /*6fe10*/  STL [R1+0x1bc], R14 ;  /* 0x0001bc0e01007387 */ /* 0x000fe80000100800 */
[----:B------:R1:W-:Y:S04]  /*6fe20*/  STL [R1+0x240], R17 ;  /* 0x0002401101007387 */ /* 0x0003e80000100800 */
[----:B-1----:R0:W5:Y:S01]  /*6fe30*/  LDL.LU R17, [R1+0xbc] ;  /* 0x0000bc0001117983 */ /* 0x0021620000300800 */
[--C-:B------:R-:W-:Y:S02]  /*6fe40*/  LOP3.LUT R16, R23, R47, R15.reuse, 0x78, !PT ;  /* 0x0000002f17107212 */ /* 0x100fe400078e780f */
[----:B------:R-:W-:-:S03]  /*6fe50*/  LOP3.LUT R14, R20, R43, R15, 0x78, !PT ;  /* 0x0000002b140e7212 */ /* 0x000fc600078e780f */
[----:B------:R1:W-:Y:S01]  /*6fe60*/  STL [R1+0x23c], R16 ;  /* 0x00023c1001007387 */ /* 0x0003e20000100800 */
[----:B------:R-:W-:-:S03]  /*6fe70*/  IMAD.MOV.U32 R15, RZ, RZ, 0x1f ;  /* 0x0000001fff0f7424 */ /* 0x000fc600078e00ff */
[----:B------:R0:W5:Y:S04]  /*6fe80*/  LDL.LU R23, [R1+0xb0] ;  /* 0x0000b00001177983 */ /* 0x0001680000300800 */
[----:B------:R2:W-:Y:S01]  /*6fe90*/  STL [R1+0x2c0], R14 ;  /* 0x0002c00e01007387 */ /* 0x0005e20000100800 */
[----:B-1----:R-:W-:-:S03]  /*6fea0*/  IMAD.MOV.U32 R16, RZ, RZ, -0x1 ;  /* 0xffffffffff107424 */ /* 0x002fc600078e00ff */
[----:B------:R0:W5:Y:S01]  /*6feb0*/  LDL.LU R20, [R1+0xa4] ;  /* 0x0000a40001147983 */ /* 0x0001620000300800 */
[----:B--2---:R-:W-:-:S07]  /*6fec0*/  IMAD.MOV.U32 R14, RZ, RZ, R133 ;  /* 0x000000ffff0e7224 */ /* 0x004fce00078e0085 */
[----:B0----5:R-:W-:Y:S05]  /*6fed0*/  WARPSYNC.COLLECTIVE R16, `(.L_x_1848) ;  /* 0x0000000010087348 */ /* 0x021fea0003c00000 */
[----:B------:R1:W2:Y:S02]  /*6fee0*/  SHFL.IDX P0, R15, R14, R252, R15 ;  /* 0x000000fc0e0f7389 */ /* 0x0002a4000000000f */
[----:B012--5:R-:W-:Y:S05]  /*6fef0*/  ENDCOLLECTIVE ;  /* 0x000000000000791b */ /* 0x027fea0003800000 */
.L_x_1848:
        /* <DEDUP_REMOVED lines=15> */
[----:B------:R0:W5:Y:S01]  /*6fff0*/  LDL.LU R0, [R1+0x13c] ;  /* 0x00013c0001007983 */ /* 0x0001620000300800 */
[----:B------:R-:W-:-:S03]  /*70000*/  LOP3.LUT R24, R24, R48, R16, 0x78, !PT ;  /* 0x0000003018187212 */ /* 0x000fc600078e7810 */
[----:B------:R1:W-:Y:S04]  /*70010*/  STL [R1+0x90], R14 ;  /* 0x0000900e01007387 */ /* 0x0003e80000100800 */
[----:B------:R-:W-:Y:S01]  /*70020*/  STL [R1+0x84], R24 ;  /* 0x0000841801007387 */ /* 0x000fe20000100800 */
[--C-:B--2---:R-:W-:Y:S02]  /*70030*/  LOP3.LUT R15, R21, R44, R16.reuse, 0x78, !PT ;  /* 0x0000002c150f7212 */ /* 0x104fe400078e7810 */
[----:B-1----:R-:W-:Y:S02]  /*70040*/  LOP3.LUT R14, R12, R40, R16, 0x78, !PT ;  /* 0x000000280c0e7212 */ /* 0x002fe400078e7810 */
[----:B------:R0:W5:Y:S01]  /*70050*/  LDL.LU R12, [R1+0xb8] ;  /* 0x0000b800010c7983 */ /* 0x0001620000300800 */
[----:B------:R-:W-:-:S03]  /*70060*/  IMAD.MOV.U32 R16, RZ, RZ, -0x1 ;  /* 0xffffffffff107424 */ /* 0x000fc600078e00ff */
        /* <DEDUP_REMOVED lines=9> */
.L_x_1849:
[----:B------:R-:W-:Y:S01]  /*70100*/  STL [R1+0xb04], R134 ;  /* 0x000b048601007387 */ /* 0x000fe20000100800 */
[----:B------:R-:W-:-:S05]  /*70110*/  IMAD.MOV.U32 R14, RZ, RZ, R15 ;  /* 0x000000ffff0e7224 */ /* 0x000fca00078e000f */
[--C-:B------:R-:W-:Y:S02]  /*70120*/  LOP3.LUT R16, R17, R69, R14.reuse, 0x78, !PT ;  /* 0x0000004511107212 */ /* 0x100fe400078e780e */
[----:B------:R0:W5:Y:S04]  /*70130*/  LDL.LU R17, [R1+0x94] ;  /* 0x0000940001117983 */ /* 0x0001680000300800 */
[----:B------:R1:W-:Y:S04]  /*70140*/  STL [R1+0xbc], R16 ;  /* 0x0000bc1001007387 */ /* 0x0003e80000100800 */
[----:B------:R0:W5:Y:S01]  /*70150*/  LDL.LU R24, [R1+0x88] ;  /* 0x0000880001187983 */ /* 0x0001620000300800 */
[----:B------:R-:W-:-:S05]  /*70160*/  LOP3.LUT R15, R23, R65, R14, 0x78, !PT ;  /* 0x00000041170f7212 */ /* 0x000fca00078e780e */
[----:B------:R2:W-:Y:S01]  /*70170*/  STL [R1+0xb0], R15 ;  /* 0x0000b00f01007387 */ /* 0x0005e20000100800 */
[----:B-1----:R-:W-:-:S03]  /*70180*/  LOP3.LUT R16, R20, R61, R14, 0x78, !PT ;  /* 0x0000003d14107212 */ /* 0x002fc600078e780e */
[----:B------:R0:W5:Y:S04]  /*70190*/  LDL.LU R23, [R1+0x128] ;  /* 0x0001280001177983 */ /* 0x0001680000300800 */
[----:B------:R1:W-:Y:S04]  /*701a0*/  STL [R1+0xa4], R16 ;  /* 0x0000a41001007387 */ /* 0x0003e80000100800 */
[----:B------:R0:W5:Y:S01]  /*701b0*/  LDL.LU R20, [R1+0x134] ;  /* 0x0001340001147983 */ /* 0x0001620000300800 */
[----:B--2---:R-:W-:-:S03]  /*701c0*/  LOP3.LUT R15, R19, R57, R14, 0x78, !PT ;  /* 0x00000039130f7212 */ /* 0x004fc600078e780e */
[----:B------:R0:W5:Y:S01]  /*701d0*/  LDL.LU R19, [R1+0x140] ;  /* 0x0001400001137983 */ /* 0x0001620000300800 */
[----:B------:R-:W-:-:S03]  /*701e0*/  LOP3.LUT R26, R26, R53, R14, 0x78, !PT ;  /* 0x000000351a1a7212 */ /* 0x000fc600078e780e */
[----:B------:R2:W-:Y:S01]  /*701f0*/  STL [R1+0x98], R15 ;  /* 0x0000980f01007387 */ /* 0x0005e20000100800 */
[----:B-1----:R-:W-:-:S03]  /*70200*/  LOP3.LUT R16, R22, R49, R14, 0x78, !PT ;  /* 0x0000003116107212 */ /* 0x002fc600078e780e */
[----:B------:R-:W-:Y:S04]  /*70210*/  STL [R1+0x8c], R26 ;  /* 0x00008c1a01007387 */ /* 0x000fe80000100800 */
[----:B------:R1:W-:Y:S01]  /*70220*/  STL [R1+0x124], R16 ;  /* 0x0001241001007387 */ /* 0x0003e20000100800 */
[--C-:B--2---:R-:W-:Y:S02]  /*70230*/  LOP3.LUT R15, R18, R45, R14.reuse, 0x78, !PT ;  /* 0x0000002d120f7212 */ /* 0x104fe400078e780e */
[----:B------:R-:W-:Y:S02]  /*70240*/  LOP3.LUT R14, R0, R41, R14, 0x78, !PT ;  /* 0x00000029000e7212 */ /* 0x000fe400078e780e */
[----:B------:R0:W5:Y:S01]  /*70250*/  LDL.LU R0, [R1+0x2e0] ;  /* 0x0002e00001007983 */ /* 0x0001620000300800 */
[----:B-1----:R-:W-:-:S03]  /*70260*/  IMAD.MOV.U32 R16, RZ, RZ, -0x1 ;  /* 0xffffffffff107424 */ /* 0x002fc600078e00ff */
        /* <DEDUP_REMOVED lines=9> */
.L_x_1850:
        /* <DEDUP_REMOVED lines=8> */
[----:B------:R0:W5:Y:S04]  /*70380*/  LDL.LU R25, [R1+0x41c] ;  /* 0x00041c0001197983 */ /* 0x0001680000300800 */
[----:B------:R0:W5:Y:S04]  /*70390*/  LDL.LU R21, [R1+0x4c0] ;  /* 0x0004c00001157983 */ /* 0x0001680000300800 */
[----:B------:R1:W-:Y:S01]  /*703a0*/  STL [R1+0xa0], R14 ;  /* 0x0000a00e01007387 */ /* 0x0003e20000100800 */
[----:B--2---:R-:W-:-:S03]  /*703b0*/  LOP3.LUT R16, R17, R58, R15, 0x78, !PT ;  /* 0x0000003a11107212 */ /* 0x004fc600078e780f */
[----:B------:R0:W5:Y:S01]  /*703c0*/  LDL.LU R17, [R1+0x4bc] ;  /* 0x0004bc0001117983 */ /* 0x0001620000300800 */
[----:B-1----:R-:W-:-:S03]  /*703d0*/  LOP3.LUT R14, R24, R54, R15, 0x78, !PT ;  /* 0x00000036180e7212 */ /* 0x002fc600078e780f */
[----:B------:R1:W-:Y:S04]  /*703e0*/  STL [R1+0x94], R16 ;  /* 0x0000941001007387 */ /* 0x0003e80000100800 */
[----:B------:R-:W-:Y:S01]  /*703f0*/  STL [R1+0x88], R14 ;  /* 0x0000880e01007387 */ /* 0x000fe20000100800 */
[----:B------:R-:W-:-:S05]  /*70400*/  LOP3.LUT R23, R23, R50, R15, 0x78, !PT ;  /* 0x0000003217177212 */ /* 0x000fca00078e780f */
[----:B------:R-:W-:Y:S01]  /*70410*/  STL [R1+0x128], R23 ;  /* 0x0001281701007387 */ /* 0x000fe20000100800 */
[----:B-1----:R-:W-:-:S03]  /*70420*/  LOP3.LUT R16, R20, R46, R15, 0x78, !PT ;  /* 0x0000002e14107212 */ /* 0x002fc600078e780f */
[----:B------:R0:W5:Y:S04]  /*70430*/  LDL.LU R24, [R1+0x160] ;  /* 0x0001600001187983 */ /* 0x0001680000300800 */
[----:B------:R1:W-:Y:S04]  /*70440*/  STL [R1+0x134], R16 ;  /* 0x0001341001007387 */ /* 0x0003e80000100800 */
[----:B------:R0:W5:Y:S01]  /*70450*/  LDL.LU R20, [R1+0x154] ;  /* 0x0001540001147983 */ /* 0x0001620000300800 */
[----:B-1----:R-:W-:Y:S01]  /*70460*/  IMAD.MOV.U32 R16, RZ, RZ, -0x1 ;  /* 0xffffffffff107424 */ /* 0x002fe200078e00ff */
[----:B------:R-:W-:Y:S01]  /*70470*/  LOP3.LUT R14, R19, R42, R15, 0x78, !PT ;  /* 0x0000002a130e7212 */ /* 0x000fe200078e780f */
[----:B------:R-:W-:-:S04]  /*70480*/  IMAD.MOV.U32 R15, RZ, RZ, 0x1f ;  /* 0x0000001fff0f7424 */ /* 0x000fc800078e00ff */
[----:B------:R1:W-:Y:S04]  /*70490*/  STL [R1+0x140], R14 ;  /* 0x0001400e01007387 */ /* 0x0003e80000100800 */
[----:B------:R0:W5:Y:S01]  /*704a0*/  LDL.LU R19, [R1+0x164] ;  /* 0x0001640001137983 */ /* 0x0001620000300800 */
[----:B-1----:R-:W-:-:S07]  /*704b0*/  IMAD.MOV.U32 R14, RZ, RZ, R3 ;  /* 0x000000ffff0e7224 */ /* 0x002fce00078e0003 */
[----:B0----5:R-:W-:Y:S05]  /*704c0*/  WARPSYNC.COLLECTIVE R16, `(.L_x_1851) ;  /* 0x0000000010087348 */ /* 0x021fea0003c00000 */
[----:B------:R1:W2:Y:S02]  /*704d0*/  SHFL.IDX P0, R15, R14, R252, R15 ;  /* 0x000000fc0e0f7389 */ /* 0x0002a4000000000f */
[----:B012--5:R-:W-:Y:S05]  /*704e0*/  ENDCOLLECTIVE ;  /* 0x000000000000791b */ /* 0x027fea0003800000 */
.L_x_1851:
[----:B------:R0:W-:Y:S01]  /*704f0*/  STL [R1+0xb0c], R3 ;  /* 0x000b0c0301007387 */ /* 0x0001e20000100800 */
[----:B------:R-:W-:-:S05]  /*70500*/  IMAD.MOV.U32 R16, RZ, RZ, R15 ;  /* 0x000000ffff107224 */ /* 0x000fca00078e000f */
[--C-:B------:R-:W-:Y:S02]  /*70510*/  LOP3.LUT R14, R0, R71, R16.reuse, 0x78, !PT ;  /* 0x00000047000e7212 */ /* 0x100fe400078e7810 */
[----:B------:R1:W5:Y:S01]  /*70520*/  LDL.LU R0, [R1+0x170] ;  /* 0x0001700001007983 */ /* 0x0003620000300800 */
[----:B0-----:R-:W-:-:S03]  /*70530*/  LOP3.LUT R3, R22, R67, R16, 0x78, !PT ;  /* 0x0000004316037212 */ /* 0x001fc600078e7810 */
[----:B------:R-:W-:Y:S04]  /*70540*/  STL [R1+0x2e0], R14 ;  /* 0x0002e00e01007387 */ /* 0x000fe80000100800 */
[----:B------:R1:W5:Y:S04]  /*70550*/  LDL.LU R23, [R1+0x5dc] ;  /* 0x0005dc0001177983 */ /* 0x0003680000300800 */
[----:B------:R1:W5:Y:S04]  /*70560*/  LDL.LU R22, [R1+0x780] ;  /* 0x0007800001167983 */ /* 0x0003680000300800 */
[----:B------:R0:W-:Y:S02]  /*70570*/  STL [R1+0x380], R3 ;  /* 0x0003800301007387 */ /* 0x0001e40000100800 */
[----:B0-----:R-:W-:-:S02]  /*70580*/  LOP3.LUT R3, R18, R63, R16, 0x78, !PT ;  /* 0x0000003f12037212 */ /* 0x001fc400078e7810 */
[----:B------:R1:W5:Y:S04]  /*70590*/  LDL.LU R18, [R1+0x83c] ;  /* 0x00083c0001127983 */ /* 0x0003680000300800 */
[----:B------:R0:W-:Y:S01]  /*705a0*/  STL [R1+0x37c], R3 ;  /* 0x00037c0301007387 */ /* 0x0001e20000100800 */
[----:B------:R-:W-:-:S03]  /*705b0*/  LOP3.LUT R14, R12, R59, R16, 0x78, !PT ;  /* 0x0000003b0c0e7212 */ /* 0x000fc600078e7810 */
[----:B------:R1:W5:Y:S04]  /*705c0*/  LDL.LU R12, [R1+0x97c] ;  /* 0x00097c00010c7983 */ /* 0x0003680000300800 */
[----:B------:R2:W-:Y:S01]  /*705d0*/  STL [R1+0x378], R14 ;  /* 0x0003780e01007387 */ /* 0x0005e20000100800 */
[--C-:B0-----:R-:W-:Y:S02]  /*705e0*/  LOP3.LUT R3, R26, R55, R16.reuse, 0x78, !PT ;  /* 0x000000371a037212 */ /* 0x101fe400078e7810 */
[----:B------:R-:W-:-:S03]  /*705f0*/  LOP3.LUT R15, R25, R51, R16, 0x78, !PT ;  /* 0x00000033190f7212 */ /* 0x000fc600078e7810 */
[----:B------:R0:W-:Y:S01]  /*70600*/  STL [R1+0x420], R3 ;  /* 0x0004200301007387 */ /* 0x0001e20000100800 */
[----:B--2---:R-:W-:-:S03]  /*70610*/  LOP3.LUT R14, R21, R47, R16, 0x78, !PT ;  /* 0x0000002f150e7212 */ /* 0x004fc600078e7810 */
[----:B------:R2:W-:Y:S04]  /*70620*/  STL [R1+0x41c], R15 ;  /* 0x00041c0f01007387 */ /* 0x0005e80000100800 */
[----:B------:R1:W5:Y:S01]  /*70630*/  LDL.LU R21, [R1+0x15c] ;  /* 0x00015c0001157983 */ /* 0x0003620000300800 */
[----:B0-----:R-:W-:-:S03]  /*70640*/  LOP3.LUT R3, R17, R43, R16, 0x78, !PT ;  /* 0x0000002b11037212 */ /* 0x001fc600078e7810 */
[----:B------:R0:W-:Y:S04]  /*70650*/  STL [R1+0x4c0], R14 ;  /* 0x0004c00e01007387 */ /* 0x0001e80000100800 */
[----:B------:R1:W5:Y:S01]  /*70660*/  LDL.LU R17, [R1+0x150] ;  /* 0x0001500001117983 */ /* 0x0003620000300800 */
[----:B--2---:R-:W-:Y:S02]  /*70670*/  IMAD.MOV.U32 R15, RZ, RZ, 0x1f ;  /* 0x0000001fff0f7424 */ /* 0x004fe400078e00ff */
[----:B------:R-:W-:Y:S02]  /*70680*/  IMAD.MOV.U32 R16, RZ, RZ, -0x1 ;  /* 0xffffffffff107424 */ /* 0x000fe400078e00ff */
[----:B0-----:R-:W-:Y:S01]  /*70690*/  IMAD.MOV.U32 R14, RZ, RZ, R174 ;  /* 0x000000ffff0e7224 */ /* 0x001fe200078e00ae */
[----:B------:R1:W-:Y:S06]  /*706a0*/  STL [R1+0x4bc], R3 ;  /* 0x0004bc0301007387 */ /* 0x0003ec0000100800 */
[----:B-1---5:R-:W-:Y:S05]  /*706b0*/  WARPSYNC.COLLECTIVE R16, `(.L_x_1852) ;  /* 0x0000000010087348 */ /* 0x022fea0003c00000 */
[----:B------:R0:W2:Y:S02]  /*706c0*/  SHFL.IDX P0, R15, R14, R252, R15 ;  /* 0x000000fc0e0f7389 */ /* 0x0000a4000000000f */
[----:B012--5:R-:W-:Y:S05]  /*706d0*/  ENDCOLLECTIVE ;  /* 0x000000000000791b */ /* 0x027fea0003800000 */
.L_x_1852:
[----:B------:R0:W5:Y:S04]  /*706e0*/  LDL.LU R3, [R1+0x168] ;  /* 0x0001680001037983 */ /* 0x0001680000300800 */
[----:B------:R-:W-:Y:S04]  /*706f0*/  STL [R1+0xb10], R174 ;  /* 0x000b10ae01007387 */ /* 0x000fe80000100800 */
[----:B------:R0:W5:Y:S04]  /*70700*/  LDL.LU R26, [R1+0x174] ;  /* 0x00017400011a7983 */ /* 0x0001680000300800 */
[----:B------:R0:W5:Y:S01]  /*70710*/  LDL.LU R25, [R1+0x680] ;  /* 0x0006800001197983 */ /* 0x0001620000300800 */
[----:B------:R-:W-:-:S05]  /*70720*/  IMAD.MOV.U32 R14, RZ, RZ, R15 ;  /* 0x000000ffff0e7224 */ /* 0x000fca00078e000f */
[----:B------:R-:W-:-:S05]  /*70730*/  LOP3.LUT R15, R24, R68, R14, 0x78, !PT ;  /* 0x00000044180f7212 */ /* 0x000fca00078e780e */
        /* <DEDUP_REMOVED lines=8> */
[----:B------:R0:W5:Y:S01]  /*707c0*/  LDL.LU R0, [R1+0x980] ;  /* 0x0009800001007983 */ /* 0x0001620000300800 */
[----:B------:R-:W-:-:S03]  /*707d0*/  LOP3.LUT R23, R23, R52, R14, 0x78, !PT ;  /* 0x0000003417177212 */ /* 0x000fc600078e780e */
[----:B------:R1:W-:Y:S01]  /*707e0*/  STL [R1+0x170], R15 ;  /* 0x0001700f01007387 */ /* 0x0003e20000100800 */
[----:B--2---:R-:W-:-:S03]  /*707f0*/  LOP3.LUT R16, R22, R48, R14, 0x78, !PT ;  /* 0x0000003016107212 */ /* 0x004fc600078e780e */
[----:B------:R-:W-:Y:S04]  /*70800*/  STL [R1+0x5dc], R23 ;  /* 0x0005dc1701007387 */ /* 0x000fe80000100800 */
[----:B------:R2:W-:Y:S04]  /*70810*/  STL [R1+0x780], R16 ;  /* 0x0007801001007387 */ /* 0x0005e80000100800 */
[----:B------:R0:W5:Y:S01]  /*70820*/  LDL.LU R24, [R1+0x158] ;  /* 0x0001580001187983 */ /* 0x0001620000300800 */
[----:B-1----:R-:W-:Y:S01]  /*70830*/  LOP3.LUT R15, R18, R44, R14, 0x78, !PT ;  /* 0x0000002c120f7212 */ /* 0x002fe200078e780e */
[----:B--2---:R-:W-:-:S04]  /*70840*/  IMAD.MOV.U32 R16, RZ, RZ, -0x1 ;  /* 0xffffffffff107424 */ /* 0x004fc800078e00ff */
[----:B------:R1:W-:Y:S04]  /*70850*/  STL [R1+0x83c], R15 ;  /* 0x00083c0f01007387 */ /* 0x0003e80000100800 */
[----:B------:R0:W5:Y:S01]  /*70860*/  LDL.LU R18, [R1+0x14c] ;  /* 0x00014c0001127983 */ /* 0x0001620000300800 */
[----:B------:R-:W-:Y:S01]  /*70870*/  LOP3.LUT R12, R12, R40, R14, 0x78, !PT ;  /* 0x000000280c0c7212 */ /* 0x000fe200078e780e */
[----:B------:R-:W-:Y:S02]  /*70880*/  IMAD.MOV.U32 R14, RZ, RZ, R175 ;  /* 0x000000ffff0e7224 */ /* 0x000fe400078e00af */
[----:B-1----:R-:W-:Y:S02]  /*70890*/  IMAD.MOV.U32 R15, RZ, RZ, 0x1f ;  /* 0x0000001fff0f7424 */ /* 0x002fe400078e00ff */
[----:B------:R0:W-:Y:S05]  /*708a0*/  STL [R1+0x97c], R12 ;  /* 0x00097c0c01007387 */ /* 0x0001ea0000100800 */
[----:B0----5:R-:W-:Y:S05]  /*708b0*/  WARPSYNC.COLLECTIVE R16, `(.L_x_1853) ;  /* 0x0000000010087348 */ /* 0x021fea0003c00000 */
[----:B------:R1:W2:Y:S02]  /*708c0*/  SHFL.IDX P0, R15, R14, R252, R15 ;  /* 0x000000fc0e0f7389 */ /* 0x0002a4000000000f */
[----:B012--5:R-:W-:Y:S05]  /*708d0*/  ENDCOLLECTIVE ;  /* 0x000000000000791b */ /* 0x027fea0003800000 */
.L_x_1853:
[----:B------:R0:W5:Y:S04]  /*708e0*/  LDL.LU R12, [R1+0x16c] ;  /* 0x00016c00010c7983 */ /* 0x0001680000300800 */
[----:B------:R0:W5:Y:S04]  /*708f0*/  LDL.LU R23, [R1+0x178] ;  /* 0x0001780001177983 */ /* 0x0001680000300800 */
[----:B------:R-:W-:Y:S04]  /*70900*/  STL [R1+0xb14], R175 ;  /* 0x000b14af01007387 */ /* 0x000fe80000100800 */
[----:B------:R0:W5:Y:S01]  /*70910*/  LDL.LU R22, [R1+0x67c] ;  /* 0x00067c0001167983 */ /* 0x0001620000300800 */
[----:B------:R-:W-:-:S02]  /*70920*/  LOP3.LUT R14, R21, R69, R15, 0x78, !PT ;  /* 0x00000045150e7212 */ /* 0x000fc400078e780f */
[----:B------:R-:W-:-:S03]  /*70930*/  LOP3.LUT R16, R17, R65, R15, 0x78, !PT ;  /* 0x0000004111107212 */ /* 0x000fc600078e780f */
[----:B------:R1:W-:Y:S04]  /*70940*/  STL [R1+0x15c], R14 ;  /* 0x00015c0e01007387 */ /* 0x0003e80000100800 */
[----:B------:R0:W5:Y:S04]  /*70950*/  LDL.LU R21, [R1+0x818] ;  /* 0x0008180001157983 */ /* 0x0001680000300800 */
[----:B------:R-:W-:Y:S04]  /*70960*/  STL [R1+0x150], R16 ;  /* 0x0001501001007387 */ /* 0x000fe80000100800 */
[----:B------:R0:W5:Y:S01]  /*70970*/  LDL.LU R17, [R1+0x8e0] ;  /* 0x0008e00001117983 */ /* 0x0001620000300800 */
[----:B-1----:R-:W-:-:S03]  /*70980*/  LOP3.LUT R14, R3, R61, R15, 0x78, !PT ;  /* 0x0000003d030e7212 */ /* 0x002fc600078e780f */
[----:B------:R0:W5:Y:S04]  /*70990*/  LDL.LU R3, [R1+0x9a0] ;  /* 0x0009a00001037983 */ /* 0x0001680000300800 */
[----:B------:R1:W-:Y:S01]  /*709a0*/  STL [R1+0x168], R14 ;  /* 0x0001680e01007387 */ /* 0x0003e20000100800 */
[--C-:B------:R-:W-:Y:S02]  /*709b0*/  LOP3.LUT R25, R25, R53, R15.reuse, 0x78, !PT ;  /* 0x0000003519197212 */ /* 0x100fe400078e780f */
[----:B-1----:R-:W-:-:S05]  /*709c0*/  LOP3.LUT R14, R26, R57, R15, 0x78, !PT ;  /* 0x000000391a0e7212 */ /* 0x002fca00078e780f */
[----:B------:R1:W-:Y:S04]  /*709d0*/  STL [R1+0x174], R14 ;  /* 0x0001740e01007387 */ /* 0x0003e80000100800 */
[----:B------:R-:W-:Y:S01]  /*709e0*/  STL [R1+0x680], R25 ;  /* 0x0006801901007387 */ /* 0x000fe20000100800 */
[----:B------:R-:W-:-:S05]  /*709f0*/  LOP3.LUT R16, R20, R49, R15, 0x78, !PT ;  /* 0x0000003114107212 */ /* 0x000fca00078e780f */
[----:B------:R-:W-:Y:S04]  /*70a00*/  STL [R1+0x77c], R16 ;  /* 0x00077c1001007387 */ /* 0x000fe80000100800 */
[----:B------:R0:W5:Y:S01]  /*70a10*/  LDL.LU R20, [R1+0x4b8] ;  /* 0x0004b80001147983 */ /* 0x0001620000300800 */
[----:B-1----:R-:W-:-:S05]  /*70a20*/  LOP3.LUT R14, R19, R45, R15, 0x78, !PT ;  /* 0x0000002d130e7212 */ /* 0x002fca00078e780f */
[----:B------:R-:W-:Y:S04]  /*70a30*/  STL [R1+0x8dc], R14 ;  /* 0x0008dc0e01007387 */ /* 0x000fe80000100800 */
[----:B------:R0:W5:Y:S01]  /*70a40*/  LDL.LU R19, [R1+0x540] ;  /* 0x0005400001137983 */ /* 0x0001620000300800 */
[----:B------:R-:W-:-:S05]  /*70a50*/  LOP3.LUT R0, R0, R41, R15, 0x78, !PT ;  /* 0x0000002900007212 */ /* 0x000fca00078e780f */
[----:B------:R1:W-:Y:S04]  /*70a60*/  STL [R1+0x980], R0 ;  /* 0x0009800001007387 */ /* 0x0003e80000100800 */
[----:B-1----:R0:W5:Y:S01]  /*70a70*/  LDL.LU R0, [R1+0x53c] ;  /* 0x00053c0001007983 */ /* 0x0021620000300800 */
[----:B------:R-:W-:Y:S02]  /*70a80*/  IMAD.MOV.U32 R15, RZ, RZ, 0x1f ;  /* 0x0000001fff0f7424 */ /* 0x000fe400078e00ff */
[----:B------:R-:W-:Y:S01]  /*70a90*/  IMAD.MOV.U32 R14, RZ, RZ, R176 ;  /* 0x000000ffff0e7224 */ /* 0x000fe200078e00b0 */
[----:B------:R0:W5:Y:S01]  /*70aa0*/  LDL.LU R26, [R1+0x5e0] ;  /* 0x0005e000011a7983 */ /* 0x0001620000300800 */
[----:B------:R-:W-:-:S07]  /*70ab0*/  IMAD.MOV.U32 R16, RZ, RZ, -0x1 ;  /* 0xffffffffff107424 */ /* 0x000fce00078e00ff */
[----:B0----5:R-:W-:Y:S05]  /*70ac0*/  WARPSYNC.COLLECTIVE R16, `(.L_x_1854) ;  /* 0x0000000010087348 */ /* 0x021fea0003c00000 */
[----:B------:R1:W2:Y:S02]  /*70ad0*/  SHFL.IDX P0, R15, R14, R252, R15 ;  /* 0x000000fc0e0f7389 */ /* 0x0002a4000000000f */
[----:B012--5:R-:W-:Y:S05]  /*70ae0*/  ENDCOLLECTIVE ;  /* 0x000000000000791b */ /* 0x027fea0003800000 */
.L_x_1854:
[----:B------:R-:W-:Y:S04]  /*70af0*/  STL [R1+0xb18], R176 ;  /* 0x000b18b001007387 */ /* 0x000fe80000100800 */
[----:B------:R0:W5:Y:S01]  /*70b00*/  LDL.LU R25, [R1+0x678] ;  /* 0x0006780001197983 */ /* 0x0001620000300800 */
[----:B------:R-:W-:-:S05]  /*70b10*/  IMAD.MOV.U32 R16, RZ, RZ, R15 ;  /* 0x000000ffff107224 */ /* 0x000fca00078e000f */
[----:B------:R-:W-:-:S05]  /*70b20*/  LOP3.LUT R15, R24, R70, R16, 0x78, !PT ;  /* 0x00000046180f7212 */ /* 0x000fca00078e7810 */
[----:B------:R1:W-:Y:S04]  /*70b30*/  STL [R1+0x158], R15 ;  /* 0x0001580f01007387 */ /* 0x0003e80000100800 */
[----:B------:R0:W5:Y:S01]  /*70b40*/  LDL.LU R24, [R1+0x81c] ;  /* 0x00081c0001187983 */ /* 0x0001620000300800 */
[----:B------:R-:W-:-:S03]  /*70b50*/  LOP3.LUT R14, R18, R66, R16, 0x78, !PT ;  /* 0x00000042120e7212 */ /* 0x000fc600078e7810 */
[----:B------:R0:W5:Y:S01]  /*70b60*/  LDL.LU R18, [R1+0x978] ;  /* 0x0009780001127983 */ /* 0x0001620000300800 */
[----:B-1----:R-:W-:-:S03]  /*70b70*/  LOP3.LUT R15, R12, R62, R16, 0x78, !PT ;  /* 0x0000003e0c0f7212 */ /* 0x002fc600078e7810 */
[----:B------:R1:W-:Y:S04]  /*70b80*/  STL [R1+0x14c], R14 ;  /* 0x00014c0e01007387 */ /* 0x0003e80000100800 */
[----:B------:R0:W5:Y:S01]  /*70b90*/  LDL.LU R12, [R1+0x99c] ;  /* 0x00099c00010c7983 */ /* 0x0001620000300800 */
[--C-:B------:R-:W-:Y:S02]  /*70ba0*/  LOP3.LUT R22, R22, R54, R16.reuse, 0x78, !PT ;  /* 0x0000003616167212 */ /* 0x100fe400078e7810 */
[--C-:B-1----:R-:W-:Y:S01]  /*70bb0*/  LOP3.LUT R14, R23, R58, R16.reuse, 0x78, !PT ;  /* 0x0000003a170e7212 */ /* 0x102fe200078e7810 */
[----:B------:R1:W-:Y:S04]  /*70bc0*/  STL [R1+0x16c], R15 ;  /* 0x00016c0f01007387 */ /* 0x0003e80000100800 */
[----:B------:R2:W-:Y:S01]  /*70bd0*/  STL [R1+0x178], R14 ;  /* 0x0001780e01007387 */ /* 0x0005e20000100800 */
[----:B-1----:R-:W-:-:S03]  /*70be0*/  LOP3.LUT R15, R21, R50, R16, 0x78, !PT ;  /* 0x00000032150f7212 */ /* 0x002fc600078e7810 */
[----:B------:R1:W-:Y:S01]  /*70bf0*/  STL [R1+0x67c], R22 ;  /* 0x00067c1601007387 */ /* 0x0003e20000100800 */
[----:B--2---:R-:W-:-:S03]  /*70c00*/  LOP3.LUT R14, R17, R46, R16, 0x78, !PT ;  /* 0x0000002e110e7212 */ /* 0x004fc600078e7810 */
[----:B------:R2:W-:Y:S01]  /*70c10*/  STL [R1+0x818], R15 ;  /* 0x0008180f01007387 */ /* 0x0005e20000100800 */
[----:B------:R-:W-:-:S03]  /*70c20*/  LOP3.LUT R3, R3, R42, R16, 0x78, !PT ;  /* 0x0000002a03037212 */ /* 0x000fc600078e7810 */
[----:B-1----:R0:W5:Y:S04]  /*70c30*/  LDL.LU R22, [R1+0x998] ;  /* 0x0009980001167983 */ /* 0x0021680000300800 */
[----:B------:R1:W-:Y:S04]  /*70c40*/  STL [R1+0x8e0], R14 ;  /* 0x0008e00e01007387 */ /* 0x0003e80000100800 */
[----:B------:R0:W5:Y:S01]  /*70c50*/  LDL.LU R17, [R1+0x988] ;  /* 0x0009880001117983 */ /* 0x0001620000300800 */
[----:B--2---:R-:W-:Y:S02]  /*70c60*/  IMAD.MOV.U32 R15, RZ, RZ, 0x1f ;  /* 0x0000001fff0f7424 */ /* 0x004fe400078e00ff */
[----:B------:R-:W-:Y:S01]  /*70c70*/  IMAD.MOV.U32 R16, RZ, RZ, -0x1 ;  /* 0xffffffffff107424 */ /* 0x000fe200078e00ff */
[----:B------:R2:W-:Y:S01]  /*70c80*/  STL [R1+0x9a0], R3 ;  /* 0x0009a00301007387 */ /* 0x0005e20000100800 */
[----:B-1----:R-:W-:-:S03]  /*70c90*/  IMAD.MOV.U32 R14, RZ, RZ, R177 ;  /* 0x000000ffff0e7224 */ /* 0x002fc600078e00b1 */
[----:B--2---:R0:W5:Y:S04]  /*70ca0*/  LDL.LU R3, [R1+0x96c] ;  /* 0x00096c0001037983 */ /* 0x0041680000300800 */
[----:B0----5:R-:W-:Y:S05]  /*70cb0*/  WARPSYNC.COLLECTIVE R16, `(.L_x_1855) ;  /* 0x0000000010087348 */ /* 0x021fea0003c00000 */
[----:B------:R1:W2:Y:S02]  /*70cc0*/  SHFL.IDX P0, R15, R14, R252, R15 ;  /* 0x000000fc0e0f7389 */ /* 0x0002a4000000000f */
[----:B012--5:R-:W-:Y:S05]  /*70cd0*/  ENDCOLLECTIVE ;  /* 0x000000000000791b */ /* 0x027fea0003800000 */
.L_x_1855:
[----:B------:R0:W5:Y:S04]  /*70ce0*/  LDL.LU R23, [R1+0x95c] ;  /* 0x00095c0001177983 */ /* 0x0001680000300800 */
[----:B------:R-:W-:Y:S04]  /*70cf0*/  STL [R1+0xb1c], R177 ;  /* 0x000b1cb101007387 */ /* 0x000fe80000100800 */
[----:B------:R0:W5:Y:S01]  /*70d00*/  LDL.LU R21, [R1+0x94c] ;  /* 0x00094c0001157983 */ /* 0x0001620000300800 */
[----:B------:R-:W-:-:S05]  /*70d10*/  IMAD.MOV.U32 R14, RZ, RZ, R15 ;  /* 0x000000ffff0e7224 */ /* 0x000fca00078e000f */
[--C-:B------:R-:W-:Y:S02]  /*70d20*/  LOP3.LUT R15, R20, R71, R14.reuse, 0x78, !PT ;  /* 0x00000047140f7212 */ /* 0x100fe400078e780e */
[----:B------:R0:W5:Y:S04]  /*70d30*/  LDL.LU R20, [R1+0x93c] ;  /* 0x00093c0001147983 */ /* 0x0001680000300800 */
[----:B------:R1:W-:Y:S02]  /*70d40*/  STL [R1+0x4b8], R15 ;  /* 0x0004b80f01007387 */ /* 0x0003e40000100800 */
[--C-:B-1----:R-:W-:Y:S02]  /*70d50*/  LOP3.LUT R15, R19, R67, R14.reuse, 0x78, !PT ;  /* 0x00000043130f7212 */ /* 0x102fe400078e780e */
[----:B------:R0:W5:Y:S04]  /*70d60*/  LDL.LU R19, [R1+0x92c] ;  /* 0x00092c0001137983 */ /* 0x0001680000300800 */
[----:B------:R1:W-:Y:S01]  /*70d70*/  STL [R1+0x540], R15 ;  /* 0x0005400f01007387 */ /* 0x0003e20000100800 */
[----:B------:R-:W-:-:S03]  /*70d80*/  LOP3.LUT R16, R0, R63, R14, 0x78, !PT ;  /* 0x0000003f00107212 */ /* 0x000fc600078e780e */
[----:B------:R0:W5:Y:S01]  /*70d90*/  LDL.LU R0, [R1+0x91c] ;  /* 0x00091c0001007983 */ /* 0x0001620000300800 */
[----:B-1----:R-:W-:-:S03]  /*70da0*/  LOP3.LUT R15, R26, R59, R14, 0x78, !PT ;  /* 0x0000003b1a0f7212 */ /* 0x002fc600078e780e */
[----:B------:R1:W-:Y:S04]  /*70db0*/  STL [R1+0x53c], R16 ;  /* 0x00053c1001007387 */ /* 0x0003e80000100800 */
[----:B------:R2:W-:Y:S01]  /*70dc0*/  STL [R1+0x5e0], R15 ;  /* 0x0005e00f01007387 */ /* 0x0005e20000100800 */
[----:B------:R-:W-:-:S05]  /*70dd0*/  LOP3.LUT R25, R25, R55, R14, 0x78, !PT ;  /* 0x0000003719197212 */ /* 0x000fca00078e780e */
[----:B------:R-:W-:Y:S01]  /*70de0*/  STL [R1+0x678], R25 ;  /* 0x0006781901007387 */ /* 0x000fe20000100800 */
[--C-:B-1----:R-:W-:Y:S02]  /*70df0*/  LOP3.LUT R16, R24, R51, R14.reuse, 0x78, !PT ;  /* 0x0000003318107212 */ /* 0x102fe400078e780e */
[----:B--2---:R-:W-:-:S03]  /*70e00*/  LOP3.LUT R15, R18, R47, R14, 0x78, !PT ;  /* 0x0000002f120f7212 */ /* 0x004fc600078e780e */
[----:B------:R1:W-:Y:S04]  /*70e10*/  STL [R1+0x81c], R16 ;  /* 0x00081c1001007387 */ /* 0x0003e80000100800 */
[----:B------:R0:W5:Y:S01]  /*70e20*/  LDL.LU R18, [R1+0x994] ;  /* 0x0009940001127983 */ /* 0x0001620000300800 */
[----:B------:R-:W-:-:S03]  /*70e30*/  LOP3.LUT R14, R12, R43, R14, 0x78, !PT ;  /* 0x0000002b0c0e7212 */ /* 0x000fc600078e780e */
[----:B------:R2:W-:Y:S04]  /*70e40*/  STL [R1+0x978], R15 ;  /* 0x0009780f01007387 */ /* 0x0005e80000100800 */
[----:B------:R0:W5:Y:S01]  /*70e50*/  LDL.LU R12, [R1+0x984] ;  /* 0x00098400010c7983 */ /* 0x0001620000300800 */
[----:B-1----:R-:W-:-:S03]  /*70e60*/  IMAD.MOV.U32 R16, RZ, RZ, -0x1 ;  /* 0xffffffffff107424 */ /* 0x002fc600078e00ff */
[----:B------:R1:W-:Y:S01]  /*70e70*/  STL [R1+0x99c], R14 ;  /* 0x00099c0e01007387 */ /* 0x0003e20000100800 */
[----:B--2---:R-:W-:-:S03]  /*70e80*/  IMAD.MOV.U32 R15, RZ, RZ, 0x1f ;  /* 0x0000001fff0f7424 */ /* 0x004fc600078e00ff */
[----:B------:R0:W5:Y:S04]  /*70e90*/  LDL.LU R26, [R1+0x968] ;  /* 0x00096800011a7983 */ /* 0x0001680000300800 */
[----:B------:R0:W5:Y:S01]  /*70ea0*/  LDL.LU R25, [R1+0x958] ;  /* 0x0009580001197983 */ /* 0x0001620000300800 */
[----:B-1----:R-:W-:-:S03]  /*70eb0*/  IMAD.MOV.U32 R14, RZ, RZ, R2 ;  /* 0x000000ffff0e7224 */ /* 0x002fc600078e0002 */
[----:B------:R0:W5:Y:S04]  /*70ec0*/  LDL.LU R24, [R1+0x948] ;  /* 0x0009480001187983 */ /* 0x0001680000300800 */
[----:B0----5:R-:W-:Y:S05]  /*70ed0*/  WARPSYNC.COLLECTIVE R16, `(.L_x_1856) ;  /* 0x0000000010087348 */ /* 0x021fea0003c00000 */
[----:B------:R1:W2:Y:S02]  /*70ee0*/  SHFL.IDX P0, R15, R14, R252, R15 ;  /* 0x000000fc0e0f7389 */ /* 0x0002a4000000000f */
[----:B012--5:R-:W-:Y:S05]  /*70ef0*/  ENDCOLLECTIVE ;  /* 0x000000000000791b */ /* 0x027fea0003800000 */
.L_x_1856:
[----:B------:R0:W-:Y:S02]  /*70f00*/  STL [R1+0xb20], R2 ;  /* 0x000b200201007387 */ /* 0x0001e40000100800 */
[--C-:B0-----:R-:W-:Y:S02]  /*70f10*/  LOP3.LUT R2, R22, R68, R15.reuse, 0x78, !PT ;  /* 0x0000004416027212 */ /* 0x101fe400078e780f */
[--C-:B------:R-:W-:Y:S01]  /*70f20*/  LOP3.LUT R14, R17, R64, R15.reuse, 0x78, !PT ;  /* 0x00000040110e7212 */ /* 0x100fe200078e780f */
[----:B------:R0:W5:Y:S04]  /*70f30*/  LDL.LU R22, [R1+0x938] ;  /* 0x0009380001167983 */ /* 0x0001680000300800 */
[----:B------:R1:W-:Y:S04]  /*70f40*/  STL [R1+0x998], R2 ;  /* 0x0009980201007387 */ /* 0x0003e80000100800 */
[----:B------:R0:W5:Y:S04]  /*70f50*/  LDL.LU R17, [R1+0x928] ;  /* 0x0009280001117983 */ /* 0x0001680000300800 */
[----:B------:R2:W-:Y:S01]  /*70f60*/  STL [R1+0x988], R14 ;  /* 0x0009880e01007387 */ /* 0x0005e20000100800 */
[----:B-1----:R-:W-:-:S03]  /*70f70*/  LOP3.LUT R2, R3, R60, R15, 0x78, !PT ;  /* 0x0000003c03027212 */ /* 0x002fc600078e780f */
[----:B------:R0:W5:Y:S04]  /*70f80*/  LDL.LU R3, [R1+0x918] ;  /* 0x0009180001037983 */ /* 0x0001680000300800 */
[----:B------:R1:W-:Y:S01]  /*70f90*/  STL [R1+0x96c], R2 ;  /* 0x00096c0201007387 */ /* 0x0003e20000100800 */
[--C-:B--2---:R-:W-:Y:S02]  /*70fa0*/  LOP3.LUT R14, R23, R56, R15.reuse, 0x78, !PT ;  /* 0x00000038170e7212 */ /* 0x104fe400078e780f */
[----:B-1----:R-:W-:-:S03]  /*70fb0*/  LOP3.LUT R2, R21, R52, R15, 0x78, !PT ;  /* 0x0000003415027212 */ /* 0x002fc600078e780f */
[----:B------:R1:W-:Y:S04]  /*70fc0*/  STL [R1+0x95c], R14 ;  /* 0x00095c0e01007387 */ /* 0x0003e80000100800 */
[----:B------:R2:W-:Y:S01]  /*70fd0*/  STL [R1+0x94c], R2 ;  /* 0x00094c0201007387 */ /* 0x0005e20000100800 */
[----:B------:R-:W-:-:S05]  /*70fe0*/  LOP3.LUT R16, R20, R48, R15, 0x78, !PT ;  /* 0x0000003014107212 */ /* 0x000fca00078e780f */
[----:B------:R-:W-:Y:S04]  /*70ff0*/  STL [R1+0x93c], R16 ;  /* 0x00093c1001007387 */ /* 0x000fe80000100800 */
[----:B------:R0:W5:Y:S01]  /*71000*/  LDL.LU R21, [R1+0x990] ;  /* 0x0009900001157983 */ /* 0x0001620000300800 */
[----:B-1----:R-:W-:-:S05]  /*71010*/  LOP3.LUT R14, R19, R44, R15, 0x78, !PT ;  /* 0x0000002c130e7212 */ /* 0x002fca00078e780f */
[----:B------:R1:W-:Y:S01]  /*71020*/  STL [R1+0x92c], R14 ;  /* 0x00092c0e01007387 */ /* 0x0003e20000100800 */
[----:B--2---:R-:W-:-:S03]  /*71030*/  LOP3.LUT R2, R0, R40, R15, 0x78, !PT ;  /* 0x0000002800027212 */ /* 0x004fc600078e780f */
[----:B------:R0:W5:Y:S01]  /*71040*/  LDL.LU R0, [R1+0x974] ;  /* 0x0009740001007983 */ /* 0x0001620000300800 */
[----:B------:R-:W-:Y:S02]  /*71050*/  IMAD.MOV.U32 R15, RZ, RZ, 0x1f ;  /* 0x0000001fff0f7424 */ /* 0x000fe400078e00ff */
[----:B-1----:R-:W-:Y:S02]  /*71060*/  IMAD.MOV.U32 R14, RZ, RZ, R128 ;  /* 0x000000ffff0e7224 */ /* 0x002fe400078e0080 */
[----:B0-----:R-:W-:-:S07]  /*71070*/  IMAD.MOV.U32 R16, RZ, RZ, -0x1 ;  /* 0xffffffffff107424 */ /* 0x001fce00078e00ff */
[----:B-----5:R-:W-:Y:S05]  /*71080*/  WARPSYNC.COLLECTIVE R16, `(.L_x_1857) ;  /* 0x0000000010087348 */ /* 0x020fea0003c00000 */
[----:B------:R0:W1:Y:S02]  /*71090*/  SHFL.IDX P0, R15, R14, R252, R15 ;  /* 0x000000fc0e0f7389 */ /* 0x000064000000000f */
[----:B01---5:R-:W-:Y:S05]  /*710a0*/  ENDCOLLECTIVE ;  /* 0x000000000000791b */ /* 0x023fea0003800000 */
.L_x_1857:
[----:B------:R0:W-:Y:S04]  /*710b0*/  STL [R1+0x91c], R2 ;  /* 0x00091c0201007387 */ /* 0x0001e80000100800 */
[----:B------:R1:W5:Y:S04]  /*710c0*/  LDL.LU R23, [R1+0x964] ;  /* 0x0009640001177983 */ /* 0x0003680000300800 */
[----:B------:R1:W5:Y:S04]  /*710d0*/  LDL.LU R20, [R1+0x954] ;  /* 0x0009540001147983 */ /* 0x0003680000300800 */
[----:B------:R1:W5:Y:S01]  /*710e0*/  LDL.LU R19, [R1+0x944] ;  /* 0x0009440001137983 */ /* 0x0003620000300800 */
[----:B------:R-:W-:-:S03]  /*710f0*/  IMAD.MOV.U32 R16, RZ, RZ, R15 ;  /* 0x000000ffff107224 */ /* 0x000fc600078e000f */
[----:B------:R-:W-:Y:S02]  /*71100*/  STL [R1+0xb24], R128 ;  /* 0x000b248001007387 */ /* 0x000fe40000100800 */
[--C-:B0-----:R-:W-:Y:S02]  /*71110*/  LOP3.LUT R2, R18, R69, R16.reuse, 0x78, !PT ;  /* 0x0000004512027212 */ /* 0x101fe400078e7810 */
[----:B------:R1:W5:Y:S04]  /*71120*/  LDL.LU R18, [R1+0x934] ;  /* 0x0009340001127983 */ /* 0x0003680000300800 */
[----:B------:R0:W-:Y:S01]  /*71130*/  STL [R1+0x994], R2 ;  /* 0x0009940201007387 */ /* 0x0001e20000100800 */
[----:B------:R-:W-:-:S03]  /*71140*/  LOP3.LUT R14, R12, R65, R16, 0x78, !PT ;  /* 0x000000410c0e7212 */ /* 0x000fc600078e7810 */
[----:B------:R1:W5:Y:S04]  /*71150*/  LDL.LU R12, [R1+0x924] ;  /* 0x00092400010c7983 */ /* 0x0003680000300800 */
[----:B0-----:R1:W5:Y:S01]  /*71160*/  LDL.LU R2, [R1+0x914] ;  /* 0x0009140001027983 */ /* 0x0013620000300800 */
[--C-:B------:R-:W-:Y:S02]  /*71170*/  LOP3.LUT R26, R26, R61, R16.reuse, 0x78, !PT ;  /* 0x0000003d1a1a7212 */ /* 0x100fe400078e7810 */
[--C-:B------:R-:W-:Y:S01]  /*71180*/  LOP3.LUT R15, R25, R57, R16.reuse, 0x78, !PT ;  /* 0x00000039190f7212 */ /* 0x100fe200078e7810 */
[----:B------:R0:W-:Y:S04]  /*71190*/  STL [R1+0x984], R14 ;  /* 0x0009840e01007387 */ /* 0x0001e80000100800 */
[----:B------:R-:W-:Y:S01]  /*711a0*/  STL [R1+0x968], R26 ;  /* 0x0009681a01007387 */ /* 0x000fe20000100800 */
[----:B0-----:R-:W-:-:S03]  /*711b0*/  LOP3.LUT R14, R24, R53, R16, 0x78, !PT ;  /* 0x00000035180e7212 */ /* 0x001fc600078e7810 */
[----:B------:R0:W-:Y:S04]  /*711c0*/  STL [R1+0x958], R15 ;  /* 0x0009580f01007387 */ /* 0x0001e80000100800 */
[----:B------:R2:W-:Y:S01]  /*711d0*/  STL [R1+0x948], R14 ;  /* 0x0009480e01007387 */ /* 0x0005e20000100800 */
[----:B------:R-:W-:-:S05]  /*711e0*/  LOP3.LUT R22, R22, R49, R16, 0x78, !PT ;  /* 0x0000003116167212 */ /* 0x000fca00078e7810 */
[----:B------:R-:W-:Y:S01]  /*711f0*/  STL [R1+0x938], R22 ;  /* 0x0009381601007387 */ /* 0x000fe20000100800 */
[----:B0-----:R-:W-:-:S03]  /*71200*/  LOP3.LUT R15, R17, R45, R16, 0x78, !PT ;  /* 0x0000002d110f7212 */ /* 0x001fc600078e7810 */
[----:B------:R1:W5:Y:S01]  /*71210*/  LDL.LU R17, [R1+0x98c] ;  /* 0x00098c0001117983 */ /* 0x0003620000300800 */
[----:B--2---:R-:W-:-:S03]  /*71220*/  LOP3.LUT R14, R3, R41, R16, 0x78, !PT ;  /* 0x00000029030e7212 */ /* 0x004fc600078e7810 */
[----:B------:R0:W-:Y:S01]  /*71230*/  STL [R1+0x928], R15 ;  /* 0x0009280f01007387 */ /* 0x0001e20000100800 */
[----:B------:R-:W-:-:S03]  /*71240*/  IMAD.MOV.U32 R16, RZ, RZ, -0x1 ;  /* 0xffffffffff107424 */ /* 0x000fc600078e00ff */
[----:B------:R1:W5:Y:S04]  /*71250*/  LDL.LU R3, [R1+0x970] ;  /* 0x0009700001037983 */ /* 0x0003680000300800 */
[----:B------:R2:W-:Y:S01]  /*71260*/  STL [R1+0x918], R14 ;  /* 0x0009180e01007387 */ /* 0x0005e20000100800 */
[----:B0-----:R-:W-:-:S03]  /*71270*/  IMAD.MOV.U32 R15, RZ, RZ, 0x1f ;  /* 0x0000001fff0f7424 */ /* 0x001fc600078e00ff */
[----:B------:R1:W5:Y:S04]  /*71280*/  LDL.LU R26, [R1+0x960] ;  /* 0x00096000011a7983 */ /* 0x0003680000300800 */
[----:B------:R1:W5:Y:S01]  /*71290*/  LDL.LU R25, [R1+0x950] ;  /* 0x0009500001197983 */ /* 0x0003620000300800 */
[----:B--2---:R-:W-:-:S03]  /*712a0*/  IMAD.MOV.U32 R14, RZ, RZ, R129 ;  /* 0x000000ffff0e7224 */ /* 0x004fc600078e0081 */
[----:B------:R1:W5:Y:S04]  /*712b0*/  LDL.LU R24, [R1+0x940] ;  /* 0x0009400001187983 */ /* 0x0003680000300800 */
[----:B-1---5:R-:W-:Y:S05]  /*712c0*/  WARPSYNC.COLLECTIVE R16, `(.L_x_1858) ;  /* 0x0000000010087348 */ /* 0x022fea0003c00000 */
[----:B------:R0:W2:Y:S02]  /*712d0*/  SHFL.IDX P0, R15, R14, R252, R15 ;  /* 0x000000fc0e0f7389 */ /* 0x0000a4000000000f */
[----:B012--5:R-:W-:Y:S05]  /*712e0*/  ENDCOLLECTIVE ;  /* 0x000000000000791b */ /* 0x027fea0003800000 */
.L_x_1858:
        /* <DEDUP_REMOVED lines=9> */
[----:B------:R-:W-:-:S02]  /*71380*/  LOP3.LUT R16, R23, R62, R14, 0x78, !PT ;  /* 0x0000003e17107212 */ /* 0x000fc400078e780e */
[----:B-1----:R-:W-:-:S03]  /*71390*/  LOP3.LUT R15, R20, R58, R14, 0x78, !PT ;  /* 0x0000003a140f7212 */ /* 0x002fc600078e780e */
[----:B------:R1:W-:Y:S01]  /*713a0*/  STL [R1+0x964], R16 ;  /* 0x0009641001007387 */ /* 0x0003e20000100800 */
[----:B------:R-:W-:-:S03]  /*713b0*/  LOP3.LUT R19, R19, R54, R14, 0x78, !PT ;  /* 0x0000003613137212 */ /* 0x000fc600078e780e */
[----:B------:R2:W-:Y:S04]  /*713c0*/  STL [R1+0x954], R15 ;  /* 0x0009540f01007387 */ /* 0x0005e80000100800 */
[----:B------:R-:W-:Y:S01]  /*713d0*/  STL [R1+0x944], R19 ;  /* 0x0009441301007387 */ /* 0x000fe20000100800 */
[----:B-1----:R-:W-:-:S05]  /*713e0*/  LOP3.LUT R16, R18, R50, R14, 0x78, !PT ;  /* 0x0000003212107212 */ /* 0x002fca00078e780e */
[----:B------:R1:W-:Y:S01]  /*713f0*/  STL [R1+0x934], R16 ;  /* 0x0009341001007387 */ /* 0x0003e20000100800 */
[----:B--2---:R-:W-:-:S03]  /*71400*/  LOP3.LUT R15, R12, R46, R14, 0x78, !PT ;  /* 0x0000002e0c0f7212 */ /* 0x004fc600078e780e */
        /* <DEDUP_REMOVED lines=14> */
.L_x_1859:
[----:B------:R0:W5:Y:S04]  /*714f0*/  LDL.LU R18, [R1+0x8b4] ;  /* 0x0008b40001127983 */ /* 0x0001680000300800 */
[----:B------:R-:W-:Y:S01]  /*71500*/  STL [R1+0xb2c], R130 ;  /* 0x000b2c8201007387 */ /* 0x000fe20000100800 */
[----:B------:R-:W-:-:S03]  /*71510*/  LOP3.LUT R16, R17, R71, R15, 0x78, !PT ;  /* 0x0000004711107212 */ /* 0x000fc600078e780f */
[----:B------:R0:W5:Y:S04]  /*71520*/  LDL.LU R17, [R1+0x8a4] ;  /* 0x0008a40001117983 */ /* 0x0001680000300800 */
[----:B------:R1:W-:Y:S01]  /*71530*/  STL [R1+0x98c], R16 ;  /* 0x00098c1001007387 */ /* 0x0003e20000100800 */
[----:B------:R-:W-:-:S03]  /*71540*/  LOP3.LUT R14, R3, R67, R15, 0x78, !PT ;  /* 0x00000043030e7212 */ /* 0x000fc600078e780f */
[----:B------:R0:W5:Y:S04]  /*71550*/  LDL.LU R3, [R1+0x894] ;  /* 0x0008940001037983 */ /* 0x0001680000300800 */
[----:B------:R2:W-:Y:S01]  /*71560*/  STL [R1+0x970], R14 ;  /* 0x0009700e01007387 */ /* 0x0005e20000100800 */
[--C-:B------:R-:W-:Y:S02]  /*71570*/  LOP3.LUT R26, R26, R63, R15.reuse, 0x78, !PT ;  /* 0x0000003f1a1a7212 */ /* 0x100fe400078e780f */
[----:B-1----:R-:W-:-:S03]  /*71580*/  LOP3.LUT R16, R25, R59, R15, 0x78, !PT ;  /* 0x0000003b19107212 */ /* 0x002fc600078e780f */
[----:B------:R-:W-:Y:S01]  /*71590*/  STL [R1+0x960], R26 ;  /* 0x0009601a01007387 */ /* 0x000fe20000100800 */
[----:B--2---:R-:W-:-:S03]  /*715a0*/  LOP3.LUT R14, R24, R55, R15, 0x78, !PT ;  /* 0x00000037180e7212 */ /* 0x004fc600078e780f */
[----:B------:R-:W-:Y:S04]  /*715b0*/  STL [R1+0x950], R16 ;  /* 0x0009501001007387 */ /* 0x000fe80000100800 */
[----:B------:R1:W-:Y:S01]  /*715c0*/  STL [R1+0x940], R14 ;  /* 0x0009400e01007387 */ /* 0x0003e20000100800 */
[----:B------:R-:W-:-:S05]  /*715d0*/  LOP3.LUT R22, R22, R51, R15, 0x78, !PT ;  /* 0x0000003316167212 */ /* 0x000fca00078e780f */
[----:B------:R-:W-:Y:S01]  /*715e0*/  STL [R1+0x930], R22 ;  /* 0x0009301601007387 */ /* 0x000fe20000100800 */
[----:B-1----:R-:W-:-:S03]  /*715f0*/  LOP3.LUT R14, R0, R43, R15, 0x78, !PT ;  /* 0x0000002b000e7212 */ /* 0x002fc600078e780f */
[----:B------:R0:W5:Y:S01]  /*71600*/  LDL.LU R0, [R1+0x908] ;  /* 0x0009080001007983 */ /* 0x0001620000300800 */
[----:B------:R-:W-:Y:S01]  /*71610*/  LOP3.LUT R16, R21, R47, R15, 0x78, !PT ;  /* 0x0000002f15107212 */ /* 0x000fe200078e780f */
[----:B------:R-:W-:-:S04]  /*71620*/  IMAD.MOV.U32 R15, RZ, RZ, 0x1f ;  /* 0x0000001fff0f7424 */ /* 0x000fc800078e00ff */
[----:B------:R1:W-:Y:S04]  /*71630*/  STL [R1+0x920], R16 ;  /* 0x0009201001007387 */ /* 0x0003e80000100800 */
[----:B------:R0:W5:Y:S04]  /*71640*/  LDL.LU R27, [R1+0x8f8] ;  /* 0x0008f800011b7983 */ /* 0x0001680000300800 */
[----:B------:R2:W-:Y:S01]  /*71650*/  STL [R1+0x910], R14 ;  /* 0x0009100e01007387 */ /* 0x0005e20000100800 */
[----:B-1----:R-:W-:-:S03]  /*71660*/  IMAD.MOV.U32 R16, RZ, RZ, -0x1 ;  /* 0xffffffffff107424 */ /* 0x002fc600078e00ff */
[----:B------:R0:W5:Y:S04]  /*71670*/  LDL.LU R26, [R1+0x8e8] ;  /* 0x0008e800011a7983 */ /* 0x0001680000300800 */
[----:B------:R0:W5:Y:S01]  /*71680*/  LDL.LU R24, [R1+0x8d0] ;  /* 0x0008d00001187983 */ /* 0x0001620000300800 */
[----:B--2---:R-:W-:-:S03]  /*71690*/  IMAD.MOV.U32 R14, RZ, RZ, R124 ;  /* 0x000000ffff0e7224 */ /* 0x004fc600078e007c */
[----:B------:R0:W5:Y:S04]  /*716a0*/  LDL.LU R22, [R1+0x8c0] ;  /* 0x0008c00001167983 */ /* 0x0001680000300800 */
[----:B0----5:R-:W-:Y:S05]  /*716b0*/  WARPSYNC.COLLECTIVE R16, `(.L_x_1860) ;  /* 0x0000000010087348 */ /* 0x021fea0003c00000 */
[----:B------:R1:W2:Y:S02]  /*716c0*/  SHFL.IDX P0, R15, R14, R252, R15 ;  /* 0x000000fc0e0f7389 */ /* 0x0002a4000000000f */
[----:B012--5:R-:W-:Y:S05]  /*716d0*/  ENDCOLLECTIVE ;  /* 0x000000000000791b */ /* 0x027fea0003800000 */
.L_x_1860:
[----:B------:R0:W5:Y:S04]  /*716e0*/  LDL.LU R21, [R1+0x8b0] ;  /* 0x0008b00001157983 */ /* 0x0001680000300800 */
[----:B------:R-:W-:Y:S01]  /*716f0*/  STL [R1+0xb30], R124 ;  /* 0x000b307c01007387 */ /* 0x000fe20000100800 */
[----:B------:R-:W-:-:S05]  /*71700*/  IMAD.MOV.U32 R16, RZ, RZ, R15 ;  /* 0x000000ffff107224 */ /* 0x000fca00078e000f */
[--C-:B------:R-:W-:Y:S02]  /*71710*/  LOP3.LUT R15, R12, R68, R16.reuse, 0x78, !PT ;  /* 0x000000440c0f7212 */ /* 0x100fe400078e7810 */
        /* <DEDUP_REMOVED lines=9> */
[----:B------:R1:W-:Y:S04]  /*717b0*/  STL [R1+0x8d4], R15 ;  /* 0x0008d40f01007387 */ /* 0x0003e80000100800 */
[----:B------:R2:W-:Y:S01]  /*717c0*/  STL [R1+0x8c4], R14 ;  /* 0x0008c40e01007387 */ /* 0x0005e20000100800 */
[----:B------:R-:W-:-:S05]  /*717d0*/  LOP3.LUT R18, R18, R48, R16, 0x78, !PT ;  /* 0x0000003012127212 */ /* 0x000fca00078e7810 */
[----:B------:R-:W-:Y:S01]  /*717e0*/  STL [R1+0x8b4], R18 ;  /* 0x0008b41201007387 */ /* 0x000fe20000100800 */
[--C-:B-1----:R-:W-:Y:S02]  /*717f0*/  LOP3.LUT R15, R17, R44, R16.reuse, 0x78, !PT ;  /* 0x0000002c110f7212 */ /* 0x102fe400078e7810 */
[----:B--2---:R-:W-:Y:S02]  /*71800*/  LOP3.LUT R14, R3, R40, R16, 0x78, !PT ;  /* 0x00000028030e7212 */ /* 0x004fe400078e7810 */
[----:B------:R0:W5:Y:S01]  /*71810*/  LDL.LU R3, [R1+0x904] ;  /* 0x0009040001037983 */ /* 0x0001620000300800 */
[----:B------:R-:W-:-:S03]  /*71820*/  IMAD.MOV.U32 R16, RZ, RZ, -0x1 ;  /* 0xffffffffff107424 */ /* 0x000fc600078e00ff */
[----:B------:R1:W-:Y:S04]  /*71830*/  STL [R1+0x8a4], R15 ;  /* 0x0008a40f01007387 */ /* 0x0003e80000100800 */
[----:B------:R0:W5:Y:S04]  /*71840*/  LDL.LU R25, [R1+0x8f4] ;  /* 0x0008f40001197983 */ /* 0x0001680000300800 */
[----:B------:R2:W-:Y:S01]  /*71850*/  STL [R1+0x894], R14 ;  /* 0x0008940e01007387 */ /* 0x0005e20000100800 */
[----:B-1----:R-:W-:-:S03]  /*71860*/  IMAD.MOV.U32 R15, RZ, RZ, 0x1f ;  /* 0x0000001fff0f7424 */ /* 0x002fc600078e00ff */
[----:B------:R0:W5:Y:S04]  /*71870*/  LDL.LU R23, [R1+0x8e4] ;  /* 0x0008e40001177983 */ /* 0x0001680000300800 */
[----:B------:R0:W5:Y:S01]  /*71880*/  LDL.LU R20, [R1+0x8cc] ;  /* 0x0008cc0001147983 */ /* 0x0001620000300800 */
[----:B--2---:R-:W-:-:S03]  /*71890*/  IMAD.MOV.U32 R14, RZ, RZ, R125 ;  /* 0x000000ffff0e7224 */ /* 0x004fc600078e007d */
[----:B------:R0:W5:Y:S04]  /*718a0*/  LDL.LU R19, [R1+0x8bc] ;  /* 0x0008bc0001137983 */ /* 0x0001680000300800 */
[----:B0----5:R-:W-:Y:S05]  /*718b0*/  WARPSYNC.COLLECTIVE R16, `(.L_x_1861) ;  /* 0x0000000010087348 */ /* 0x021fea0003c00000 */
[----:B------:R1:W2:Y:S02]  /*718c0*/  SHFL.IDX P0, R15, R14, R252, R15 ;  /* 0x000000fc0e0f7389 */ /* 0x0002a4000000000f */
[----:B012--5:R-:W-:Y:S05]  /*718d0*/  ENDCOLLECTIVE ;  /* 0x000000000000791b */ /* 0x027fea0003800000 */
.L_x_1861:
[----:B------:R0:W5:Y:S04]  /*718e0*/  LDL.LU R18, [R1+0x8ac] ;  /* 0x0008ac0001127983 */ /* 0x0001680000300800 */
[----:B------:R-:W-:Y:S04]  /*718f0*/  STL [R1+0xb34], R125 ;  /* 0x000b347d01007387 */ /* 0x000fe80000100800 */
[----:B------:R0:W5:Y:S01]  /*71900*/  LDL.LU R17, [R1+0x89c] ;  /* 0x00089c0001117983 */ /* 0x0001620000300800 */
[----:B------:R-:W-:-:S05]  /*71910*/  IMAD.MOV.U32 R14, RZ, RZ, R15 ;  /* 0x000000ffff0e7224 */ /* 0x000fca00078e000f */
[--C-:B------:R-:W-:Y:S02]  /*71920*/  LOP3.LUT R15, R0, R69, R14.reuse, 0x78, !PT ;  /* 0x00000045000f7212 */ /* 0x100fe400078e780e */
[----:B------:R0:W5:Y:S04]  /*71930*/  LDL.LU R0, [R1+0x88c] ;  /* 0x00088c0001007983 */ /* 0x0001680000300800 */
[----:B------:R1:W-:Y:S01]  /*71940*/  STL [R1+0x908], R15 ;  /* 0x0009080f01007387 */ /* 0x0003e20000100800 */
[--C-:B------:R-:W-:Y:S02]  /*71950*/  LOP3.LUT R27, R27, R65, R14.reuse, 0x78, !PT ;  /* 0x000000411b1b7212 */ /* 0x100fe400078e780e */
[----:B------:R-:W-:-:S03]  /*71960*/  LOP3.LUT R16, R26, R61, R14, 0x78, !PT ;  /* 0x0000003d1a107212 */ /* 0x000fc600078e780e */
[----:B------:R-:W-:Y:S01]  /*71970*/  STL [R1+0x8f8], R27 ;  /* 0x0008f81b01007387 */ /* 0x000fe20000100800 */
[----:B-1----:R-:W-:-:S03]  /*71980*/  LOP3.LUT R15, R24, R57, R14, 0x78, !PT ;  /* 0x00000039180f7212 */ /* 0x002fc600078e780e */
[----:B------:R1:W-:Y:S01]  /*71990*/  STL [R1+0x8e8], R16 ;  /* 0x0008e81001007387 */ /* 0x0003e20000100800 */
        /* <DEDUP_REMOVED lines=8> */
[----:B------:R-:W-:-:S03]  /*71a20*/  IMAD.MOV.U32 R14, RZ, RZ, R126 ;  /* 0x000000ffff0e7224 */ /* 0x000fc600078e007e */
[----:B------:R2:W-:Y:S01]  /*71a30*/  STL [R1+0x8a0], R15 ;  /* 0x0008a00f01007387 */ /* 0x0005e20000100800 */
[----:B-1----:R-:W-:-:S03]  /*71a40*/  IMAD.MOV.U32 R16, RZ, RZ, -0x1 ;  /* 0xffffffffff107424 */ /* 0x002fc600078e00ff */
[----:B------:R0:W5:Y:S01]  /*71a50*/  LDL.LU R27, [R1+0x8f0] ;  /* 0x0008f000011b7983 */ /* 0x0001620000300800 */
[----:B--2---:R-:W-:-:S07]  /*71a60*/  IMAD.MOV.U32 R15, RZ, RZ, 0x1f ;  /* 0x0000001fff0f7424 */ /* 0x004fce00078e00ff */
[----:B0----5:R-:W-:Y:S05]  /*71a70*/  WARPSYNC.COLLECTIVE R16, `(.L_x_1862) ;  /* 0x0000000010087348 */ /* 0x021fea0003c00000 */
[----:B------:R1:W2:Y:S02]  /*71a80*/  SHFL.IDX P0, R15, R14, R252, R15 ;  /* 0x000000fc0e0f7389 */ /* 0x0002a4000000000f */
[----:B012--5:R-:W-:Y:S05]  /*71a90*/  ENDCOLLECTIVE ;  /* 0x000000000000791b */ /* 0x027fea0003800000 */
.L_x_1862:
[----:B------:R0:W-:Y:S04]  /*71aa0*/  STL [R1+0x890], R12 ;  /* 0x0008900c01007387 */ /* 0x0001e80000100800 */
[----:B------:R1:W5:Y:S04]  /*71ab0*/  LDL.LU R26, [R1+0x8d8] ;  /* 0x0008d800011a7983 */ /* 0x0003680000300800 */
[----:B------:R1:W5:Y:S04]  /*71ac0*/  LDL.LU R24, [R1+0x8c8] ;  /* 0x0008c80001187983 */ /* 0x0003680000300800 */
[----:B------:R1:W5:Y:S04]  /*71ad0*/  LDL.LU R22, [R1+0x8b8] ;  /* 0x0008b80001167983 */ /* 0x0003680000300800 */
[----:B------:R1:W5:Y:S04]  /*71ae0*/  LDL.LU R21, [R1+0x8a8] ;  /* 0x0008a80001157983 */ /* 0x0003680000300800 */
[----:B0-----:R1:W5:Y:S04]  /*71af0*/  LDL.LU R12, [R1+0x898] ;  /* 0x00089800010c7983 */ /* 0x0013680000300800 */
[----:B------:R-:W-:Y:S01]  /*71b00*/  STL [R1+0xb38], R126 ;  /* 0x000b387e01007387 */ /* 0x000fe20000100800 */
[----:B------:R-:W-:-:S03]  /*71b10*/  LOP3.LUT R16, R3, R70, R15, 0x78, !PT ;  /* 0x0000004603107212 */ /* 0x000fc600078e780f */
[----:B------:R1:W5:Y:S01]  /*71b20*/  LDL.LU R3, [R1+0x888] ;  /* 0x0008880001037983 */ /* 0x0003620000300800 */
[----:B------:R-:W-:-:S03]  /*71b30*/  LOP3.LUT R14, R25, R66, R15, 0x78, !PT ;  /* 0x00000042190e7212 */ /* 0x000fc600078e780f */
[----:B------:R0:W-:Y:S04]  /*71b40*/  STL [R1+0x904], R16 ;  /* 0x0009041001007387 */ /* 0x0001e80000100800 */
[----:B------:R2:W-:Y:S01]  /*71b50*/  STL [R1+0x8f4], R14 ;  /* 0x0008f40e01007387 */ /* 0x0005e20000100800 */
[--C-:B------:R-:W-:Y:S02]  /*71b60*/  LOP3.LUT R23, R23, R62, R15.reuse, 0x78, !PT ;  /* 0x0000003e17177212 */ /* 0x100fe400078e780f */
[----:B0-----:R-:W-:-:S03]  /*71b70*/  LOP3.LUT R16, R20, R58, R15, 0x78, !PT ;  /* 0x0000003a14107212 */ /* 0x001fc600078e780f */
[----:B------:R-:W-:Y:S01]  /*71b80*/  STL [R1+0x8e4], R23 ;  /* 0x0008e41701007387 */ /* 0x000fe20000100800 */
[----:B--2---:R-:W-:-:S03]  /*71b90*/  LOP3.LUT R14, R19, R54, R15, 0x78, !PT ;  /* 0x00000036130e7212 */ /* 0x004fc600078e780f */
[----:B------:R-:W-:Y:S01]  /*71ba0*/  STL [R1+0x8cc], R16 ;  /* 0x0008cc1001007387 */ /* 0x000fe20000100800 */
[----:B------:R-:W-:-:S03]  /*71bb0*/  LOP3.LUT R18, R18, R50, R15, 0x78, !PT ;  /* 0x0000003212127212 */ /* 0x000fc600078e780f */
[----:B------:R0:W-:Y:S04]  /*71bc0*/  STL [R1+0x8bc], R14 ;  /* 0x0008bc0e01007387 */ /* 0x0001e80000100800 */
[----:B------:R-:W-:Y:S01]  /*71bd0*/  STL [R1+0x8ac], R18 ;  /* 0x0008ac1201007387 */ /* 0x000fe20000100800 */
[----:B0-----:R-:W-:-:S03]  /*71be0*/  LOP3.LUT R14, R0, R42, R15, 0x78, !PT ;  /* 0x0000002a000e7212 */ /* 0x001fc600078e780f */
[----:B------:R1:W5:Y:S01]  /*71bf0*/  LDL.LU R0, [R1+0x884] ;  /* 0x0008840001007983 */ /* 0x0003620000300800 */
[----:B------:R-:W-:Y:S01]  /*71c00*/  LOP3.LUT R16, R17, R46, R15, 0x78, !PT ;  /* 0x0000002e11107212 */ /* 0x000fe200078e780f */
[----:B------:R-:W-:-:S04]  /*71c10*/  IMAD.MOV.U32 R15, RZ, RZ, 0x1f ;  /* 0x0000001fff0f7424 */ /* 0x000fc800078e00ff */
[----:B------:R0:W-:Y:S04]  /*71c20*/  STL [R1+0x89c], R16 ;  /* 0x00089c1001007387 */ /* 0x0001e80000100800 */
[----:B------:R1:W5:Y:S04]  /*71c30*/  LDL.LU R25, [R1+0x874] ;  /* 0x0008740001197983 */ /* 0x0003680000300800 */
[----:B------:R2:W-:Y:S01]  /*71c40*/  STL [R1+0x88c], R14 ;  /* 0x00088c0e01007387 */ /* 0x0005e20000100800 */
[----:B0-----:R-:W-:-:S03]  /*71c50*/  IMAD.MOV.U32 R16, RZ, RZ, -0x1 ;  /* 0xffffffffff107424 */ /* 0x001fc600078e00ff */
[----:B------:R1:W5:Y:S04]  /*71c60*/  LDL.LU R23, [R1+0x864] ;  /* 0x0008640001177983 */ /* 0x0003680000300800 */
[----:B------:R1:W5:Y:S01]  /*71c70*/  LDL.LU R20, [R1+0x854] ;  /* 0x0008540001147983 */ /* 0x0003620000300800 */
[----:B--2---:R-:W-:-:S03]  /*71c80*/  IMAD.MOV.U32 R14, RZ, RZ, R127 ;  /* 0x000000ffff0e7224 */ /* 0x004fc600078e007f */
[----:B------:R1:W5:Y:S04]  /*71c90*/  LDL.LU R19, [R1+0x844] ;  /* 0x0008440001137983 */ /* 0x0003680000300800 */
[----:B-1---5:R-:W-:Y:S05]  /*71ca0*/  WARPSYNC.COLLECTIVE R16, `(.L_x_1863) ;  /* 0x0000000010087348 */ /* 0x022fea0003c00000 */
[----:B------:R0:W2:Y:S02]  /*71cb0*/  SHFL.IDX P0, R15, R14, R252, R15 ;  /* 0x000000fc0e0f7389 */ /* 0x0000a4000000000f */
[----:B012--5:R-:W-:Y:S05]  /*71cc0*/  ENDCOLLECTIVE ;  /* 0x000000000000791b */ /* 0x027fea0003800000 */
.L_x_1863:
[----:B------:R0:W5:Y:S04]  /*71cd0*/  LDL.LU R18, [R1+0x830] ;  /* 0x0008300001127983 */ /* 0x0001680000300800 */
[----:B------:R0:W5:Y:S04]  /*71ce0*/  LDL.LU R17, [R1+0x820] ;  /* 0x0008200001117983 */ /* 0x0001680000300800 */
[----:B------:R-:W-:Y:S01]  /*71cf0*/  STL [R1+0xb3c], R127 ;  /* 0x000b3c7f01007387 */ /* 0x000fe20000100800 */
[----:B------:R-:W-:-:S05]  /*71d00*/  IMAD.MOV.U32 R16, RZ, RZ, R15 ;  /* 0x000000ffff107224 */ /* 0x000fca00078e000f */
[--C-:B------:R-:W-:Y:S02]  /*71d10*/  LOP3.LUT R14, R2, R71, R16.reuse, 0x78, !PT ;  /* 0x00000047020e7212 */ /* 0x100fe400078e7810 */
[----:B------:R0:W5:Y:S04]  /*71d20*/  LDL.LU R2, [R1+0x808] ;  /* 0x0008080001027983 */ /* 0x0001680000300800 */
[----:B------:R1:W-:Y:S01]  /*71d30*/  STL [R1+0x900], R14 ;  /* 0x0009000e01007387 */ /* 0x0003e20000100800 */
[----:B------:R-:W-:-:S05]  /*71d40*/  LOP3.LUT R15, R27, R67, R16, 0x78, !PT ;  /* 0x000000431b0f7212 */ /* 0x000fca00078e7810 */
[----:B------:R2:W-:Y:S01]  /*71d50*/  STL [R1+0x8f0], R15 ;  /* 0x0008f00f01007387 */ /* 0x0005e20000100800 */
[--C-:B-1----:R-:W-:Y:S02]  /*71d60*/  LOP3.LUT R14, R26, R63, R16.reuse, 0x78, !PT ;  /* 0x0000003f1a0e7212 */ /* 0x102fe400078e7810 */
[----:B------:R-:W-:-:S03]  /*71d70*/  LOP3.LUT R24, R24, R59, R16, 0x78, !PT ;  /* 0x0000003b18187212 */ /* 0x000fc600078e7810 */
[----:B------:R1:W-:Y:S01]  /*71d80*/  STL [R1+0x8d8], R14 ;  /* 0x0008d80e01007387 */ /* 0x0003e20000100800 */
[----:B--2---:R-:W-:-:S03]  /*71d90*/  LOP3.LUT R15, R22, R55, R16, 0x78, !PT ;  /* 0x00000037160f7212 */ /* 0x004fc600078e7810 */
[----:B------:R-:W-:Y:S01]  /*71da0*/  STL [R1+0x8c8], R24 ;  /* 0x0008c81801007387 */ /* 0x000fe20000100800 */
[----:B-1----:R-:W-:-:S03]  /*71db0*/  LOP3.LUT R14, R21, R51, R16, 0x78, !PT ;  /* 0x00000033150e7212 */ /* 0x002fc600078e7810 */
[----:B------:R1:W-:Y:S01]  /*71dc0*/  STL [R1+0x8b8], R15 ;  /* 0x0008b80f01007387 */ /* 0x0003e20000100800 */
[----:B------:R-:W-:-:S03]  /*71dd0*/  LOP3.LUT R12, R12, R47, R16, 0x78, !PT ;  /* 0x0000002f0c0c7212 */ /* 0x000fc600078e7810 */
[----:B------:R2:W-:Y:S04]  /*71de0*/  STL [R1+0x8a8], R14 ;  /* 0x0008a80e01007387 */ /* 0x0005e80000100800 */
[----:B------:R0:W5:Y:S01]  /*71df0*/  LDL.LU R28, [R1+0x880] ;  /* 0x00088000011c7983 */ /* 0x0001620000300800 */
[----:B-1----:R-:W-:Y:S01]  /*71e00*/  IMAD.MOV.U32 R15, RZ, RZ, 0x1f ;  /* 0x0000001fff0f7424 */ /* 0x002fe200078e00ff */
[----:B------:R-:W-:Y:S01]  /*71e10*/  LOP3.LUT R3, R3, R43, R16, 0x78, !PT ;  /* 0x0000002b03037212 */ /* 0x000fe200078e7810 */
[----:B--2---:R-:W-:Y:S02]  /*71e20*/  IMAD.MOV.U32 R14, RZ, RZ, R121 ;  /* 0x000000ffff0e7224 */ /* 0x004fe400078e0079 */
[----:B0-----:R-:W-:-:S07]  /*71e30*/  IMAD.MOV.U32 R16, RZ, RZ, -0x1 ;  /* 0xffffffffff107424 */ /* 0x001fce00078e00ff */
[----:B-----5:R-:W-:Y:S05]  /*71e40*/  WARPSYNC.COLLECTIVE R16, `(.L_x_1864) ;  /* 0x0000000010087348 */ /* 0x020fea0003c00000 */
[----:B------:R0:W1:Y:S02]  /*71e50*/  SHFL.IDX P0, R15, R14, R252, R15 ;  /* 0x000000fc0e0f7389 */ /* 0x000064000000000f */
[----:B01---5:R-:W-:Y:S05]  /*71e60*/  ENDCOLLECTIVE ;  /* 0x000000000000791b */ /* 0x023fea0003800000 */
.L_x_1864:
[----:B------:R0:W-:Y:S04]  /*71e70*/  STL [R1+0x898], R12 ;  /* 0x0008980c01007387 */ /* 0x0001e80000100800 */
[----:B------:R1:W5:Y:S04]  /*71e80*/  LDL.LU R26, [R1+0x870] ;  /* 0x00087000011a7983 */ /* 0x0003680000300800 */
[----:B------:R2:W-:Y:S04]  /*71e90*/  STL [R1+0x888], R3 ;  /* 0x0008880301007387 */ /* 0x0005e80000100800 */
[----:B------:R1:W5:Y:S04]  /*71ea0*/  LDL.LU R24, [R1+0x860] ;  /* 0x0008600001187983 */ /* 0x0003680000300800 */
[----:B------:R1:W5:Y:S01]  /*71eb0*/  LDL.LU R22, [R1+0x850] ;  /* 0x0008500001167983 */ /* 0x0003620000300800 */
[----:B------:R-:W-:-:S03]  /*71ec0*/  IMAD.MOV.U32 R14, RZ, RZ, R15 ;  /* 0x000000ffff0e7224 */ /* 0x000fc600078e000f */
[----:B------:R1:W5:Y:S04]  /*71ed0*/  LDL.LU R21, [R1+0x840] ;  /* 0x0008400001157983 */ /* 0x0003680000300800 */
[----:B0-----:R1:W5:Y:S04]  /*71ee0*/  LDL.LU R12, [R1+0x82c] ;  /* 0x00082c00010c7983 */ /* 0x0013680000300800 */
[----:B--2---:R1:W5:Y:S04]  /*71ef0*/  LDL.LU R3, [R1+0x814] ;  /* 0x0008140001037983 */ /* 0x0043680000300800 */
[----:B------:R-:W-:Y:S01]  /*71f00*/  STL [R1+0xb40], R121 ;  /* 0x000b407901007387 */ /* 0x000fe20000100800 */
[----:B------:R-:W-:-:S03]  /*71f10*/  LOP3.LUT R15, R0, R68, R14, 0x78, !PT ;  /* 0x00000044000f7212 */ /* 0x000fc600078e780e */
[----:B------:R1:W5:Y:S04]  /*71f20*/  LDL.LU R0, [R1+0x804] ;  /* 0x0008040001007983 */ /* 0x0003680000300800 */
        /* <DEDUP_REMOVED lines=8> */
[----:B0-----:R-:W-:-:S03]  /*71fb0*/  LOP3.LUT R16, R18, R48, R14, 0x78, !PT ;  /* 0x0000003012107212 */ /* 0x001fc600078e780e */
[----:B------:R0:W-:Y:S01]  /*71fc0*/  STL [R1+0x844], R19 ;  /* 0x0008441301007387 */ /* 0x0001e20000100800 */
[----:B--2---:R-:W-:-:S03]  /*71fd0*/  LOP3.LUT R15, R17, R44, R14, 0x78, !PT ;  /* 0x0000002c110f7212 */ /* 0x004fc600078e780e */
[----:B------:R-:W-:Y:S04]  /*71fe0*/  STL [R1+0x830], R16 ;  /* 0x0008301001007387 */ /* 0x000fe80000100800 */
[----:B------:R1:W5:Y:S04]  /*71ff0*/  LDL.LU R27, [R1+0x87c] ;  /* 0x00087c00011b7983 */ /* 0x0003680000300800 */
[----:B------:R-:W-:Y:S04]  /*72000*/  STL [R1+0x820], R15 ;  /* 0x0008200f01007387 */ /* 0x000fe80000100800 */
[----:B------:R1:W5:Y:S01]  /*72010*/  LDL.LU R25, [R1+0x86c] ;  /* 0x00086c0001197983 */ /* 0x0003620000300800 */
[----:B------:R-:W-:-:S05]  /*72020*/  LOP3.LUT R2, R2, R40, R14, 0x78, !PT ;  /* 0x0000002802027212 */ /* 0x000fca00078e780e */
[----:B------:R2:W-:Y:S04]  /*72030*/  STL [R1+0x808], R2 ;  /* 0x0008080201007387 */ /* 0x0005e80000100800 */
[----:B------:R1:W5:Y:S04]  /*72040*/  LDL.LU R23, [R1+0x85c] ;  /* 0x00085c0001177983 */ /* 0x0003680000300800 */
[----:B------:R1:W5:Y:S04]  /*72050*/  LDL.LU R20, [R1+0x84c] ;  /* 0x00084c0001147983 */ /* 0x0003680000300800 */
[----:B0-----:R1:W5:Y:S04]  /*72060*/  LDL.LU R19, [R1+0x838] ;  /* 0x0008380001137983 */ /* 0x0013680000300800 */
[----:B------:R1:W5:Y:S04]  /*72070*/  LDL.LU R18, [R1+0x828] ;  /* 0x0008280001127983 */ /* 0x0003680000300800 */
[----:B------:R1:W5:Y:S04]  /*72080*/  LDL.LU R17, [R1+0x810] ;  /* 0x0008100001117983 */ /* 0x0003680000300800 */
[----:B--2---:R1:W5:Y:S01]  /*72090*/  LDL.LU R2, [R1+0x800] ;  /* 0x0008000001027983 */ /* 0x0043620000300800 */
[----:B------:R-:W-:-:S02]  /*720a0*/  IMAD.MOV.U32 R15, RZ, RZ, 0x1f ;  /* 0x0000001fff0f7424 */ /* 0x000fc400078e00ff */
[----:B------:R-:W-:Y:S02]  /*720b0*/  IMAD.MOV.U32 R14, RZ, RZ, R122 ;  /* 0x000000ffff0e7224 */ /* 0x000fe400078e007a */
[----:B------:R-:W-:-:S07]  /*720c0*/  IMAD.MOV.U32 R16, RZ, RZ, -0x1 ;  /* 0xffffffffff107424 */ /* 0x000fce00078e00ff */
[----:B-1---5:R-:W-:Y:S05]  /*720d0*/  WARPSYNC.COLLECTIVE R16, `(.L_x_1865) ;  /* 0x0000000010087348 */ /* 0x022fea0003c00000 */
[----:B------:R0:W2:Y:S02]  /*720e0*/  SHFL.IDX P0, R15, R14, R252, R15 ;  /* 0x000000fc0e0f7389 */ /* 0x0000a4000000000f */
[----:B012--5:R-:W-:Y:S05]  /*720f0*/  ENDCOLLECTIVE ;  /* 0x000000000000791b */ /* 0x027fea0003800000 */
.L_x_1865:
[----:B------:R-:W-:Y:S01]  /*72100*/  STL [R1+0xb44], R122 ;  /* 0x000b447a01007387 */ /* 0x000fe20000100800 */
[--C-:B------:R-:W-:Y:S02]  /*72110*/  LOP3.LUT R16, R28, R69, R15.reuse, 0x78, !PT ;  /* 0x000000451c107212 */ /* 0x100fe400078e780f */
[----:B------:R-:W-:-:S03]  /*72120*/  LOP3.LUT R14, R26, R65, R15, 0x78, !PT ;  /* 0x000000411a0e7212 */ /* 0x000fc600078e780f */
[----:B------:R0:W-:Y:S04]  /*72130*/  STL [R1+0x880], R16 ;  /* 0x0008801001007387 */ /* 0x0001e80000100800 */
[----:B------:R1:W-:Y:S01]  /*72140*/  STL [R1+0x870], R14 ;  /* 0x0008700e01007387 */ /* 0x0003e20000100800 */
[--C-:B------:R-:W-:Y:S02]  /*72150*/  LOP3.LUT R24, R24, R61, R15.reuse, 0x78, !PT ;  /* 0x0000003d18187212 */ /* 0x100fe400078e780f */
[----:B0-----:R-:W-:-:S03]  /*72160*/  LOP3.LUT R16, R22, R57, R15, 0x78, !PT ;  /* 0x0000003916107212 */ /* 0x001fc600078e780f */
[----:B------:R0:W-:Y:S01]  /*72170*/  STL [R1+0x860], R24 ;  /* 0x0008601801007387 */ /* 0x0001e20000100800 */
[----:B-1----:R-:W-:-:S03]  /*72180*/  LOP3.LUT R14, R21, R53, R15, 0x78, !PT ;  /* 0x00000035150e7212 */ /* 0x002fc600078e780f */
[----:B------:R-:W-:Y:S01]  /*72190*/  STL [R1+0x850], R16 ;  /* 0x0008501001007387 */ /* 0x000fe20000100800 */
[----:B------:R-:W-:-:S03]  /*721a0*/  LOP3.LUT R12, R12, R49, R15, 0x78, !PT ;  /* 0x000000310c0c7212 */ /* 0x000fc600078e780f */
[----:B------:R-:W-:Y:S01]  /*721b0*/  STL [R1+0x840], R14 ;  /* 0x0008400e01007387 */ /* 0x000fe20000100800 */
[----:B------:R-:W-:-:S03]  /*721c0*/  LOP3.LUT R3, R3, R45, R15, 0x78, !PT ;  /* 0x0000002d03037212 */ /* 0x000fc600078e780f */
[----:B------:R1:W-:Y:S04]  /*721d0*/  STL [R1+0x82c], R12 ;  /* 0x00082c0c01007387 */ /* 0x0003e80000100800 */
[----:B------:R2:W5:Y:S04]  /*721e0*/  LDL.LU R28, [R1+0x878] ;  /* 0x00087800011c7983 */ /* 0x0005680000300800 */
[----:B------:R3:W-:Y:S04]  /*721f0*/  STL [R1+0x814], R3 ;  /* 0x0008140301007387 */ /* 0x0007e80000100800 */
[----:B------:R2:W5:Y:S01]  /*72200*/  LDL.LU R26, [R1+0x868] ;  /* 0x00086800011a7983 */ /* 0x0005620000300800 */
[----:B------:R-:W-:-:S05]  /*72210*/  LOP3.LUT R0, R0, R41, R15, 0x78, !PT ;  /* 0x0000002900007212 */ /* 0x000fca00078e780f */
[----:B------:R4:W-:Y:S04]  /*72220*/  STL [R1+0x804], R0 ;  /* 0x0008040001007387 */ /* 0x0009e80000100800 */
[----:B0-----:R2:W5:Y:S04]  /*72230*/  LDL.LU R24, [R1+0x858] ;  /* 0x0008580001187983 */ /* 0x0015680000300800 */
[----:B------:R2:W5:Y:S04]  /*72240*/  LDL.LU R22, [R1+0x848] ;  /* 0x0008480001167983 */ /* 0x0005680000300800 */
[----:B------:R2:W5:Y:S04]  /*72250*/  LDL.LU R21, [R1+0x834] ;  /* 0x0008340001157983 */ /* 0x0005680000300800 */
[----:B-1----:R2:W5:Y:S04]  /*72260*/  LDL.LU R12, [R1+0x824] ;  /* 0x00082400010c7983 */ /* 0x0025680000300800 */
[----:B---3--:R2:W5:Y:S04]  /*72270*/  LDL.LU R3, [R1+0x80c] ;  /* 0x00080c0001037983 */ /* 0x0085680000300800 */
[----:B----4-:R2:W5:Y:S01]  /*72280*/  LDL.LU R0, [R1+0x7fc] ;  /* 0x0007fc0001007983 */ /* 0x0105620000300800 */
[----:B------:R-:W-:-:S02]  /*72290*/  IMAD.MOV.U32 R15, RZ, RZ, 0x1f ;  /* 0x0000001fff0f7424 */ /* 0x000fc400078e00ff */
[----:B------:R-:W-:Y:S02]  /*722a0*/  IMAD.MOV.U32 R14, RZ, RZ, R123 ;  /* 0x000000ffff0e7224 */ /* 0x000fe400078e007b */
[----:B------:R-:W-:-:S07]  /*722b0*/  IMAD.MOV.U32 R16, RZ, RZ, -0x1 ;  /* 0xffffffffff107424 */ /* 0x000fce00078e00ff */
[----:B--2--5:R-:W-:Y:S05]  /*722c0*/  WARPSYNC.COLLECTIVE R16, `(.L_x_1866) ;  /* 0x0000000010087348 */ /* 0x024fea0003c00000 */
[----:B------:R0:W1:Y:S02]  /*722d0*/  SHFL.IDX P0, R15, R14, R252, R15 ;  /* 0x000000fc0e0f7389 */ /* 0x000064000000000f */
[----:B012--5:R-:W-:Y:S05]  /*722e0*/  ENDCOLLECTIVE ;  /* 0x000000000000791b */ /* 0x027fea0003800000 */
.L_x_1866:
[----:B------:R-:W-:Y:S01]  /*722f0*/  STL [R1+0xb48], R123 ;  /* 0x000b487b01007387 */ /* 0x000fe20000100800 */
[----:B------:R-:W-:-:S05]  /*72300*/  IMAD.MOV.U32 R16, RZ, RZ, R15 ;  /* 0x000000ffff107224 */ /* 0x000fca00078e000f */
[--C-:B------:R-:W-:Y:S02]  /*72310*/  LOP3.LUT R14, R27, R70, R16.reuse, 0x78, !PT ;  /* 0x000000461b0e7212 */ /* 0x100fe400078e7810 */
[----:B------:R-:W-:-:S03]  /*72320*/  LOP3.LUT R25, R25, R66, R16, 0x78, !PT ;  /* 0x0000004219197212 */ /* 0x000fc600078e7810 */
[----:B------:R0:W-:Y:S01]  /*72330*/  STL [R1+0x87c], R14 ;  /* 0x00087c0e01007387 */ /* 0x0001e20000100800 */
        /* <DEDUP_REMOVED lines=8> */
[----:B-1----:R-:W-:-:S03]  /*723c0*/  LOP3.LUT R14, R17, R46, R16, 0x78, !PT ;  /* 0x0000002e110e7212 */ /* 0x002fc600078e7810 */
[----:B------:R-:W-:Y:S01]  /*723d0*/  STL [R1+0x828], R15 ;  /* 0x0008280f01007387 */ /* 0x000fe20000100800 */
[----:B------:R-:W-:-:S03]  /*723e0*/  LOP3.LUT R2, R2, R42, R16, 0x78, !PT ;  /* 0x0000002a02027212 */ /* 0x000fc600078e7810 */
[----:B------:R1:W5:Y:S04]  /*723f0*/  LDL.LU R27, [R1+0x7f8] ;  /* 0x0007f800011b7983 */ /* 0x0003680000300800 */
[----:B------:R-:W-:Y:S04]  /*72400*/  STL [R1+0x810], R14 ;  /* 0x0008100e01007387 */ /* 0x000fe80000100800 */
[----:B------:R1:W5:Y:S04]  /*72410*/  LDL.LU R25, [R1+0x7e8] ;  /* 0x0007e80001197983 */ /* 0x0003680000300800 */
        /* <DEDUP_REMOVED lines=13> */
.L_x_1867:
[----:B------:R0:W-:Y:S01]  /*724f0*/  STL [R1+0xb4c], R5 ;  /* 0x000b4c0501007387 */ /* 0x0001e20000100800 */
[----:B------:R-:W-:-:S05]  /*72500*/  IMAD.MOV.U32 R14, RZ, RZ, R15 ;  /* 0x000000ffff0e7224 */ /* 0x000fca00078e000f */
[--C-:B------:R-:W-:Y:S02]  /*72510*/  LOP3.LUT R16, R28, R71, R14.reuse, 0x78, !PT ;  /* 0x000000471c107212 */ /* 0x100fe400078e780e */
[----:B------:R-:W-:-:S03]  /*72520*/  LOP3.LUT R15, R26, R67, R14, 0x78, !PT ;  /* 0x000000431a0f7212 */ /* 0x000fc600078e780e */
[----:B------:R1:W-:Y:S04]  /*72530*/  STL [R1+0x878], R16 ;  /* 0x0008781001007387 */ /* 0x0003e80000100800 */
[----:B------:R2:W-:Y:S01]  /*72540*/  STL [R1+0x868], R15 ;  /* 0x0008680f01007387 */ /* 0x0005e20000100800 */
[--C-:B0-----:R-:W-:Y:S02]  /*72550*/  LOP3.LUT R5, R24, R63, R14.reuse, 0x78, !PT ;  /* 0x0000003f18057212 */ /* 0x101fe400078e780e */
[----:B-1----:R-:W-:-:S03]  /*72560*/  LOP3.LUT R16, R22, R59, R14, 0x78, !PT ;  /* 0x0000003b16107212 */ /* 0x002fc600078e780e */
[----:B------:R0:W-:Y:S01]  /*72570*/  STL [R1+0x858], R5 ;  /* 0x0008580501007387 */ /* 0x0001e20000100800 */
[----:B--2---:R-:W-:-:S03]  /*72580*/  LOP3.LUT R15, R21, R55, R14, 0x78, !PT ;  /* 0x00000037150f7212 */ /* 0x004fc600078e780e */
[----:B------:R-:W-:Y:S01]  /*72590*/  STL [R1+0x848], R16 ;  /* 0x0008481001007387 */ /* 0x000fe20000100800 */
[----:B0-----:R-:W-:-:S03]  /*725a0*/  LOP3.LUT R5, R12, R51, R14, 0x78, !PT ;  /* 0x000000330c057212 */ /* 0x001fc600078e780e */
[----:B------:R-:W-:Y:S01]  /*725b0*/  STL [R1+0x834], R15 ;  /* 0x0008340f01007387 */ /* 0x000fe20000100800 */
[--C-:B------:R-:W-:Y:S02]  /*725c0*/  LOP3.LUT R3, R3, R47, R14.reuse, 0x78, !PT ;  /* 0x0000002f03037212 */ /* 0x100fe400078e780e */
[----:B------:R-:W-:Y:S01]  /*725d0*/  LOP3.LUT R0, R0, R43, R14, 0x78, !PT ;  /* 0x0000002b00007212 */ /* 0x000fe200078e780e */
[----:B------:R0:W-:Y:S04]  /*725e0*/  STL [R1+0x824], R5 ;  /* 0x0008240501007387 */ /* 0x0001e80000100800 */
[----:B------:R1:W5:Y:S04]  /*725f0*/  LDL.LU R26, [R1+0x7f4] ;  /* 0x0007f400011a7983 */ /* 0x0003680000300800 */
[----:B------:R2:W-:Y:S04]  /*72600*/  STL [R1+0x80c], R3 ;  /* 0x00080c0301007387 */ /* 0x0005e80000100800 */
[----:B------:R1:W5:Y:S04]  /*72610*/  LDL.LU R24, [R1+0x7e4] ;  /* 0x0007e40001187983 */ /* 0x0003680000300800 */
[----:B------:R3:W-:Y:S04]  /*72620*/  STL [R1+0x7fc], R0 ;  /* 0x0007fc0001007387 */ /* 0x0007e80000100800 */
[----:B------:R1:W5:Y:S04]  /*72630*/  LDL.LU R22, [R1+0x7d4] ;  /* 0x0007d40001167983 */ /* 0x0003680000300800 */
[----:B------:R1:W5:Y:S04]  /*72640*/  LDL.LU R21, [R1+0x7c4] ;  /* 0x0007c40001157983 */ /* 0x0003680000300800 */
[----:B------:R1:W5:Y:S04]  /*72650*/  LDL.LU R12, [R1+0x7b4] ;  /* 0x0007b400010c7983 */ /* 0x0003680000300800 */
[----:B0-----:R1:W5:Y:S04]  /*72660*/  LDL.LU R5, [R1+0x7a4] ;  /* 0x0007a40001057983 */ /* 0x0013680000300800 */
[----:B--2---:R1:W5:Y:S04]  /*72670*/  LDL.LU R3, [R1+0x794] ;  /* 0x0007940001037983 */ /* 0x0043680000300800 */
[----:B---3--:R1:W5:Y:S01]  /*72680*/  LDL.LU R0, [R1+0x784] ;  /* 0x0007840001007983 */ /* 0x0083620000300800 */
[----:B------:R-:W-:-:S02]  /*72690*/  IMAD.MOV.U32 R15, RZ, RZ, 0x1f ;  /* 0x0000001fff0f7424 */ /* 0x000fc400078e00ff */
[----:B------:R-:W-:Y:S02]  /*726a0*/  IMAD.MOV.U32 R14, RZ, RZ, R170 ;  /* 0x000000ffff0e7224 */ /* 0x000fe400078e00aa */
[----:B------:R-:W-:-:S07]  /*726b0*/  IMAD.MOV.U32 R16, RZ, RZ, -0x1 ;  /* 0xffffffffff107424 */ /* 0x000fce00078e00ff */
[----:B-1---5:R-:W-:Y:S05]  /*726c0*/  WARPSYNC.COLLECTIVE R16, `(.L_x_1868) ;  /* 0x0000000010087348 */ /* 0x022fea0003c00000 */
[----:B------:R0:W2:Y:S02]  /*726d0*/  SHFL.IDX P0, R15, R14, R252, R15 ;  /* 0x000000fc0e0f7389 */ /* 0x0000a4000000000f */
[----:B012--5:R-:W-:Y:S05]  /*726e0*/  ENDCOLLECTIVE ;  /* 0x000000000000791b */ /* 0x027fea0003800000 */
.L_x_1868:
[----:B------:R-:W-:Y:S01]  /*726f0*/  STL [R1+0xb50], R170 ;  /* 0x000b50aa01007387 */ /* 0x000fe20000100800 */
[----:B------:R-:W-:-:S05]  /*72700*/  LOP3.LUT R14, R27, R68, R15, 0x78, !PT ;  /* 0x000000441b0e7212 */ /* 0x000fca00078e780f */
        /* <DEDUP_REMOVED lines=29> */
.L_x_1869:
[----:B------:R-:W-:Y:S01]  /*728e0*/  STL [R1+0xb54], R171 ;  /* 0x000b54ab01007387 */ /* 0x000fe20000100800 */
[----:B------:R-:W-:-:S05]  /*728f0*/  IMAD.MOV.U32 R16, RZ, RZ, R15 ;  /* 0x000000ffff107224 */ /* 0x000fca00078e000f */
[----:B------:R-:W-:-:S05]  /*72900*/  LOP3.LUT R14, R26, R69, R16, 0x78, !PT ;  /* 0x000000451a0e7212 */ /* 0x000fca00078e7810 */
[----:B------:R0:W-:Y:S01]  /*72910*/  STL [R1+0x7f4], R14 ;  /* 0x0007f40e01007387 */ /* 0x0001e20000100800 */
[--C-:B------:R-:W-:Y:S02]  /*72920*/  LOP3.LUT R24, R24, R65, R16.reuse, 0x78, !PT ;  /* 0x0000004118187212 */ /* 0x100fe400078e7810 */
[----:B------:R-:W-:-:S03]  /*72930*/  LOP3.LUT R15, R22, R61, R16, 0x78, !PT ;  /* 0x0000003d160f7212 */ /* 0x000fc600078e7810 */
[----:B------:R1:W-:Y:S01]  /*72940*/  STL [R1+0x7e4], R24 ;  /* 0x0007e41801007387 */ /* 0x0003e20000100800 */
[----:B0-----:R-:W-:-:S03]  /*72950*/  LOP3.LUT R14, R21, R57, R16, 0x78, !PT ;  /* 0x00000039150e7212 */ /* 0x001fc600078e7810 */
[----:B------:R-:W-:Y:S01]  /*72960*/  STL [R1+0x7d4], R15 ;  /* 0x0007d40f01007387 */ /* 0x000fe20000100800 */
        /* <DEDUP_REMOVED lines=11> */
[----:B------:R3:W5:Y:S04]  /*72a20*/  LDL.LU R22, [R1+0x7cc] ;  /* 0x0007cc0001167983 */ /* 0x0007680000300800 */
[----:B------:R3:W5:Y:S04]  /*72a30*/  LDL.LU R21, [R1+0x7bc] ;  /* 0x0007bc0001157983 */ /* 0x0007680000300800 */
[----:B0-----:R3:W5:Y:S04]  /*72a40*/  LDL.LU R12, [R1+0x7ac] ;  /* 0x0007ac00010c7983 */ /* 0x0017680000300800 */
[----:B--2---:R3:W5:Y:S04]  /*72a50*/  LDL.LU R5, [R1+0x79c] ;  /* 0x00079c0001057983 */ /* 0x0047680000300800 */
[----:B----4-:R3:W5:Y:S04]  /*72a60*/  LDL.LU R3, [R1+0x78c] ;  /* 0x00078c0001037983 */ /* 0x0107680000300800 */
[----:B-1----:R3:W5:Y:S01]  /*72a70*/  LDL.LU R0, [R1+0x774] ;  /* 0x0007740001007983 */ /* 0x0027620000300800 */
[----:B------:R-:W-:-:S02]  /*72a80*/  IMAD.MOV.U32 R15, RZ, RZ, 0x1f ;  /* 0x0000001fff0f7424 */ /* 0x000fc400078e00ff */
[----:B------:R-:W-:Y:S02]  /*72a90*/  IMAD.MOV.U32 R14, RZ, RZ, R172 ;  /* 0x000000ffff0e7224 */ /* 0x000fe400078e00ac */
[----:B------:R-:W-:-:S07]  /*72aa0*/  IMAD.MOV.U32 R16, RZ, RZ, -0x1 ;  /* 0xffffffffff107424 */ /* 0x000fce00078e00ff */
[----:B---3-5:R-:W-:Y:S05]  /*72ab0*/  WARPSYNC.COLLECTIVE R16, `(.L_x_1870) ;  /* 0x0000000010087348 */ /* 0x028fea0003c00000 */
[----:B------:R0:W1:Y:S02]  /*72ac0*/  SHFL.IDX P0, R15, R14, R252, R15 ;  /* 0x000000fc0e0f7389 */ /* 0x000064000000000f */
[----:B01-3-5:R-:W-:Y:S05]  /*72ad0*/  ENDCOLLECTIVE ;  /* 0x000000000000791b */ /* 0x02bfea0003800000 */
.L_x_1870:
        /* <DEDUP_REMOVED lines=32> */
.L_x_1871:
[----:B------:R-:W-:Y:S01]  /*72ce0*/  STL [R1+0xb5c], R173 ;  /* 0x000b5cad01007387 */ /* 0x000fe20000100800 */
        /* <DEDUP_REMOVED lines=30> */
.L_x_1872:
        /* <DEDUP_REMOVED lines=13> */
[----:B--2---:R-:W-:-:S03]  /*72fa0*/  LOP3.LUT R4, R17, R44, R16, 0x78, !PT ;  /* 0x0000002c11047212 */ /* 0x004fc600078e7810 */
        /* <DEDUP_REMOVED lines=8> */
[----:B------:R0:W5:Y:S04]  /*73030*/  LDL.LU R18, [R1+0x728] ;  /* 0x0007280001127983 */ /* 0x0001680000300800 */
[----:B------:R0:W5:Y:S04]  /*73040*/  LDL.LU R17, [R1+0x718] ;  /* 0x0007180001117983 */ /* 0x0001680000300800 */
[----:B-1----:R0:W5:Y:S04]  /*73050*/  LDL.LU R4, [R1+0x708] ;  /* 0x0007080001047983 */ /* 0x0021680000300800 */
[----:B--2---:R0:W5:Y:S01]  /*73060*/  LDL.LU R2, [R1+0x6f8] ;  /* 0x0006f80001027983 */ /* 0x0041620000300800 */
[----:B------:R-:W-:-:S02]  /*73070*/  IMAD.MOV.U32 R15, RZ, RZ, 0x1f ;  /* 0x0000001fff0f7424 */ /* 0x000fc400078e00ff */
[----:B------:R-:W-:Y:S02]  /*73080*/  IMAD.MOV.U32 R14, RZ, RZ, R116 ;  /* 0x000000ffff0e7224 */ /* 0x000fe400078e0074 */
[----:B------:R-:W-:-:S07]  /*73090*/  IMAD.MOV.U32 R16, RZ, RZ, -0x1 ;  /* 0xffffffffff107424 */ /* 0x000fce00078e00ff */
[----:B0----5:R-:W-:Y:S05]  /*730a0*/  WARPSYNC.COLLECTIVE R16, `(.L_x_1873) ;  /* 0x0000000010087348 */ /* 0x021fea0003c00000 */
[----:B------:R1:W2:Y:S02]  /*730b0*/  SHFL.IDX P0, R15, R14, R252, R15 ;  /* 0x000000fc0e0f7389 */ /* 0x0002a4000000000f */
[----:B012--5:R-:W-:Y:S05]  /*730c0*/  ENDCOLLECTIVE ;  /* 0x000000000000791b */ /* 0x027fea0003800000 */
.L_x_1873:
        /* <DEDUP_REMOVED lines=32> */
.L_x_1874:
        /* <DEDUP_REMOVED lines=8> */
[----:B0-----:R-:W-:-:S03]  /*73350*/  LOP3.LUT R16, R18, R54, R15, 0x78, !PT ;  /* 0x0000003612107212 */ /* 0x001fc600078e780f */
[----:B------:R0:W-:Y:S01]  /*73360*/  STL [R1+0x738], R19 ;  /* 0x0007381301007387 */ /* 0x0001e20000100800 */
[--C-:B-1----:R-:W-:Y:S02]  /*73370*/  LOP3.LUT R14, R17, R50, R15.reuse, 0x78, !PT ;  /* 0x00000032110e7212 */ /* 0x102fe400078e780f */
[--C-:B------:R-:W-:Y:S01]  /*73380*/  LOP3.LUT R4, R4, R46, R15.reuse, 0x78, !PT ;  /* 0x0000002e04047212 */ /* 0x100fe200078e780f */
[----:B------:R-:W-:Y:S01]  /*73390*/  STL [R1+0x728], R16 ;  /* 0x0007281001007387 */ /* 0x000fe20000100800 */
[----:B------:R-:W-:-:S03]  /*733a0*/  LOP3.LUT R2, R2, R42, R15, 0x78, !PT ;  /* 0x0000002a02027212 */ /* 0x000fc600078e780f */
[----:B------:R-:W-:Y:S04]  /*733b0*/  STL [R1+0x718], R14 ;  /* 0x0007180e01007387 */ /* 0x000fe80000100800 */
[----:B------:R1:W5:Y:S04]  /*733c0*/  LDL.LU R25, [R1+0x6f0] ;  /* 0x0006f00001197983 */ /* 0x0003680000300800 */
[----:B------:R2:W-:Y:S04]  /*733d0*/  STL [R1+0x708], R4 ;  /* 0x0007080401007387 */ /* 0x0005e80000100800 */
[----:B------:R1:W5:Y:S04]  /*733e0*/  LDL.LU R23, [R1+0x6e0] ;  /* 0x0006e00001177983 */ /* 0x0003680000300800 */
[----:B------:R3:W-:Y:S04]  /*733f0*/  STL [R1+0x6f8], R2 ;  /* 0x0006f80201007387 */ /* 0x0007e80000100800 */
[----:B------:R1:W5:Y:S04]  /*73400*/  LDL.LU R20, [R1+0x6d0] ;  /* 0x0006d00001147983 */ /* 0x0003680000300800 */
[----:B0-----:R1:W5:Y:S04]  /*73410*/  LDL.LU R19, [R1+0x6c0] ;  /* 0x0006c00001137983 */ /* 0x0013680000300800 */
[----:B------:R1:W5:Y:S04]  /*73420*/  LDL.LU R18, [R1+0x6b0] ;  /* 0x0006b00001127983 */ /* 0x0003680000300800 */
[----:B------:R1:W5:Y:S04]  /*73430*/  LDL.LU R17, [R1+0x6a0] ;  /* 0x0006a00001117983 */ /* 0x0003680000300800 */
        /* <DEDUP_REMOVED lines=8> */
.L_x_1875:
        /* <DEDUP_REMOVED lines=32> */
.L_x_1876:
        /* <DEDUP_REMOVED lines=32> */
.L_x_1877:
        /* <DEDUP_REMOVED lines=31> */
.L_x_1878:
        /* <DEDUP_REMOVED lines=32> */
.L_x_1879:
        /* <DEDUP_REMOVED lines=32> */
.L_x_1880:
        /* <DEDUP_REMOVED lines=31> */
.L_x_1881:
        /* <DEDUP_REMOVED lines=32> */
.L_x_1882:
        /* <DEDUP_REMOVED lines=32> */
.L_x_1883:
[----:B------:R0:W-:Y:S01]  /*744a0*/  STL [R1+0xb8c], R7 ;  /* 0x000b8c0701007387 */ /* 0x0001e20000100800 */
[--C-:B------:R-:W-:Y:S02]  /*744b0*/  LOP3.LUT R14, R26, R71, R15.reuse, 0x78, !PT ;  /* 0x000000471a0e7212 */ /* 0x100fe400078e780f */
[----:B0-----:R-:W-:-:S03]  /*744c0*/  LOP3.LUT R7, R24, R67, R15, 0x78, !PT ;  /* 0x0000004318077212 */ /* 0x001fc600078e780f */
[----:B------:R0:W-:Y:S04]  /*744d0*/  STL [R1+0x658], R14 ;  /* 0x0006580e01007387 */ /* 0x0001e80000100800 */
[----:B------:R1:W-:Y:S01]  /*744e0*/  STL [R1+0x648], R7 ;  /* 0x0006480701007387 */ /* 0x0003e20000100800 */
[--C-:B------:R-:W-:Y:S02]  /*744f0*/  LOP3.LUT R16, R22, R63, R15.reuse, 0x78, !PT ;  /* 0x0000003f16107212 */ /* 0x100fe400078e780f */
[----:B0-----:R-:W-:-:S03]  /*74500*/  LOP3.LUT R14, R21, R59, R15, 0x78, !PT ;  /* 0x0000003b150e7212 */ /* 0x001fc600078e780f */
[----:B------:R-:W-:Y:S01]  /*74510*/  STL [R1+0x638], R16 ;  /* 0x0006381001007387 */ /* 0x000fe20000100800 */
[----:B-1----:R-:W-:-:S03]  /*74520*/  LOP3.LUT R7, R12, R55, R15, 0x78, !PT ;  /* 0x000000370c077212 */ /* 0x002fc600078e780f */
        /* <DEDUP_REMOVED lines=10> */
[----:B------:R2:W5:Y:S04]  /*745d0*/  LDL.LU R21, [R1+0x5b8] ;  /* 0x0005b80001157983 */ /* 0x0005680000300800 */
[----:B------:R2:W5:Y:S04]  /*745e0*/  LDL.LU R12, [R1+0x5a8] ;  /* 0x0005a800010c7983 */ /* 0x0005680000300800 */
[----:B0-----:R2:W5:Y:S04]  /*745f0*/  LDL.LU R7, [R1+0x598] ;  /* 0x0005980001077983 */ /* 0x0015680000300800 */
        /* <DEDUP_REMOVED lines=9> */
.L_x_1884:
        /* <DEDUP_REMOVED lines=32> */
.L_x_1885:
[----:B------:R-:W-:Y:S01]  /*74890*/  STL [R1+0xb94], R167 ;  /* 0x000b94a701007387 */ /* 0x000fe20000100800 */
[----:B------:R-:W-:-:S05]  /*748a0*/  IMAD.MOV.U32 R14, RZ, RZ, R15 ;  /* 0x000000ffff0e7224 */ /* 0x000fca00078e000f */
[--C-:B------:R-:W-:Y:S02]  /*748b0*/  LOP3.LUT R24, R24, R69, R14.reuse, 0x78, !PT ;  /* 0x0000004518187212 */ /* 0x100fe400078e780e */
[----:B------:R-:W-:-:S03]  /*748c0*/  LOP3.LUT R16, R22, R65, R14, 0x78, !PT ;  /* 0x0000004116107212 */ /* 0x000fc600078e780e */
[----:B------:R0:W-:Y:S01]  /*748d0*/  STL [R1+0x5d8], R24 ;  /* 0x0005d81801007387 */ /* 0x0001e20000100800 */
[----:B------:R-:W-:-:S03]  /*748e0*/  LOP3.LUT R15, R21, R61, R14, 0x78, !PT ;  /* 0x0000003d150f7212 */ /* 0x000fc600078e780e */
        /* <DEDUP_REMOVED lines=20> */
[----:B------:R-:W-:-:S02]  /*74a30*/  IMAD.MOV.U32 R15, RZ, RZ, 0x1f ;  /* 0x0000001fff0f7424 */ /* 0x000fc400078e00ff */
[----:B------:R-:W-:Y:S02]  /*74a40*/  IMAD.MOV.U32 R14, RZ, RZ, R168 ;  /* 0x000000ffff0e7224 */ /* 0x000fe400078e00a8 */
[----:B------:R-:W-:-:S07]  /*74a50*/  IMAD.MOV.U32 R16, RZ, RZ, -0x1 ;  /* 0xffffffffff107424 */ /* 0x000fce00078e00ff */
[----:B-1---5:R-:W-:Y:S05]  /*74a60*/  WARPSYNC.COLLECTIVE R16, `(.L_x_1886) ;  /* 0x0000000010087348 */ /* 0x022fea0003c00000 */
[----:B------:R0:W2:Y:S02]  /*74a70*/  SHFL.IDX P0, R15, R14, R252, R15 ;  /* 0x000000fc0e0f7389 */ /* 0x0000a4000000000f */
[----:B012--5:R-:W-:Y:S05]  /*74a80*/  ENDCOLLECTIVE ;  /* 0x000000000000791b */ /* 0x027fea0003800000 */
.L_x_1886:
        /* <DEDUP_REMOVED lines=23> */
[----:B--2---:R1:W5:Y:S01]  /*74c00*/  LDL.LU R4, [R1+0x4f4] ;  /* 0x0004f40001047983 */ /* 0x0043620000300800 */
[----:B------:R-:W-:-:S03]  /*74c10*/  IMAD.MOV.U32 R15, RZ, RZ, 0x1f ;  /* 0x0000001fff0f7424 */ /* 0x000fc600078e00ff */
[----:B---3--:R1:W5:Y:S01]  /*74c20*/  LDL.LU R2, [R1+0x4e4] ;  /* 0x0004e40001027983 */ /* 0x0083620000300800 */
[----:B------:R-:W-:Y:S02]  /*74c30*/  IMAD.MOV.U32 R14, RZ, RZ, R169 ;  /* 0x000000ffff0e7224 */ /* 0x000fe400078e00a9 */
[----:B------:R-:W-:-:S07]  /*74c40*/  IMAD.MOV.U32 R16, RZ, RZ, -0x1 ;  /* 0xffffffffff107424 */ /* 0x000fce00078e00ff */
[----:B-1---5:R-:W-:Y:S05]  /*74c50*/  WARPSYNC.COLLECTIVE R16, `(.L_x_1887) ;  /* 0x0000000010087348 */ /* 0x022fea0003c00000 */
[----:B------:R0:W2:Y:S02]  /*74c60*/  SHFL.IDX P0, R15, R14, R252, R15 ;  /* 0x000000fc0e0f7389 */ /* 0x0000a4000000000f */
[----:B012--5:R-:W-:Y:S05]  /*74c70*/  ENDCOLLECTIVE ;  /* 0x000000000000791b */ /* 0x027fea0003800000 */
.L_x_1887:
        /* <DEDUP_REMOVED lines=32> */
.L_x_1888:
[----:B------:R0:W-:Y:S01]  /*74e80*/  STL [R1+0xba0], R6 ;  /* 0x000ba00601007387 */ /* 0x0001e20000100800 */
[----:B------:R-:W-:-:S05]  /*74e90*/  IMAD.MOV.U32 R14, RZ, RZ, R15 ;  /* 0x000000ffff0e7224 */ /* 0x000fca00078e000f */
[--C-:B------:R-:W-:Y:S02]  /*74ea0*/  LOP3.LUT R16, R25, R68, R14.reuse, 0x78, !PT ;  /* 0x0000004419107212 */ /* 0x100fe400078e780e */
[----:B------:R-:W-:-:S03]  /*74eb0*/  LOP3.LUT R15, R23, R64, R14, 0x78, !PT ;  /* 0x00000040170f7212 */ /* 0x000fc600078e780e */
[----:B------:R1:W-:Y:S01]  /*74ec0*/  STL [R1+0x55c], R16 ;  /* 0x00055c1001007387 */ /* 0x0003e20000100800 */
[----:B0-----:R-:W-:-:S03]  /*74ed0*/  LOP3.LUT R6, R20, R60, R14, 0x78, !PT ;  /* 0x0000003c14067212 */ /* 0x001fc600078e780e */
[----:B------:R0:W-:Y:S01]  /*74ee0*/  STL [R1+0x54c], R15 ;  /* 0x00054c0f01007387 */ /* 0x0001e20000100800 */
[----:B-1----:R-:W-:-:S03]  /*74ef0*/  LOP3.LUT R16, R19, R56, R14, 0x78, !PT ;  /* 0x0000003813107212 */ /* 0x002fc600078e780e */
[----:B------:R1:W-:Y:S01]  /*74f00*/  STL [R1+0x534], R6 ;  /* 0x0005340601007387 */ /* 0x0003e20000100800 */
[----:B0-----:R-:W-:-:S03]  /*74f10*/  LOP3.LUT R15, R18, R52, R14, 0x78, !PT ;  /* 0x00000034120f7212 */ /* 0x001fc600078e780e */
[----:B------:R-:W-:Y:S01]  /*74f20*/  STL [R1+0x524], R16 ;  /* 0x0005241001007387 */ /* 0x000fe20000100800 */
[--C-:B-1----:R-:W-:Y:S02]  /*74f30*/  LOP3.LUT R6, R17, R48, R14.reuse, 0x78, !PT ;  /* 0x0000003011067212 */ /* 0x102fe400078e780e */
[--C-:B------:R-:W-:Y:S01]  /*74f40*/  LOP3.LUT R4, R4, R44, R14.reuse, 0x78, !PT ;  /* 0x0000002c04047212 */ /* 0x100fe200078e780e */
[----:B------:R-:W-:Y:S01]  /*74f50*/  STL [R1+0x514], R15 ;  /* 0x0005140f01007387 */ /* 0x000fe20000100800 */
[----:B------:R-:W-:-:S03]  /*74f60*/  LOP3.LUT R2, R2, R40, R14, 0x78, !PT ;  /* 0x0000002802027212 */ /* 0x000fc600078e780e */
        /* <DEDUP_REMOVED lines=17> */
.L_x_1889:
[----:B------:R-:W-:Y:S01]  /*75080*/  STL [R1+0xba4], R104 ;  /* 0x000ba46801007387 */ /* 0x000fe20000100800 */
        /* <DEDUP_REMOVED lines=30> */
.L_x_1890:
[----:B------:R-:W-:Y:S01]  /*75270*/  STL [R1+0xba8], R105 ;  /* 0x000ba86901007387 */ /* 0x000fe20000100800 */
[----:B------:R-:W-:-:S05]  /*75280*/  IMAD.MOV.U32 R16, RZ, RZ, R15 ;  /* 0x000000ffff107224 */ /* 0x000fca00078e000f */
        /* <DEDUP_REMOVED lines=19> */
[----:B------:R2:W5:Y:S04]  /*753c0*/  LDL.LU R18, [R1+0x498] ;  /* 0x0004980001127983 */ /* 0x0005680000300800 */
[----:B------:R2:W5:Y:S04]  /*753d0*/  LDL.LU R17, [R1+0x488] ;  /* 0x0004880001117983 */ /* 0x0005680000300800 */
[----:B-1----:R2:W5:Y:S01]  /*753e0*/  LDL.LU R6, [R1+0x478] ;  /* 0x0004780001067983 */ /* 0x0025620000300800 */
[----:B------:R-:W-:-:S03]  /*753f0*/  IMAD.MOV.U32 R15, RZ, RZ, 0x1f ;  /* 0x0000001fff0f7424 */ /* 0x000fc600078e00ff */
[----:B---3--:R2:W5:Y:S01]  /*75400*/  LDL.LU R4, [R1+0x468] ;  /* 0x0004680001047983 */ /* 0x0085620000300800 */
[----:B------:R-:W-:Y:S02]  /*75410*/  IMAD.MOV.U32 R14, RZ, RZ, R106 ;  /* 0x000000ffff0e7224 */ /* 0x000fe400078e006a */
[----:B------:R-:W-:Y:S01]  /*75420*/  IMAD.MOV.U32 R16, RZ, RZ, -0x1 ;  /* 0xffffffffff107424 */ /* 0x000fe200078e00ff */
[----:B----4-:R2:W5:Y:S06]  /*75430*/  LDL.LU R2, [R1+0x458] ;  /* 0x0004580001027983 */ /* 0x01056c0000300800 */
[----:B--2--5:R-:W-:Y:S05]  /*75440*/  WARPSYNC.COLLECTIVE R16, `(.L_x_1891) ;  /* 0x0000000010087348 */ /* 0x024fea0003c00000 */
[----:B------:R0:W1:Y:S02]  /*75450*/  SHFL.IDX P0, R15, R14, R252, R15 ;  /* 0x000000fc0e0f7389 */ /* 0x000064000000000f */
[----:B012--5:R-:W-:Y:S05]  /*75460*/  ENDCOLLECTIVE ;  /* 0x000000000000791b */ /* 0x027fea0003800000 */
.L_x_1891:
        /* <DEDUP_REMOVED lines=32> */
.L_x_1892:
        /* <DEDUP_REMOVED lines=20> */
[----:B------:R0:W5:Y:S01]  /*757b0*/  LDL.LU R18, [R1+0x490] ;  /* 0x0004900001127983 */ /* 0x0001620000300800 */
[----:B------:R-:W-:-:S03]  /*757c0*/  IMAD.MOV.U32 R15, RZ, RZ, 0x1f ;  /* 0x0000001fff0f7424 */ /* 0x000fc600078e00ff */
[----:B------:R0:W5:Y:S01]  /*757d0*/  LDL.LU R17, [R1+0x480] ;  /* 0x0004800001117983 */ /* 0x0001620000300800 */
[----:B-1----:R-:W-:-:S03]  /*757e0*/  IMAD.MOV.U32 R14, RZ, RZ, R101 ;  /* 0x000000ffff0e7224 */ /* 0x002fc600078e0065 */
[----:B--2---:R0:W5:Y:S01]  /*757f0*/  LDL.LU R6, [R1+0x470] ;  /* 0x0004700001067983 */ /* 0x0041620000300800 */
[----:B------:R-:W-:-:S03]  /*75800*/  IMAD.MOV.U32 R16, RZ, RZ, -0x1 ;  /* 0xffffffffff107424 */ /* 0x000fc600078e00ff */
[----:B----4-:R0:W5:Y:S04]  /*75810*/  LDL.LU R4, [R1+0x460] ;  /* 0x0004600001047983 */ /* 0x0101680000300800 */
[----:B---3--:R0:W5:Y:S02]  /*75820*/  LDL.LU R2, [R1+0x450] ;  /* 0x0004500001027983 */ /* 0x0081640000300800 */
[----:B0----5:R-:W-:Y:S05]  /*75830*/  WARPSYNC.COLLECTIVE R16, `(.L_x_1893) ;  /* 0x0000000010087348 */ /* 0x021fea0003c00000 */
[----:B------:R1:W2:Y:S02]  /*75840*/  SHFL.IDX P0, R15, R14, R252, R15 ;  /* 0x000000fc0e0f7389 */ /* 0x0002a4000000000f */
[----:B012--5:R-:W-:Y:S05]  /*75850*/  ENDCOLLECTIVE ;  /* 0x000000000000791b */ /* 0x027fea0003800000 */
.L_x_1893:
        /* <DEDUP_REMOVED lines=32> */
.L_x_1894:
        /* <DEDUP_REMOVED lines=32> */
.L_x_1895:
        /* <DEDUP_REMOVED lines=31> */
.L_x_1896:
        /* <DEDUP_REMOVED lines=18> */
[----:B------:R3:W5:Y:S01]  /*75f70*/  LDL.LU R20, [R1+0x430] ;  /* 0x0004300001147983 */ /* 0x0007620000300800 */
[----:B0-----:R-:W-:-:S03]  /*75f80*/  IMAD.MOV.U32 R15, RZ, RZ, 0x1f ;  /* 0x0000001fff0f7424 */ /* 0x001fc600078e00ff */
[----:B------:R3:W-:Y:S01]  /*75f90*/  STL [R1+0x3d0], R2 ;  /* 0x0003d00201007387 */ /* 0x0007e20000100800 */
[----:B-1----:R-:W-:-:S03]  /*75fa0*/  IMAD.MOV.U32 R14, RZ, RZ, R98 ;  /* 0x000000ffff0e7224 */ /* 0x002fc600078e0062 */
[----:B------:R3:W5:Y:S01]  /*75fb0*/  LDL.LU R19, [R1+0x418] ;  /* 0x0004180001137983 */ /* 0x0007620000300800 */
[----:B------:R-:W-:-:S03]  /*75fc0*/  IMAD.MOV.U32 R16, RZ, RZ, -0x1 ;  /* 0xffffffffff107424 */ /* 0x000fc600078e00ff */
[----:B------:R3:W5:Y:S04]  /*75fd0*/  LDL.LU R18, [R1+0x408] ;  /* 0x0004080001127983 */ /* 0x0007680000300800 */
[----:B------:R3:W5:Y:S04]  /*75fe0*/  LDL.LU R17, [R1+0x3f8] ;  /* 0x0003f80001117983 */ /* 0x0007680000300800 */
[----:B--2---:R3:W5:Y:S04]  /*75ff0*/  LDL.LU R6, [R1+0x3e8] ;  /* 0x0003e80001067983 */ /* 0x0047680000300800 */
[----:B----4-:R3:W5:Y:S02]  /*76000*/  LDL.LU R4, [R1+0x3d8] ;  /* 0x0003d80001047983 */ /* 0x0107640000300800 */
[----:B---3-5:R-:W-:Y:S05]  /*76010*/  WARPSYNC.COLLECTIVE R16, `(.L_x_1897) ;  /* 0x0000000010087348 */ /* 0x028fea0003c00000 */
[----:B------:R0:W1:Y:S02]  /*76020*/  SHFL.IDX P0, R15, R14, R252, R15 ;  /* 0x000000fc0e0f7389 */ /* 0x000064000000000f */
[----:B01-3-5:R-:W-:Y:S05]  /*76030*/  ENDCOLLECTIVE ;  /* 0x000000000000791b */ /* 0x02bfea0003800000 */
.L_x_1897:
[----:B------:R0:W5:Y:S04]  /*76040*/  LDL.LU R2, [R1+0x3c8] ;  /* 0x0003c80001027983 */ /* 0x0001680000300800 */
        /* <DEDUP_REMOVED lines=20> */
[----:B------:R0:W5:Y:S04]  /*76190*/  LDL.LU R21, [R1+0x414] ;  /* 0x0004140001157983 */ /* 0x0001680000300800 */
[----:B--2---:R2:W5:Y:S04]  /*761a0*/  LDL.LU R12, [R1+0x404] ;  /* 0x00040400010c7983 */ /* 0x0045680000300800 */
[----:B---3--:R2:W5:Y:S04]  /*761b0*/  LDL.LU R7, [R1+0x3f4] ;  /* 0x0003f40001077983 */ /* 0x0085680000300800 */
[----:B----4-:R2:W5:Y:S04]  /*761c0*/  LDL.LU R5, [R1+0x3e4] ;  /* 0x0003e40001057983 */ /* 0x0105680000300800 */
[----:B-1----:R2:W5:Y:S04]  /*761d0*/  LDL.LU R3, [R1+0x3d4] ;  /* 0x0003d40001037983 */ /* 0x0025680000300800 */
[----:B0-----:R2:W5:Y:S01]  /*761e0*/  LDL.LU R0, [R1+0x3c4] ;  /* 0x0003c40001007983 */ /* 0x0015620000300800 */
[----:B------:R-:W-:-:S02]  /*761f0*/  IMAD.MOV.U32 R15, RZ, RZ, 0x1f ;  /* 0x0000001fff0f7424 */ /* 0x000fc400078e00ff */
[----:B------:R-:W-:Y:S02]  /*76200*/  IMAD.MOV.U32 R14, RZ, RZ, R99 ;  /* 0x000000ffff0e7224 */ /* 0x000fe400078e0063 */
[----:B------:R-:W-:-:S07]  /*76210*/  IMAD.MOV.U32 R16, RZ, RZ, -0x1 ;  /* 0xffffffffff107424 */ /* 0x000fce00078e00ff */
[----:B--2--5:R-:W-:Y:S05]  /*76220*/  WARPSYNC.COLLECTIVE R16, `(.L_x_1898) ;  /* 0x0000000010087348 */ /* 0x024fea0003c00000 */
[----:B------:R0:W1:Y:S02]  /*76230*/  SHFL.IDX P0, R15, R14, R252, R15 ;  /* 0x000000fc0e0f7389 */ /* 0x000064000000000f */
[----:B012--5:R-:W-:Y:S05]  /*76240*/  ENDCOLLECTIVE ;  /* 0x000000000000791b */ /* 0x027fea0003800000 */
.L_x_1898:
[----:B------:R-:W-:Y:S01]  /*76250*/  STL [R1+0xbc8], R99 ;  /* 0x000bc86301007387 */ /* 0x000fe20000100800 */
        /* <DEDUP_REMOVED lines=12> */
[----:B------:R1:W-:Y:S04]  /*76320*/  STL [R1+0x3e8], R6 ;  /* 0x0003e80601007387 */ /* 0x0003e80000100800 */
[----:B------:R2:W5:Y:S01]  /*76330*/  LDL.LU R23, [R1+0x3c0] ;  /* 0x0003c00001177983 */ /* 0x0005620000300800 */
[----:B------:R-:W-:-:S03]  /*76340*/  LOP3.LUT R2, R2, R42, R15, 0x78, !PT ;  /* 0x0000002a02027212 */ /* 0x000fc600078e780f */
[----:B------:R2:W-:Y:S01]  /*76350*/  STL [R1+0x3d8], R4 ;  /* 0x0003d80401007387 */ /* 0x0005e20000100800 */
[----:B------:R-:W-:-:S03]  /*76360*/  IMAD.MOV.U32 R15, RZ, RZ, 0x1f ;  /* 0x0000001fff0f7424 */ /* 0x000fc600078e00ff */
[----:B------:R2:W5:Y:S01]  /*76370*/  LDL.LU R20, [R1+0x3b0] ;  /* 0x0003b00001147983 */ /* 0x0005620000300800 */
[----:B0-----:R-:W-:Y:S02]  /*76380*/  IMAD.MOV.U32 R14, RZ, RZ, R9 ;  /* 0x000000ffff0e7224 */ /* 0x001fe400078e0009 */
[----:B------:R-:W-:Y:S01]  /*76390*/  IMAD.MOV.U32 R16, RZ, RZ, -0x1 ;  /* 0xffffffffff107424 */ /* 0x000fe200078e00ff */
[----:B------:R2:W-:Y:S04]  /*763a0*/  STL [R1+0x3c8], R2 ;  /* 0x0003c80201007387 */ /* 0x0005e80000100800 */
[----:B------:R2:W5:Y:S04]  /*763b0*/  LDL.LU R19, [R1+0x3a0] ;  /* 0x0003a00001137983 */ /* 0x0005680000300800 */
[----:B------:R2:W5:Y:S04]  /*763c0*/  LDL.LU R18, [R1+0x390] ;  /* 0x0003900001127983 */ /* 0x0005680000300800 */
[----:B------:R2:W5:Y:S04]  /*763d0*/  LDL.LU R17, [R1+0x374] ;  /* 0x0003740001117983 */ /* 0x0005680000300800 */
[----:B-1----:R2:W5:Y:S02]  /*763e0*/  LDL.LU R6, [R1+0x364] ;  /* 0x0003640001067983 */ /* 0x0025640000300800 */
[----:B--2--5:R-:W-:Y:S05]  /*763f0*/  WARPSYNC.COLLECTIVE R16, `(.L_x_1899) ;  /* 0x0000000010087348 */ /* 0x024fea0003c00000 */
[----:B------:R0:W1:Y:S02]  /*76400*/  SHFL.IDX P0, R15, R14, R252, R15 ;  /* 0x000000fc0e0f7389 */ /* 0x000064000000000f */
[----:B012--5:R-:W-:Y:S05]  /*76410*/  ENDCOLLECTIVE ;  /* 0x000000000000791b */ /* 0x027fea0003800000 */
.L_x_1899:
[----:B------:R0:W5:Y:S04]  /*76420*/  LDL.LU R4, [R1+0x354] ;  /* 0x0003540001047983 */ /* 0x0001680000300800 */
[----:B------:R0:W5:Y:S04]  /*76430*/  LDL.LU R2, [R1+0x344] ;  /* 0x0003440001027983 */ /* 0x0001680000300800 */
[----:B------:R1:W-:Y:S01]  /*76440*/  STL [R1+0xbcc], R9 ;  /* 0x000bcc0901007387 */ /* 0x0003e20000100800 */
[----:B------:R-:W-:-:S05]  /*76450*/  IMAD.MOV.U32 R16, RZ, RZ, R15 ;  /* 0x000000ffff107224 */ /* 0x000fca00078e000f */
[----:B-1----:R-:W-:-:S05]  /*76460*/  LOP3.LUT R9, R24, R71, R16, 0x78, !PT ;  /* 0x0000004718097212 */ /* 0x002fca00078e7810 */
[----:B------:R1:W-:Y:S01]  /*76470*/  STL [R1+0x43c], R9 ;  /* 0x00043c0901007387 */ /* 0x0003e20000100800 */
[--C-:B------:R-:W-:Y:S02]  /*76480*/  LOP3.LUT R15, R22, R67, R16.reuse, 0x78, !PT ;  /* 0x00000043160f7212 */ /* 0x100fe400078e7810 */
[----:B------:R-:W-:-:S03]  /*76490*/  LOP3.LUT R14, R21, R63, R16, 0x78, !PT ;  /* 0x0000003f150e7212 */ /* 0x000fc600078e7810 */
        /* <DEDUP_REMOVED lines=26> */
.L_x_1900:
        /* <DEDUP_REMOVED lines=12> */
[----:B------:R0:W-:Y:S04]  /*76700*/  STL [R1+0x374], R15 ;  /* 0x0003740f01007387 */ /* 0x0001e80000100800 */
[----:B------:R1:W-:Y:S01]  /*76710*/  STL [R1+0x364], R6 ;  /* 0x0003640601007387 */ /* 0x0003e20000100800 */
[----:B------:R-:W-:-:S03]  /*76720*/  LOP3.LUT R4, R4, R44, R14, 0x78, !PT ;  /* 0x0000002c04047212 */ /* 0x000fc600078e780e */
[----:B------:R2:W5:Y:S01]  /*76730*/  LDL.LU R23, [R1+0x3b8] ;  /* 0x0003b80001177983 */ /* 0x0005620000300800 */
[----:B------:R-:W-:-:S03]  /*76740*/  LOP3.LUT R2, R2, R40, R14, 0x78, !PT ;  /* 0x0000002802027212 */ /* 0x000fc600078e780e */
[----:B------:R3:W-:Y:S04]  /*76750*/  STL [R1+0x354], R4 ;  /* 0x0003540401007387 */ /* 0x0007e80000100800 */
[----:B------:R2:W5:Y:S04]  /*76760*/  LDL.LU R20, [R1+0x3a8] ;  /* 0x0003a80001147983 */ /* 0x0005680000300800 */
[----:B------:R4:W-:Y:S01]  /*76770*/  STL [R1+0x344], R2 ;  /* 0x0003440201007387 */ /* 0x0009e20000100800 */
[----:B0-----:R-:W-:-:S03]  /*76780*/  IMAD.MOV.U32 R15, RZ, RZ, 0x1f ;  /* 0x0000001fff0f7424 */ /* 0x001fc600078e00ff */
[----:B------:R2:W5:Y:S01]  /*76790*/  LDL.LU R19, [R1+0x398] ;  /* 0x0003980001137983 */ /* 0x0005620000300800 */
[----:B------:R-:W-:-:S03]  /*767a0*/  IMAD.MOV.U32 R14, RZ, RZ, R163 ;  /* 0x000000ffff0e7224 */ /* 0x000fc600078e00a3 */
[----:B------:R2:W5:Y:S01]  /*767b0*/  LDL.LU R18, [R1+0x388] ;  /* 0x0003880001127983 */ /* 0x0005620000300800 */
[----:B------:R-:W-:-:S03]  /*767c0*/  IMAD.MOV.U32 R16, RZ, RZ, -0x1 ;  /* 0xffffffffff107424 */ /* 0x000fc600078e00ff */
[----:B------:R2:W5:Y:S04]  /*767d0*/  LDL.LU R17, [R1+0x36c] ;  /* 0x00036c0001117983 */ /* 0x0005680000300800 */
[----:B-1----:R2:W5:Y:S04]  /*767e0*/  LDL.LU R6, [R1+0x35c] ;  /* 0x00035c0001067983 */ /* 0x0025680000300800 */
[----:B---3--:R2:W5:Y:S04]  /*767f0*/  LDL.LU R4, [R1+0x34c] ;  /* 0x00034c0001047983 */ /* 0x0085680000300800 */
[----:B----4-:R2:W5:Y:S02]  /*76800*/  LDL.LU R2, [R1+0x33c] ;  /* 0x00033c0001027983 */ /* 0x0105640000300800 */
[----:B--2--5:R-:W-:Y:S05]  /*76810*/  WARPSYNC.COLLECTIVE R16, `(.L_x_1901) ;  /* 0x0000000010087348 */ /* 0x024fea0003c00000 */
[----:B------:R0:W1:Y:S02]  /*76820*/  SHFL.IDX P0, R15, R14, R252, R15 ;  /* 0x000000fc0e0f7389 */ /* 0x000064000000000f */
[----:B012--5:R-:W-:Y:S05]  /*76830*/  ENDCOLLECTIVE ;  /* 0x000000000000791b */ /* 0x027fea0003800000 */
.L_x_1901:
[----:B------:R-:W-:Y:S01]  /*76840*/  STL [R1+0xbd4], R163 ;  /* 0x000bd4a301007387 */ /* 0x000fe20000100800 */
[--C-:B------:R-:W-:Y:S02]  /*76850*/  LOP3.LUT R16, R22, R69, R15.reuse, 0x78, !PT ;  /* 0x0000004516107212 */ /* 0x100fe400078e780f */
        /* <DEDUP_REMOVED lines=18> */
[----:B-1----:R0:W5:Y:S04]  /*76980*/  LDL.LU R9, [R1+0x384] ;  /* 0x0003840001097983 */ /* 0x0021680000300800 */
[----:B--2---:R0:W5:Y:S04]  /*76990*/  LDL.LU R7, [R1+0x368] ;  /* 0x0003680001077983 */ /* 0x0041680000300800 */
[----:B---3--:R0:W5:Y:S04]  /*769a0*/  LDL.LU R5, [R1+0x358] ;  /* 0x0003580001057983 */ /* 0x0081680000300800 */
[----:B----4-:R0:W5:Y:S04]  /*769b0*/  LDL.LU R3, [R1+0x348] ;  /* 0x0003480001037983 */ /* 0x0101680000300800 */
[----:B------:R0:W5:Y:S01]  /*769c0*/  LDL.LU R0, [R1+0x338] ;  /* 0x0003380001007983 */ /* 0x0001620000300800 */
[----:B------:R-:W-:-:S02]  /*769d0*/  IMAD.MOV.U32 R15, RZ, RZ, 0x1f ;  /* 0x0000001fff0f7424 */ /* 0x000fc400078e00ff */
[----:B------:R-:W-:Y:S02]  /*769e0*/  IMAD.MOV.U32 R14, RZ, RZ, R164 ;  /* 0x000000ffff0e7224 */ /* 0x000fe400078e00a4 */
[----:B------:R-:W-:-:S07]  /*769f0*/  IMAD.MOV.U32 R16, RZ, RZ, -0x1 ;  /* 0xffffffffff107424 */ /* 0x000fce00078e00ff */
[----:B0----5:R-:W-:Y:S05]  /*76a00*/  WARPSYNC.COLLECTIVE R16, `(.L_x_1902) ;  /* 0x0000000010087348 */ /* 0x021fea0003c00000 */
[----:B------:R1:W2:Y:S02]  /*76a10*/  SHFL.IDX P0, R15, R14, R252, R15 ;  /* 0x000000fc0e0f7389 */ /* 0x0002a4000000000f */
[----:B012--5:R-:W-:Y:S05]  /*76a20*/  ENDCOLLECTIVE ;  /* 0x000000000000791b */ /* 0x027fea0003800000 */
.L_x_1902:
        /* <DEDUP_REMOVED lines=16> */
[----:B------:R2:W5:Y:S01]  /*76b30*/  LDL.LU R23, [R1+0x334] ;  /* 0x0003340001177983 */ /* 0x0005620000300800 */
[----:B0-----:R-:W-:-:S03]  /*76b40*/  IMAD.MOV.U32 R15, RZ, RZ, 0x1f ;  /* 0x0000001fff0f7424 */ /* 0x001fc600078e00ff */
[----:B------:R2:W-:Y:S01]  /*76b50*/  STL [R1+0x34c], R4 ;  /* 0x00034c0401007387 */ /* 0x0005e20000100800 */
[----:B-1----:R-:W-:Y:S02]  /*76b60*/  IMAD.MOV.U32 R14, RZ, RZ, R165 ;  /* 0x000000ffff0e7224 */ /* 0x002fe400078e00a5 */
[----:B------:R-:W-:Y:S01]  /*76b70*/  IMAD.MOV.U32 R16, RZ, RZ, -0x1 ;  /* 0xffffffffff107424 */ /* 0x000fe200078e00ff */
[----:B------:R2:W5:Y:S04]  /*76b80*/  LDL.LU R20, [R1+0x324] ;  /* 0x0003240001147983 */ /* 0x0005680000300800 */
[----:B------:R2:W-:Y:S04]  /*76b90*/  STL [R1+0x33c], R2 ;  /* 0x00033c0201007387 */ /* 0x0005e80000100800 */
[----:B------:R2:W5:Y:S04]  /*76ba0*/  LDL.LU R19, [R1+0x314] ;  /* 0x0003140001137983 */ /* 0x0005680000300800 */
[----:B------:R2:W5:Y:S04]  /*76bb0*/  LDL.LU R18, [R1+0x304] ;  /* 0x0003040001127983 */ /* 0x0005680000300800 */
[----:B------:R2:W5:Y:S02]  /*76bc0*/  LDL.LU R17, [R1+0x2f4] ;  /* 0x0002f40001117983 */ /* 0x0005640000300800 */
[----:B--2--5:R-:W-:Y:S05]  /*76bd0*/  WARPSYNC.COLLECTIVE R16, `(.L_x_1903) ;  /* 0x0000000010087348 */ /* 0x024fea0003c00000 */
[----:B------:R0:W1:Y:S02]  /*76be0*/  SHFL.IDX P0, R15, R14, R252, R15 ;  /* 0x000000fc0e0f7389 */ /* 0x000064000000000f */
[----:B012--5:R-:W-:Y:S05]  /*76bf0*/  ENDCOLLECTIVE ;  /* 0x000000000000791b */ /* 0x027fea0003800000 */
.L_x_1903:
[----:B------:R0:W5:Y:S04]  /*76c00*/  LDL.LU R6, [R1+0x2e4] ;  /* 0x0002e40001067983 */ /* 0x0001680000300800 */
[----:B------:R0:W5:Y:S04]  /*76c10*/  LDL.LU R4, [R1+0x2d0] ;  /* 0x0002d00001047983 */ /* 0x0001680000300800 */
[----:B------:R0:W5:Y:S01]  /*76c20*/  LDL.LU R2, [R1+0x2bc] ;  /* 0x0002bc0001027983 */ /* 0x0001620000300800 */
[----:B------:R-:W-:-:S03]  /*76c30*/  IMAD.MOV.U32 R14, RZ, RZ, R15 ;  /* 0x000000ffff0e7224 */ /* 0x000fc600078e000f */
[----:B------:R-:W-:Y:S02]  /*76c40*/  STL [R1+0xbdc], R165 ;  /* 0x000bdca501007387 */ /* 0x000fe40000100800 */
        /* <DEDUP_REMOVED lines=24> */
[----:B------:R-:W-:-:S02]  /*76dd0*/  IMAD.MOV.U32 R15, RZ, RZ, 0x1f ;  /* 0x0000001fff0f7424 */ /* 0x000fc400078e00ff */
[----:B------:R-:W-:Y:S02]  /*76de0*/  IMAD.MOV.U32 R14, RZ, RZ, R8 ;  /* 0x000000ffff0e7224 */ /* 0x000fe400078e0008 */
[----:B------:R-:W-:-:S07]  /*76df0*/  IMAD.MOV.U32 R16, RZ, RZ, -0x1 ;  /* 0xffffffffff107424 */ /* 0x000fce00078e00ff */
[----:B-1---5:R-:W-:Y:S05]  /*76e00*/  WARPSYNC.COLLECTIVE R16, `(.L_x_1904) ;  /* 0x0000000010087348 */ /* 0x022fea0003c00000 */
[----:B------:R0:W2:Y:S02]  /*76e10*/  SHFL.IDX P0, R15, R14, R252, R15 ;  /* 0x000000fc0e0f7389 */ /* 0x0000a4000000000f */
[----:B012--5:R-:W-:Y:S05]  /*76e20*/  ENDCOLLECTIVE ;  /* 0x000000000000791b */ /* 0x027fea0003800000 */
.L_x_1904:
        /* <DEDUP_REMOVED lines=14> */
[----:B0-----:R-:W-:Y:S01]  /*76f10*/  IMAD.MOV.U32 R14, RZ, RZ, R92 ;  /* 0x000000ffff0e7224 */ /* 0x001fe200078e005c */
[----:B------:R-:W-:Y:S02]  /*76f20*/  LOP3.LUT R2, R2, R40, R15, 0x78, !PT ;  /* 0x0000002802027212 */ /* 0x000fe400078e780f */
[----:B------:R1:W5:Y:S01]  /*76f30*/  LDL.LU R20, [R1+0x32c] ;  /* 0x00032c0001147983 */ /* 0x0003620000300800 */
[----:B------:R-:W-:Y:S02]  /*76f40*/  IMAD.MOV.U32 R15, RZ, RZ, 0x1f ;  /* 0x0000001fff0f7424 */ /* 0x000fe400078e00ff */
[----:B------:R-:W-:Y:S01]  /*76f50*/  IMAD.MOV.U32 R16, RZ, RZ, -0x1 ;  /* 0xffffffffff107424 */ /* 0x000fe200078e00ff */
[----:B------:R1:W-:Y:S04]  /*76f60*/  STL [R1+0x2d0], R4 ;  /* 0x0002d00401007387 */ /* 0x0003e80000100800 */
[----:B------:R1:W5:Y:S04]  /*76f70*/  LDL.LU R19, [R1+0x31c] ;  /* 0x00031c0001137983 */ /* 0x0003680000300800 */
[----:B------:R1:W-:Y:S04]  /*76f80*/  STL [R1+0x2bc], R2 ;  /* 0x0002bc0201007387 */ /* 0x0003e80000100800 */
[----:B------:R1:W5:Y:S04]  /*76f90*/  LDL.LU R18, [R1+0x30c] ;  /* 0x00030c0001127983 */ /* 0x0003680000300800 */
[----:B------:R1:W5:Y:S02]  /*76fa0*/  LDL.LU R17, [R1+0x2fc] ;  /* 0x0002fc0001117983 */ /* 0x0003640000300800 */
[----:B-1---5:R-:W-:Y:S05]  /*76fb0*/  WARPSYNC.COLLECTIVE R16, `(.L_x_1905) ;  /* 0x0000000010087348 */ /* 0x022fea0003c00000 */
[----:B------:R0:W2:Y:S02]  /*76fc0*/  SHFL.IDX P0, R15, R14, R252, R15 ;  /* 0x000000fc0e0f7389 */ /* 0x0000a4000000000f */
[----:B012--5:R-:W-:Y:S05]  /*76fd0*/  ENDCOLLECTIVE ;  /* 0x000000000000791b */ /* 0x027fea0003800000 */
.L_x_1905:
        /* <DEDUP_REMOVED lines=36> */
.L_x_1906:
[----:B------:R-:W-:Y:S01]  /*77220*/  STL [R1+0xbe8], R93 ;  /* 0x000be85d01007387 */ /* 0x000fe20000100800 */
[----:B------:R-:W-:-:S05]  /*77230*/  IMAD.MOV.U32 R14, RZ, RZ, R15 ;  /* 0x000000ffff0e7224 */ /* 0x000fca00078e000f */
[----:B------:R-:W-:-:S05]  /*77240*/  LOP3.LUT R15, R20, R70, R14, 0x78, !PT ;  /* 0x00000046140f7212 */ /* 0x000fca00078e780e */
        /* <DEDUP_REMOVED lines=16> */
[----:B------:R-:W-:-:S03]  /*77350*/  IMAD.MOV.U32 R14, RZ, RZ, R94 ;  /* 0x000000ffff0e7224 */ /* 0x000fc600078e005e */
[----:B------:R3:W5:Y:S01]  /*77360*/  LDL.LU R19, [R1+0x29c] ;  /* 0x00029c0001137983 */ /* 0x0007620000300800 */
[----:B------:R-:W-:-:S03]  /*77370*/  IMAD.MOV.U32 R16, RZ, RZ, -0x1 ;  /* 0xffffffffff107424 */ /* 0x000fc600078e00ff */
[----:B------:R3:W-:Y:S04]  /*77380*/  STL [R1+0x2b4], R2 ;  /* 0x0002b40201007387 */ /* 0x0007e80000100800 */
[----:B------:R3:W5:Y:S04]  /*77390*/  LDL.LU R18, [R1+0x28c] ;  /* 0x00028c0001127983 */ /* 0x0007680000300800 */
[----:B------:R3:W5:Y:S04]  /*773a0*/  LDL.LU R17, [R1+0x27c] ;  /* 0x00027c0001117983 */ /* 0x0007680000300800 */
[----:B-1----:R3:W5:Y:S04]  /*773b0*/  LDL.LU R8, [R1+0x26c] ;  /* 0x00026c0001087983 */ /* 0x0027680000300800 */
[----:B--2---:R3:W5:Y:S02]  /*773c0*/  LDL.LU R6, [R1+0x25c] ;  /* 0x00025c0001067983 */ /* 0x0047640000300800 */
[----:B---3-5:R-:W-:Y:S05]  /*773d0*/  WARPSYNC.COLLECTIVE R16, `(.L_x_1907) ;  /* 0x0000000010087348 */ /* 0x028fea0003c00000 */
[----:B------:R0:W1:Y:S02]  /*773e0*/  SHFL.IDX P0, R15, R14, R252, R15 ;  /* 0x000000fc0e0f7389 */ /* 0x000064000000000f */
[----:B01-3-5:R-:W-:Y:S05]  /*773f0*/  ENDCOLLECTIVE ;  /* 0x000000000000791b */ /* 0x02bfea0003800000 */
.L_x_1907:
[----:B------:R0:W5:Y:S04]  /*77400*/  LDL.LU R4, [R1+0x24c] ;  /* 0x00024c0001047983 */ /* 0x0001680000300800 */
[----:B------:R0:W5:Y:S04]  /*77410*/  LDL.LU R2, [R1+0x234] ;  /* 0x0002340001027983 */ /* 0x0001680000300800 */
        /* <DEDUP_REMOVED lines=31> */
.L_x_1908:
        /* <DEDUP_REMOVED lines=13> */
[----:B0-----:R-:W-:-:S03]  /*776e0*/  IMAD.MOV.U32 R15, RZ, RZ, 0x1f ;  /* 0x0000001fff0f7424 */ /* 0x001fc600078e00ff */
[----:B------:R2:W-:Y:S01]  /*776f0*/  STL [R1+0x25c], R6 ;  /* 0x00025c0601007387 */ /* 0x0005e20000100800 */
[--C-:B------:R-:W-:Y:S01]  /*77700*/  LOP3.LUT R4, R4, R44, R16.reuse, 0x78, !PT ;  /* 0x0000002c04047212 */ /* 0x100fe200078e7810 */
[----:B-1----:R-:W-:Y:S02]  /*77710*/  IMAD.MOV.U32 R14, RZ, RZ, R89 ;  /* 0x000000ffff0e7224 */ /* 0x002fe400078e0059 */
[----:B------:R2:W5:Y:S01]  /*77720*/  LDL.LU R20, [R1+0x2a4] ;  /* 0x0002a40001147983 */ /* 0x0005620000300800 */
[----:B------:R-:W-:Y:S01]  /*77730*/  LOP3.LUT R2, R2, R40, R16, 0x78, !PT ;  /* 0x0000002802027212 */ /* 0x000fe200078e7810 */
[----:B------:R-:W-:Y:S02]  /*77740*/  IMAD.MOV.U32 R16, RZ, RZ, -0x1 ;  /* 0xffffffffff107424 */ /* 0x000fe400078e00ff */
[----:B------:R2:W-:Y:S04]  /*77750*/  STL [R1+0x24c], R4 ;  /* 0x00024c0401007387 */ /* 0x0005e80000100800 */
[----:B------:R2:W5:Y:S04]  /*77760*/  LDL.LU R19, [R1+0x294] ;  /* 0x0002940001137983 */ /* 0x0005680000300800 */
[----:B------:R2:W-:Y:S02]  /*77770*/  STL [R1+0x234], R2 ;  /* 0x0002340201007387 */ /* 0x0005e40000100800 */
[----:B--2--5:R-:W-:Y:S05]  /*77780*/  WARPSYNC.COLLECTIVE R16, `(.L_x_1909) ;  /* 0x0000000010087348 */ /* 0x024fea0003c00000 */
[----:B------:R0:W1:Y:S02]  /*77790*/  SHFL.IDX P0, R15, R14, R252, R15 ;  /* 0x000000fc0e0f7389 */ /* 0x000064000000000f */
[----:B012--5:R-:W-:Y:S05]  /*777a0*/  ENDCOLLECTIVE ;  /* 0x000000000000791b */ /* 0x027fea0003800000 */
.L_x_1909:
[----:B------:R0:W5:Y:S04]  /*777b0*/  LDL.LU R18, [R1+0x284] ;  /* 0x0002840001127983 */ /* 0x0001680000300800 */
        /* <DEDUP_REMOVED lines=37> */
.L_x_1910:
[----:B------:R-:W-:Y:S01]  /*77a10*/  STL [R1+0xbf8], R90 ;  /* 0x000bf85a01007387 */ /* 0x000fe20000100800 */
[----:B------:R-:W-:-:S05]  /*77a20*/  LOP3.LUT R14, R20, R70, R15, 0x78, !PT ;  /* 0x00000046140e7212 */ /* 0x000fca00078e780f */
[----:B------:R0:W-:Y:S01]  /*77a30*/  STL [R1+0x2a4], R14 ;  /* 0x0002a40e01007387 */ /* 0x0001e20000100800 */
[----:B------:R-:W-:-:S05]  /*77a40*/  LOP3.LUT R19, R19, R66, R15, 0x78, !PT ;  /* 0x0000004213137212 */ /* 0x000fca00078e780f */
[----:B------:R-:W-:Y:S01]  /*77a50*/  STL [R1+0x294], R19 ;  /* 0x0002941301007387 */ /* 0x000fe20000100800 */
[--C-:B------:R-:W-:Y:S02]  /*77a60*/  LOP3.LUT R16, R18, R62, R15.reuse, 0x78, !PT ;  /* 0x0000003e12107212 */ /* 0x100fe400078e780f */
[----:B0-----:R-:W-:-:S03]  /*77a70*/  LOP3.LUT R14, R17, R58, R15, 0x78, !PT ;  /* 0x0000003a110e7212 */ /* 0x001fc600078e780f */
[----:B------:R0:W-:Y:S01]  /*77a80*/  STL [R1+0x284], R16 ;  /* 0x0002841001007387 */ /* 0x0001e20000100800 */
[----:B------:R-:W-:-:S03]  /*77a90*/  LOP3.LUT R8, R8, R54, R15, 0x78, !PT ;  /* 0x0000003608087212 */ /* 0x000fc600078e780f */
[----:B------:R1:W-:Y:S01]  /*77aa0*/  STL [R1+0x274], R14 ;  /* 0x0002740e01007387 */ /* 0x0003e20000100800 */
[--C-:B------:R-:W-:Y:S02]  /*77ab0*/  LOP3.LUT R6, R6, R50, R15.reuse, 0x78, !PT ;  /* 0x0000003206067212 */ /* 0x100fe400078e780f */
[--C-:B------:R-:W-:Y:S01]  /*77ac0*/  LOP3.LUT R4, R4, R46, R15.reuse, 0x78, !PT ;  /* 0x0000002e04047212 */ /* 0x100fe200078e780f */
[----:B0-----:R-:W-:Y:S01]  /*77ad0*/  IMAD.MOV.U32 R16, RZ, RZ, -0x1 ;  /* 0xffffffffff107424 */ /* 0x001fe200078e00ff */
[----:B------:R-:W-:Y:S01]  /*77ae0*/  LOP3.LUT R2, R2, R42, R15, 0x78, !PT ;  /* 0x0000002a02027212 */ /* 0x000fe200078e780f */
[----:B------:R-:W-:Y:S02]  /*77af0*/  IMAD.MOV.U32 R15, RZ, RZ, 0x1f ;  /* 0x0000001fff0f7424 */ /* 0x000fe400078e00ff */
[----:B-1----:R-:W-:Y:S01]  /*77b00*/  IMAD.MOV.U32 R14, RZ, RZ, R91 ;  /* 0x000000ffff0e7224 */ /* 0x002fe200078e005b */
[----:B------:R0:W-:Y:S04]  /*77b10*/  STL [R1+0x264], R8 ;  /* 0x0002640801007387 */ /* 0x0001e80000100800 */
[----:B------:R0:W-:Y:S04]  /*77b20*/  STL [R1+0x254], R6 ;  /* 0x0002540601007387 */ /* 0x0001e80000100800 */
[----:B------:R0:W5:Y:S02]  /*77b30*/  LDL.LU R20, [R1+0x224] ;  /* 0x0002240001147983 */ /* 0x0001640000300800 */
[----:B0----5:R-:W-:Y:S05]  /*77b40*/  WARPSYNC.COLLECTIVE R16, `(.L_x_1911) ;  /* 0x0000000010087348 */ /* 0x021fea0003c00000 */
[----:B------:R1:W2:Y:S02]  /*77b50*/  SHFL.IDX P0, R15, R14, R252, R15 ;  /* 0x000000fc0e0f7389 */ /* 0x0002a4000000000f */
[----:B012--5:R-:W-:Y:S05]  /*77b60*/  ENDCOLLECTIVE ;  /* 0x000000000000791b */ /* 0x027fea0003800000 */
.L_x_1911:
[----:B------:R0:W-:Y:S04]  /*77b70*/  STL [R1+0x244], R4 ;  /* 0x0002440401007387 */ /* 0x0001e80000100800 */
[----:B------:R1:W5:Y:S04]  /*77b80*/  LDL.LU R19, [R1+0x214] ;  /* 0x0002140001137983 */ /* 0x0003680000300800 */
[----:B------:R2:W-:Y:S04]  /*77b90*/  STL [R1+0x22c], R2 ;  /* 0x00022c0201007387 */ /* 0x0005e80000100800 */
[----:B------:R1:W5:Y:S04]  /*77ba0*/  LDL.LU R18, [R1+0x204] ;  /* 0x0002040001127983 */ /* 0x0003680000300800 */
[----:B------:R1:W5:Y:S04]  /*77bb0*/  LDL.LU R17, [R1+0x1f4] ;  /* 0x0001f40001117983 */ /* 0x0003680000300800 */
[----:B------:R1:W5:Y:S04]  /*77bc0*/  LDL.LU R8, [R1+0x1e4] ;  /* 0x0001e40001087983 */ /* 0x0003680000300800 */
[----:B------:R1:W5:Y:S04]  /*77bd0*/  LDL.LU R6, [R1+0x1d4] ;  /* 0x0001d40001067983 */ /* 0x0003680000300800 */
[----:B0-----:R1:W5:Y:S04]  /*77be0*/  LDL.LU R4, [R1+0x1c4] ;  /* 0x0001c40001047983 */ /* 0x0013680000300800 */
[----:B--2---:R1:W5:Y:S01]  /*77bf0*/  LDL.LU R2, [R1+0x1a8] ;  /* 0x0001a80001027983 */ /* 0x0043620000300800 */
        /* <DEDUP_REMOVED lines=21> */
[----:B--2---:R0:W5:Y:S04]  /*77d50*/  LDL.LU R9, [R1+0x1f0] ;  /* 0x0001f00001097983 */ /* 0x0041680000300800 */
[----:B---3--:R0:W5:Y:S04]  /*77d60*/  LDL.LU R7, [R1+0x1e0] ;  /* 0x0001e00001077983 */ /* 0x0081680000300800 */
[----:B----4-:R0:W5:Y:S04]  /*77d70*/  LDL.LU R5, [R1+0x1d0] ;  /* 0x0001d00001057983 */ /* 0x0101680000300800 */
[----:B-1----:R0:W5:Y:S04]  /*77d80*/  LDL.LU R3, [R1+0x1c0] ;  /* 0x0001c00001037983 */ /* 0x0021680000300800 */
[----:B------:R0:W5:Y:S01]  /*77d90*/  LDL.LU R0, [R1+0x1a4] ;  /* 0x0001a40001007983 */ /* 0x0001620000300800 */
[----:B------:R-:W-:-:S02]  /*77da0*/  IMAD.MOV.U32 R15, RZ, RZ, 0x1f ;  /* 0x0000001fff0f7424 */ /* 0x000fc400078e00ff */
[----:B------:R-:W-:Y:S01]  /*77db0*/  IMAD.MOV.U32 R14, RZ, RZ, R85 ;  /* 0x000000ffff0e7224 */ /* 0x000fe200078e0055 */
[----:B------:R0:W5:Y:S01]  /*77dc0*/  LDL.LU R24, [R1+0x21c] ;  /* 0x00021c0001187983 */ /* 0x0001620000300800 */
[----:B------:R-:W-:-:S07]  /*77dd0*/  IMAD.MOV.U32 R16, RZ, RZ, -0x1 ;  /* 0xffffffffff107424 */ /* 0x000fce00078e00ff */
[----:B0----5:R-:W-:Y:S05]  /*77de0*/  WARPSYNC.COLLECTIVE R16, `(.L_x_1912) ;  /* 0x0000000010087348 */ /* 0x021fea0003c00000 */
[----:B------:R1:W2:Y:S02]  /*77df0*/  SHFL.IDX P0, R15, R14, R252, R15 ;  /* 0x000000fc0e0f7389 */ /* 0x0002a4000000000f */
[----:B012--5:R-:W-:Y:S05]  /*77e00*/  ENDCOLLECTIVE ;  /* 0x000000000000791b */ /* 0x027fea0003800000 */
.L_x_1912:
[----:B------:R-:W-:Y:S02]  /*77e10*/  IMAD.MOV.U32 R14, RZ, RZ, R15 ;  /* 0x000000ffff0e7224 */ /* 0x000fe400078e000f */
[----:B------:R-:W-:-:S03]  /*77e20*/  IMAD.MOV.U32 R15, RZ, RZ, 0x1f ;  /* 0x0000001fff0f7424 */ /* 0x000fc600078e00ff */
        /* <DEDUP_REMOVED lines=15> */
[----:B------:R-:W-:-:S03]  /*77f20*/  IMAD.MOV.U32 R14, RZ, RZ, R86 ;  /* 0x000000ffff0e7224 */ /* 0x000fc600078e0056 */
[----:B------:R0:W5:Y:S04]  /*77f30*/  LDL.LU R23, [R1+0x218] ;  /* 0x0002180001177983 */ /* 0x0001680000300800 */
[----:B0----5:R-:W-:Y:S05]  /*77f40*/  WARPSYNC.COLLECTIVE R16, `(.L_x_1913) ;  /* 0x0000000010087348 */ /* 0x021fea0003c00000 */
[----:B------:R1:W2:Y:S02]  /*77f50*/  SHFL.IDX P0, R15, R14, R252, R15 ;  /* 0x000000fc0e0f7389 */ /* 0x0002a4000000000f */
[----:B012--5:R-:W-:Y:S05]  /*77f60*/  ENDCOLLECTIVE ;  /* 0x000000000000791b */ /* 0x027fea0003800000 */
.L_x_1913:
[--C-:B------:R-:W-:Y:S02]  /*77f70*/  LOP3.LUT R165, R22, R69, R15.reuse, 0x78, !PT ;  /* 0x0000004516a57212 */ /* 0x100fe400078e780f */
        /* <DEDUP_REMOVED lines=14> */
[----:B------:R-:W-:Y:S02]  /*78060*/  IMAD.MOV.U32 R15, RZ, RZ, 0x1f ;  /* 0x0000001fff0f7424 */ /* 0x000fe400078e00ff */
[----:B------:R-:W-:Y:S01]  /*78070*/  IMAD.MOV.U32 R14, RZ, RZ, R87 ;  /* 0x000000ffff0e7224 */ /* 0x000fe200078e0057 */
[----:B------:R0:W5:Y:S06]  /*78080*/  LDL.LU R26, [R1+0x198] ;  /* 0x00019800011a7983 */ /* 0x00016c0000300800 */
[----:B0----5:R-:W-:Y:S05]  /*78090*/  WARPSYNC.COLLECTIVE R16, `(.L_x_1914) ;  /* 0x0000000010087348 */ /* 0x021fea0003c00000 */
[----:B------:R1:W2:Y:S02]  /*780a0*/  SHFL.IDX P0, R15, R14, R252, R15 ;  /* 0x000000fc0e0f7389 */ /* 0x0002a4000000000f */
[----:B012--5:R-:W-:Y:S05]  /*780b0*/  ENDCOLLECTIVE ;  /* 0x000000000000791b */ /* 0x027fea0003800000 */
.L_x_1914:
[----:B------:R0:W5:Y:S01]  /*780c0*/  LDL.LU R25, [R1+0x188] ;  /* 0x0001880001197983 */ /* 0x0001620000300800 */
[----:B------:R-:W-:Y:S02]  /*780d0*/  IMAD.MOV.U32 R14, RZ, RZ, R11 ;  /* 0x000000ffff0e7224 */ /* 0x000fe400078e000b */
[----:B------:R-:W-:Y:S02]  /*780e0*/  IMAD.MOV.U32 R16, RZ, RZ, R15 ;  /* 0x000000ffff107224 */ /* 0x000fe400078e000f */
[----:B------:R-:W-:-:S03]  /*780f0*/  IMAD.MOV.U32 R15, RZ, RZ, 0x1f ;  /* 0x0000001fff0f7424 */ /* 0x000fc600078e00ff */
        /* <DEDUP_REMOVED lines=12> */
[----:B------:R-:W-:Y:S01]  /*781c0*/  LOP3.LUT R6, R2, R42, R16, 0x78, !PT ;  /* 0x0000002a02067212 */ /* 0x000fe200078e7810 */
[----:B------:R-:W-:Y:S02]  /*781d0*/  IMAD.MOV.U32 R16, RZ, RZ, -0x1 ;  /* 0xffffffffff107424 */ /* 0x000fe400078e00ff */
[----:B------:R0:W5:Y:S05]  /*781e0*/  LDL.LU R2, [R1+0x30] ;  /* 0x0000300001027983 */ /* 0x00016a0000300800 */
[----:B0----5:R-:W-:Y:S05]  /*781f0*/  WARPSYNC.COLLECTIVE R16, `(.L_x_1915) ;  /* 0x0000000010087348 */ /* 0x021fea0003c00000 */
[----:B------:R1:W2:Y:S02]  /*78200*/  SHFL.IDX P0, R15, R14, R252, R15 ;  /* 0x000000fc0e0f7389 */ /* 0x0002a4000000000f */
[----:B012--5:R-:W-:Y:S05]  /*78210*/  ENDCOLLECTIVE ;  /* 0x000000000000791b */ /* 0x027fea0003800000 */
.L_x_1915:
        /* <DEDUP_REMOVED lines=14> */
[----:B------:R0:W5:Y:S04]  /*78300*/  LDL.LU R3, [R1+0x3c] ;  /* 0x00003c0001037983 */ /* 0x0001680000300800 */
[----:B------:R0:W5:Y:S04]  /*78310*/  LDL.LU R0, [R1+0x2c] ;  /* 0x00002c0001007983 */ /* 0x0001680000300800 */
[----:B------:R0:W5:Y:S01]  /*78320*/  LDL.LU R28, [R1+0x190] ;  /* 0x00019000011c7983 */ /* 0x0001620000300800 */
[----:B------:R-:W-:Y:S01]  /*78330*/  LOP3.LUT R7, R7, R55, R14, 0x78, !PT ;  /* 0x0000003707077212 */ /* 0x000fe200078e780e */
[----:B------:R-:W-:-:S02]  /*78340*/  IMAD.MOV.U32 R15, RZ, RZ, 0x1f ;  /* 0x0000001fff0f7424 */ /* 0x000fc400078e00ff */
[----:B------:R-:W-:Y:S01]  /*78350*/  IMAD.MOV.U32 R14, RZ, RZ, R158 ;  /* 0x000000ffff0e7224 */ /* 0x000fe200078e009e */
[----:B------:R0:W5:Y:S06]  /*78360*/  LDL.LU R27, [R1+0x148] ;  /* 0x00014800011b7983 */ /* 0x00016c0000300800 */
[----:B0----5:R-:W-:Y:S05]  /*78370*/  WARPSYNC.COLLECTIVE R16, `(.L_x_1916) ;  /* 0x0000000010087348 */ /* 0x021fea0003c00000 */
[----:B------:R1:W2:Y:S02]  /*78380*/  SHFL.IDX P0, R15, R14, R252, R15 ;  /* 0x000000fc0e0f7389 */ /* 0x0002a4000000000f */
[----:B012--5:R-:W-:Y:S05]  /*78390*/  ENDCOLLECTIVE ;  /* 0x000000000000791b */ /* 0x027fea0003800000 */
.L_x_1916:
[----:B------:R-:W-:Y:S01]  /*783a0*/  IMAD.MOV.U32 R14, RZ, RZ, R159 ;  /* 0x000000ffff0e7224 */ /* 0x000fe200078e009f */
[--C-:B------:R-:W-:Y:S02]  /*783b0*/  LOP3.LUT R115, R26, R68, R15.reuse, 0x78, !PT ;  /* 0x000000441a737212 */ /* 0x100fe400078e780f */
[--C-:B------:R-:W-:Y:S01]  /*783c0*/  LOP3.LUT R114, R25, R64, R15.reuse, 0x78, !PT ;  /* 0x0000004019727212 */ /* 0x100fe200078e780f */
        /* <DEDUP_REMOVED lines=10> */
[----:B------:R-:W-:Y:S01]  /*78470*/  LOP3.LUT R4, R2, R40, R15, 0x78, !PT ;  /* 0x0000002802047212 */ /* 0x000fe200078e780f */
[----:B------:R-:W-:Y:S01]  /*78480*/  IMAD.MOV.U32 R15, RZ, RZ, 0x1f ;  /* 0x0000001fff0f7424 */ /* 0x000fe200078e00ff */
[----:B------:R0:W5:Y:S04]  /*78490*/  LDL.LU R2, [R1+0x28] ;  /* 0x0000280001027983 */ /* 0x0001680000300800 */
[----:B------:R0:W5:Y:S02]  /*784a0*/  LDL.LU R25, [R1+0x18c] ;  /* 0x00018c0001197983 */ /* 0x0001640000300800 */
[----:B0----5:R-:W-:Y:S05]  /*784b0*/  WARPSYNC.COLLECTIVE R16, `(.L_x_1917) ;  /* 0x0000000010087348 */ /* 0x021fea0003c00000 */
[----:B------:R1:W2:Y:S02]  /*784c0*/  SHFL.IDX P0, R15, R14, R252, R15 ;  /* 0x000000fc0e0f7389 */ /* 0x0002a4000000000f */
[----:B012--5:R-:W-:Y:S05]  /*784d0*/  ENDCOLLECTIVE ;  /* 0x000000000000791b */ /* 0x027fea0003800000 */
.L_x_1917:
[----:B------:R-:W-:-:S05]  /*784e0*/  IMAD.MOV.U32 R16, RZ, RZ, R15 ;  /* 0x000000ffff107224 */ /* 0x000fca00078e000f */
[--C-:B------:R-:W-:Y:S02]  /*784f0*/  LOP3.LUT R173, R24, R69, R16.reuse, 0x78, !PT ;  /* 0x0000004518ad7212 */ /* 0x100fe400078e7810 */
[----:B------:R-:W-:Y:S01]  /*78500*/  LOP3.LUT R172, R23, R65, R16, 0x78, !PT ;  /* 0x0000004117ac7212 */ /* 0x000fe200078e7810 */
[----:B------:R0:W5:Y:S04]  /*78510*/  LDL.LU R24, [R1+0x144] ;  /* 0x0001440001187983 */ /* 0x0001680000300800 */
[----:B------:R0:W5:Y:S01]  /*78520*/  LDL.LU R23, [R1+0x74] ;  /* 0x0000740001177983 */ /* 0x0001620000300800 */
[----:B------:R-:W-:Y:S02]  /*78530*/  IMAD.MOV.U32 R15, RZ, RZ, 0x1f ;  /* 0x0000001fff0f7424 */ /* 0x000fe400078e00ff */
[----:B------:R-:W-:Y:S01]  /*78540*/  IMAD.MOV.U32 R14, RZ, RZ, R160 ;  /* 0x000000ffff0e7224 */ /* 0x000fe200078e00a0 */
[----:B------:R-:W-:-:S02]  /*78550*/  LOP3.LUT R171, R22, R61, R16, 0x78, !PT ;  /* 0x0000003d16ab7212 */ /* 0x000fc400078e7810 */
[----:B------:R0:W5:Y:S01]  /*78560*/  LDL.LU R22, [R1+0x64] ;  /* 0x0000640001167983 */ /* 0x0001620000300800 */
[--C-:B------:R-:W-:Y:S02]  /*78570*/  LOP3.LUT R170, R21, R57, R16.reuse, 0x78, !PT ;  /* 0x0000003915aa7212 */ /* 0x100fe400078e7810 */
[--C-:B------:R-:W-:Y:S02]  /*78580*/  LOP3.LUT R5, R5, R53, R16.reuse, 0x78, !PT ;  /* 0x0000003505057212 */ /* 0x100fe400078e7810 */
[--C-:B------:R-:W-:Y:S02]  /*78590*/  LOP3.LUT R123, R12, R49, R16.reuse, 0x78, !PT ;  /* 0x000000310c7b7212 */ /* 0x100fe400078e7810 */
[--C-:B------:R-:W-:Y:S02]  /*785a0*/  LOP3.LUT R122, R3, R45, R16.reuse, 0x78, !PT ;  /* 0x0000002d037a7212 */ /* 0x100fe400078e7810 */
[----:B------:R0:W5:Y:S01]  /*785b0*/  LDL.LU R3, [R1+0x54] ;  /* 0x0000540001037983 */ /* 0x0001620000300800 */
[----:B------:R-:W-:-:S03]  /*785c0*/  LOP3.LUT R121, R0, R41, R16, 0x78, !PT ;  /* 0x0000002900797212 */ /* 0x000fc600078e7810 */
[----:B------:R0:W5:Y:S01]  /*785d0*/  LDL.LU R21, [R1+0x44] ;  /* 0x0000440001157983 */ /* 0x0001620000300800 */
[----:B------:R-:W-:-:S03]  /*785e0*/  IMAD.MOV.U32 R16, RZ, RZ, -0x1 ;  /* 0xffffffffff107424 */ /* 0x000fc600078e00ff */
[----:B------:R0:W5:Y:S04]  /*785f0*/  LDL.LU R12, [R1+0x34] ;  /* 0x00003400010c7983 */ /* 0x0001680000300800 */
[----:B------:R0:W5:Y:S02]  /*78600*/  LDL.LU R0, [R1+0x24] ;  /* 0x0000240001007983 */ /* 0x0001640000300800 */
[----:B0----5:R-:W-:Y:S05]  /*78610*/  WARPSYNC.COLLECTIVE R16, `(.L_x_1918) ;  /* 0x0000000010087348 */ /* 0x021fea0003c00000 */
[----:B------:R1:W2:Y:S02]  /*78620*/  SHFL.IDX P0, R15, R14, R252, R15 ;  /* 0x000000fc0e0f7389 */ /* 0x0002a4000000000f */
[----:B012--5:R-:W-:Y:S05]  /*78630*/  ENDCOLLECTIVE ;  /* 0x000000000000791b */ /* 0x027fea0003800000 */
.L_x_1918:
[----:B------:R0:W5:Y:S04]  /*78640*/  LDL.LU R30, [R1+0x20] ;  /* 0x00002000011e7983 */ /* 0x0001680000300800 */
[----:B------:R0:W5:Y:S01]  /*78650*/  LDL.LU R29, [R1+0x10] ;  /* 0x00001000011d7983 */ /* 0x0001620000300800 */
[----:B------:R-:W-:-:S05]  /*78660*/  IMAD.MOV.U32 R14, RZ, RZ, R15 ;  /* 0x000000ffff0e7224 */ /* 0x000fca00078e000f */
[--C-:B------:R-:W-:Y:S02]  /*78670*/  LOP3.LUT R127, R28, R70, R14.reuse, 0x78, !PT ;  /* 0x000000461c7f7212 */ /* 0x100fe400078e780e */
[----:B------:R0:W5:Y:S01]  /*78680*/  LDL.LU R28, [R1] ;  /* 0x00000000011c7983 */ /* 0x0001620000300800 */
[--C-:B------:R-:W-:Y:S01]  /*78690*/  LOP3.LUT R126, R27, R66, R14.reuse, 0x78, !PT ;  /* 0x000000421b7e7212 */ /* 0x100fe200078e780e */
[----:B------:R-:W-:Y:S01]  /*786a0*/  IMAD.MOV.U32 R15, RZ, RZ, 0x1f ;  /* 0x0000001fff0f7424 */ /* 0x000fe200078e00ff */
[--C-:B------:R-:W-:Y:S02]  /*786b0*/  LOP3.LUT R125, R26, R62, R14.reuse, 0x78, !PT ;  /* 0x0000003e1a7d7212 */ /* 0x100fe400078e780e */
[--C-:B------:R-:W-:Y:S02]  /*786c0*/  LOP3.LUT R124, R20, R58, R14.reuse, 0x78, !PT ;  /* 0x0000003a147c7212 */ /* 0x100fe400078e780e */
[--C-:B------:R-:W-:Y:S02]  /*786d0*/  LOP3.LUT R130, R19, R54, R14.reuse, 0x78, !PT ;  /* 0x0000003613827212 */ /* 0x100fe400078e780e */
[----:B------:R-:W-:-:S02]  /*786e0*/  LOP3.LUT R129, R18, R50, R14, 0x78, !PT ;  /* 0x0000003212817212 */ /* 0x000fc400078e780e */
[--C-:B------:R-:W-:Y:S02]  /*786f0*/  LOP3.LUT R128, R17, R46, R14.reuse, 0x78, !PT ;  /* 0x0000002e11807212 */ /* 0x100fe400078e780e */
[----:B------:R0:W5:Y:S04]  /*78700*/  LDL.LU R17, [R1+0x9ac] ;  /* 0x0009ac0001117983 */ /* 0x0001680000300800 */
[----:B------:R0:W5:Y:S04]  /*78710*/  LDL.LU R18, [R1+0x9b0] ;  /* 0x0009b00001127983 */ /* 0x0001680000300800 */
[----:B------:R0:W5:Y:S04]  /*78720*/  LDL.LU R19, [R1+0x9b4] ;  /* 0x0009b40001137983 */ /* 0x0001680000300800 */
[----:B------:R0:W5:Y:S01]  /*78730*/  LDL.LU R20, [R1+0x9b8] ;  /* 0x0009b80001147983 */ /* 0x0001620000300800 */
[----:B------:R-:W-:Y:S01]  /*78740*/  LOP3.LUT R2, R2, R42, R14, 0x78, !PT ;  /* 0x0000002a02027212 */ /* 0x000fe200078e780e */
[----:B------:R-:W-:-:S02]  /*78750*/  IMAD.MOV.U32 R14, RZ, RZ, R161 ;  /* 0x000000ffff0e7224 */ /* 0x000fc400078e00a1 */
[----:B------:R0:W5:Y:S05]  /*78760*/  LDL.LU R27, [R1+0x9bc] ;  /* 0x0009bc00011b7983 */ /* 0x00016a0000300800 */
[----:B0----5:R-:W-:Y:S05]  /*78770*/  WARPSYNC.COLLECTIVE R16, `(.L_x_1919) ;  /* 0x0000000010087348 */ /* 0x021fea0003c00000 */
[----:B------:R1:W2:Y:S02]  /*78780*/  SHFL.IDX P0, R15, R14, R252, R15 ;  /* 0x000000fc0e0f7389 */ /* 0x0002a4000000000f */
[----:B012--5:R-:W-:Y:S05]  /*78790*/  ENDCOLLECTIVE ;  /* 0x000000000000791b */ /* 0x027fea0003800000 */
.L_x_1919:
        /* <DEDUP_REMOVED lines=9> */
[----:B------:R-:W-:Y:S01]  /*78830*/  LOP3.LUT R133, R0, R43, R15, 0x78, !PT ;  /* 0x0000002b00857212 */ /* 0x000fe200078e780f */
[----:B------:R-:W-:Y:S02]  /*78840*/  IMAD.MOV.U32 R15, RZ, RZ, 0x1f ;  /* 0x0000001fff0f7424 */ /* 0x000fe400078e00ff */
[----:B------:R0:W5:Y:S04]  /*78850*/  LDL.LU R33, [R1+0xc] ;  /* 0x00000c0001217983 */ /* 0x0001680000300800 */
[----:B------:R0:W5:Y:S02]  /*78860*/  LDL.LU R22, [R1+0x9c0] ;  /* 0x0009c00001167983 */ /* 0x0001640000300800 */
[----:B0----5:R-:W-:Y:S05]  /*78870*/  WARPSYNC.COLLECTIVE R16, `(.L_x_1920) ;  /* 0x0000000010087348 */ /* 0x021fea0003c00000 */
[----:B------:R1:W2:Y:S02]  /*78880*/  SHFL.IDX P0, R15, R14, R252, R15 ;  /* 0x000000fc0e0f7389 */ /* 0x0002a4000000000f */
[----:B012--5:R-:W-:Y:S05]  /*78890*/  ENDCOLLECTIVE ;  /* 0x000000000000791b */ /* 0x027fea0003800000 */
.L_x_1920:
[----:B------:R0:W5:Y:S04]  /*788a0*/  LDL.LU R23, [R1+0x9c4] ;  /* 0x0009c40001177983 */ /* 0x0001680000300800 */
[----:B------:R0:W5:Y:S04]  /*788b0*/  LDL.LU R24, [R1+0x9c8] ;  /* 0x0009c80001187983 */ /* 0x0001680000300800 */
[----:B------:R0:W5:Y:S04]  /*788c0*/  LDL.LU R25, [R1+0x9cc] ;  /* 0x0009cc0001197983 */ /* 0x0001680000300800 */
[----:B------:R0:W5:Y:S04]  /*788d0*/  LDL.LU R26, [R1+0x9d0] ;  /* 0x0009d000011a7983 */ /* 0x0001680000300800 */
[----:B------:R0:W5:Y:S01]  /*788e0*/  LDL.LU R0, [R1+0x9d4] ;  /* 0x0009d40001007983 */ /* 0x0001620000300800 */
[----:B------:R-:W-:-:S03]  /*788f0*/  IMAD.MOV.U32 R21, RZ, RZ, R15 ;  /* 0x000000ffff157224 */ /* 0x000fc600078e000f */
[----:B------:R0:W5:Y:S02]  /*78900*/  LDL.LU R73, [R1+0x18] ;  /* 0x0000180001497983 */ /* 0x0001640000300800 */
[--C-:B------:R-:W-:Y:S02]  /*78910*/  LOP3.LUT R137, R28, R60, R21.reuse, 0x78, !PT ;  /* 0x0000003c1c897212 */ /* 0x100fe400078e7815 */
[----:B------:R0:W5:Y:S01]  /*78920*/  LDL.LU R74, [R1+0x8] ;  /* 0x00000800014a7983 */ /* 0x0001620000300800 */
[--C-:B------:R-:W-:Y:S02]  /*78930*/  LOP3.LUT R138, R29, R64, R21.reuse, 0x78, !PT ;  /* 0x000000401d8a7212 */ /* 0x100fe400078e7815 */
[----:B------:R-:W-:Y:S01]  /*78940*/  LOP3.LUT R139, R30, R68, R21, 0x78, !PT ;  /* 0x000000441e8b7212 */ /* 0x000fe200078e7815 */
[----:B------:R0:W5:Y:S04]  /*78950*/  LDL.LU R28, [R1+0x9d8] ;  /* 0x0009d800011c7983 */ /* 0x0001680000300800 */
[----:B------:R0:W5:Y:S04]  /*78960*/  LDL.LU R29, [R1+0x9dc] ;  /* 0x0009dc00011d7983 */ /* 0x0001680000300800 */
[----:B------:R0:W5:Y:S04]  /*78970*/  LDL.LU R30, [R1+0x9e0] ;  /* 0x0009e000011e7983 */ /* 0x0001680000300800 */
[----:B------:R0:W5:Y:S04]  /*78980*/  LDL.LU R31, [R1+0x9e4] ;  /* 0x0009e400011f7983 */ /* 0x0001680000300800 */
[----:B------:R0:W5:Y:S04]  /*78990*/  LDL.LU R32, [R1+0x9e8] ;  /* 0x0009e80001207983 */ /* 0x0001680000300800 */
[----:B------:R0:W5:Y:S04]  /*789a0*/  LDL.LU R84, [R1+0x9ec] ;  /* 0x0009ec0001547983 */ /* 0x0001680000300800 */
[----:B------:R0:W5:Y:S01]  /*789b0*/  LDL.LU R107, [R1+0x14] ;  /* 0x00001400016b7983 */ /* 0x0001620000300800 */
[----:B------:R-:W-:-:S02]  /*789c0*/  IMAD.MOV.U32 R15, RZ, RZ, 0x1f ;  /* 0x0000001fff0f7424 */ /* 0x000fc400078e00ff */
[----:B------:R-:W-:-:S07]  /*789d0*/  IMAD.MOV.U32 R14, RZ, RZ, R80 ;  /* 0x000000ffff0e7224 */ /* 0x000fce00078e0050 */
[----:B0----5:R-:W-:Y:S05]  /*789e0*/  WARPSYNC.COLLECTIVE R16, `(.L_x_1921) ;  /* 0x0000000010087348 */ /* 0x021fea0003c00000 */
[----:B------:R1:W2:Y:S02]  /*789f0*/  SHFL.IDX P0, R15, R14, R252, R15 ;  /* 0x000000fc0e0f7389 */ /* 0x0002a4000000000f */
[----:B012--5:R-:W-:Y:S05]  /*78a00*/  ENDCOLLECTIVE ;  /* 0x000000000000791b */ /* 0x027fea0003800000 */
.L_x_1921:
[----:B------:R-:W-:Y:S01]  /*78a10*/  IMAD.MOV.U32 R14, RZ, RZ, R81 ;  /* 0x000000ffff0e7224 */ /* 0x000fe200078e0051 */
[--C-:B------:R-:W-:Y:S02]  /*78a20*/  LOP3.LUT R17, R17, R56, R21.reuse, 0x78, !PT ;  /* 0x0000003811117212 */ /* 0x100fe400078e7815 */
[--C-:B------:R-:W-:Y:S02]  /*78a30*/  LOP3.LUT R18, R18, R52, R21.reuse, 0x78, !PT ;  /* 0x0000003412127212 */ /* 0x100fe400078e7815 */
[--C-:B------:R-:W-:Y:S02]  /*78a40*/  LOP3.LUT R19, R19, R48, R21.reuse, 0x78, !PT ;  /* 0x0000003013137212 */ /* 0x100fe400078e7815 */
[--C-:B------:R-:W-:Y:S02]  /*78a50*/  LOP3.LUT R20, R20, R44, R21.reuse, 0x78, !PT ;  /* 0x0000002c14147212 */ /* 0x100fe400078e7815 */
[----:B------:R-:W-:Y:S01]  /*78a60*/  LOP3.LUT R21, R27, R40, R21, 0x78, !PT ;  /* 0x000000281b157212 */ /* 0x000fe200078e7815 */
[----:B------:R-:W-:-:S02]  /*78a70*/  IMAD.MOV.U32 R27, RZ, RZ, R15 ;  /* 0x000000ffff1b7224 */ /* 0x000fc400078e000f */
[----:B------:R-:W-:-:S07]  /*78a80*/  IMAD.MOV.U32 R15, RZ, RZ, 0x1f ;  /* 0x0000001fff0f7424 */ /* 0x000fce00078e00ff */
[----:B------:R-:W-:Y:S05]  /*78a90*/  WARPSYNC.COLLECTIVE R16, `(.L_x_1922) ;  /* 0x0000000010087348 */ /* 0x000fea0003c00000 */
[----:B------:R0:W1:Y:S02]  /*78aa0*/  SHFL.IDX P0, R15, R14, R252, R15 ;  /* 0x000000fc0e0f7389 */ /* 0x000064000000000f */
[----:B01----:R-:W-:Y:S05]  /*78ab0*/  ENDCOLLECTIVE ;  /* 0x000000000000791b */ /* 0x003fea0003800000 */
.L_x_1922:
[----:B------:R-:W-:Y:S01]  /*78ac0*/  IMAD.MOV.U32 R14, RZ, RZ, R82 ;  /* 0x000000ffff0e7224 */ /* 0x000fe200078e0052 */
[--C-:B------:R-:W-:Y:S02]  /*78ad0*/  LOP3.LUT R12, R12, R69, R27.reuse, 0x78, !PT ;  /* 0x000000450c0c7212 */ /* 0x100fe400078e781b */
[----:B------:R-:W-:Y:S01]  /*78ae0*/  LOP3.LUT R72, R33, R65, R27, 0x78, !PT ;  /* 0x0000004121487212 */ /* 0x000fe200078e781b */
[----:B------:R-:W-:Y:S02]  /*78af0*/  IMAD.MOV.U32 R33, RZ, RZ, R15 ;  /* 0x000000ffff217224 */ /* 0x000fe400078e000f */
[----:B------:R-:W-:Y:S01]  /*78b00*/  IMAD.MOV.U32 R15, RZ, RZ, 0x1f ;  /* 0x0000001fff0f7424 */ /* 0x000fe200078e00ff */
[--C-:B------:R-:W-:Y:S02]  /*78b10*/  LOP3.LUT R22, R22, R61, R27.reuse, 0x78, !PT ;  /* 0x0000003d16167212 */ /* 0x100fe400078e781b */
[--C-:B------:R-:W-:Y:S02]  /*78b20*/  LOP3.LUT R23, R23, R57, R27.reuse, 0x78, !PT ;  /* 0x0000003917177212 */ /* 0x100fe400078e781b */
[----:B------:R-:W-:-:S02]  /*78b30*/  LOP3.LUT R24, R24, R53, R27, 0x78, !PT ;  /* 0x0000003518187212 */ /* 0x000fc400078e781b */
[--C-:B------:R-:W-:Y:S02]  /*78b40*/  LOP3.LUT R25, R25, R49, R27.reuse, 0x78, !PT ;  /* 0x0000003119197212 */ /* 0x100fe400078e781b */
[----:B------:R-:W-:-:S07]  /*78b50*/  LOP3.LUT R26, R26, R45, R27, 0x78, !PT ;  /* 0x0000002d1a1a7212 */ /* 0x000fce00078e781b */
[----:B------:R-:W-:Y:S05]  /*78b60*/  WARPSYNC.COLLECTIVE R16, `(.L_x_1923) ;  /* 0x0000000010087348 */ /* 0x000fea0003c00000 */
[----:B------:R0:W1:Y:S02]  /*78b70*/  SHFL.IDX P0, R15, R14, R252, R15 ;  /* 0x000000fc0e0f7389 */ /* 0x000064000000000f */
[----:B01----:R-:W-:Y:S05]  /*78b80*/  ENDCOLLECTIVE ;  /* 0x000000000000791b */ /* 0x003fea0003800000 */
.L_x_1923:
[----:B------:R-:W-:Y:S02]  /*78b90*/  LOP3.LUT R27, R0, R41, R27, 0x78, !PT ;  /* 0x00000029001b7212 */ /* 0x000fe400078e781b */
[----:B------:R0:W5:Y:S04]  /*78ba0*/  LDL.LU R0, [R1+0x4] ;  /* 0x0000040001007983 */ /* 0x0001680000300800 */
[----:B------:R0:W5:Y:S04]  /*78bb0*/  LDL.LU R34, [R1+0x9f0] ;  /* 0x0009f00001227983 */ /* 0x0001680000300800 */
[----:B------:R0:W5:Y:S04]  /*78bc0*/  LDL.LU R35, [R1+0x9f4] ;  /* 0x0009f40001237983 */ /* 0x0001680000300800 */
[----:B------:R0:W5:Y:S04]  /*78bd0*/  LDL.LU R36, [R1+0x9f8] ;  /* 0x0009f80001247983 */ /* 0x0001680000300800 */
[----:B------:R0:W5:Y:S04]  /*78be0*/  LDL.LU R75, [R1+0x9fc] ;  /* 0x0009fc00014b7983 */ /* 0x0001680000300800 */
[----:B------:R0:W5:Y:S04]  /*78bf0*/  LDL.LU R83, [R1+0xa00] ;  /* 0x000a000001537983 */ /* 0x0001680000300800 */
[----:B------:R0:W5:Y:S01]  /*78c00*/  LDL.LU R132, [R1+0xa04] ;  /* 0x000a040001847983 */ /* 0x0001620000300800 */
[----:B------:R-:W-:-:S02]  /*78c10*/  LOP3.LUT R73, R73, R70, R33, 0x78, !PT ;  /* 0x0000004649497212 */ /* 0x000fc400078e7821 */
[--C-:B------:R-:W-:Y:S01]  /*78c20*/  LOP3.LUT R74, R74, R66, R33.reuse, 0x78, !PT ;  /* 0x000000424a4a7212 */ /* 0x100fe200078e7821 */
[----:B------:R0:W5:Y:S01]  /*78c30*/  LDL.LU R95, [R1+0xa08] ;  /* 0x000a0800015f7983 */ /* 0x0001620000300800 */
[--C-:B------:R-:W-:Y:S02]  /*78c40*/  LOP3.LUT R28, R28, R62, R33.reuse, 0x78, !PT ;  /* 0x0000003e1c1c7212 */ /* 0x100fe400078e7821 */
[--C-:B------:R-:W-:Y:S01]  /*78c50*/  LOP3.LUT R29, R29, R58, R33.reuse, 0x78, !PT ;  /* 0x0000003a1d1d7212 */ /* 0x100fe200078e7821 */
[----:B------:R0:W5:Y:S01]  /*78c60*/  LDL.LU R96, [R1+0xa0c] ;  /* 0x000a0c0001607983 */ /* 0x0001620000300800 */
[--C-:B------:R-:W-:Y:S02]  /*78c70*/  LOP3.LUT R30, R30, R54, R33.reuse, 0x78, !PT ;  /* 0x000000361e1e7212 */ /* 0x100fe400078e7821 */
[--C-:B------:R-:W-:Y:S02]  /*78c80*/  LOP3.LUT R31, R31, R50, R33.reuse, 0x78, !PT ;  /* 0x000000321f1f7212 */ /* 0x100fe400078e7821 */
[----:B------:R-:W-:-:S02]  /*78c90*/  LOP3.LUT R32, R32, R46, R33, 0x78, !PT ;  /* 0x0000002e20207212 */ /* 0x000fc400078e7821 */
[----:B------:R-:W-:Y:S01]  /*78ca0*/  LOP3.LUT R33, R84, R42, R33, 0x78, !PT ;  /* 0x0000002a54217212 */ /* 0x000fe200078e7821 */
[----:B------:R-:W-:-:S05]  /*78cb0*/  IMAD.MOV.U32 R84, RZ, RZ, R15 ;  /* 0x000000ffff547224 */ /* 0x000fca00078e000f */
[----:B------:R-:W-:Y:S02]  /*78cc0*/  LOP3.LUT R136, R107, R71, R84, 0x78, !PT ;  /* 0x000000476b887212 */ /* 0x000fe400078e7854 */
[----:B------:R0:W5:Y:S04]  /*78cd0*/  LDL.LU R107, [R1+0xa10] ;  /* 0x000a1000016b7983 */ /* 0x0001680000300800 */
        /* <DEDUP_REMOVED lines=13> */
[----:B------:R-:W-:Y:S01]  /*78db0*/  IMAD.MOV.U32 R14, RZ, RZ, R76 ;  /* 0x000000ffff0e7224 */ /* 0x000fe200078e004c */
[----:B------:R0:W5:Y:S06]  /*78dc0*/  LDL.LU R235, [R1+0xa44] ;  /* 0x000a440001eb7983 */ /* 0x00016c0000300800 */
[----:B0----5:R-:W-:Y:S05]  /*78dd0*/  WARPSYNC.COLLECTIVE R16, `(.L_x_1924) ;  /* 0x0000000010087348 */ /* 0x021fea0003c00000 */
[----:B------:R1:W2:Y:S02]  /*78de0*/  SHFL.IDX P0, R15, R14, R252, R15 ;  /* 0x000000fc0e0f7389 */ /* 0x0002a4000000000f */
[----:B012--5:R-:W-:Y:S05]  /*78df0*/  ENDCOLLECTIVE ;  /* 0x000000000000791b */ /* 0x027fea0003800000 */
.L_x_1924:
[----:B------:R0:W5:Y:S04]  /*78e00*/  LDL.LU R243, [R1+0xa48] ;  /* 0x000a480001f37983 */ /* 0x0001680000300800 */
[----:B------:R0:W5:Y:S01]  /*78e10*/  LDL.LU R251, [R1+0xa4c] ;  /* 0x000a4c0001fb7983 */ /* 0x0001620000300800 */
[----:B------:R-:W-:Y:S01]  /*78e20*/  IMAD.MOV.U32 R14, RZ, RZ, R77 ;  /* 0x000000ffff0e7224 */ /* 0x000fe200078e004d */
[--C-:B------:R-:W-:Y:S02]  /*78e30*/  LOP3.LUT R0, R0, R67, R84.reuse, 0x78, !PT ;  /* 0x0000004300007212 */ /* 0x100fe400078e7854 */
[--C-:B------:R-:W-:Y:S02]  /*78e40*/  LOP3.LUT R34, R34, R63, R84.reuse, 0x78, !PT ;  /* 0x0000003f22227212 */ /* 0x100fe400078e7854 */
[----:B------:R-:W-:-:S02]  /*78e50*/  LOP3.LUT R35, R35, R59, R84, 0x78, !PT ;  /* 0x0000003b23237212 */ /* 0x000fc400078e7854 */
[--C-:B------:R-:W-:Y:S02]  /*78e60*/  LOP3.LUT R36, R36, R55, R84.reuse, 0x78, !PT ;  /* 0x0000003724247212 */ /* 0x100fe400078e7854 */
[--C-:B------:R-:W-:Y:S02]  /*78e70*/  LOP3.LUT R75, R75, R51, R84.reuse, 0x78, !PT ;  /* 0x000000334b4b7212 */ /* 0x100fe400078e7854 */
[--C-:B------:R-:W-:Y:S02]  /*78e80*/  LOP3.LUT R83, R83, R47, R84.reuse, 0x78, !PT ;  /* 0x0000002f53537212 */ /* 0x100fe400078e7854 */
[----:B------:R-:W-:Y:S01]  /*78e90*/  LOP3.LUT R84, R132, R43, R84, 0x78, !PT ;  /* 0x0000002b84547212 */ /* 0x000fe200078e7854 */
[----:B------:R-:W-:Y:S02]  /*78ea0*/  IMAD.MOV.U32 R132, RZ, RZ, R15 ;  /* 0x000000ffff847224 */ /* 0x000fe400078e000f */
[----:B0-----:R-:W-:-:S07]  /*78eb0*/  IMAD.MOV.U32 R15, RZ, RZ, 0x1f ;  /* 0x0000001fff0f7424 */ /* 0x001fce00078e00ff */
[----:B-----5:R-:W-:Y:S05]  /*78ec0*/  WARPSYNC.COLLECTIVE R16, `(.L_x_1925) ;  /* 0x0000000010087348 */ /* 0x020fea0003c00000 */
[----:B------:R0:W1:Y:S02]  /*78ed0*/  SHFL.IDX P0, R15, R14, R252, R15 ;  /* 0x000000fc0e0f7389 */ /* 0x000064000000000f */
[----:B01---5:R-:W-:Y:S05]  /*78ee0*/  ENDCOLLECTIVE ;  /* 0x000000000000791b */ /* 0x023fea0003800000 */
.L_x_1925:
[--C-:B------:R-:W-:Y:S02]  /*78ef0*/  LOP3.LUT R95, R95, R68, R132.reuse, 0x78, !PT ;  /* 0x000000445f5f7212 */ /* 0x100fe400078e7884 */
[--C-:B------:R-:W-:Y:S02]  /*78f00*/  LOP3.LUT R96, R96, R64, R132.reuse, 0x78, !PT ;  /* 0x0000004060607212 */ /* 0x100fe400078e7884 */
[--C-:B------:R-:W-:Y:S02]  /*78f10*/  LOP3.LUT R107, R107, R60, R132.reuse, 0x78, !PT ;  /* 0x0000003c6b6b7212 */ /* 0x100fe400078e7884 */
[--C-:B------:R-:W-:Y:S02]  /*78f20*/  LOP3.LUT R108, R108, R56, R132.reuse, 0x78, !PT ;  /* 0x000000386c6c7212 */ /* 0x100fe400078e7884 */
[--C-:B------:R-:W-:Y:S02]  /*78f30*/  LOP3.LUT R119, R119, R52, R132.reuse, 0x78, !PT ;  /* 0x0000003477777212 */ /* 0x100fe400078e7884 */
[----:B------:R-:W-:-:S02]  /*78f40*/  LOP3.LUT R120, R120, R48, R132, 0x78, !PT ;  /* 0x0000003078787212 */ /* 0x000fc400078e7884 */
[----:B------:R-:W-:Y:S01]  /*78f50*/  LOP3.LUT R131, R131, R44, R132, 0x78, !PT ;  /* 0x0000002c83837212 */ /* 0x000fe200078e7884 */
[----:B------:R-:W-:Y:S01]  /*78f60*/  IMAD.MOV.U32 R14, RZ, RZ, R78 ;  /* 0x000000ffff0e7224 */ /* 0x000fe200078e004e */
[----:B------:R-:W-:Y:S01]  /*78f70*/  LOP3.LUT R132, R147, R40, R132, 0x78, !PT ;  /* 0x0000002893847212 */ /* 0x000fe200078e7884 */
[----:B------:R-:W-:Y:S02]  /*78f80*/  IMAD.MOV.U32 R147, RZ, RZ, R15 ;  /* 0x000000ffff937224 */ /* 0x000fe400078e000f */
[----:B------:R-:W-:-:S07]  /*78f90*/  IMAD.MOV.U32 R15, RZ, RZ, 0x1f ;  /* 0x0000001fff0f7424 */ /* 0x000fce00078e00ff */
[----:B------:R-:W-:Y:S05]  /*78fa0*/  WARPSYNC.COLLECTIVE R16, `(.L_x_1926) ;  /* 0x0000000010087348 */ /* 0x000fea0003c00000 */
[----:B------:R0:W1:Y:S02]  /*78fb0*/  SHFL.IDX P0, R15, R14, R252, R15 ;  /* 0x000000fc0e0f7389 */ /* 0x000064000000000f */
[----:B01----:R-:W-:Y:S05]  /*78fc0*/  ENDCOLLECTIVE ;  /* 0x000000000000791b */ /* 0x003fea0003800000 */
.L_x_1926:
[--C-:B------:R-:W-:Y:S02]  /*78fd0*/  LOP3.LUT R140, R140, R69, R147.reuse, 0x78, !PT ;  /* 0x000000458c8c7212 */ /* 0x100fe400078e7893 */
[--C-:B------:R-:W-:Y:S02]  /*78fe0*/  LOP3.LUT R141, R141, R65, R147.reuse, 0x78, !PT ;  /* 0x000000418d8d7212 */ /* 0x100fe400078e7893 */
[--C-:B------:R-:W-:Y:S02]  /*78ff0*/  LOP3.LUT R142, R142, R61, R147.reuse, 0x78, !PT ;  /* 0x0000003d8e8e7212 */ /* 0x100fe400078e7893 */
[--C-:B------:R-:W-:Y:S02]  /*79000*/  LOP3.LUT R143, R143, R57, R147.reuse, 0x78, !PT ;  /* 0x000000398f8f7212 */ /* 0x100fe400078e7893 */
[--C-:B------:R-:W-:Y:S02]  /*79010*/  LOP3.LUT R144, R144, R53, R147.reuse, 0x78, !PT ;  /* 0x0000003590907212 */ /* 0x100fe400078e7893 */
[----:B------:R-:W-:-:S02]  /*79020*/  LOP3.LUT R145, R145, R49, R147, 0x78, !PT ;  /* 0x0000003191917212 */ /* 0x000fc400078e7893 */
[--C-:B------:R-:W-:Y:S02]  /*79030*/  LOP3.LUT R146, R146, R45, R147.reuse, 0x78, !PT ;  /* 0x0000002d92927212 */ /* 0x100fe400078e7893 */
[----:B------:R-:W-:Y:S01]  /*79040*/  LOP3.LUT R147, R179, R41, R147, 0x78, !PT ;  /* 0x00000029b3937212 */ /* 0x000fe200078e7893 */
[----:B------:R-:W-:Y:S02]  /*79050*/  IMAD.MOV.U32 R14, RZ, RZ, R79 ;  /* 0x000000ffff0e7224 */ /* 0x000fe400078e004f */
[----:B------:R-:W-:Y:S02]  /*79060*/  IMAD.MOV.U32 R179, RZ, RZ, R15 ;  /* 0x000000ffffb37224 */ /* 0x000fe400078e000f */
[----:B------:R-:W-:-:S07]  /*79070*/  IMAD.MOV.U32 R15, RZ, RZ, 0x1f ;  /* 0x0000001fff0f7424 */ /* 0x000fce00078e00ff */
[----:B------:R-:W-:Y:S05]  /*79080*/  WARPSYNC.COLLECTIVE R16, `(.L_x_1927) ;  /* 0x0000000010087348 */ /* 0x000fea0003c00000 */
[----:B------:R0:W1:Y:S02]  /*79090*/  SHFL.IDX P0, R15, R14, R252, R15 ;  /* 0x000000fc0e0f7389 */ /* 0x000064000000000f */
[----:B01----:R-:W-:Y:S05]  /*790a0*/  ENDCOLLECTIVE ;  /* 0x000000000000791b */ /* 0x003fea0003800000 */
.L_x_1927:
        /* <DEDUP_REMOVED lines=14> */
.L_x_1928:
        /* <DEDUP_REMOVED lines=14> */
.L_x_1929:
        /* <DEDUP_REMOVED lines=14> */
.L_x_1930:
        /* <DEDUP_REMOVED lines=14> */
.L_x_1931:
        /* <DEDUP_REMOVED lines=14> */
.L_x_1932:
        /* <DEDUP_REMOVED lines=14> */
.L_x_1933:
        /* <DEDUP_REMOVED lines=14> */
.L_x_1934:
        /* <DEDUP_REMOVED lines=14> */
.L_x_1935:
[--C-:B------:R-:W-:Y:S02]  /*797b0*/  LOP3.LUT R236, R236, R70, R243.reuse, 0x78, !PT ;  /* 0x00000046ecec7212 */ /* 0x100fe400078e78f3 */
[--C-:B------:R-:W-:Y:S02]  /*797c0*/  LOP3.LUT R237, R237, R66, R243.reuse, 0x78, !PT ;  /* 0x00000042eded7212 */ /* 0x100fe400078e78f3 */
[--C-:B------:R-:W-:Y:S02]  /*797d0*/  LOP3.LUT R238, R238, R62, R243.reuse, 0x78, !PT ;  /* 0x0000003eeeee7212 */ /* 0x100fe400078e78f3 */
[--C-:B------:R-:W-:Y:S02]  /*797e0*/  LOP3.LUT R239, R239, R58, R243.reuse, 0x78, !PT ;  /* 0x0000003aefef7212 */ /* 0x100fe400078e78f3 */
[--C-:B------:R-:W-:Y:S02]  /*797f0*/  LOP3.LUT R240, R240, R54, R243.reuse, 0x78, !PT ;  /* 0x00000036f0f07212 */ /* 0x100fe400078e78f3 */
[----:B------:R-:W-:-:S02]  /*79800*/  LOP3.LUT R241, R241, R50, R243, 0x78, !PT ;  /* 0x00000032f1f17212 */ /* 0x000fc400078e78f3 */
[--C-:B------:R-:W-:Y:S01]  /*79810*/  LOP3.LUT R242, R242, R46, R243.reuse, 0x78, !PT ;  /* 0x0000002ef2f27212 */ /* 0x100fe200078e78f3 */
[----:B------:R-:W2:Y:S01]  /*79820*/  LDL.LU R16, [R1+0xa50] ;  /* 0x000a500001107983 */ /* 0x000ea20000300800 */
[----:B------:R-:W-:-:S03]  /*79830*/  LOP3.LUT R243, R251, R42, R243, 0x78, !PT ;  /* 0x0000002afbf37212 */ /* 0x000fc600078e78f3 */
[----:B------:R-:W3:Y:S01]  /*79840*/  LDL.LU R14, [R1+0x120] ;  /* 0x00012000010e7983 */ /* 0x000ee20000300800 */
[----:B------:R-:W-:-:S03]  /*79850*/  IMAD.MOV.U32 R251, RZ, RZ, R15 ;  /* 0x000000fffffb7224 */ /* 0x000fc600078e000f */
        /* <DEDUP_REMOVED lines=1086> */
[----:B0-----:R-:W-:-:S02]  /*7dc40*/  IMAD.MOV.U32 R14, RZ, RZ, R91 ;  /* 0x000000ffff0e7224 */ /* 0x001fc400078e005b */
[----:B------:R0:W5:Y:S04]  /*7dc50*/  LDL.LU R91, [R1+0xbfc] ;  /* 0x000bfc00015b7983 */ /* 0x0001680000300800 */
[----:B----4-:R1:W-:Y:S02]  /*7dc60*/  STL [R1+0x228], R15 ;  /* 0x0002280f01007387 */ /* 0x0103e40000100800 */
        /* <DEDUP_REMOVED lines=197> */
[----:B------:R1:W-:Y:S04]  /*7e8c0*/  STL [R1+0x10], R15 ;  /* 0x0000100f01007387 */ /* 0x0003e80000100800 */
[----:B------:R-:W-:Y:S04]  /*7e8d0*/  STL [R1+0x9ac], R17 ;  /* 0x0009ac1101007387 */ /* 0x000fe80000100800 */
[----:B------:R3:W-:Y:S04]  /*7e8e0*/  STL [R1], R14 ;  /* 0x0000000e01007387 */ /* 0x0007e80000100800 */
[----:B------:R-:W-:Y:S04]  /*7e8f0*/  STL [R1+0x9b0], R18 ;  /* 0x0009b01201007387 */ /* 0x000fe80000100800 */
[----:B------:R-:W-:Y:S04]  /*7e900*/  STL [R1+0x9b4], R19 ;  /* 0x0009b41301007387 */ /* 0x000fe80000100800 */
[----:B------:R-:W-:Y:S04]  /*7e910*/  STL [R1+0x9b8], R20 ;  /* 0x0009b81401007387 */ /* 0x000fe80000100800 */
[----:B------:R-:W-:Y:S01]  /*7e920*/  STL [R1+0x9bc], R21 ;  /* 0x0009bc1501007387 */ /* 0x000fe20000100800 */
[----:B-1----:R-:W-:-:S03]  /*7e930*/  IMAD.MOV.U32 R15, RZ, RZ, R12 ;  /* 0x000000ffff0f7224 */ /* 0x002fc600078e000c */
[----:B------:R-:W4:Y:S01]  /*7e940*/  LDL.LU R12, [R1+0xaf0] ;  /* 0x000af000010c7983 */ /* 0x000f220000300800 */
[----:B---3--:R-:W-:-:S03]  /*7e950*/  IMAD.MOV.U32 R14, RZ, RZ, R72 ;  /* 0x000000ffff0e7224 */ /* 0x008fc600078e0048 */
[----:B------:R0:W5:Y:S04]  /*7e960*/  LDL.LU R72, [R1+0xaec] ;  /* 0x000aec0001487983 */ /* 0x0001680000300800 */
[----:B------:R1:W-:Y:S04]  /*7e970*/  STL [R1+0x1c], R15 ;  /* 0x00001c0f01007387 */ /* 0x0003e80000100800 */
[----:B------:R-:W-:Y:S04]  /*7e980*/  STL [R1+0x9c0], R22 ;  /* 0x0009c01601007387 */ /* 0x000fe80000100800 */
[----:B------:R3:W-:Y:S04]  /*7e990*/  STL [R1+0xc], R14 ;  /* 0x00000c0e01007387 */ /* 0x0007e80000100800 */
[----:B------:R-:W-:Y:S04]  /*7e9a0*/  STL [R1+0x9c4], R23 ;  /* 0x0009c41701007387 */ /* 0x000fe80000100800 */
[----:B------:R-:W-:Y:S04]  /*7e9b0*/  STL [R1+0x9c8], R24 ;  /* 0x0009c81801007387 */ /* 0x000fe80000100800 */
[----:B------:R-:W-:Y:S04]  /*7e9c0*/  STL [R1+0x9cc], R25 ;  /* 0x0009cc1901007387 */ /* 0x000fe80000100800 */
[----:B------:R-:W-:Y:S04]  /*7e9d0*/  STL [R1+0x9d0], R26 ;  /* 0x0009d01a01007387 */ /* 0x000fe80000100800 */
[----:B------:R-:W-:Y:S01]  /*7e9e0*/  STL [R1+0x9d4], R27 ;  /* 0x0009d41b01007387 */ /* 0x000fe20000100800 */
[----:B-1----:R-:W-:-:S03]  /*7e9f0*/  IMAD.MOV.U32 R15, RZ, RZ, R73 ;  /* 0x000000ffff0f7224 */ /* 0x002fc600078e0049 */
[----:B------:R0:W5:Y:S01]  /*7ea00*/  LDL.LU R73, [R1+0xae8] ;  /* 0x000ae80001497983 */ /* 0x0001620000300800 */
        /* <DEDUP_REMOVED lines=10> */
[----:B-1----:R-:W-:-:S02]  /*7eab0*/  IMAD.MOV.U32 R15, RZ, RZ, R136 ;  /* 0x000000ffff0f7224 */ /* 0x002fc400078e0088 */
[----:B---3--:R-:W-:Y:S01]  /*7eac0*/  IMAD.MOV.U32 R14, RZ, RZ, R0 ;  /* 0x000000ffff0e7224 */ /* 0x008fe200078e0000 */
[----:B------:R0:W5:Y:S04]  /*7ead0*/  LDL.LU R136, [R1+0xae0] ;  /* 0x000ae00001887983 */ /* 0x0001680000300800 */
[----:B------:R0:W5:Y:S04]  /*7eae0*/  LDL.LU R0, [R1+0xadc] ;  /* 0x000adc0001007983 */ /* 0x0001680000300800 */
[----:B------:R1:W-:Y:S01]  /*7eaf0*/  STL [R1+0x14], R15 ;  /* 0x0000140f01007387 */ /* 0x0003e20000100800 */
[----:B------:R-:W-:-:S02]  /*7eb00*/  LOP3.LUT R244, R244, R71, R251, 0x78, !PT ;  /* 0x00000047f4f47212 */ /* 0x000fc400078e78fb */
[--C-:B------:R-:W-:Y:S02]  /*7eb10*/  LOP3.LUT R245, R245, R67, R251.reuse, 0x78, !PT ;  /* 0x00000043f5f57212 */ /* 0x100fe400078e78fb */
[--C-:B------:R-:W-:Y:S02]  /*7eb20*/  LOP3.LUT R246, R246, R63, R251.reuse, 0x78, !PT ;  /* 0x0000003ff6f67212 */ /* 0x100fe400078e78fb */
[--C-:B------:R-:W-:Y:S02]  /*7eb30*/  LOP3.LUT R247, R247, R59, R251.reuse, 0x78, !PT ;  /* 0x0000003bf7f77212 */ /* 0x100fe400078e78fb */
[--C-:B------:R-:W-:Y:S02]  /*7eb40*/  LOP3.LUT R248, R248, R55, R251.reuse, 0x78, !PT ;  /* 0x00000037f8f87212 */ /* 0x100fe400078e78fb */
[--C-:B------:R-:W-:Y:S02]  /*7eb50*/  LOP3.LUT R249, R249, R51, R251.reuse, 0x78, !PT ;  /* 0x00000033f9f97212 */ /* 0x100fe400078e78fb */
[--C-:B------:R-:W-:Y:S01]  /*7eb60*/  LOP3.LUT R250, R250, R47, R251.reuse, 0x78, !PT ;  /* 0x0000002ffafa7212 */ /* 0x100fe200078e78fb */
[----:B------:R-:W-:Y:S01]  /*7eb70*/  STL [R1+0x9f0], R34 ;  /* 0x0009f02201007387 */ /* 0x000fe20000100800 */
[----:B--2---:R-:W-:-:S03]  /*7eb80*/  LOP3.LUT R251, R16, R43, R251, 0x78, !PT ;  /* 0x0000002b10fb7212 */ /* 0x004fc600078e78fb */
[----:B------:R4:W-:Y:S01]  /*7eb90*/  STL [R1+0x4], R14 ;  /* 0x0000040e01007387 */ /* 0x0009e20000100800 */
[----:B-1----:R-:W-:Y:S02]  /*7eba0*/  IMAD.MOV.U32 R15, RZ, RZ, 0x1f ;  /* 0x0000001fff0f7424 */ /* 0x002fe400078e00ff */
[----:B------:R-:W-:Y:S01]  /*7ebb0*/  IMAD.MOV.U32 R16, RZ, RZ, -0x1 ;  /* 0xffffffffff107424 */ /* 0x000fe200078e00ff */
        /* <DEDUP_REMOVED lines=23> */
[----:B------:R0:W-:Y:S02]  /*7ed30*/  STL [R1+0xa50], R251 ;  /* 0x000a50fb01007387 */ /* 0x0001e40000100800 */
[----:B0---4-:R-:W-:-:S07]  /*7ed40*/  IMAD.MOV.U32 R14, RZ, RZ, R12 ;  /* 0x000000ffff0e7224 */ /* 0x011fce00078e000c */
[----:B-----5:R-:W-:Y:S05]  /*7ed50*/  WARPSYNC.COLLECTIVE R16, `(.L_x_1936) ;  /* 0x0000000010087348 */ /* 0x020fea0003c00000 */
[----:B------:R0:W1:Y:S02]  /*7ed60*/  SHFL.IDX P0, R15, R14, R252, R15 ;  /* 0x000000fc0e0f7389 */ /* 0x000064000000000f */
[----:B01---5:R-:W-:Y:S05]  /*7ed70*/  ENDCOLLECTIVE ;  /* 0x000000000000791b */ /* 0x023fea0003800000 */
.L_x_1936:
[----:B------:R-:W-:Y:S02]  /*7ed80*/  IMAD.MOV.U32 R14, RZ, RZ, R72 ;  /* 0x000000ffff0e7224 */ /* 0x000fe400078e0048 */
[----:B------:R-:W-:Y:S02]  /*7ed90*/  IMAD.MOV.U32 R17, RZ, RZ, R15 ;  /* 0x000000ffff117224 */ /* 0x000fe400078e000f */
[----:B------:R-:W-:-:S07]  /*7eda0*/  IMAD.MOV.U32 R15, RZ, RZ, 0x1f ;  /* 0x0000001fff0f7424 */ /* 0x000fce00078e00ff */
[----:B------:R-:W-:Y:S05]  /*7edb0*/  WARPSYNC.COLLECTIVE R16, `(.L_x_1937) ;  /* 0x0000000010087348 */ /* 0x000fea0003c00000 */
[----:B------:R0:W1:Y:S02]  /*7edc0*/  SHFL.IDX P0, R15, R14, R252, R15 ;  /* 0x000000fc0e0f7389 */ /* 0x000064000000000f */
[----:B01----:R-:W-:Y:S05]  /*7edd0*/  ENDCOLLECTIVE ;  /* 0x000000000000791b */ /* 0x003fea0003800000 */
.L_x_1937:
[----:B------:R-:W-:Y:S02]  /*7ede0*/  IMAD.MOV.U32 R14, RZ, RZ, R73 ;  /* 0x000000ffff0e7224 */ /* 0x000fe400078e0049 */
[----:B------:R-:W-:Y:S02]  /*7edf0*/  IMAD.MOV.U32 R18, RZ, RZ, R15 ;  /* 0x000000ffff127224 */ /* 0x000fe400078e000f */
[----:B------:R-:W-:-:S07]  /*7ee00*/  IMAD.MOV.U32 R15, RZ, RZ, 0x1f ;  /* 0x0000001fff0f7424 */ /* 0x000fce00078e00ff */
[----:B------:R-:W-:Y:S05]  /*7ee10*/  WARPSYNC.COLLECTIVE R16, `(.L_x_1938) ;  /* 0x0000000010087348 */ /* 0x000fea0003c00000 */
[----:B------:R0:W1:Y:S02]  /*7ee20*/  SHFL.IDX P0, R15, R14, R252, R15 ;  /* 0x000000fc0e0f7389 */ /* 0x000064000000000f */
[----:B01----:R-:W-:Y:S05]  /*7ee30*/  ENDCOLLECTIVE ;  /* 0x000000000000791b */ /* 0x003fea0003800000 */
.L_x_1938:
[----:B------:R-:W-:Y:S02]  /*7ee40*/  IMAD.MOV.U32 R14, RZ, RZ, R74 ;  /* 0x000000ffff0e7224 */ /* 0x000fe400078e004a */
[----:B------:R-:W-:Y:S02]  /*7ee50*/  IMAD.MOV.U32 R19, RZ, RZ, R15 ;  /* 0x000000ffff137224 */ /* 0x000fe400078e000f */
[----:B------:R-:W-:-:S07]  /*7ee60*/  IMAD.MOV.U32 R15, RZ, RZ, 0x1f ;  /* 0x0000001fff0f7424 */ /* 0x000fce00078e00ff */
[----:B------:R-:W-:Y:S05]  /*7ee70*/  WARPSYNC.COLLECTIVE R16, `(.L_x_1939) ;  /* 0x0000000010087348 */ /* 0x000fea0003c00000 */
[----:B------:R0:W1:Y:S02]  /*7ee80*/  SHFL.IDX P0, R15, R14, R252, R15 ;  /* 0x000000fc0e0f7389 */ /* 0x000064000000000f */
[----:B01----:R-:W-:Y:S05]  /*7ee90*/  ENDCOLLECTIVE ;  /* 0x000000000000791b */ /* 0x003fea0003800000 */
.L_x_1939:
[----:B------:R-:W-:Y:S01]  /*7eea0*/  IMAD.MOV.U32 R14, RZ, RZ, R15 ;  /* 0x000000ffff0e7224 */ /* 0x000fe200078e000f */
[----:B------:R-:W-:Y:S06]  /*7eeb0*/  BRA `(.L_x_1940) ;  /* 0xfffffe24003c7947 */ /* 0x000fec000383ffff */
        .weak           $__internal_1_$__cuda_sm20_div_u16
        .type           $__internal_1_$__cuda_sm20_div_u16,@function
        .size           $__internal_1_$__cuda_sm20_div_u16,(.L_x_2648 - $__internal_1_$__cuda_sm20_div_u16)
$__internal_1_$__cuda_sm20_div_u16:
        /* <DEDUP_REMOVED lines=18> */
[----:B------:R-:W-:Y:S06]  /*7efe0*/  RET.REL.NODEC R2 `(fused_batch_pir_kernel_optimized_8) ;  /* 0xfffff81002047950 */ /* 0x000fec0003c3ffff */
.L_x_1941:
        /* <DEDUP_REMOVED lines=9> */
.L_x_2648:


//--------------------- .text.fused_batch_pir_kernel_optimized_4 --------------------------
	.section	.text.fused_batch_pir_kernel_optimized_4,"ax",@progbits
	.align	128
        .global         fused_batch_pir_kernel_optimized_4
        .type           fused_batch_pir_kernel_optimized_4,@function
        .size           fused_batch_pir_kernel_optimized_4,(.L_x_2649 - fused_batch_pir_kernel_optimized_4)
        .other          fused_batch_pir_kernel_optimized_4,@"STO_CUDA_ENTRY STV_DEFAULT"
fused_batch_pir_kernel_optimized_4:
.text.fused_batch_pir_kernel_optimized_4:
        /* <DEDUP_REMOVED lines=11> */
[----:B------:R-:W-:Y:S05]  /*00b0*/  CALL.REL.NOINC `($__internal_2_$__cuda_sm20_div_u16) ;  /* 0x000005dc00347944 */ /* 0x000fea0003c00000 */
[----:B------:R-:W2:Y:S01]  /*00c0*/  LDL R5, [R1+0x3d0] ;  /* 0x0003d00001057983 */ /* 0x000ea20000100800 */
[----:B------:R-:W-:Y:S01]  /*00d0*/  BSSY.RECONVERGENT B0, `(.L_x_1942) ;  /* 0x0000015000007945 */ /* 0x000fe20003800200 */
[----:B------:R-:W0:Y:S01]  /*00e0*/  S2R R8, SR_CTAID.X ;  /* 0x0000000000087919 */ /* 0x000e220000002500 */
[C---:B--2---:R-:W-:Y:S02]  /*00f0*/  LOP3.LUT R0, R5.reuse, 0x3, RZ, 0xc0, !PT ;  /* 0x0000000305007812 */ /* 0x044fe400078ec0ff */
[----:B------:R-:W-:Y:S02]  /*0100*/  LOP3.LUT R2, R5, 0xffff, RZ, 0xc0, !PT ;  /* 0x0000ffff05027812 */ /* 0x000fe400078ec0ff */
[----:B------:R-:W-:Y:S01]  /*0110*/  ISETP.NE.AND P0, PT, R0, 0x2, PT ;  /* 0x000000020000780c */ /* 0x000fe20003f05270 */
[----:B------:R-:W-:Y:S01]  /*0120*/  IMAD.MOV.U32 R0, RZ, RZ, R6 ;  /* 0x000000ffff007224 */ /* 0x000fe200078e0006 */
[----:B------:R-:W-:-:S11]  /*0130*/  ISETP.GE.U32.AND P1, PT, R2, 0x2, PT ;  /* 0x000000020200780c */ /* 0x000fd60003f26070 */
[----:B0-----:R-:W-:Y:S05]  /*0140*/  @!P0 BRA `(.L_x_1943) ;  /* 0x0000000000348947 */ /* 0x001fea0003800000 */
[----:B------:R-:W0:Y:S01]  /*0150*/  S2R R3, SR_CgaCtaId ;  /* 0x0000000000037919 */ /* 0x000e220000008800 */
[----:B------:R-:W-:Y:S01]  /*0160*/  MOV R2, 0x400 ;  /* 0x0000040000027802 */ /* 0x000fe20000000f00 */
[----:B------:R-:W-:Y:S01]  /*0170*/  IMAD.MOV.U32 R4, RZ, RZ, RZ ;  /* 0x000000ffff047224 */ /* 0x000fe200078e00ff */
[----:B------:R-:W-:Y:S01]  /*0180*/  LOP3.LUT R9, R5, 0x3, RZ, 0xc0, !PT ;  /* 0x0000000305097812 */ /* 0x000fe200078ec0ff */
[----:B------:R-:W-:Y:S01]  /*0190*/  IMAD.MOV.U32 R0, RZ, RZ, R6 ;  /* 0x000000ffff007224 */ /* 0x000fe200078e0006 */
[----:B0-----:R-:W-:-:S07]  /*01a0*/  LEA R3, R3, R2, 0x18 ;  /* 0x0000000203037211 */ /* 0x001fce00078ec0ff */
.L_x_1944:
[----:B------:R-:W-:Y:S02]  /*01b0*/  IMAD R2, R0, 0x10, R3 ;  /* 0x0000001000027824 */ /* 0x000fe400078e0203 */
[----:B------:R-:W-:Y:S02]  /*01c0*/  VIADD R4, R4, 0x1 ;  /* 0x0000000104047836 */ /* 0x000fe40000000000 */
[----:B------:R-:W-:Y:S01]  /*01d0*/  IMAD.IADD R0, R7, 0x1, R0 ;  /* 0x0000000107007824 */ /* 0x000fe200078e0200 */
[----:B------:R0:W-:Y:S02]  /*01e0*/  STS.128 [R2], RZ ;  /* 0x000000ff02007388 */ /* 0x0001e40000000c00 */
[----:B------:R-:W-:-:S04]  /*01f0*/  LOP3.LUT R5, R4, R9, RZ, 0x3c, !PT ;  /* 0x0000000904057212 */ /* 0x000fc800078e3cff */
[----:B------:R-:W-:-:S13]  /*0200*/  ISETP.NE.AND P0, PT, R5, 0x2, PT ;  /* 0x000000020500780c */ /* 0x000fda0003f05270 */
[----:B0-----:R-:W-:Y:S05]  /*0210*/  @P0 BRA `(.L_x_1944) ;  /* 0xfffffffc00e40947 */ /* 0x001fea000383ffff */
.L_x_1943:
[----:B------:R-:W-:Y:S05]  /*0220*/  BSYNC.RECONVERGENT B0 ;  /* 0x0000000000007941 */ /* 0x000fea0003800200 */
.L_x_1942:
[----:B------:R-:W-:Y:S04]  /*0230*/  BSSY.RECONVERGENT B0, `(.L_x_1945) ;  /* 0x0000010000007945 */ /* 0x000fe80003800200 */
[----:B------:R-:W-:Y:S05]  /*0240*/  @!P1 BRA `(.L_x_1946) ;  /* 0x0000000000389947 */ /* 0x000fea0003800000 */
[----:B------:R-:W0:Y:S01]  /*0250*/  S2R R3, SR_CgaCtaId ;  /* 0x0000000000037919 */ /* 0x000e220000008800 */
[----:B------:R-:W-:-:S04]  /*0260*/  MOV R2, 0x400 ;  /* 0x0000040000027802 */ /* 0x000fc80000000f00 */
[----:B0-----:R-:W-:-:S07]  /*0270*/  LEA R5, R3, R2, 0x18 ;  /* 0x0000000203057211 */ /* 0x001fce00078ec0ff */
.L_x_1947:
[----:B0-----:R-:W-:Y:S02]  /*0280*/  IMAD R10, R0, 0x10, R5 ;  /* 0x00000010000a7824 */ /* 0x001fe400078e0205 */
[C---:B------:R-:W-:Y:S02]  /*0290*/  IMAD R0, R7.reuse, 0x4, R0 ;  /* 0x0000000407007824 */ /* 0x040fe400078e0200 */
[C---:B------:R-:W-:Y:S01]  /*02a0*/  IMAD R2, R7.reuse, 0x10, R10 ;  /* 0x0000001007027824 */ /* 0x040fe200078e020a */
        /* <DEDUP_REMOVED lines=8> */
.L_x_1946:
[----:B------:R-:W-:Y:S05]  /*0330*/  BSYNC.RECONVERGENT B0 ;  /* 0x0000000000007941 */ /* 0x000fea0003800200 */
.L_x_1945:
[----:B------:R-:W-:Y:S01]  /*0340*/  BAR.SYNC.DEFER_BLOCKING 0x0 ;  /* 0x0000000000007b1d */ /* 0x000fe20000010000 */
[----:B------:R-:W-:Y:S01]  /*0350*/  ISETP.NE.AND P0, PT, R6, RZ, PT ;  /* 0x000000ff0600720c */ /* 0x000fe20003f05270 */
[----:B------:R-:W-:-:S04]  /*0360*/  IMAD.SHL.U32 R0, R8, 0x800, RZ ;  /* 0x0000080008007824 */ /* 0x000fc800078e00ff */
[----:B------:R-:W1:Y:S01]  /*0370*/  LDCU.64 UR6, c[0x0][0x358] ;  /* 0x00006b00ff0677ac */ /* 0x000e620008000a00 */
[----:B------:R-:W-:Y:S07]  /*0380*/  BSSY.RECONVERGENT B0, `(.L_x_1948) ;  /* 0x0002303000007945 */ /* 0x000fee0003800200 */
[----:B------:R-:W-:Y:S05]  /*0390*/  @P0 BRA `(.L_x_1949) ;  /* 0x0000023000040947 */ /* 0x000fea0003800000 */
[----:B0-----:R-:W1:Y:S02]  /*03a0*/  LDC.64 R2, c[0x0][0x388] ;  /* 0x0000e200ff027b82 */ /* 0x001e640000000a00 */
[----:B-1----:R-:W2:Y:S04]  /*03b0*/  LDG.E.U16 R14, desc[UR6][R2.64+0x10] ;  /* 0x00001006020e7981 */ /* 0x002ea8000c1e1500 */
        /* <DEDUP_REMOVED lines=8> */
[----:B------:R-:W-:Y:S01]  /*0440*/  VIADD R11, R10, 0xfffffff4 ;  /* 0xfffffff40a0b7836 */ /* 0x000fe20000000000 */
[----:B------:R-:W0:Y:S01]  /*0450*/  LDCU.64 UR4, c[0x0][0x388] ;  /* 0x00007100ff0477ac */ /* 0x000e220008000a00 */
[----:B------:R-:W-:-:S07]  /*0460*/  IMAD.MOV.U32 R12, RZ, RZ, RZ ;  /* 0x000000ffff0c7224 */ /* 0x000fce00078e00ff */
.L_x_1952:
[----:B------:R-:W1:Y:S01]  /*0470*/  LDC.64 R8, c[0x3][RZ] ;  /* 0x00c00000ff087b82 */ /* 0x000e620000000a00 */
[----:B------:R-:W-:-:S07]  /*0480*/  ISETP.NE.AND P2, PT, R12, R11, PT ;  /* 0x0000000b0c00720c */ /* 0x000fce0003f45270 */
[----:B------:R-:W2:Y:S01]  /*0490*/  LDC.64 R2, c[0x3][0x8] ;  /* 0x00c00200ff027b82 */ /* 0x000ea20000000a00 */
[----:B-1---5:R-:W-:Y:S02]  /*04a0*/  IMAD.IADD R13, R4, 0x1, R8 ;  /* 0x00000001040d7824 */ /* 0x022fe400078e0208 */
[----:B------:R-:W-:-:S03]  /*04b0*/  IMAD.IADD R15, R5, 0x1, R9 ;  /* 0x00000001050f7824 */ /* 0x000fc600078e0209 */
[----:B------:R-:W-:Y:S02]  /*04c0*/  LOP3.LUT R18, R13, 0x1, RZ, 0x3c, !PT ;  /* 0x000000010d127812 */ /* 0x000fe400078e3cff */
[----:B------:R-:W-:Y:S01]  /*04d0*/  SHF.L.W.U32.HI R16, R15, 0x10, R15 ;  /* 0x000000100f107819 */ /* 0x000fe20000010e0f */
[----:B--2---:R-:W-:Y:S01]  /*04e0*/  IMAD.IADD R19, R6, 0x1, R2 ;  /* 0x0000000106137824 */ /* 0x004fe200078e0202 */
        /* <DEDUP_REMOVED lines=74> */
[----:B------:R-:W-:Y:S02]  /*0990*/  SHF.L.W.U32.HI R27, R34, 0x8, R34 ;  /* 0x00000008221b7819 */ /* 0x000fe40000010e22 */
[----:B------:R-:W-:Y:S01]  /*09a0*/  SHF.L.W.U32.HI R34, R32, 0x8, R32 ;  /* 0x0000000820227819 */ /* 0x000fe20000010e20 */
[----:B------:R-:W-:-:S02]  /*09b0*/  IMAD.IADD R32, R29, 0x1, R28 ;  /* 0x000000011d207824 */ /* 0x000fc400078e021c */
[----:B------:R-:W-:Y:S02]  /*09c0*/  IMAD.IADD R43, R43, 0x1, R44 ;  /* 0x000000012b2b7824 */ /* 0x000fe400078e022c */
[----:B------:R-:W-:Y:S01]  /*09d0*/  IMAD.IADD R29, R36, 0x1, R27 ;  /* 0x00000001241d7824 */ /* 0x000fe200078e021b */
[----:B------:R-:W-:Y:S01]  /*09e0*/  LOP3.LUT R31, R31, R32, RZ, 0x3c, !PT ;  /* 0x000000201f1f7212 */ /* 0x000fe200078e3cff */
[----:B------:R-:W-:Y:S01]  /*09f0*/  IMAD.IADD R36, R35, 0x1, R34 ;  /* 0x0000000123247824 */ /* 0x000fe200078e0222 */
        /* <DEDUP_REMOVED lines=221> */
[----:B------:R-:W-:Y:S01]  /*17d0*/  IMAD.IADD R32, R30, 0x1, R37 ;  /* 0x000000011e207824 */ /* 0x000fe200078e0225 */
[----:B------:R-:W-:Y:S01]  /*17e0*/  LOP3.LUT R33, RZ, R12, RZ, 0x33, !PT ;  /* 0x0000000cff217212 */ /* 0x000fe200078e33ff */
[----:B------:R-:W-:Y:S01]  /*17f0*/  IMAD.IADD R29, R27, 0x1, R4 ;  /* 0x000000011b1d7824 */ /* 0x000fe200078e0204 */
[----:B------:R-:W-:Y:S01]  /*1800*/  LEA.HI R42, R42, R35, R42, 0xc ;  /* 0x000000232a2a7211 */ /* 0x000fe200078f602a */
[----:B------:R-:W-:Y:S01]  /*1810*/  IMAD.IADD R30, R43, 0x1, R36 ;  /* 0x000000012b1e7824 */ /* 0x000fe200078e0224 */
[----:B------:R-:W-:-:S02]  /*1820*/  LOP3.LUT R39, R39, R32, RZ, 0x3c, !PT ;  /* 0x0000002027277212 */ /* 0x000fc400078e3cff */
[----:B------:R-:W-:Y:S02]  /*1830*/  LOP3.LUT R28, R4, R29, RZ, 0x3c, !PT ;  /* 0x0000001d041c7212 */ /* 0x000fe400078e3cff */
[----:B------:R-:W-:Y:S02]  /*1840*/  LOP3.LUT R30, R41, R30, RZ, 0x3c, !PT ;  /* 0x0000001e291e7212 */ /* 0x000fe400078e3cff */
[----:B------:R-:W-:Y:S02]  /*1850*/  SHF.L.W.U32.HI R28, R28, 0xc, R28 ;  /* 0x0000000c1c1c7819 */ /* 0x000fe40000010e1c */
[----:B------:R-:W-:Y:S02]  /*1860*/  LEA.HI R45, R30, R45, R30, 0x8 ;  /* 0x0000002d1e2d7211 */ /* 0x000fe400078f401e */
[----:B------:R-:W-:Y:S01]  /*1870*/  LEA.HI R38, R39, R38, R39, 0x8 ;  /* 0x0000002627267211 */ /* 0x000fe200078f4027 */
[----:B------:R-:W-:Y:S01]  /*1880*/  IMAD.IADD R30, R13, 0x1, R28 ;  /* 0x000000010d1e7824 */ /* 0x000fe200078e021c */
[----:B------:R-:W-:Y:S01]  /*1890*/  LOP3.LUT R36, R36, R45, RZ, 0x3c, !PT ;  /* 0x0000002d24247212 */ /* 0x000fe200078e3cff */
[----:B------:R-:W-:Y:S01]  /*18a0*/  IMAD.IADD R13, R10, 0x1, R33 ;  /* 0x000000010a0d7824 */ /* 0x000fe200078e0221 */
[----:B------:R-:W-:-:S02]  /*18b0*/  LOP3.LUT R47, R47, R40, RZ, 0x3c, !PT ;  /* 0x000000282f2f7212 */ /* 0x000fc400078e3cff */
[----:B------:R-:W-:Y:S02]  /*18c0*/  SHF.L.W.U32.HI R35, R36, 0x7, R36 ;  /* 0x0000000724237819 */ /* 0x000fe40000010e24 */
[----:B------:R-:W-:Y:S02]  /*18d0*/  LOP3.LUT R38, R37, R38, RZ, 0x3c, !PT ;  /* 0x0000002625267212 */ /* 0x000fe400078e3cff */
[----:B------:R-:W-:Y:S01]  /*18e0*/  LOP3.LUT R27, R27, R30, RZ, 0x3c, !PT ;  /* 0x0000001e1b1b7212 */ /* 0x000fe200078e3cff */
[----:B------:R-:W-:Y:S01]  /*18f0*/  IMAD.IADD R36, R32, 0x1, R35 ;  /* 0x0000000120247824 */ /* 0x000fe200078e0223 */
[----:B------:R-:W-:Y:S01]  /*1900*/  LEA.HI R47, R47, R44, R47, 0xc ;  /* 0x0000002c2f2f7211 */ /* 0x000fe200078f602f */
[----:B------:R-:W-:Y:S01]  /*1910*/  IMAD.IADD R30, R30, 0x1, R20 ;  /* 0x000000011e1e7824 */ /* 0x000fe200078e0214 */
[----:B------:R-:W-:Y:S01]  /*1920*/  SHF.L.W.U32.HI R33, R38, 0x7, R38 ;  /* 0x0000000726217819 */ /* 0x000fe20000010e26 */
[----:B------:R-:W-:Y:S01]  /*1930*/  IMAD.MOV.U32 R44, RZ, RZ, 0x1 ;  /* 0x00000001ff2c7424 */ /* 0x000fe200078e00ff */
        /* <DEDUP_REMOVED lines=11> */
[----:B------:R-:W-:-:S02]  /*19f0*/  LOP3.LUT R31, R31, R36, RZ, 0x3c, !PT ;  /* 0x000000241f1f7212 */ /* 0x000fc400078e3cff */
[----:B------:R-:W-:Y:S02]  /*1a00*/  LEA.HI R34, R34, R45, R34, 0x10 ;  /* 0x0000002d22227211 */ /* 0x000fe400078f8022 */
[----:B------:R-:W-:Y:S02]  /*1a10*/  SHF.L.W.U32.HI R28, R28, 0x7, R28 ;  /* 0x000000071c1c7819 */ /* 0x000fe40000010e1c */
[----:B------:R-:W-:Y:S02]  /*1a20*/  LEA.HI R40, R31, R40, R31, 0x10 ;  /* 0x000000281f287211 */ /* 0x000fe400078f801f */
[----:B------:R-:W-:Y:S01]  /*1a30*/  LOP3.LUT R33, R33, R34, RZ, 0x3c, !PT ;  /* 0x0000002221217212 */ /* 0x000fe200078e3cff */
[----:B------:R-:W-:Y:S01]  /*1a40*/  IMAD.IADD R31, R28, 0x1, R19 ;  /* 0x000000011c1f7824 */ /* 0x000fe200078e0213 */
[----:B------:R-:W-:Y:S02]  /*1a50*/  LOP3.LUT R27, R14, 0xff, RZ, 0xc0, !PT ;  /* 0x000000ff0e1b7812 */ /* 0x000fe400078ec0ff */
[----:B------:R-:W-:-:S02]  /*1a60*/  LEA.HI R33, R33, R42, RZ, 0xc ;  /* 0x0000002a21217211 */ /* 0x000fc400078f60ff */
[----:B------:R-:W-:Y:S02]  /*1a70*/  LOP3.LUT R24, R24, R31, RZ, 0x3c, !PT ;  /* 0x0000001f18187212 */ /* 0x000fe400078e3cff */
[----:B------:R-:W-:Y:S01]  /*1a80*/  LOP3.LUT R23, R23, R30, RZ, 0x3c, !PT ;  /* 0x0000001e17177212 */ /* 0x000fe200078e3cff */
[----:B------:R-:W-:Y:S01]  /*1a90*/  IMAD.IADD R14, R33, 0x1, R8 ;  /* 0x00000001210e7824 */ /* 0x000fe200078e0208 */
[----:B------:R-:W-:Y:S02]  /*1aa0*/  LOP3.LUT R35, R35, R40, RZ, 0x3c, !PT ;  /* 0x0000002823237212 */ /* 0x000fe400078e3cff */
[----:B------:R-:W-:Y:S02]  /*1ab0*/  LOP3.LUT R32, R32, R15, RZ, 0x3c, !PT ;  /* 0x0000000f20207212 */ /* 0x000fe400078e3cff */
[----:B------:R-:W-:Y:S02]  /*1ac0*/  SHF.L.W.U32.HI R33, R24, 0x10, R24 ;  /* 0x0000001018217819 */ /* 0x000fe40000010e18 */
[----:B------:R-:W-:-:S02]  /*1ad0*/  SHF.L.U32 R13, R44, R13, RZ ;  /* 0x0000000d2c0d7219 */ /* 0x000fc400000006ff */
[----:B------:R-:W-:Y:S02]  /*1ae0*/  SHF.L.W.U32.HI R23, R23, 0x10, R23 ;  /* 0x0000001017177819 */ /* 0x000fe40000010e17 */
[----:B------:R-:W-:Y:S01]  /*1af0*/  LEA.HI R36, R35, R36, RZ, 0xc ;  /* 0x0000002423247211 */ /* 0x000fe200078f60ff */
[----:B------:R-:W-:Y:S01]  /*1b00*/  IMAD.IADD R35, R18, 0x1, R33 ;  /* 0x0000000112237824 */ /* 0x000fe200078e0221 */
[----:B------:R-:W-:Y:S01]  /*1b10*/  SHF.L.W.U32.HI R32, R32, 0x10, R32 ;  /* 0x0000001020207819 */ /* 0x000fe20000010e20 */
[----:B------:R-:W-:Y:S01]  /*1b20*/  IMAD.IADD R19, R16, 0x1, R23 ;  /* 0x0000000110137824 */ /* 0x000fe200078e0217 */
[----:B------:R-:W-:Y:S02]  /*1b30*/  LOP3.LUT P0, R13, R13, RZ, R0, 0xa0, !PT ;  /* 0x000000ff0d0d7212 */ /* 0x000fe4000780a000 */
[----:B------:R-:W-:Y:S01]  /*1b40*/  LOP3.LUT R26, R26, R29, RZ, 0x3c, !PT ;  /* 0x0000001d1a1a7212 */ /* 0x000fe200078e3cff */
[----:B------:R-:W-:Y:S01]  /*1b50*/  IMAD.IADD R24, R17, 0x1, R32 ;  /* 0x0000000111187824 */ /* 0x000fe200078e0220 */
[----:B------:R-:W-:-:S02]  /*1b60*/  ISETP.NE.AND P1, PT, R27, 0x1, PT ;  /* 0x000000011b00780c */ /* 0x000fc40003f25270 */
[----:B------:R-:W-:Y:S02]  /*1b70*/  LOP3.LUT R28, R28, R35, RZ, 0x3c, !PT ;  /* 0x000000231c1c7212 */ /* 0x000fe400078e3cff */
[----:B------:R-:W-:Y:S02]  /*1b80*/  SHF.L.W.U32.HI R27, R26, 0xc, R26 ;  /* 0x0000000c1a1b7819 */ /* 0x000fe40000010e1a */
[----:B------:R-:W-:Y:S02]  /*1b90*/  LOP3.LUT R20, R20, R19, RZ, 0x3c, !PT ;  /* 0x0000001314147212 */ /* 0x000fe400078e3cff */
[----:B------:R-:W-:Y:S01]  /*1ba0*/  LOP3.LUT R21, R21, R24, RZ, 0x3c, !PT ;  /* 0x0000001815157212 */ /* 0x000fe200078e3cff */
[----:B------:R-:W-:Y:S01]  /*1bb0*/  IMAD.IADD R22, R22, 0x1, R27 ;  /* 0x0000000116167824 */ /* 0x000fe200078e021b */
[----:B------:R-:W-:Y:S01]  /*1bc0*/  SHF.L.W.U32.HI R34, R28, 0xc, R28 ;  /* 0x0000000c1c227819 */ /* 0x000fe20000010e1c */
[----:B------:R-:W-:Y:S01]  /*1bd0*/  @P0 IMAD.IADD R14, R36, 0x1, R9 ;  /* 0x00000001240e0824 */ /* 0x000fe200078e0209 */
[----:B------:R-:W-:-:S02]  /*1be0*/  SHF.L.W.U32.HI R17, R20, 0xc, R20 ;  /* 0x0000000c14117819 */ /* 0x000fc40000010e14 */
[----:B------:R-:W-:Y:S01]  /*1bf0*/  SHF.L.W.U32.HI R20, R21, 0xc, R21 ;  /* 0x0000000c15147819 */ /* 0x000fe20000010e15 */
[----:B------:R-:W-:Y:S01]  /*1c00*/  IMAD.IADD R36, R31, 0x1, R34 ;  /* 0x000000011f247824 */ /* 0x000fe200078e0222 */
[----:B------:R-:W-:Y:S01]  /*1c10*/  LOP3.LUT R25, R25, R22, RZ, 0x3c, !PT ;  /* 0x0000001619197212 */ /* 0x000fe200078e3cff */
[----:B------:R-:W-:Y:S01]  /*1c20*/  IMAD.IADD R30, R30, 0x1, R17 ;  /* 0x000000011e1e7824 */ /* 0x000fe200078e0211 */
[----:B------:R-:W-:Y:S01]  /*1c30*/  ISETP.NE.AND P3, PT, R13, RZ, PT ;  /* 0x000000ff0d00720c */ /* 0x000fe20003f65270 */
        /* <DEDUP_REMOVED lines=310> */
[----:B------:R-:W1:Y:S01]  /*2fa0*/  LDC.64 R2, c[0x0][0x388] ;  /* 0x0000e200ff027b82 */ /* 0x000e620000000a00 */
[----:B------:R-:W-:Y:S01]  /*2fb0*/  ISETP.NE.AND P0, PT, R13, RZ, PT ;  /* 0x000000ff0d00720c */ /* 0x000fe20003f05270 */
[----:B------:R-:W-:-:S12]  /*2fc0*/  VIADD R4, R12, 0x1a4 ;  /* 0x000001a40c047836 */ /* 0x000fd80000000000 */
[----:B------:R-:W-:-:S05]  /*2fd0*/  @P0 VIADD R4, R12, 0x1bd ;  /* 0x000001bd0c040836 */ /* 0x000fca0000000000 */
[----:B0-----:R-:W-:Y:S01]  /*2fe0*/  IADD3 R4, P1, PT, R4, UR4, RZ ;  /* 0x0000000404047c10 */ /* 0x001fe2000ff3e0ff */
[----:B-1----:R-:W-:-:S05]  /*2ff0*/  IMAD.WIDE.U32 R2, R12, 0x10, R2 ;  /* 0x000000100c027825 */ /* 0x002fca00078e0002 */
[----:B------:R-:W2:Y:S01]  /*3000*/  LDG.E R6, desc[UR6][R2.64+0x14] ;  /* 0x0000140602067981 */ /* 0x000ea2000c1e1900 */
[----:B------:R-:W-:-:S03]  /*3010*/  IMAD.X R5, RZ, RZ, UR5, P1 ;  /* 0x00000005ff057e24 */ /* 0x000fc600088e06ff */
[----:B------:R-:W3:Y:S04]  /*3020*/  LDG.E R16, desc[UR6][R2.64+0x18] ;  /* 0x0000180602107981 */ /* 0x000ee8000c1e1900 */
[----:B------:R-:W4:Y:S04]  /*3030*/  LDG.E R18, desc[UR6][R2.64+0x1c] ;  /* 0x00001c0602127981 */ /* 0x000f28000c1e1900 */
[----:B------:R-:W5:Y:S04]  /*3040*/  LDG.E R17, desc[UR6][R2.64+0x20] ;  /* 0x0000200602117981 */ /* 0x000f68000c1e1900 */
[----:B------:R-:W5:Y:S01]  /*3050*/  LDG.E.U8 R5, desc[UR6][R4.64] ;  /* 0x0000000604057981 */ /* 0x000f62000c1e1100 */
[----:B------:R-:W-:-:S02]  /*3060*/  SEL R13, R8, R31, !P0 ;  /* 0x0000001f080d7207 */ /* 0x000fc40004000000 */
[----:B------:R-:W-:Y:S02]  /*3070*/  SEL R15, R9, R22, !P0 ;  /* 0x00000016090f7207 */ /* 0x000fe40004000000 */
[----:B--2---:R-:W-:Y:S02]  /*3080*/  LOP3.LUT R6, R13, R6, RZ, 0x3c, !PT ;  /* 0x000000060d067212 */ /* 0x004fe400078e3cff */
[----:B------:R-:W-:Y:S02]  /*3090*/  SEL R13, R24, R21, !P0 ;  /* 0x00000015180d7207 */ /* 0x000fe40004000000 */
[----:B------:R-:W-:Y:S02]  /*30a0*/  SEL R8, R6, R8, !P0 ;  /* 0x0000000806087207 */ /* 0x000fe40004000000 */
[----:B------:R-:W-:Y:S02]  /*30b0*/  SEL R31, R31, R6, !P0 ;  /* 0x000000061f1f7207 */ /* 0x000fe40004000000 */
[----:B------:R-:W-:-:S02]  /*30c0*/  SEL R6, R26, R7, !P0 ;  /* 0x000000071a067207 */ /* 0x000fc40004000000 */
[----:B---3--:R-:W-:Y:S02]  /*30d0*/  LOP3.LUT R15, R15, R16, RZ, 0x3c, !PT ;  /* 0x000000100f0f7212 */ /* 0x008fe400078e3cff */
[----:B----4-:R-:W-:Y:S02]  /*30e0*/  LOP3.LUT R13, R13, R18, RZ, 0x3c, !PT ;  /* 0x000000120d0d7212 */ /* 0x010fe400078e3cff */
[----:B-----5:R-:W-:Y:S02]  /*30f0*/  LOP3.LUT R6, R6, R17, RZ, 0x3c, !PT ;  /* 0x0000001106067212 */ /* 0x020fe400078e3cff */
        /* <DEDUP_REMOVED lines=8> */
.L_x_1951:
[----:B------:R-:W-:Y:S01]  /*3180*/  VIADD R12, R12, 0x1 ;  /* 0x000000010c0c7836 */ /* 0x000fe20000000000 */
[----:B------:R-:W-:Y:S02]  /*3190*/  SEL R4, R8, R31, !P3 ;  /* 0x0000001f08047207 */ /* 0x000fe40005800000 */
[----:B------:R-:W-:Y:S02]  /*31a0*/  SEL R5, R9, R22, !P3 ;  /* 0x0000001609057207 */ /* 0x000fe40005800000 */
[----:B------:R-:W-:Y:S02]  /*31b0*/  SEL R6, R24, R21, !P3 ;  /* 0x0000001518067207 */ /* 0x000fe40005800000 */
[----:B------:R-:W-:Y:S01]  /*31c0*/  SEL R7, R26, R7, !P3 ;  /* 0x000000071a077207 */ /* 0x000fe20005800000 */
[----:B------:R-:W-:Y:S06]  /*31d0*/  @P2 BRA `(.L_x_1952) ;  /* 0xffffffd000a42947 */ /* 0x000fec000383ffff */
.L_x_1950:
[----:B------:R-:W1:Y:S02]  /*31e0*/  LDC.64 R12, c[0x0][0x388] ;  /* 0x0000e200ff0c7b82 */ /* 0x000e640000000a00 */
[----:B-1----:R-:W2:Y:S04]  /*31f0*/  LDG.E.U16 R15, desc[UR6][R12.64+0x1f8] ;  /* 0x0001f8060c0f7981 */ /* 0x002ea8000c1e1500 */
[----:B------:R1:W5:Y:S04]  /*3200*/  LDG.E R9, desc[UR6][R12.64+0x1e8] ;  /* 0x0001e8060c097981 */ /* 0x000368000c1e1900 */
[----:B------:R1:W5:Y:S04]  /*3210*/  LDG.E R8, desc[UR6][R12.64+0x1f4] ;  /* 0x0001f4060c087981 */ /* 0x000368000c1e1900 */
[----:B------:R1:W5:Y:S04]  /*3220*/  LDG.E R2, desc[UR6][R12.64+0x1ec] ;  /* 0x0001ec060c027981 */ /* 0x000368000c1e1900 */
[----:B------:R1:W5:Y:S01]  /*3230*/  LDG.E R3, desc[UR6][R12.64+0x1f0] ;  /* 0x0001f0060c037981 */ /* 0x000362000c1e1900 */
[----:B0-----:R-:W0:Y:S01]  /*3240*/  S2UR UR5, SR_CgaCtaId ;  /* 0x00000000000579c3 */ /* 0x001e220000008800 */
[----:B------:R-:W-:-:S02]  /*3250*/  UMOV UR4, 0x400 ;  /* 0x0000040000047882 */ /* 0x000fc40000000000 */
[----:B0-----:R-:W-:-:S09]  /*3260*/  ULEA UR4, UR5, UR4, 0x18 ;  /* 0x0000000405047291 */ /* 0x001fd2000f8ec0ff */
[----:B-----5:R1:W-:Y:S04]  /*3270*/  STS.128 [UR4+0xc0c0], R4 ;  /* 0x00c0c004ff007988 */ /* 0x0203e80008000c04 */
[----:B------:R1:W-:Y:S01]  /*3280*/  STS.U8 [UR4+0xc0d0], R14 ;  /* 0x00c0d00eff007988 */ /* 0x0003e20008000004 */
[C---:B--2---:R-:W-:Y:S02]  /*3290*/  PRMT R10, R15.reuse, 0x7771, RZ ;  /* 0x000077710f0a7816 */ /* 0x044fe400000000ff */
[----:B------:R-:W-:Y:S02]  /*32a0*/  PRMT R15, R15, 0x7770, RZ ;  /* 0x000077700f0f7816 */ /* 0x000fe400000000ff */
[----:B------:R-:W-:-:S13]  /*32b0*/  ISETP.GE.U32.AND P0, PT, R10, 0xc, PT ;  /* 0x0000000c0a00780c */ /* 0x000fda0003f06070 */
[----:B-1----:R-:W-:Y:S05]  /*32c0*/  @!P0 BRA `(.L_x_1953) ;  /* 0x0000002c006c8947 */ /* 0x002fea0003800000 */
[----:B------:R-:W-:Y:S01]  /*32d0*/  VIADD R11, R10, 0xfffffff4 ;  /* 0xfffffff40a0b7836 */ /* 0x000fe20000000000 */
[----:B------:R-:W0:Y:S01]  /*32e0*/  LDCU.64 UR4, c[0x0][0x388] ;  /* 0x00007100ff0477ac */ /* 0x000e220008000a00 */
[----:B------:R-:W-:-:S07]  /*32f0*/  IMAD.MOV.U32 R12, RZ, RZ, RZ ;  /* 0x000000ffff0c7224 */ /* 0x000fce00078e00ff */
.L_x_1955:
[----:B------:R-:W1:Y:S01]  /*3300*/  LDC.64 R6, c[0x3][RZ] ;  /* 0x00c00000ff067b82 */ /* 0x000e620000000a00 */
[----:B------:R-:W-:Y:S02]  /*3310*/  LOP3.LUT R15, R15, 0xff, RZ, 0xc0, !PT ;  /* 0x000000ff0f0f7812 */ /* 0x000fe400078ec0ff */
[----:B------:R-:W-:Y:S02]  /*3320*/  ISETP.NE.AND P2, PT, R12, R11, PT ;  /* 0x0000000b0c00720c */ /* 0x000fe40003f45270 */
[----:B------:R-:W-:-:S03]  /*3330*/  ISETP.NE.AND P1, PT, R15, 0x1, PT ;  /* 0x000000010f00780c */ /* 0x000fc60003f25270 */
[----:B------:R-:W2:Y:S01]  /*3340*/  LDC.64 R4, c[0x3][0x8] ;  /* 0x00c00200ff047b82 */ /* 0x000ea20000000a00 */
[----:B-1----:R-:W-:Y:S02]  /*3350*/  IMAD.IADD R13, R9, 0x1, R6 ;  /* 0x00000001090d7824 */ /* 0x002fe400078e0206 */
        /* <DEDUP_REMOVED lines=297> */
[----:B------:R-:W-:Y:S01]  /*45f0*/  SHF.L.W.U32.HI R28, R13, 0x10, R13 ;  /* 0x000000100d1c7819 */ /* 0x000fe20000010e0d */
[----:B------:R-:W-:Y:S01]  /*4600*/  IMAD.IADD R48, R40, 0x1, R45 ;  /* 0x0000000128307824 */ /* 0x000fe200078e022d */
        /* <DEDUP_REMOVED lines=9> */
[----:B------:R-:W-:Y:S01]  /*46a0*/  LOP3.LUT R27, R9, R30, RZ, 0x3c, !PT ;  /* 0x0000001e091b7212 */ /* 0x000fe200078e3cff */
[----:B------:R-:W-:Y:S01]  /*46b0*/  IMAD.IADD R38, R43, 0x1, R40 ;  /* 0x000000012b267824 */ /* 0x000fe200078e0228 */
[----:B------:R-:W-:-:S02]  /*46c0*/  LOP3.LUT R37, R37, R42, RZ, 0x3c, !PT ;  /* 0x0000002a25257212 */ /* 0x000fc400078e3cff */
[----:B------:R-:W-:Y:S02]  /*46d0*/  LEA.HI R42, R39, R34, R39, 0xc ;  /* 0x00000022272a7211 */ /* 0x000fe400078f6027 */
[----:B------:R-:W-:Y:S01]  /*46e0*/  LOP3.LUT R41, R41, R38, RZ, 0x3c, !PT ;  /* 0x0000002629297212 */ /* 0x000fe200078e3cff */
[----:B------:R-:W-:Y:S01]  /*46f0*/  IMAD.MOV.U32 R38, RZ, RZ, 0x1 ;  /* 0x00000001ff267424 */ /* 0x000fe200078e00ff */
[----:B------:R-:W-:Y:S02]  /*4700*/  LOP3.LUT R33, R36, R29, RZ, 0x3c, !PT ;  /* 0x0000001d24217212 */ /* 0x000fe400078e3cff */
[----:B------:R-:W-:Y:S02]  /*4710*/  LEA.HI R34, R37, R32, R37, 0xc ;  /* 0x0000002025227211 */ /* 0x000fe400078f6025 */
[----:B------:R-:W-:Y:S02]  /*4720*/  SHF.L.W.U32.HI R32, R27, 0xc, R27 ;  /* 0x0000000c1b207819 */ /* 0x000fe40000010e1b */
[----:B------:R-:W-:-:S02]  /*4730*/  LEA.HI R41, R41, R46, R41, 0x8 ;  /* 0x0000002e29297211 */ /* 0x000fc400078f4029 */
[----:B------:R-:W-:Y:S01]  /*4740*/  LEA.HI R44, R33, R44, R33, 0x8 ;  /* 0x0000002c212c7211 */ /* 0x000fe200078f4021 */
[----:B------:R-:W-:Y:S01]  /*4750*/  IMAD.IADD R27, R13, 0x1, R32 ;  /* 0x000000010d1b7824 */ /* 0x000fe200078e0220 */
[----:B------:R-:W-:Y:S02]  /*4760*/  LOP3.LUT R33, RZ, R12, RZ, 0x33, !PT ;  /* 0x0000000cff217212 */ /* 0x000fe400078e33ff */
[----:B------:R-:W-:Y:S02]  /*4770*/  LOP3.LUT R40, R40, R41, RZ, 0x3c, !PT ;  /* 0x0000002928287212 */ /* 0x000fe400078e3cff */
[----:B------:R-:W-:Y:S01]  /*4780*/  LOP3.LUT R44, R35, R44, RZ, 0x3c, !PT ;  /* 0x0000002c232c7212 */ /* 0x000fe200078e3cff */
[----:B------:R-:W-:Y:S01]  /*4790*/  IMAD.IADD R35, R10, 0x1, R33 ;  /* 0x000000010a237824 */ /* 0x000fe200078e0221 */
[----:B------:R-:W-:Y:S02]  /*47a0*/  SHF.L.W.U32.HI R40, R40, 0x7, R40 ;  /* 0x0000000728287819 */ /* 0x000fe40000010e28 */
[----:B------:R-:W-:-:S02]  /*47b0*/  LOP3.LUT R42, R45, R42, RZ, 0x3c, !PT ;  /* 0x0000002a2d2a7212 */ /* 0x000fc400078e3cff */
[----:B------:R-:W-:Y:S01]  /*47c0*/  LOP3.LUT R28, R28, R27, RZ, 0x3c, !PT ;  /* 0x0000001b1c1c7212 */ /* 0x000fe200078e3cff */
[----:B------:R-:W-:Y:S01]  /*47d0*/  IMAD.IADD R36, R29, 0x1, R40 ;  /* 0x000000011d247824 */ /* 0x000fe200078e0228 */
        /* <DEDUP_REMOVED lines=10> */
[----:B------:R-:W-:Y:S02]  /*4880*/  LEA.HI R28, R28, R41, R28, 0x10 ;  /* 0x000000291c1c7211 */ /* 0x000fe400078f801c */
[----:B------:R-:W-:Y:S02]  /*4890*/  LEA.HI R31, R31, R48, R31, 0x10 ;  /* 0x000000301f1f7211 */ /* 0x000fe400078f801f */
[----:B------:R-:W-:Y:S02]  /*48a0*/  LOP3.LUT R32, R32, R30, RZ, 0x3c, !PT ;  /* 0x0000001e20207212 */ /* 0x000fe400078e3cff */
[----:B------:R-:W-:Y:S02]  /*48b0*/  LOP3.LUT R37, R40, R31, RZ, 0x3c, !PT ;  /* 0x0000001f28257212 */ /* 0x000fe400078e3cff */
[----:B------:R-:W-:Y:S01]  /*48c0*/  LOP3.LUT R33, R33, R28, RZ, 0x3c, !PT ;  /* 0x0000001c21217212 */ /* 0x000fe200078e3cff */
[----:B------:R-:W-:Y:S01]  /*48d0*/  IMAD.IADD R28, R27, 0x1, R20 ;  /* 0x000000011b1c7824 */ /* 0x000fe200078e0214 */
[----:B------:R-:W-:Y:S01]  /*48e0*/  SHF.L.W.U32.HI R31, R32, 0x7, R32 ;  /* 0x00000007201f7819 */ /* 0x000fe20000010e20 */
[----:B------:R-:W-:Y:S01]  /*48f0*/  IMAD.IADD R27, R30, 0x1, R25 ;  /* 0x000000011e1b7824 */ /* 0x000fe200078e0219 */
[----:B------:R-:W-:-:S02]  /*4900*/  SHF.L.U32 R13, R38, R35, RZ ;  /* 0x00000023260d7219 */ /* 0x000fc400000006ff */
[----:B------:R-:W-:Y:S01]  /*4910*/  LEA.HI R35, R33, R34, RZ, 0xc ;  /* 0x0000002221237211 */ /* 0x000fe200078f60ff */
[----:B------:R-:W-:Y:S01]  /*4920*/  IMAD.IADD R33, R31, 0x1, R14 ;  /* 0x000000011f217824 */ /* 0x000fe200078e020e */
        /* <DEDUP_REMOVED lines=9> */
[----:B------:R-:W-:Y:S01]  /*49c0*/  IMAD.IADD R30, R19, 0x1, R32 ;  /* 0x00000001131e7824 */ /* 0x000fe200078e0220 */
[----:B------:R-:W-:Y:S01]  /*49d0*/  LOP3.LUT P0, R13, R13, RZ, R0, 0xa0, !PT ;  /* 0x000000ff0d0d7212 */ /* 0x000fe2000780a000 */
        /* <DEDUP_REMOVED lines=11> */
[----:B------:R-:W-:Y:S01]  /*4a90*/  IMAD.IADD R19, R28, 0x1, R15 ;  /* 0x000000011c137824 */ /* 0x000fe200078e020f */
[----:B------:R-:W-:Y:S01]  /*4aa0*/  LEA.HI R36, R37, R36, RZ, 0xc ;  /* 0x0000002425247211 */ /* 0x000fe200078f60ff */
[----:B------:R-:W-:Y:S01]  /*4ab0*/  IMAD.IADD R20, R16, 0x1, R21 ;  /* 0x0000000110147824 */ /* 0x000fe200078e0215 */
[----:B------:R-:W-:-:S02]  /*4ac0*/  LOP3.LUT R32, R32, R33, RZ, 0x3c, !PT ;  /* 0x0000002120207212 */ /* 0x000fc400078e3cff */
[----:B------:R-:W-:Y:S01]  /*4ad0*/  SHF.L.W.U32.HI R26, R25, 0x8, R25 ;  /* 0x00000008191a7819 */ /* 0x000fe20000010e19 */
[----:B------:R-:W-:Y:S01]  /*4ae0*/  @P0 IMAD.IADD R14, R36, 0x1, R7 ;  /* 0x00000001240e0824 */ /* 0x000fe200078e0207 */
        /* <DEDUP_REMOVED lines=296> */
[----:B------:R-:W-:Y:S02]  /*5d70*/  LEA.HI R18, R5, R18, R5, 0x8 ;  /* 0x0000001205127211 */ /* 0x000fe400078f4005 */
[----:B------:R-:W-:-:S02]  /*5d80*/  LEA.HI R4, R4, R21, R4, 0x8 ;  /* 0x0000001504047211 */ /* 0x000fc400078f4004 */
[----:B------:R-:W-:Y:S02]  /*5d90*/  LEA.HI R24, R27, R24, R27, 0x8 ;  /* 0x000000181b187211 */ /* 0x000fe400078f401b */
[----:B------:R-:W-:Y:S02]  /*5da0*/  LOP3.LUT R23, R23, R18, RZ, 0x3c, !PT ;  /* 0x0000001217177212 */ /* 0x000fe400078e3cff */
[----:B------:R-:W-:Y:S02]  /*5db0*/  LOP3.LUT R4, R19, R4, RZ, 0x3c, !PT ;  /* 0x0000000413047212 */ /* 0x000fe400078e3cff */
[----:B------:R-:W-:Y:S02]  /*5dc0*/  LOP3.LUT R31, R31, R30, RZ, 0x3c, !PT ;  /* 0x0000001e1f1f7212 */ /* 0x000fe400078e3cff */
[----:B------:R-:W-:Y:S02]  /*5dd0*/  LOP3.LUT R24, R29, R24, RZ, 0x3c, !PT ;  /* 0x000000181d187212 */ /* 0x000fe400078e3cff */
[----:B------:R-:W-:-:S02]  /*5de0*/  LEA.HI R16, R23, R2, R23, 0x7 ;  /* 0x0000000217107211 */ /* 0x000fc400078f3817 */
[----:B------:R-:W-:Y:S02]  /*5df0*/  LEA.HI R17, R4, R3, R4, 0x7 ;  /* 0x0000000304117211 */ /* 0x000fe400078f3804 */
[----:B------:R-:W-:Y:S02]  /*5e00*/  LEA.HI R31, R31, R8, R31, 0x7 ;  /* 0x000000081f1f7211 */ /* 0x000fe400078f381f */
[----:B------:R-:W-:Y:S02]  /*5e10*/  LEA.HI R9, R24, R9, R24, 0x7 ;  /* 0x0000000918097211 */ /* 0x000fe400078f3818 */
[----:B------:R-:W-:Y:S01]  /*5e20*/  PRMT R15, R14, 0x7610, R15 ;  /* 0x000076100e0f7816 */ /* 0x000fe2000000000f */
        /* <DEDUP_REMOVED lines=31> */
.L_x_1954:
[----:B------:R-:W-:Y:S01]  /*6020*/  VIADD R12, R12, 0x1 ;  /* 0x000000010c0c7836 */ /* 0x000fe20000000000 */
[----:B------:R-:W-:Y:S02]  /*6030*/  SEL R9, R6, R9, !P3 ;  /* 0x0000000906097207 */ /* 0x000fe40005800000 */
[----:B------:R-:W-:Y:S02]  /*6040*/  SEL R8, R28, R31, !P3 ;  /* 0x0000001f1c087207 */ /* 0x000fe40005800000 */
[----:B------:R-:W-:Y:S02]  /*6050*/  SEL R2, R7, R16, !P3 ;  /* 0x0000001007027207 */ /* 0x000fe40005800000 */
[----:B------:R-:W-:Y:S01]  /*6060*/  SEL R3, R34, R17, !P3 ;  /* 0x0000001122037207 */ /* 0x000fe20005800000 */
[----:B------:R-:W-:Y:S06]  /*6070*/  @P2 BRA `(.L_x_1955) ;  /* 0xffffffd000a02947 */ /* 0x000fec000383ffff */
.L_x_1953:
        /* <DEDUP_REMOVED lines=9> */
[----:B------:R1:W-:Y:S04]  /*6110*/  STS.64 [UR4+0xc0d8], R2 ;  /* 0x00c0d802ff007988 */ /* 0x0003e80008000a04 */
[----:B------:R1:W-:Y:S04]  /*6120*/  STS [UR4+0xc0d4], R9 ;  /* 0x00c0d409ff007988 */ /* 0x0003e80008000804 */
[----:B------:R1:W-:Y:S04]  /*6130*/  STS [UR4+0xc0e0], R8 ;  /* 0x00c0e008ff007988 */ /* 0x0003e80008000804 */
[----:B------:R1:W-:Y:S01]  /*6140*/  STS.U8 [UR4+0xc0e4], R15 ;  /* 0x00c0e40fff007988 */ /* 0x0003e20008000004 */
[----:B--2---:R-:W-:-:S02]  /*6150*/  PRMT R10, R14, 0x7771, RZ ;  /* 0x000077710e0a7816 */ /* 0x004fc400000000ff */
[----:B------:R-:W-:Y:S02]  /*6160*/  PRMT R14, R14, 0x7770, RZ ;  /* 0x000077700e0e7816 */ /* 0x000fe400000000ff */
[----:B------:R-:W-:-:S13]  /*6170*/  ISETP.GE.U32.AND P0, PT, R10, 0xc, PT ;  /* 0x0000000c0a00780c */ /* 0x000fda0003f06070 */
[----:B-1----:R-:W-:Y:S05]  /*6180*/  @!P0 BRA `(.L_x_1956) ;  /* 0x0000002c00688947 */ /* 0x002fea0003800000 */
[----:B------:R-:W-:Y:S01]  /*6190*/  VIADD R11, R10, 0xfffffff4 ;  /* 0xfffffff40a0b7836 */ /* 0x000fe20000000000 */
[----:B------:R-:W0:Y:S01]  /*61a0*/  LDCU.64 UR4, c[0x0][0x388] ;  /* 0x00007100ff0477ac */ /* 0x000e220008000a00 */
[----:B------:R-:W-:-:S07]  /*61b0*/  IMAD.MOV.U32 R12, RZ, RZ, RZ ;  /* 0x000000ffff0c7224 */ /* 0x000fce00078e00ff */
.L_x_1958:
        /* <DEDUP_REMOVED lines=721> */
.L_x_1957:
[----:B------:R-:W-:Y:S01]  /*8ed0*/  VIADD R12, R12, 0x1 ;  /* 0x000000010c0c7836 */ /* 0x000fe20000000000 */
[----:B------:R-:W-:Y:S02]  /*8ee0*/  SEL R6, R8, R31, !P3 ;  /* 0x0000001f08067207 */ /* 0x000fe40005800000 */
[----:B------:R-:W-:Y:S02]  /*8ef0*/  SEL R7, R9, R22, !P3 ;  /* 0x0000001609077207 */ /* 0x000fe40005800000 */
[----:B------:R-:W-:Y:S02]  /*8f00*/  SEL R4, R24, R21, !P3 ;  /* 0x0000001518047207 */ /* 0x000fe40005800000 */
[----:B------:R-:W-:Y:S01]  /*8f10*/  SEL R5, R26, R15, !P3 ;  /* 0x0000000f1a057207 */ /* 0x000fe20005800000 */
[----:B------:R-:W-:Y:S06]  /*8f20*/  @P2 BRA `(.L_x_1958) ;  /* 0xffffffd000a42947 */ /* 0x000fec000383ffff */
.L_x_1956:
        /* <DEDUP_REMOVED lines=9> */
[----:B-----5:R1:W-:Y:S04]  /*8fc0*/  STS.64 [UR4+0xc0e8], R6 ;  /* 0x00c0e806ff007988 */ /* 0x0203e80008000a04 */
[----:B------:R1:W-:Y:S04]  /*8fd0*/  STS.64 [UR4+0xc0f0], R4 ;  /* 0x00c0f004ff007988 */ /* 0x0003e80008000a04 */
[----:B------:R1:W-:Y:S01]  /*8fe0*/  STS.U8 [UR4+0xc0f8], R14 ;  /* 0x00c0f80eff007988 */ /* 0x0003e20008000004 */
[C---:B--2---:R-:W-:Y:S02]  /*8ff0*/  PRMT R10, R15.reuse, 0x7771, RZ ;  /* 0x000077710f0a7816 */ /* 0x044fe400000000ff */
[----:B------:R-:W-:-:S02]  /*9000*/  PRMT R15, R15, 0x7770, RZ ;  /* 0x000077700f0f7816 */ /* 0x000fc400000000ff */
[----:B------:R-:W-:-:S13]  /*9010*/  ISETP.GE.U32.AND P0, PT, R10, 0xc, PT ;  /* 0x0000000c0a00780c */ /* 0x000fda0003f06070 */
[----:B-1----:R-:W-:Y:S05]  /*9020*/  @!P0 BRA `(.L_x_1959) ;  /* 0x0000002c006c8947 */ /* 0x002fea0003800000 */
[----:B------:R-:W-:Y:S01]  /*9030*/  VIADD R11, R10, 0xfffffff4 ;  /* 0xfffffff40a0b7836 */ /* 0x000fe20000000000 */
[----:B------:R-:W0:Y:S01]  /*9040*/  LDCU.64 UR4, c[0x0][0x388] ;  /* 0x00007100ff0477ac */ /* 0x000e220008000a00 */
[----:B------:R-:W-:-:S07]  /*9050*/  IMAD.MOV.U32 R12, RZ, RZ, RZ ;  /* 0x000000ffff0c7224 */ /* 0x000fce00078e00ff */
.L_x_1961:
        /* <DEDUP_REMOVED lines=722> */
.L_x_1960:
[----:B------:R-:W-:Y:S01]  /*bd80*/  VIADD R12, R12, 0x1 ;  /* 0x000000010c0c7836 */ /* 0x000fe20000000000 */
[----:B------:R-:W-:Y:S02]  /*bd90*/  SEL R9, R6, R9, !P3 ;  /* 0x0000000906097207 */ /* 0x000fe40005800000 */
[----:B------:R-:W-:Y:S02]  /*bda0*/  SEL R8, R28, R31, !P3 ;  /* 0x0000001f1c087207 */ /* 0x000fe40005800000 */
[----:B------:R-:W-:Y:S02]  /*bdb0*/  SEL R2, R7, R16, !P3 ;  /* 0x0000001007027207 */ /* 0x000fe40005800000 */
[----:B------:R-:W-:Y:S01]  /*bdc0*/  SEL R3, R34, R17, !P3 ;  /* 0x0000001122037207 */ /* 0x000fe20005800000 */
[----:B------:R-:W-:Y:S06]  /*bdd0*/  @P2 BRA `(.L_x_1961) ;  /* 0xffffffd000a02947 */ /* 0x000fec000383ffff */
.L_x_1959:
        /* <DEDUP_REMOVED lines=20> */
.L_x_1964:
        /* <DEDUP_REMOVED lines=721> */
.L_x_1963:
[----:B------:R-:W-:Y:S01]  /*ec30*/  VIADD R12, R12, 0x1 ;  /* 0x000000010c0c7836 */ /* 0x000fe20000000000 */
[----:B------:R-:W-:Y:S02]  /*ec40*/  SEL R4, R8, R31, !P3 ;  /* 0x0000001f08047207 */ /* 0x000fe40005800000 */
[----:B------:R-:W-:Y:S02]  /*ec50*/  SEL R5, R9, R22, !P3 ;  /* 0x0000001609057207 */ /* 0x000fe40005800000 */
[----:B------:R-:W-:Y:S02]  /*ec60*/  SEL R6, R24, R21, !P3 ;  /* 0x0000001518067207 */ /* 0x000fe40005800000 */
[----:B------:R-:W-:Y:S01]  /*ec70*/  SEL R7, R26, R7, !P3 ;  /* 0x000000071a077207 */ /* 0x000fe20005800000 */
[----:B------:R-:W-:Y:S06]  /*ec80*/  @P2 BRA `(.L_x_1964) ;  /* 0xffffffd000a42947 */ /* 0x000fec000383ffff */
.L_x_1962:
        /* <DEDUP_REMOVED lines=18> */
.L_x_1967:
        /* <DEDUP_REMOVED lines=722> */
.L_x_1966:
[----:B------:R-:W-:Y:S01]  /*11ad0*/  VIADD R12, R12, 0x1 ;  /* 0x000000010c0c7836 */ /* 0x000fe20000000000 */
[----:B------:R-:W-:Y:S02]  /*11ae0*/  SEL R9, R6, R9, !P3 ;  /* 0x0000000906097207 */ /* 0x000fe40005800000 */
[----:B------:R-:W-:Y:S02]  /*11af0*/  SEL R8, R28, R31, !P3 ;  /* 0x0000001f1c087207 */ /* 0x000fe40005800000 */
[----:B------:R-:W-:Y:S02]  /*11b00*/  SEL R2, R7, R16, !P3 ;  /* 0x0000001007027207 */ /* 0x000fe40005800000 */
[----:B------:R-:W-:Y:S01]  /*11b10*/  SEL R3, R34, R17, !P3 ;  /* 0x0000001122037207 */ /* 0x000fe20005800000 */
[----:B------:R-:W-:Y:S06]  /*11b20*/  @P2 BRA `(.L_x_1967) ;  /* 0xffffffd000a02947 */ /* 0x000fec000383ffff */
.L_x_1965:
        /* <DEDUP_REMOVED lines=20> */
.L_x_1970:
        /* <DEDUP_REMOVED lines=721> */
.L_x_1969:
[----:B------:R-:W-:Y:S01]  /*14980*/  VIADD R12, R12, 0x1 ;  /* 0x000000010c0c7836 */ /* 0x000fe20000000000 */
[----:B------:R-:W-:Y:S02]  /*14990*/  SEL R6, R8, R31, !P3 ;  /* 0x0000001f08067207 */ /* 0x000fe40005800000 */
[----:B------:R-:W-:Y:S02]  /*149a0*/  SEL R7, R9, R22, !P3 ;  /* 0x0000001609077207 */ /* 0x000fe40005800000 */
[----:B------:R-:W-:Y:S02]  /*149b0*/  SEL R4, R24, R21, !P3 ;  /* 0x0000001518047207 */ /* 0x000fe40005800000 */
[----:B------:R-:W-:Y:S01]  /*149c0*/  SEL R5, R26, R15, !P3 ;  /* 0x0000000f1a057207 */ /* 0x000fe20005800000 */
[----:B------:R-:W-:Y:S06]  /*149d0*/  @P2 BRA `(.L_x_1970) ;  /* 0xffffffd000a42947 */ /* 0x000fec000383ffff */
.L_x_1968:
        /* <DEDUP_REMOVED lines=19> */
.L_x_1973:
        /* <DEDUP_REMOVED lines=722> */
.L_x_1972:
[----:B------:R-:W-:Y:S01]  /*17830*/  VIADD R12, R12, 0x1 ;  /* 0x000000010c0c7836 */ /* 0x000fe20000000000 */
[----:B------:R-:W-:Y:S02]  /*17840*/  SEL R9, R6, R9, !P3 ;  /* 0x0000000906097207 */ /* 0x000fe40005800000 */
[----:B------:R-:W-:Y:S02]  /*17850*/  SEL R8, R28, R31, !P3 ;  /* 0x0000001f1c087207 */ /* 0x000fe40005800000 */
[----:B------:R-:W-:Y:S02]  /*17860*/  SEL R2, R7, R16, !P3 ;  /* 0x0000001007027207 */ /* 0x000fe40005800000 */
[----:B------:R-:W-:Y:S01]  /*17870*/  SEL R3, R34, R17, !P3 ;  /* 0x0000001122037207 */ /* 0x000fe20005800000 */
[----:B------:R-:W-:Y:S06]  /*17880*/  @P2 BRA `(.L_x_1973) ;  /* 0xffffffd000a02947 */ /* 0x000fec000383ffff */
.L_x_1971:
        /* <DEDUP_REMOVED lines=20> */
.L_x_1976:
        /* <DEDUP_REMOVED lines=721> */
.L_x_1975:
[----:B------:R-:W-:Y:S01]  /*1a6e0*/  VIADD R12, R12, 0x1 ;  /* 0x000000010c0c7836 */ /* 0x000fe20000000000 */
[----:B------:R-:W-:Y:S02]  /*1a6f0*/  SEL R4, R8, R31, !P3 ;  /* 0x0000001f08047207 */ /* 0x000fe40005800000 */
[----:B------:R-:W-:Y:S02]  /*1a700*/  SEL R5, R9, R22, !P3 ;  /* 0x0000001609057207 */ /* 0x000fe40005800000 */
[----:B------:R-:W-:Y:S02]  /*1a710*/  SEL R6, R24, R21, !P3 ;  /* 0x0000001518067207 */ /* 0x000fe40005800000 */
[----:B------:R-:W-:Y:S01]  /*1a720*/  SEL R7, R26, R7, !P3 ;  /* 0x000000071a077207 */ /* 0x000fe20005800000 */
[----:B------:R-:W-:Y:S06]  /*1a730*/  @P2 BRA `(.L_x_1976) ;  /* 0xffffffd000a42947 */ /* 0x000fec000383ffff */
.L_x_1974:
        /* <DEDUP_REMOVED lines=18> */
.L_x_1979:
        /* <DEDUP_REMOVED lines=722> */
.L_x_1978:
[----:B------:R-:W-:Y:S01]  /*1d580*/  VIADD R12, R12, 0x1 ;  /* 0x000000010c0c7836 */ /* 0x000fe20000000000 */
[----:B------:R-:W-:Y:S02]  /*1d590*/  SEL R9, R6, R9, !P3 ;  /* 0x0000000906097207 */ /* 0x000fe40005800000 */
[----:B------:R-:W-:Y:S02]  /*1d5a0*/  SEL R8, R28, R31, !P3 ;  /* 0x0000001f1c087207 */ /* 0x000fe40005800000 */
[----:B------:R-:W-:Y:S02]  /*1d5b0*/  SEL R2, R7, R16, !P3 ;  /* 0x0000001007027207 */ /* 0x000fe40005800000 */
[----:B------:R-:W-:Y:S01]  /*1d5c0*/  SEL R3, R34, R17, !P3 ;  /* 0x0000001122037207 */ /* 0x000fe20005800000 */
[----:B------:R-:W-:Y:S06]  /*1d5d0*/  @P2 BRA `(.L_x_1979) ;  /* 0xffffffd000a02947 */ /* 0x000fec000383ffff */
.L_x_1977:
        /* <DEDUP_REMOVED lines=20> */
.L_x_1982:
        /* <DEDUP_REMOVED lines=721> */
.L_x_1981:
[----:B------:R-:W-:Y:S01]  /*20430*/  VIADD R12, R12, 0x1 ;  /* 0x000000010c0c7836 */ /* 0x000fe20000000000 */
[----:B------:R-:W-:Y:S02]  /*20440*/  SEL R6, R8, R31, !P3 ;  /* 0x0000001f08067207 */ /* 0x000fe40005800000 */
[----:B------:R-:W-:Y:S02]  /*20450*/  SEL R7, R9, R22, !P3 ;  /* 0x0000001609077207 */ /* 0x000fe40005800000 */
[----:B------:R-:W-:Y:S02]  /*20460*/  SEL R4, R24, R21, !P3 ;  /* 0x0000001518047207 */ /* 0x000fe40005800000 */
[----:B------:R-:W-:Y:S01]  /*20470*/  SEL R5, R26, R15, !P3 ;  /* 0x0000000f1a057207 */ /* 0x000fe20005800000 */
[----:B------:R-:W-:Y:S06]  /*20480*/  @P2 BRA `(.L_x_1982) ;  /* 0xffffffd000a42947 */ /* 0x000fec000383ffff */
.L_x_1980:
        /* <DEDUP_REMOVED lines=19> */
.L_x_1985:
        /* <DEDUP_REMOVED lines=722> */
.L_x_1984:
[----:B------:R-:W-:Y:S01]  /*232e0*/  VIADD R12, R12, 0x1 ;  /* 0x000000010c0c7836 */ /* 0x000fe20000000000 */
[----:B------:R-:W-:Y:S02]  /*232f0*/  SEL R9, R6, R9, !P3 ;  /* 0x0000000906097207 */ /* 0x000fe40005800000 */
[----:B------:R-:W-:Y:S02]  /*23300*/  SEL R8, R28, R31, !P3 ;  /* 0x0000001f1c087207 */ /* 0x000fe40005800000 */
[----:B------:R-:W-:Y:S02]  /*23310*/  SEL R2, R7, R16, !P3 ;  /* 0x0000001007027207 */ /* 0x000fe40005800000 */
[----:B------:R-:W-:Y:S01]  /*23320*/  SEL R3, R34, R17, !P3 ;  /* 0x0000001122037207 */ /* 0x000fe20005800000 */
[----:B------:R-:W-:Y:S06]  /*23330*/  @P2 BRA `(.L_x_1985) ;  /* 0xffffffd000a02947 */ /* 0x000fec000383ffff */
.L_x_1983:
[----:B0-----:R-:W0:Y:S01]  /*23340*/  S2UR UR5, SR_CgaCtaId ;  /* 0x00000000000579c3 */ /* 0x001e220000008800 */
[----:B------:R-:W-:Y:S02]  /*23350*/  UMOV UR4, 0x400 ;  /* 0x0000040000047882 */ /* 0x000fe40000000000 */
[----:B0-----:R-:W-:-:S09]  /*23360*/  ULEA UR4, UR5, UR4, 0x18 ;  /* 0x0000000405047291 */ /* 0x001fd2000f8ec0ff */
[----:B------:R2:W-:Y:S04]  /*23370*/  STS.64 [UR4+0xc1a0], R2 ;  /* 0x00c1a002ff007988 */ /* 0x0005e80008000a04 */
[----:B------:R2:W-:Y:S04]  /*23380*/  STS [UR4+0xc19c], R9 ;  /* 0x00c19c09ff007988 */ /* 0x0005e80008000804 */
[----:B------:R2:W-:Y:S04]  /*23390*/  STS [UR4+0xc1a8], R8 ;  /* 0x00c1a808ff007988 */ /* 0x0005e80008000804 */
[----:B------:R2:W-:Y:S02]  /*233a0*/  STS.U8 [UR4+0xc1ac], R15 ;  /* 0x00c1ac0fff007988 */ /* 0x0005e40008000004 */
.L_x_1949:
[----:B-1----:R-:W-:Y:S05]  /*233b0*/  BSYNC.RECONVERGENT B0 ;  /* 0x0000000000007941 */ /* 0x002fea0003800200 */
.L_x_1948:
        /* <DEDUP_REMOVED lines=50> */
[----:B------:R-:W-:Y:S01]  /*236e0*/  CS2R R176, SRZ ;  /* 0x0000000000b07805 */ /* 0x000fe2000001ff00 */
[----:B------:R-:W-:Y:S01]  /*236f0*/  IMAD.MOV.U32 R162, RZ, RZ, RZ ;  /* 0x000000ffffa27224 */ /* 0x000fe200078e00ff */
[----:B------:R-:W-:Y:S01]  /*23700*/  STL [R1+0x394], RZ ;  /* 0x000394ff01007387 */ /* 0x000fe20000100800 */
[----:B------:R-:W-:-:S02]  /*23710*/  CS2R R168, SRZ ;  /* 0x0000000000a87805 */ /* 0x000fc4000001ff00 */
[----:B------:R-:W-:Y:S02]  /*23720*/  CS2R R160, SRZ ;  /* 0x0000000000a07805 */ /* 0x000fe4000001ff00 */
[----:B------:R-:W-:Y:S01]  /*23730*/  CS2R R182, SRZ ;  /* 0x0000000000b67805 */ /* 0x000fe2000001ff00 */
[----:B------:R-:W-:Y:S01]  /*23740*/  STL [R1+0x390], RZ ;  /* 0x000390ff01007387 */ /* 0x000fe20000100800 */
[----:B------:R-:W-:Y:S02]  /*23750*/  CS2R R174, SRZ ;  /* 0x0000000000ae7805 */ /* 0x000fe4000001ff00 */
[----:B------:R-:W-:Y:S02]  /*23760*/  CS2R R166, SRZ ;  /* 0x0000000000a67805 */ /* 0x000fe4000001ff00 */
[----:B------:R-:W-:Y:S01]  /*23770*/  CS2R R146, SRZ ;  /* 0x0000000000927805 */ /* 0x000fe2000001ff00 */
[----:B------:R-:W-:Y:S01]  /*23780*/  STL [R1+0x38c], RZ ;  /* 0x00038cff01007387 */ /* 0x000fe20000100800 */
[----:B------:R-:W-:-:S02]  /*23790*/  CS2R R180, SRZ ;  /* 0x0000000000b47805 */ /* 0x000fc4000001ff00 */
[----:B------:R-:W-:Y:S02]  /*237a0*/  CS2R R172, SRZ ;  /* 0x0000000000ac7805 */ /* 0x000fe4000001ff00 */
[----:B------:R-:W-:Y:S01]  /*237b0*/  CS2R R164, SRZ ;  /* 0x0000000000a47805 */ /* 0x000fe2000001ff00 */
[----:B------:R-:W-:Y:S01]  /*237c0*/  STL [R1+0x388], RZ ;  /* 0x000388ff01007387 */ /* 0x000fe20000100800 */
[----:B------:R-:W-:Y:S01]  /*237d0*/  CS2R R144, SRZ ;  /* 0x0000000000907805 */ /* 0x000fe2000001ff00 */
        /* <DEDUP_REMOVED lines=39> */
[----:B--2---:R-:W-:Y:S02]  /*23a50*/  CS2R R14, SRZ ;  /* 0x00000000000e7805 */ /* 0x004fe4000001ff00 */
[----:B------:R-:W-:Y:S01]  /*23a60*/  CS2R R12, SRZ ;  /* 0x00000000000c7805 */ /* 0x000fe2000001ff00 */
[----:B------:R-:W-:Y:S01]  /*23a70*/  IMAD.MOV.U32 R11, RZ, RZ, RZ ;  /* 0x000000ffff0b7224 */ /* 0x000fe200078e00ff */
        /* <DEDUP_REMOVED lines=149> */
[----:B0-----:R-:W0:Y:S03]  /*243d0*/  S2R R2, SR_TID.X ;  /* 0x0000000000027919 */ /* 0x001e260000002100 */
        /* <DEDUP_REMOVED lines=8> */
[----:B0-----:R-:W-:Y:S01]  /*24460*/  LOP3.LUT R0, R0, 0x1f, R2, 0xf8, !PT ;  /* 0x0000001f00007812 */ /* 0x001fe200078ef802 */
        /* <DEDUP_REMOVED lines=38> */
[----:B------:R3:W-:Y:S04]  /*246d0*/  STL [R1], RZ ;  /* 0x000000ff01007387 */ /* 0x0007e80000100800 */
[----:B------:R3:W-:Y:S01]  /*246e0*/  STL [R1+0x4], RZ ;  /* 0x000004ff01007387 */ /* 0x0007e20000100800 */
[----:B0-----:R-:W-:-:S03]  /*246f0*/  IMAD.MOV.U32 R0, RZ, RZ, RZ ;  /* 0x000000ffff007224 */ /* 0x001fc600078e00ff */
        /* <DEDUP_REMOVED lines=23> */
.L_x_2065:
[----:B------:R-:W2:Y:S01]  /*24870*/  LDL.LU R4, [R1+0x2fc] ;  /* 0x0002fc0001047983 */ /* 0x000ea20000300800 */
[----:B------:R-:W0:Y:S01]  /*24880*/  LDCU UR4, c[0x0][0x3a0] ;  /* 0x00007400ff0477ac */ /* 0x000e220008000800 */
[----:B------:R-:W-:Y:S01]  /*24890*/  BSSY.RECONVERGENT B1, `(.L_x_1987) ;  /* 0x00005f0000017945 */ /* 0x000fe20003800200 */
[----:B------:R-:W-:Y:S01]  /*248a0*/  CS2R R114, SRZ ;  /* 0x0000000000727805 */ /* 0x000fe2000001ff00 */
[----:B-1----:R-:W1:Y:S01]  /*248b0*/  S2R R2, SR_CTAID.X ;  /* 0x0000000000027919 */ /* 0x002e620000002500 */
[----:B------:R-:W-:Y:S01]  /*248c0*/  CS2R R112, SRZ ;  /* 0x0000000000707805 */ /* 0x000fe2000001ff00 */
[----:B------:R-:W4:Y:S01]  /*248d0*/  S2R R3, SR_TID.X ;  /* 0x0000000000037919 */ /* 0x000f220000002100 */
[----:B-1----:R-:W-:-:S05]  /*248e0*/  IMAD.SHL.U32 R2, R2, 0x800, RZ ;  /* 0x0000080002027824 */ /* 0x002fca00078e00ff */
[----:B----4-:R-:W-:-:S04]  /*248f0*/  LOP3.LUT R2, R2, 0x1f, R3, 0xf8, !PT ;  /* 0x0000001f02027812 */ /* 0x010fc800078ef803 */
[----:B--2---:R-:W-:-:S04]  /*24900*/  IADD3 R2, PT, PT, R2, R0, R4 ;  /* 0x0000000002027210 */ /* 0x004fc80007ffe004 */
[----:B0-----:R-:W-:-:S13]  /*24910*/  ISETP.GE.AND P0, PT, R2, UR4, PT ;  /* 0x0000000402007c0c */ /* 0x001fda000bf06270 */
        /* <DEDUP_REMOVED lines=13> */
[----:B------:R-:W0:Y:S01]  /*249f0*/  LDCU.128 UR16, c[0x3][URZ] ;  /* 0x00c00000ff1077ac */ /* 0x000e220008000c00 */
[----:B------:R-:W-:-:S04]  /*24a00*/  LOP3.LUT R49, R49, 0xff, RZ, 0xc0, !PT ;  /* 0x000000ff31317812 */ /* 0x000fc800078ec0ff */
[----:B------:R-:W-:Y:S01]  /*24a10*/  ISETP.NE.AND P1, PT, R49, 0x1, PT ;  /* 0x000000013100780c */ /* 0x000fe20003f25270 */
[----:B0-----:R-:W-:Y:S02]  /*24a20*/  VIADD R62, R113, UR17 ;  /* 0x00000011713e7c36 */ /* 0x001fe40008000000 */
[----:B------:R-:W-:Y:S02]  /*24a30*/  VIADD R59, R115, UR19 ;  /* 0x00000013733b7c36 */ /* 0x000fe40008000000 */
[----:B------:R-:W-:Y:S01]  /*24a40*/  VIADD R73, R112, UR16 ;  /* 0x0000001070497c36 */ /* 0x000fe20008000000 */
[----:B------:R-:W-:Y:S01]  /*24a50*/  SHF.L.W.U32.HI R4, R62, 0x10, R62 ;  /* 0x000000103e047819 */ /* 0x000fe20000010e3e */
[----:B------:R-:W-:Y:S01]  /*24a60*/  VIADD R64, R114, UR18 ;  /* 0x0000001272407c36 */ /* 0x000fe20008000000 */
        /* <DEDUP_REMOVED lines=69> */
[----:B------:R-:W-:-:S03]  /*24ec0*/  IMAD.IADD R7, R7, 0x1, R10 ;  /* 0x0000000107077824 */ /* 0x000fc600078e020a */
[----:B------:R-:W-:Y:S01]  /*24ed0*/  SHF.L.W.U32.HI R70, R53, 0x7, R53 ;  /* 0x0000000735467819 */ /* 0x000fe20000010e35 */
[----:B------:R-:W-:Y:S01]  /*24ee0*/  IMAD.IADD R53, R62, 0x1, R50 ;  /* 0x000000013e357824 */ /* 0x000fe200078e0232 */
[----:B------:R-:W-:Y:S02]  /*24ef0*/  LOP3.LUT R54, R63, R68, RZ, 0x3c, !PT ;  /* 0x000000443f367212 */ /* 0x000fe400078e3cff */
        /* <DEDUP_REMOVED lines=244> */
[----:B------:R-:W-:-:S03]  /*25e40*/  SHF.L.W.U32.HI R50, R50, 0x8, R50 ;  /* 0x0000000832327819 */ /* 0x000fc60000010e32 */
[----:B------:R-:W-:Y:S01]  /*25e50*/  IMAD.IADD R61, R61, 0x1, R10 ;  /* 0x000000013d3d7824 */ /* 0x000fe200078e020a */
[----:B------:R-:W-:Y:S01]  /*25e60*/  LOP3.LUT R10, R10, R70, RZ, 0x3c, !PT ;  /* 0x000000460a0a7212 */ /* 0x000fe200078e3cff */
[----:B------:R-:W-:-:S03]  /*25e70*/  IMAD.IADD R67, R67, 0x1, R50 ;  /* 0x0000000143437824 */ /* 0x000fc600078e0232 */
[----:B------:R-:W-:Y:S02]  /*25e80*/  SHF.L.W.U32.HI R10, R10, 0x10, R10 ;  /* 0x000000100a0a7819 */ /* 0x000fe40000010e0a */
[----:B------:R-:W-:Y:S02]  /*25e90*/  LOP3.LUT R52, R52, R67, RZ, 0x3c, !PT ;  /* 0x0000004334347212 */ /* 0x000fe400078e3cff */
[----:B------:R-:W-:Y:S01]  /*25ea0*/  LOP3.LUT R51, R51, R61, RZ, 0x3c, !PT ;  /* 0x0000003d33337212 */ /* 0x000fe200078e3cff */
[----:B------:R-:W-:-:S05]  /*25eb0*/  IMAD.IADD R67, R67, 0x1, R10 ;  /* 0x0000000143437824 */ /* 0x000fca00078e020a */
[----:B------:R-:W-:-:S04]  /*25ec0*/  LOP3.LUT R4, R4, R67, RZ, 0x3c, !PT ;  /* 0x0000004304047212 */ /* 0x000fc800078e3cff */
[----:B------:R-:W-:Y:S02]  /*25ed0*/  SHF.L.W.U32.HI R71, R4, 0xc, R4 ;  /* 0x0000000c04477819 */ /* 0x000fe40000010e04 */
[----:B------:R-:W-:-:S03]  /*25ee0*/  SHF.L.W.U32.HI R4, R52, 0x7, R52 ;  /* 0x0000000734047819 */ /* 0x000fc60000010e34 */
[----:B------:R-:W-:Y:S02]  /*25ef0*/  IMAD.IADD R70, R70, 0x1, R71 ;  /* 0x0000000146467824 */ /* 0x000fe400078e0247 */
[----:B------:R-:W-:-:S03]  /*25f00*/  IMAD.IADD R53, R53, 0x1, R4 ;  /* 0x0000000135357824 */ /* 0x000fc600078e0204 */
[----:B------:R-:W-:-:S04]  /*25f10*/  LOP3.LUT R10, R10, R70, RZ, 0x3c, !PT ;  /* 0x000000460a0a7212 */ /* 0x000fc800078e3cff */
[----:B------:R-:W-:Y:S02]  /*25f20*/  LEA.HI R75, R10, R67, R10, 0x8 ;  /* 0x000000430a4b7211 */ /* 0x000fe400078f400a */
[----:B------:R-:W-:-:S05]  /*25f30*/  SHF.L.W.U32.HI R10, R69, 0x8, R69 ;  /* 0x00000008450a7819 */ /* 0x000fca0000010e45 */
[----:B------:R-:W-:Y:S01]  /*25f40*/  IMAD.IADD R66, R66, 0x1, R10 ;  /* 0x0000000142427824 */ /* 0x000fe200078e020a */
[----:B------:R-:W-:-:S04]  /*25f50*/  LOP3.LUT R10, R10, R53, RZ, 0x3c, !PT ;  /* 0x000000350a0a7212 */ /* 0x000fc800078e3cff */
[----:B------:R-:W-:-:S05]  /*25f60*/  SHF.L.W.U32.HI R10, R10, 0x10, R10 ;  /* 0x000000100a0a7819 */ /* 0x000fca0000010e0a */
[----:B------:R-:W-:-:S05]  /*25f70*/  IMAD.IADD R61, R61, 0x1, R10 ;  /* 0x000000013d3d7824 */ /* 0x000fca00078e020a */
[----:B------:R-:W-:-:S04]  /*25f80*/  LOP3.LUT R4, R4, R61, RZ, 0x3c, !PT ;  /* 0x0000003d04047212 */ /* 0x000fc800078e3cff */
[----:B------:R-:W-:Y:S02]  /*25f90*/  SHF.L.W.U32.HI R67, R4, 0xc, R4 ;  /* 0x0000000c04437819 */ /* 0x000fe40000010e04 */
[----:B------:R-:W-:-:S03]  /*25fa0*/  SHF.L.W.U32.HI R4, R51, 0x7, R51 ;  /* 0x0000000733047819 */ /* 0x000fc60000010e33 */
[----:B------:R-:W-:Y:S02]  /*25fb0*/  IMAD.IADD R69, R53, 0x1, R67 ;  /* 0x0000000135457824 */ /* 0x000fe400078e0243 */
[----:B------:R-:W-:-:S03]  /*25fc0*/  IMAD.IADD R68, R68, 0x1, R4 ;  /* 0x0000000144447824 */ /* 0x000fc600078e0204 */
[----:B------:R-:W-:Y:S02]  /*25fd0*/  LOP3.LUT R10, R10, R69, RZ, 0x3c, !PT ;  /* 0x000000450a0a7212 */ /* 0x000fe400078e3cff */
[----:B------:R-:W-:Y:S02]  /*25fe0*/  LOP3.LUT R48, R48, R68, RZ, 0x3c, !PT ;  /* 0x0000004430307212 */ /* 0x000fe400078e3cff */
[----:B------:R-:W-:Y:S02]  /*25ff0*/  LEA.HI R74, R10, R61, R10, 0x8 ;  /* 0x0000003d0a4a7211 */ /* 0x000fe400078f400a */
[----:B------:R-:W-:Y:S02]  /*26000*/  LOP3.LUT R10, R54, R66, RZ, 0x3c, !PT ;  /* 0x00000042360a7212 */ /* 0x000fe400078e3cff */
[----:B------:R-:W-:Y:S02]  /*26010*/  SHF.L.W.U32.HI R48, R48, 0x10, R48 ;  /* 0x0000001030307819 */ /* 0x000fe40000010e30 */
[----:B------:R-:W-:-:S03]  /*26020*/  SHF.L.W.U32.HI R10, R10, 0x7, R10 ;  /* 0x000000070a0a7819 */ /* 0x000fc60000010e0a */
        /* <DEDUP_REMOVED lines=11> */
[----:B------:R-:W-:Y:S02]  /*260e0*/  SHF.L.W.U32.HI R54, R10, 0xc, R10 ;  /* 0x0000000c0a367819 */ /* 0x000fe40000010e0a */
[----:B------:R-:W-:-:S03]  /*260f0*/  LOP3.LUT R10, R73, 0x1, RZ, 0x3c, !PT ;  /* 0x00000001490a7812 */ /* 0x000fc600078e3cff */
[----:B------:R-:W-:-:S05]  /*26100*/  IMAD.IADD R66, R7, 0x1, R54 ;  /* 0x0000000107427824 */ /* 0x000fca00078e0236 */
[----:B------:R-:W-:Y:S02]  /*26110*/  LOP3.LUT R7, R4, R66, RZ, 0x3c, !PT ;  /* 0x0000004204077212 */ /* 0x000fe400078e3cff */
[----:B------:R-:W-:Y:S02]  /*26120*/  SHF.L.W.U32.HI R4, R73, 0x10, R10 ;  /* 0x0000001049047819 */ /* 0x000fe40000010e0a */
[----:B------:R-:W-:-:S03]  /*26130*/  LEA.HI R55, R7, R55, R7, 0x8 ;  /* 0x0000003707377211 */ /* 0x000fc600078f4007 */
[----:B------:R-:W-:-:S05]  /*26140*/  IMAD.IADD R48, R112, 0x1, R4 ;  /* 0x0000000170307824 */ /* 0x000fca00078e0204 */
[----:B------:R-:W-:-:S04]  /*26150*/  LOP3.LUT R10, R112, R48, RZ, 0x3c, !PT ;  /* 0x00000030700a7212 */ /* 0x000fc800078e3cff */
[----:B------:R-:W-:-:S05]  /*26160*/  SHF.L.W.U32.HI R10, R10, 0xc, R10 ;  /* 0x0000000c0a0a7819 */ /* 0x000fca0000010e0a */
[----:B------:R-:W-:-:S05]  /*26170*/  IMAD.IADD R7, R73, 0x1, R10 ;  /* 0x0000000149077824 */ /* 0x000fca00078e020a */
[----:B------:R-:W-:Y:S01]  /*26180*/  LOP3.LUT R4, R4, R7, RZ, 0x3c, !PT ;  /* 0x0000000704047212 */ /* 0x000fe200078e3cff */
[----:B------:R-:W-:-:S03]  /*26190*/  IMAD.IADD R7, R5, 0x1, R7 ;  /* 0x0000000105077824 */ /* 0x000fc600078e0207 */
[----:B------:R-:W-:Y:S02]  /*261a0*/  SHF.L.W.U32.HI R4, R4, 0x8, R4 ;  /* 0x0000000804047819 */ /* 0x000fe40000010e04 */
[----:B------:R-:W-:Y:S02]  /*261b0*/  LOP3.LUT R57, R57, R7, RZ, 0x3c, !PT ;  /* 0x0000000739397212 */ /* 0x000fe400078e3cff */
[----:B------:R-:W-:Y:S01]  /*261c0*/  LOP3.LUT R50, R4, R62, RZ, 0x3c, !PT ;  /* 0x0000003e04327212 */ /* 0x000fe200078e3cff */
[----:B------:R-:W-:-:S05]  /*261d0*/  IMAD.IADD R48, R48, 0x1, R4 ;  /* 0x0000000130307824 */ /* 0x000fca00078e0204 */
[----:B------:R-:W-:Y:S01]  /*261e0*/  LOP3.LUT R10, R10, R48, RZ, 0x3c, !PT ;  /* 0x000000300a0a7212 */ /* 0x000fe200078e3cff */
[----:B------:R-:W-:-:S03]  /*261f0*/  IMAD.IADD R48, R63, 0x1, R48 ;  /* 0x000000013f307824 */ /* 0x000fc600078e0230 */
[----:B------:R-:W-:Y:S02]  /*26200*/  SHF.L.W.U32.HI R10, R10, 0x7, R10 ;  /* 0x000000070a0a7819 */ /* 0x000fe40000010e0a */
[----:B------:R-:W-:-:S03]  /*26210*/  LOP3.LUT R65, R65, R48, RZ, 0x3c, !PT ;  /* 0x0000003041417212 */ /* 0x000fc600078e3cff */
[----:B------:R-:W-:-:S05]  /*26220*/  IMAD.IADD R59, R59, 0x1, R10 ;  /* 0x000000013b3b7824 */ /* 0x000fca00078e020a */
[----:B------:R-:W-:-:S04]  /*26230*/  LOP3.LUT R6, R6, R59, RZ, 0x3c, !PT ;  /* 0x0000003b06067212 */ /* 0x000fc800078e3cff */
[----:B------:R-:W-:-:S05]  /*26240*/  SHF.L.W.U32.HI R6, R6, 0x10, R6 ;  /* 0x0000001006067819 */ /* 0x000fca0000010e06 */
[----:B------:R-:W-:-:S05]  /*26250*/  IMAD.IADD R60, R60, 0x1, R6 ;  /* 0x000000013c3c7824 */ /* 0x000fca00078e0206 */
[----:B------:R-:W-:-:S04]  /*26260*/  LOP3.LUT R10, R10, R60, RZ, 0x3c, !PT ;  /* 0x0000003c0a0a7212 */ /* 0x000fc800078e3cff */
[----:B------:R-:W-:Y:S02]  /*26270*/  SHF.L.W.U32.HI R4, R10, 0xc, R10 ;  /* 0x0000000c0a047819 */ /* 0x000fe40000010e0a */
[----:B------:R-:W-:Y:S02]  /*26280*/  SHF.L.W.U32.HI R10, R50, 0x10, R50 ;  /* 0x00000010320a7819 */ /* 0x000fe40000010e32 */
[----:B------:R-:W-:Y:S01]  /*26290*/  SHF.L.W.U32.HI R50, R57, 0x10, R57 ;  /* 0x0000001039327819 */ /* 0x000fe20000010e39 */
[----:B------:R-:W-:Y:S02]  /*262a0*/  IMAD.IADD R59, R59, 0x1, R4 ;  /* 0x000000013b3b7824 */ /* 0x000fe400078e0204 */
[----:B------:R-:W-:Y:S02]  /*262b0*/  IMAD.IADD R56, R56, 0x1, R10 ;  /* 0x0000000138387824 */ /* 0x000fe400078e020a */
[----:B------:R-:W-:Y:S01]  /*262c0*/  IMAD.IADD R58, R58, 0x1, R50 ;  /* 0x000000013a3a7824 */ /* 0x000fe200078e0232 */
[----:B------:R-:W-:-:S02]  /*262d0*/  LOP3.LUT R52, R6, R59, RZ, 0x3c, !PT ;  /* 0x0000003b06347212 */ /* 0x000fc400078e3cff */
[----:B------:R-:W-:Y:S02]  /*262e0*/  SHF.L.W.U32.HI R6, R65, 0xc, R65 ;  /* 0x0000000c41067819 */ /* 0x000fe40000010e41 */
[----:B------:R-:W-:Y:S02]  /*262f0*/  LOP3.LUT R51, R9, R56, RZ, 0x3c, !PT ;  /* 0x0000003809337212 */ /* 0x000fe400078e3cff */
[----:B------:R-:W-:Y:S01]  /*26300*/  SHF.L.W.U32.HI R9, R52, 0x8, R52 ;  /* 0x0000000834097819 */ /* 0x000fe20000010e34 */
[----:B------:R-:W-:Y:S01]  /*26310*/  IMAD.IADD R64, R64, 0x1, R6 ;  /* 0x0000000140407824 */ /* 0x000fe200078e0206 */
[----:B------:R-:W-:Y:S02]  /*26320*/  LOP3.LUT R52, R5, R58, RZ, 0x3c, !PT ;  /* 0x0000003a05347212 */ /* 0x000fe400078e3cff */
        /* <DEDUP_REMOVED lines=206> */
[----:B------:R-:W-:-:S03]  /*27010*/  LOP3.LUT R52, R6, R48, RZ, 0x3c, !PT ;  /* 0x0000003006347212 */ /* 0x000fc600078e3cff */
[----:B------:R-:W-:Y:S01]  /*27020*/  IMAD.IADD R56, R56, 0x1, R50 ;  /* 0x0000000138387824 */ /* 0x000fe200078e0232 */
        /* <DEDUP_REMOVED lines=12> */
[----:B------:R-:W0:Y:S01]  /*270f0*/  S2R R51, SR_TID.X ;  /* 0x0000000000337919 */ /* 0x000e220000002100 */
[----:B------:R-:W-:-:S02]  /*27100*/  SHF.L.W.U32.HI R10, R52, 0x10, R52 ;  /* 0x00000010340a7819 */ /* 0x000fc40000010e34 */
[----:B------:R-:W-:Y:S01]  /*27110*/  IMAD.IADD R62, R5, 0x1, R62 ;  /* 0x00000001053e7824 */ /* 0x000fe200078e023e */
[----:B------:R-:W1:Y:S01]  /*27120*/  S2R R52, SR_CTAID.X ;  /* 0x0000000000347919 */ /* 0x000e620000002500 */
[----:B------:R-:W-:Y:S01]  /*27130*/  SHF.L.W.U32.HI R48, R48, 0x7, R48 ;  /* 0x0000000730307819 */ /* 0x000fe20000010e30 */
[----:B------:R-:W-:Y:S01]  /*27140*/  IMAD.IADD R56, R56, 0x1, R10 ;  /* 0x0000000138387824 */ /* 0x000fe200078e020a */
[----:B------:R-:W-:Y:S02]  /*27150*/  LEA.HI R7, R53, R7, R53, 0xc ;  /* 0x0000000735077211 */ /* 0x000fe400078f6035 */
[----:B------:R-:W-:Y:S01]  /*27160*/  LOP3.LUT R4, R4, R62, RZ, 0x3c, !PT ;  /* 0x0000003e04047212 */ /* 0x000fe200078e3cff */
[----:B------:R-:W-:Y:S01]  /*27170*/  IMAD.IADD R64, R48, 0x1, R64 ;  /* 0x0000000130407824 */ /* 0x000fe200078e0240 */
[----:B------:R-:W-:Y:S02]  /*27180*/  LOP3.LUT R50, R50, R56, RZ, 0x3c, !PT ;  /* 0x0000003832327212 */ /* 0x000fe400078e3cff */
[----:B------:R-:W-:-:S02]  /*27190*/  SHF.L.W.U32.HI R4, R4, 0x10, R4 ;  /* 0x0000001004047819 */ /* 0x000fc40000010e04 */
[----:B------:R-:W-:Y:S02]  /*271a0*/  LOP3.LUT R9, R9, R64, RZ, 0x3c, !PT ;  /* 0x0000004009097212 */ /* 0x000fe400078e3cff */
[----:B------:R-:W-:Y:S01]  /*271b0*/  LEA.HI R59, R50, R59, R50, 0xc ;  /* 0x0000003b323b7211 */ /* 0x000fe200078f6032 */
[----:B------:R-:W-:Y:S01]  /*271c0*/  IMAD.IADD R60, R60, 0x1, R4 ;  /* 0x000000013c3c7824 */ /* 0x000fe200078e0204 */
[----:B------:R-:W-:Y:S02]  /*271d0*/  SHF.L.W.U32.HI R50, R9, 0x10, R9 ;  /* 0x0000001009327819 */ /* 0x000fe40000010e09 */
[----:B------:R-:W-:Y:S02]  /*271e0*/  LOP3.LUT R10, R10, R59, RZ, 0x3c, !PT ;  /* 0x0000003b0a0a7212 */ /* 0x000fe400078e3cff */
[----:B------:R-:W-:Y:S01]  /*271f0*/  LOP3.LUT R5, R5, R60, RZ, 0x3c, !PT ;  /* 0x0000003c05057212 */ /* 0x000fe200078e3cff */
[----:B------:R-:W-:-:S03]  /*27200*/  IMAD.IADD R58, R58, 0x1, R50 ;  /* 0x000000013a3a7824 */ /* 0x000fc600078e0232 */
[----:B------:R-:W-:-:S05]  /*27210*/  SHF.L.W.U32.HI R5, R5, 0xc, R5 ;  /* 0x0000000c05057819 */ /* 0x000fca0000010e05 */
[----:B------:R-:W-:Y:S01]  /*27220*/  IMAD.IADD R62, R62, 0x1, R5 ;  /* 0x000000013e3e7824 */ /* 0x000fe200078e0205 */
[----:B0-----:R-:W-:-:S04]  /*27230*/  LOP3.LUT R9, R51, 0x1f, RZ, 0xc0, !PT ;  /* 0x0000001f33097812 */ /* 0x001fc800078ec0ff */
[----:B------:R-:W-:Y:S01]  /*27240*/  LOP3.LUT R4, R4, R62, RZ, 0x3c, !PT ;  /* 0x0000003e04047212 */ /* 0x000fe200078e3cff */
[----:B-1----:R-:W-:-:S03]  /*27250*/  IMAD R9, R52, 0x800, R9 ;  /* 0x0000080034097824 */ /* 0x002fc600078e0209 */
[----:B------:R-:W-:Y:S02]  /*27260*/  LEA.HI R60, R4, R60, R4, 0x8 ;  /* 0x0000003c043c7211 */ /* 0x000fe400078f4004 */
[----:B------:R-:W-:Y:S01]  /*27270*/  LOP3.LUT R4, R48, R58, RZ, 0x3c, !PT ;  /* 0x0000003a30047212 */ /* 0x000fe200078e3cff */
[----:B------:R-:W-:Y:S01]  /*27280*/  IMAD.SHL.U32 R48, R51, 0x8, RZ ;  /* 0x0000000833307824 */ /* 0x000fe200078e00ff */
[----:B------:R-:W-:Y:S02]  /*27290*/  LOP3.LUT R5, R5, R60, RZ, 0x3c, !PT ;  /* 0x0000003c05057212 */ /* 0x000fe400078e3cff */
[----:B------:R-:W-:Y:S02]  /*272a0*/  SHF.L.W.U32.HI R4, R4, 0xc, R4 ;  /* 0x0000000c04047819 */ /* 0x000fe40000010e04 */
[----:B------:R-:W-:Y:S02]  /*272b0*/  LOP3.LUT R48, R48, 0x1f00, RZ, 0xc0, !PT ;  /* 0x00001f0030307812 */ /* 0x000fe400078ec0ff */
[----:B------:R-:W-:Y:S01]  /*272c0*/  SHF.L.W.U32.HI R5, R5, 0x7, R5 ;  /* 0x0000000705057819 */ /* 0x000fe20000010e05 */
[----:B------:R-:W-:Y:S01]  /*272d0*/  IMAD.IADD R64, R64, 0x1, R4 ;  /* 0x0000000140407824 */ /* 0x000fe200078e0204 */
[----:B------:R-:W-:-:S02]  /*272e0*/  IADD3 R9, PT, PT, R9, R0, R48 ;  /* 0x0000000009097210 */ /* 0x000fc40007ffe030 */
[----:B------:R-:W-:Y:S01]  /*272f0*/  LOP3.LUT R48, R6, R7, RZ, 0x3c, !PT ;  /* 0x0000000706307212 */ /* 0x000fe200078e3cff */
[----:B------:R-:W-:Y:S01]  /*27300*/  IMAD.IADD R7, R7, 0x1, R5 ;  /* 0x0000000107077824 */ /* 0x000fe200078e0205 */
[----:B------:R-:W-:Y:S01]  /*27310*/  SHF.L.W.U32.HI R6, R10, 0x8, R10 ;  /* 0x000000080a067819 */ /* 0x000fe20000010e0a */
[----:B------:R-:W-:Y:S01]  /*27320*/  VIADD R10, R8, 0xfffffff5 ;  /* 0xfffffff5080a7836 */ /* 0x000fe20000000000 */
[----:B------:R-:W-:Y:S02]  /*27330*/  LOP3.LUT R50, R50, R64, RZ, 0x3c, !PT ;  /* 0x0000004032327212 */ /* 0x000fe400078e3cff */
[----:B------:R-:W-:Y:S01]  /*27340*/  SHF.L.W.U32.HI R48, R48, 0x8, R48 ;  /* 0x0000000830307819 */ /* 0x000fe20000010e30 */
[----:B------:R-:W-:Y:S01]  /*27350*/  IMAD.IADD R56, R56, 0x1, R6 ;  /* 0x0000000138387824 */ /* 0x000fe200078e0206 */
[----:B------:R-:W-:Y:S02]  /*27360*/  LEA.HI R58, R50, R58, R50, 0x8 ;  /* 0x0000003a323a7211 */ /* 0x000fe400078f4032 */
[----:B------:R-:W-:-:S02]  /*27370*/  LOP3.LUT R6, R6, R7, RZ, 0x3c, !PT ;  /* 0x0000000706067212 */ /* 0x000fc400078e3cff */
[-C--:B------:R-:W-:Y:S02]  /*27380*/  LOP3.LUT R4, R4, R58.reuse, RZ, 0x3c, !PT ;  /* 0x0000003a04047212 */ /* 0x080fe400078e3cff */
[----:B------:R-:W-:Y:S02]  /*27390*/  LEA.HI R58, R6, R58, R6, 0x10 ;  /* 0x0000003a063a7211 */ /* 0x000fe400078f8006 */
[----:B------:R-:W-:Y:S02]  /*273a0*/  LOP3.LUT R6, RZ, R10, RZ, 0x33, !PT ;  /* 0x0000000aff067212 */ /* 0x000fe400078e33ff */
[----:B------:R-:W-:Y:S02]  /*273b0*/  SHF.L.W.U32.HI R4, R4, 0x7, R4 ;  /* 0x0000000704047819 */ /* 0x000fe40000010e04 */
[----:B------:R-:W-:Y:S01]  /*273c0*/  LOP3.LUT R5, R5, R58, RZ, 0x3c, !PT ;  /* 0x0000003a05057212 */ /* 0x000fe200078e3cff */
[----:B------:R-:W-:Y:S01]  /*273d0*/  IMAD.IADD R6, R2, 0x1, R6 ;  /* 0x0000000102067824 */ /* 0x000fe200078e0206 */
[----:B------:R-:W-:Y:S01]  /*273e0*/  LOP3.LUT R51, R54, R55, RZ, 0x3c, !PT ;  /* 0x0000003736337212 */ /* 0x000fe200078e3cff */
[----:B------:R-:W-:Y:S01]  /*273f0*/  IMAD.IADD R62, R62, 0x1, R4 ;  /* 0x000000013e3e7824 */ /* 0x000fe200078e0204 */
[----:B------:R-:W-:-:S02]  /*27400*/  LEA.HI R7, R5, R7, RZ, 0xc ;  /* 0x0000000705077211 */ /* 0x000fc400078f60ff */
[----:B------:R-:W-:Y:S02]  /*27410*/  SHF.R.U32.HI R6, RZ, R6, R9 ;  /* 0x00000006ff067219 */ /* 0x000fe40000011609 */
[----:B------:R-:W-:Y:S02]  /*27420*/  LOP3.LUT R48, R48, R62, RZ, 0x3c, !PT ;  /* 0x0000003e30307212 */ /* 0x000fe400078e3cff */
[----:B------:R-:W-:Y:S02]  /*27430*/  LOP3.LUT R50, R6, 0x1, RZ, 0xc0, !PT ;  /* 0x0000000106327812 */ /* 0x000fe400078ec0ff */
[----:B------:R-:W-:Y:S01]  /*27440*/  LEA.HI R6, R48, R56, R48, 0x10 ;  /* 0x0000003830067211 */ /* 0x000fe200078f8030 */
[----:B------:R-:W-:Y:S01]  /*27450*/  IMAD.IADD R48, R2, 0x1, -R10 ;  /* 0x0000000102307824 */ /* 0x000fe200078e0a0a */
[----:B------:R-:W-:Y:S01]  /*27460*/  ISETP.NE.U32.AND P0, PT, R50, 0x1, PT ;  /* 0x000000013200780c */ /* 0x000fe20003f05070 */
[----:B------:R-:W-:Y:S01]  /*27470*/  VIADD R50, R69, UR17 ;  /* 0x0000001145327c36 */ /* 0x000fe20008000000 */
[----:B------:R-:W-:-:S02]  /*27480*/  LOP3.LUT R4, R4, R6, RZ, 0x3c, !PT ;  /* 0x0000000604047212 */ /* 0x000fc400078e3cff */
[----:B------:R-:W-:Y:S02]  /*27490*/  LOP3.LUT R6, R67, R74, RZ, 0x3c, !PT ;  /* 0x0000004a43067212 */ /* 0x000fe400078e3cff */
[----:B------:R-:W-:Y:S01]  /*274a0*/  LEA.HI R62, R4, R62, RZ, 0xc ;  /* 0x0000003e043e7211 */ /* 0x000fe200078f60ff */
[----:B------:R-:W-:Y:S01]  /*274b0*/  VIADD R4, R7, UR16 ;  /* 0x0000001007047c36 */ /* 0x000fe20008000000 */
[----:B------:R-:W-:Y:S02]  /*274c0*/  LOP3.LUT R7, R61, R72, RZ, 0x3c, !PT ;  /* 0x000000483d077212 */ /* 0x000fe400078e3cff */
[----:B------:R-:W-:Y:S02]  /*274d0*/  LOP3.LUT R5, R71, R75, RZ, 0x3c, !PT ;  /* 0x0000004b47057212 */ /* 0x000fe400078e3cff */
[----:B------:R-:W-:Y:S01]  /*274e0*/  LEA.HI R114, R6, R114, R6, 0x7 ;  /* 0x0000007206727211 */ /* 0x000fe200078f3806 */
[----:B------:R-:W-:Y:S01]  /*274f0*/  @!P0 VIADD R4, R62, UR17 ;  /* 0x000000113e048c36 */ /* 0x000fe20008000000 */
[----:B------:R-:W-:Y:S01]  /*27500*/  LEA.HI R115, R7, R115, R7, 0x7 ;  /* 0x0000007307737211 */ /* 0x000fe200078f3807 */
[----:B------:R-:W-:Y:S01]  /*27510*/  VIADD R7, R68, UR18 ;  /* 0x0000001244077c36 */ /* 0x000fe20008000000 */
[----:B------:R-:W-:Y:S01]  /*27520*/  LEA.HI R51, R51, R112, R51, 0x7 ;  /* 0x0000007033337211 */ /* 0x000fe200078f3833 */
[----:B------:R-:W-:Y:S01]  /*27530*/  VIADD R112, R70, UR16 ;  /* 0x0000001046707c36 */ /* 0x000fe20008000000 */
[----:B------:R-:W-:Y:S01]  /*27540*/  LOP3.LUT R4, R4, 0x1, RZ, 0xc0, !PT ;  /* 0x0000000104047812 */ /* 0x000fe200078ec0ff */
[----:B------:R-:W-:Y:S01]  /*27550*/  VIADD R6, R66, UR19 ;  /* 0x0000001342067c36 */ /* 0x000fe20008000000 */
[----:B------:R-:W-:-:S02]  /*27560*/  LEA.HI R113, R5, R113, R5, 0x7 ;  /* 0x0000007105717211 */ /* 0x000fc400078f3805 */
[----:B------:R-:W-:Y:S02]  /*27570*/  ISETP.NE.AND P2, PT, R48, 0x1, PT ;  /* 0x000000013000780c */ /* 0x000fe40003f45270 */
[----:B------:R-:W-:Y:S01]  /*27580*/  PRMT R49, R4, 0x7610, R49 ;  /* 0x0000761004317816 */ /* 0x000fe20000000031 */
[----:B------:R-:W-:Y:S10]  /*27590*/  @P1 BRA `(.L_x_1990) ;  /* 0x0000000000741947 */ /* 0x000ff40003800000 */
[----:B------:R-:W0:Y:S02]  /*275a0*/  LDCU.64 UR4, c[0x0][0x388] ;  /* 0x00007100ff0477ac */ /* 0x000e240008000a00 */
[----:B0-----:R-:W-:-:S04]  /*275b0*/  LEA R4, P1, R8, UR4, 0x4 ;  /* 0x0000000408047c11 */ /* 0x001fc8000f8220ff */
[----:B------:R-:W-:-:S05]  /*275c0*/  LEA.HI.X R5, R8, UR5, RZ, 0x4, P1 ;  /* 0x0000000508057c11 */ /* 0x000fca00088f24ff */
[----:B------:R-:W2:Y:S04]  /*275d0*/  LDG.E R53, desc[UR6][R4.64+-0x9c] ;  /* 0xffff640604357981 */ /* 0x000ea8000c1e1900 */
[----:B------:R-:W4:Y:S04]  /*275e0*/  LDG.E R54, desc[UR6][R4.64+-0x98] ;  /* 0xffff680604367981 */ /* 0x000f28000c1e1900 */
[----:B------:R-:W5:Y:S04]  /*275f0*/  LDG.E R56, desc[UR6][R4.64+-0x94] ;  /* 0xffff6c0604387981 */ /* 0x000f68000c1e1900 */
[----:B------:R0:W3:Y:S01]  /*27600*/  LDG.E R55, desc[UR6][R4.64+-0x90] ;  /* 0xffff700604377981 */ /* 0x0000e2000c1e1900 */
[----:B------:R-:W-:Y:S01]  /*27610*/  SEL R52, R51, R112, !P0 ;  /* 0x0000007033347207 */ /* 0x000fe20004000000 */
[----:B0-----:R-:W-:-:S05]  /*27620*/  IMAD.MOV.U32 R4, RZ, RZ, 0x1bd ;  /* 0x000001bdff047424 */ /* 0x001fca00078e00ff */
[----:B------:R-:W-:-:S04]  /*27630*/  SEL R4, R4, 0x1a4, !P0 ;  /* 0x000001a404047807 */ /* 0x000fc80004000000 */
[----:B------:R-:W-:-:S04]  /*27640*/  IADD3 R4, P1, P3, R4, UR4, R8 ;  /* 0x0000000404047c10 */ /* 0x000fc8000fb3e008 */
[----:B------:R-:W-:Y:S02]  /*27650*/  IADD3.X R5, PT, PT, RZ, UR5, RZ, P1, P3 ;  /* 0x00000005ff057c10 */ /* 0x000fe40008fe64ff */
[----:B--2---:R-:W-:Y:S02]  /*27660*/  LOP3.LUT R52, R52, R53, RZ, 0x3c, !PT ;  /* 0x0000003534347212 */ /* 0x004fe400078e3cff */
[----:B------:R-:W-:-:S04]  /*27670*/  SEL R53, R113, R50, !P0 ;  /* 0x0000003271357207 */ /* 0x000fc80004000000 */
[----:B----4-:R-:W-:Y:S02]  /*27680*/  LOP3.LUT R53, R53, R54, RZ, 0x3c, !PT ;  /* 0x0000003635357212 */ /* 0x010fe400078e3cff */
[----:B------:R0:W2:Y:S01]  /*27690*/  LDG.E.U8 R54, desc[UR6][R4.64+-0xb] ;  /* 0xfffff50604367981 */ /* 0x0000a2000c1e1100 */
[----:B------:R-:W-:Y:S02]  /*276a0*/  SEL R112, R112, R52, !P0 ;  /* 0x0000003470707207 */ /* 0x000fe40004000000 */
[----:B------:R-:W-:Y:S02]  /*276b0*/  SEL R51, R52, R51, !P0 ;  /* 0x0000003334337207 */ /* 0x000fe40004000000 */
[----:B------:R-:W-:Y:S02]  /*276c0*/  SEL R50, R50, R53, !P0 ;  /* 0x0000003532327207 */ /* 0x000fe40004000000 */
[----:B------:R-:W-:Y:S02]  /*276d0*/  SEL R113, R53, R113, !P0 ;  /* 0x0000007135717207 */ /* 0x000fe40004000000 */
[----:B0-----:R-:W-:-:S02]  /*276e0*/  SEL R4, R114, R7, !P0 ;  /* 0x0000000772047207 */ /* 0x001fc40004000000 */
[----:B------:R-:W-:Y:S02]  /*276f0*/  SEL R5, R115, R6, !P0 ;  /* 0x0000000673057207 */ /* 0x000fe40004000000 */
[----:B-----5:R-:W-:Y:S02]  /*27700*/  LOP3.LUT R4, R4, R56, RZ, 0x3c, !PT ;  /* 0x0000003804047212 */ /* 0x020fe400078e3cff */
[----:B---3--:R-:W-:Y:S02]  /*27710*/  LOP3.LUT R5, R5, R55, RZ, 0x3c, !PT ;  /* 0x0000003705057212 */ /* 0x008fe400078e3cff */
[----:B------:R-:W-:Y:S02]  /*27720*/  SEL R7, R7, R4, !P0 ;  /* 0x0000000407077207 */ /* 0x000fe40004000000 */
[----:B------:R-:W-:Y:S02]  /*27730*/  SEL R114, R4, R114, !P0 ;  /* 0x0000007204727207 */ /* 0x000fe40004000000 */
[----:B------:R-:W-:-:S02]  /*27740*/  SEL R6, R6, R5, !P0 ;  /* 0x0000000506067207 */ /* 0x000fc40004000000 */
[----:B------:R-:W-:Y:S02]  /*27750*/  SEL R115, R5, R115, !P0 ;  /* 0x0000007305737207 */ /* 0x000fe40004000000 */
[----:B--2---:R-:W-:-:S07]  /*27760*/  LOP3.LUT R49, R54, R49, RZ, 0x3c, !PT ;  /* 0x0000003136317212 */ /* 0x004fce00078e3cff */
.L_x_1990:
[----:B------:R-:W-:Y:S01]  /*27770*/  BSSY.RECONVERGENT B2, `(.L_x_1989) ;  /* 0x00002f2000027945 */ /* 0x000fe20003800200 */
[----:B------:R-:W-:Y:S02]  /*27780*/  SEL R112, R51, R112, !P0 ;  /* 0x0000007033707207 */ /* 0x000fe40004000000 */
[----:B------:R-:W-:Y:S02]  /*27790*/  SEL R113, R113, R50, !P0 ;  /* 0x0000003271717207 */ /* 0x000fe40004000000 */
[----:B------:R-:W-:Y:S02]  /*277a0*/  SEL R114, R114, R7, !P0 ;  /* 0x0000000772727207 */ /* 0x000fe40004000000 */
[----:B------:R-:W-:Y:S01]  /*277b0*/  SEL R115, R115, R6, !P0 ;  /* 0x0000000673737207 */ /* 0x000fe20004000000 */
[----:B------:R-:W-:Y:S06]  /*277c0*/  @!P2 BRA `(.L_x_1991) ;  /* 0x0000002c00b0a947 */ /* 0x000fec0003800000 */
[----:B------:R-:W-:-:S07]  /*277d0*/  IMAD.MOV.U32 R50, RZ, RZ, 0x1 ;  /* 0x00000001ff327424 */ /* 0x000fce00078e00ff */
.L_x_1994:
        /* <DEDUP_REMOVED lines=12> */
[----:B------:R-:W-:Y:S01]  /*278a0*/  SHF.L.W.U32.HI R52, R51, 0x10, R51 ;  /* 0x0000001033347819 */ /* 0x000fe20000010e33 */
        /* <DEDUP_REMOVED lines=8> */
[----:B------:R-:W-:-:S03]  /*27930*/  SHF.L.W.U32.HI R65, R65, 0xc, R65 ;  /* 0x0000000c41417819 */ /* 0x000fc60000010e41 */
[----:B------:R-:W-:Y:S01]  /*27940*/  IMAD.IADD R55, R55, 0x1, R54 ;  /* 0x0000000137377824 */ /* 0x000fe200078e0236 */
[----:B------:R-:W-:Y:S01]  /*27950*/  LOP3.LUT R4, R4, R58, RZ, 0x3c, !PT ;  /* 0x0000003a04047212 */ /* 0x000fe200078e3cff */
[----:B------:R-:W-:-:S03]  /*27960*/  IMAD.IADD R68, R59, 0x1, R65 ;  /* 0x000000013b447824 */ /* 0x000fc600078e0241 */
[----:B------:R-:W-:Y:S01]  /*27970*/  SHF.L.W.U32.HI R6, R4, 0x8, R4 ;  /* 0x0000000804067819 */ /* 0x000fe20000010e04 */
[----:B------:R-:W-:Y:S01]  /*27980*/  IMAD.IADD R4, R52, 0x1, R114 ;  /* 0x0000000134047824 */ /* 0x000fe200078e0272 */
[----:B------:R-:W-:Y:S02]  /*27990*/  LOP3.LUT R56, R56, R55, RZ, 0x3c, !PT ;  /* 0x0000003738387212 */ /* 0x000fe400078e3cff */
[----:B------:R-:W-:Y:S01]  /*279a0*/  LOP3.LUT R73, R73, R68, RZ, 0x3c, !PT ;  /* 0x0000004449497212 */ /* 0x000fe200078e3cff */
[----:B------:R-:W-:Y:S01]  /*279b0*/  IMAD.IADD R7, R7, 0x1, R6 ;  /* 0x0000000107077824 */ /* 0x000fe200078e0206 */
[----:B------:R-:W-:Y:S02]  /*279c0*/  LOP3.LUT R5, R114, R4, RZ, 0x3c, !PT ;  /* 0x0000000472057212 */ /* 0x000fe400078e3cff */
[----:B------:R-:W-:Y:S02]  /*279d0*/  SHF.L.W.U32.HI R56, R56, 0x8, R56 ;  /* 0x0000000838387819 */ /* 0x000fe40000010e38 */
[----:B------:R-:W-:-:S02]  /*279e0*/  SHF.L.W.U32.HI R5, R5, 0xc, R5 ;  /* 0x0000000c05057819 */ /* 0x000fc40000010e05 */
        /* <DEDUP_REMOVED lines=309> */
[----:B------:R-:W-:-:S05]  /*28d40*/  SHF.L.W.U32.HI R70, R70, 0xc, R70 ;  /* 0x0000000c46467819 */ /* 0x000fca0000010e46 */
[----:B------:R-:W-:-:S05]  /*28d50*/  IMAD.IADD R68, R68, 0x1, R70 ;  /* 0x0000000144447824 */ /* 0x000fca00078e0246 */
[----:B------:R-:W-:Y:S01]  /*28d60*/  LOP3.LUT R71, R71, R68, RZ, 0x3c, !PT ;  /* 0x0000004447477212 */ /* 0x000fe200078e3cff */
[----:B------:R-:W-:-:S03]  /*28d70*/  VIADD R68, R68, UR16 ;  /* 0x0000001044447c36 */ /* 0x000fc60008000000 */
[----:B------:R-:W-:Y:S02]  /*28d80*/  LEA.HI R61, R71, R61, R71, 0x8 ;  /* 0x0000003d473d7211 */ /* 0x000fe400078f4047 */
[----:B------:R-:W-:Y:S02]  /*28d90*/  LOP3.LUT R71, R73, R72, RZ, 0x3c, !PT ;  /* 0x0000004849477212 */ /* 0x000fe400078e3cff */
        /* <DEDUP_REMOVED lines=14> */
[----:B------:R-:W-:Y:S01]  /*28e80*/  LEA.HI R113, R61, R113, R61, 0x7 ;  /* 0x000000713d717211 */ /* 0x000fe200078f383d */
[----:B------:R-:W-:Y:S01]  /*28e90*/  IMAD.IADD R69, R69, 0x1, R73 ;  /* 0x0000000145457824 */ /* 0x000fe200078e0249 */
[----:B------:R-:W-:-:S02]  /*28ea0*/  SHF.L.W.U32.HI R66, R66, 0xc, R66 ;  /* 0x0000000c42427819 */ /* 0x000fc40000010e42 */
[----:B------:R-:W-:Y:S02]  /*28eb0*/  LOP3.LUT R62, R62, R64, RZ, 0x3c, !PT ;  /* 0x000000403e3e7212 */ /* 0x000fe400078e3cff */
[----:B------:R-:W-:Y:S01]  /*28ec0*/  LOP3.LUT R65, R65, R69, RZ, 0x3c, !PT ;  /* 0x0000004541417212 */ /* 0x000fe200078e3cff */
[----:B------:R-:W-:Y:S01]  /*28ed0*/  IMAD.IADD R72, R72, 0x1, R66 ;  /* 0x0000000148487824 */ /* 0x000fe200078e0242 */
[----:B------:R-:W-:Y:S01]  /*28ee0*/  SHF.L.W.U32.HI R62, R62, 0xc, R62 ;  /* 0x0000000c3e3e7819 */ /* 0x000fe20000010e3e */
[----:B------:R-:W-:Y:S01]  /*28ef0*/  VIADD R69, R69, UR18 ;  /* 0x0000001245457c36 */ /* 0x000fe20008000000 */
[----:B------:R-:W-:Y:S02]  /*28f00*/  LEA.HI R60, R65, R60, R65, 0x8 ;  /* 0x0000003c413c7211 */ /* 0x000fe400078f4041 */
[----:B------:R-:W-:Y:S01]  /*28f10*/  LOP3.LUT R65, R59, 0x1, RZ, 0x3c, !PT ;  /* 0x000000013b417812 */ /* 0x000fe200078e3cff */
[----:B------:R-:W-:Y:S01]  /*28f20*/  IMAD.IADD R67, R67, 0x1, R62 ;  /* 0x0000000143437824 */ /* 0x000fe200078e023e */
[----:B------:R-:W-:Y:S01]  /*28f30*/  LOP3.LUT R71, R71, R72, RZ, 0x3c, !PT ;  /* 0x0000004847477212 */ /* 0x000fe200078e3cff */
[----:B------:R-:W-:Y:S01]  /*28f40*/  VIADD R72, R72, UR17 ;  /* 0x0000001148487c36 */ /* 0x000fe20008000000 */
[----:B------:R-:W-:-:S02]  /*28f50*/  LOP3.LUT R60, R73, R60, RZ, 0x3c, !PT ;  /* 0x0000003c493c7212 */ /* 0x000fc400078e3cff */
[----:B------:R-:W-:Y:S01]  /*28f60*/  LOP3.LUT R74, R63, R67, RZ, 0x3c, !PT ;  /* 0x000000433f4a7212 */ /* 0x000fe200078e3cff */
[----:B------:R-:W-:Y:S01]  /*28f70*/  VIADD R67, R67, UR19 ;  /* 0x0000001343437c36 */ /* 0x000fe20008000000 */
[----:B------:R-:W-:Y:S02]  /*28f80*/  SHF.L.W.U32.HI R63, R59, 0x10, R65 ;  /* 0x000000103b3f7819 */ /* 0x000fe40000010e41 */
[----:B------:R-:W-:Y:S02]  /*28f90*/  LEA.HI R64, R74, R64, R74, 0x8 ;  /* 0x000000404a407211 */ /* 0x000fe400078f404a */
[----:B------:R-:W-:Y:S01]  /*28fa0*/  LEA.HI R71, R71, R75, R71, 0x8 ;  /* 0x0000004b47477211 */ /* 0x000fe200078f4047 */
[----:B------:R-:W-:Y:S01]  /*28fb0*/  IMAD.IADD R65, R63, 0x1, R112 ;  /* 0x000000013f417824 */ /* 0x000fe200078e0270 */
[----:B------:R-:W-:Y:S02]  /*28fc0*/  LOP3.LUT R64, R62, R64, RZ, 0x3c, !PT ;  /* 0x000000403e407212 */ /* 0x000fe400078e3cff */
[----:B------:R-:W-:-:S02]  /*28fd0*/  LOP3.LUT R71, R66, R71, RZ, 0x3c, !PT ;  /* 0x0000004742477212 */ /* 0x000fc400078e3cff */
[----:B------:R-:W-:Y:S02]  /*28fe0*/  LOP3.LUT R74, R112, R65, RZ, 0x3c, !PT ;  /* 0x00000041704a7212 */ /* 0x000fe400078e3cff */
[----:B------:R-:W-:Y:S02]  /*28ff0*/  LEA.HI R114, R71, R114, R71, 0x7 ;  /* 0x0000007247727211 */ /* 0x000fe400078f3847 */
[----:B------:R-:W-:Y:S02]  /*29000*/  SHF.L.W.U32.HI R74, R74, 0xc, R74 ;  /* 0x0000000c4a4a7819 */ /* 0x000fe40000010e4a */
[----:B------:R-:W-:Y:S02]  /*29010*/  LEA.HI R115, R60, R115, R60, 0x7 ;  /* 0x000000733c737211 */ /* 0x000fe400078f383c */
[----:B------:R-:W-:Y:S01]  /*29020*/  LEA.HI R112, R64, R112, R64, 0x7 ;  /* 0x0000007040707211 */ /* 0x000fe200078f3840 */
[----:B------:R-:W-:-:S05]  /*29030*/  IMAD.IADD R59, R59, 0x1, R74 ;  /* 0x000000013b3b7824 */ /* 0x000fca00078e024a */
[----:B------:R-:W-:Y:S01]  /*29040*/  LOP3.LUT R63, R63, R59, RZ, 0x3c, !PT ;  /* 0x0000003b3f3f7212 */ /* 0x000fe200078e3cff */
[----:B------:R-:W-:-:S03]  /*29050*/  IMAD.IADD R59, R57, 0x1, R59 ;  /* 0x00000001393b7824 */ /* 0x000fc600078e023b */
[----:B------:R-:W-:Y:S02]  /*29060*/  SHF.L.W.U32.HI R63, R63, 0x8, R63 ;  /* 0x000000083f3f7819 */ /* 0x000fe40000010e3f */
[----:B------:R-:W-:-:S03]  /*29070*/  LOP3.LUT R56, R56, R59, RZ, 0x3c, !PT ;  /* 0x0000003b38387212 */ /* 0x000fc600078e3cff */
[----:B------:R-:W-:Y:S01]  /*29080*/  IMAD.IADD R65, R65, 0x1, R63 ;  /* 0x0000000141417824 */ /* 0x000fe200078e023f */
[----:B------:R-:W-:Y:S02]  /*29090*/  SHF.L.W.U32.HI R56, R56, 0x10, R56 ;  /* 0x0000001038387819 */ /* 0x000fe40000010e38 */
        /* <DEDUP_REMOVED lines=255> */
[----:B------:R-:W-:Y:S02]  /*2a090*/  LEA.HI R6, R6, R7, R6, 0x8 ;  /* 0x0000000706067211 */ /* 0x000fe400078f4006 */
[----:B------:R-:W-:Y:S02]  /*2a0a0*/  LOP3.LUT R5, R5, R4, RZ, 0x3c, !PT ;  /* 0x0000000405057212 */ /* 0x000fe400078e3cff */
[----:B------:R-:W-:-:S02]  /*2a0b0*/  LOP3.LUT R54, R54, R53, RZ, 0x3c, !PT ;  /* 0x0000003536367212 */ /* 0x000fc400078e3cff */
[----:B------:R-:W-:Y:S02]  /*2a0c0*/  LOP3.LUT R65, R74, R65, RZ, 0x3c, !PT ;  /* 0x000000414a417212 */ /* 0x000fe400078e3cff */
[----:B------:R-:W-:Y:S02]  /*2a0d0*/  SHF.L.W.U32.HI R5, R5, 0xc, R5 ;  /* 0x0000000c05057819 */ /* 0x000fe40000010e05 */
[----:B------:R-:W-:Y:S02]  /*2a0e0*/  LOP3.LUT R6, R57, R6, RZ, 0x3c, !PT ;  /* 0x0000000639067212 */ /* 0x000fe400078e3cff */
[----:B------:R-:W-:Y:S01]  /*2a0f0*/  LEA.HI R54, R54, R55, R54, 0xc ;  /* 0x0000003736367211 */ /* 0x000fe200078f6036 */
[----:B------:R-:W-:Y:S01]  /*2a100*/  IMAD.IADD R51, R51, 0x1, R5 ;  /* 0x0000000133337824 */ /* 0x000fe200078e0205 */
[----:B------:R-:W-:Y:S02]  /*2a110*/  LEA.HI R59, R65, R59, R65, 0xc ;  /* 0x0000003b413b7211 */ /* 0x000fe400078f6041 */
[----:B------:R-:W-:-:S02]  /*2a120*/  SHF.L.W.U32.HI R6, R6, 0x7, R6 ;  /* 0x0000000706067819 */ /* 0x000fc40000010e06 */
[----:B------:R-:W-:Y:S02]  /*2a130*/  LOP3.LUT R54, R56, R54, RZ, 0x3c, !PT ;  /* 0x0000003638367212 */ /* 0x000fe400078e3cff */
[----:B------:R-:W-:Y:S01]  /*2a140*/  LOP3.LUT R63, R63, R59, RZ, 0x3c, !PT ;  /* 0x0000003b3f3f7212 */ /* 0x000fe200078e3cff */
[----:B------:R-:W-:Y:S01]  /*2a150*/  IMAD.IADD R59, R59, 0x1, R6 ;  /* 0x000000013b3b7824 */ /* 0x000fe200078e0206 */
[----:B------:R-:W-:Y:S02]  /*2a160*/  LOP3.LUT R51, R52, R51, RZ, 0x3c, !PT ;  /* 0x0000003334337212 */ /* 0x000fe400078e3cff */
[----:B------:R-:W-:Y:S02]  /*2a170*/  SHF.L.W.U32.HI R54, R54, 0x8, R54 ;  /* 0x0000000836367819 */ /* 0x000fe40000010e36 */
[----:B------:R-:W-:Y:S02]  /*2a180*/  LEA.HI R4, R51, R4, R51, 0x8 ;  /* 0x0000000433047211 */ /* 0x000fe400078f4033 */
[----:B------:R-:W-:Y:S01]  /*2a190*/  LOP3.LUT R7, R54, R59, RZ, 0x3c, !PT ;  /* 0x0000003b36077212 */ /* 0x000fe200078e3cff */
[----:B------:R-:W-:Y:S01]  /*2a1a0*/  IMAD.IADD R53, R53, 0x1, R54 ;  /* 0x0000000135357824 */ /* 0x000fe200078e0236 */
[----:B------:R-:W-:-:S02]  /*2a1b0*/  LOP3.LUT R5, R5, R4, RZ, 0x3c, !PT ;  /* 0x0000000405057212 */ /* 0x000fc400078e3cff */
[----:B------:R-:W-:Y:S02]  /*2a1c0*/  LEA.HI R7, R7, R4, R7, 0x10 ;  /* 0x0000000407077211 */ /* 0x000fe400078f8007 */
[----:B------:R-:W-:Y:S02]  /*2a1d0*/  IADD3 R4, PT, PT, R8, -0xb, R50 ;  /* 0xfffffff508047810 */ /* 0x000fe40007ffe032 */
[----:B------:R-:W-:Y:S02]  /*2a1e0*/  SHF.L.W.U32.HI R5, R5, 0x7, R5 ;  /* 0x0000000705057819 */ /* 0x000fe40000010e05 */
[----:B------:R-:W-:Y:S02]  /*2a1f0*/  LOP3.LUT R4, RZ, R4, RZ, 0x33, !PT ;  /* 0x00000004ff047212 */ /* 0x000fe400078e33ff */
[----:B------:R-:W-:Y:S01]  /*2a200*/  SHF.L.W.U32.HI R63, R63, 0x8, R63 ;  /* 0x000000083f3f7819 */ /* 0x000fe20000010e3f */
[----:B------:R-:W-:Y:S01]  /*2a210*/  IMAD.IADD R58, R58, 0x1, R5 ;  /* 0x000000013a3a7824 */ /* 0x000fe200078e0205 */
[----:B------:R-:W-:Y:S01]  /*2a220*/  LOP3.LUT R7, R6, R7, RZ, 0x3c, !PT ;  /* 0x0000000706077212 */ /* 0x000fe200078e3cff */
[----:B------:R-:W-:-:S03]  /*2a230*/  IMAD.IADD R4, R2, 0x1, R4 ;  /* 0x0000000102047824 */ /* 0x000fc600078e0204 */
[----:B------:R-:W-:Y:S02]  /*2a240*/  LOP3.LUT R63, R63, R58, RZ, 0x3c, !PT ;  /* 0x0000003a3f3f7212 */ /* 0x000fe400078e3cff */
[----:B------:R-:W-:Y:S02]  /*2a250*/  SHF.R.U32.HI R51, RZ, R4, R9 ;  /* 0x00000004ff337219 */ /* 0x000fe40000011609 */
[----:B------:R-:W-:Y:S02]  /*2a260*/  LEA.HI R53, R63, R53, R63, 0x10 ;  /* 0x000000353f357211 */ /* 0x000fe400078f803f */
[----:B------:R-:W-:Y:S02]  /*2a270*/  LOP3.LUT R51, R51, 0x1, RZ, 0xc0, !PT ;  /* 0x0000000133337812 */ /* 0x000fe400078ec0ff */
[----:B------:R-:W-:Y:S02]  /*2a280*/  LOP3.LUT R53, R5, R53, RZ, 0x3c, !PT ;  /* 0x0000003505357212 */ /* 0x000fe400078e3cff */
[----:B------:R-:W-:Y:S01]  /*2a290*/  ISETP.NE.U32.AND P0, PT, R51, 0x1, PT ;  /* 0x000000013300780c */ /* 0x000fe20003f05070 */
[----:B------:R-:W-:Y:S01]  /*2a2a0*/  IMAD.IADD R51, R10, 0x1, R50 ;  /* 0x000000010a337824 */ /* 0x000fe200078e0232 */
[----:B------:R-:W-:-:S02]  /*2a2b0*/  LEA.HI R7, R7, R59, RZ, 0xc ;  /* 0x0000003b07077211 */ /* 0x000fc400078f60ff */
[----:B------:R-:W-:Y:S02]  /*2a2c0*/  LEA.HI R53, R53, R58, RZ, 0xc ;  /* 0x0000003a35357211 */ /* 0x000fe400078f60ff */
[----:B------:R-:W-:Y:S01]  /*2a2d0*/  LOP3.LUT R51, RZ, R51, RZ, 0x33, !PT ;  /* 0x00000033ff337212 */ /* 0x000fe200078e33ff */
[----:B------:R-:W-:-:S04]  /*2a2e0*/  VIADD R7, R7, UR16 ;  /* 0x0000001007077c36 */ /* 0x000fc80008000000 */
[----:B------:R-:W-:Y:S02]  /*2a2f0*/  IMAD.IADD R51, R2, 0x1, R51 ;  /* 0x0000000102337824 */ /* 0x000fe400078e0233 */
[----:B------:R-:W-:-:S03]  /*2a300*/  @!P0 VIADD R7, R53, UR17 ;  /* 0x0000001135078c36 */ /* 0x000fc60008000000 */
[----:B------:R-:W-:Y:S02]  /*2a310*/  SHF.R.U32.HI R51, RZ, R51, R9 ;  /* 0x00000033ff337219 */ /* 0x000fe40000011609 */
[----:B------:R-:W-:-:S04]  /*2a320*/  LOP3.LUT R7, R7, 0x1, RZ, 0xc0, !PT ;  /* 0x0000000107077812 */ /* 0x000fc800078ec0ff */
        /* <DEDUP_REMOVED lines=8> */
[----:B------:R-:W-:Y:S02]  /*2a3b0*/  LOP3.LUT R6, R6, 0x1f00, RZ, 0xc0, !PT ;  /* 0x00001f0006067812 */ /* 0x000fe400078ec0ff */
[----:B------:R-:W-:Y:S02]  /*2a3c0*/  LOP3.LUT R8, R3, 0xffff, RZ, 0xc0, !PT ;  /* 0x0000ffff03087812 */ /* 0x000fe400078ec0ff */
[----:B------:R-:W-:Y:S02]  /*2a3d0*/  IADD3 R5, PT, PT, R5, R0, R6 ;  /* 0x0000000005057210 */ /* 0x000fe40007ffe006 */
[----:B------:R-:W-:Y:S02]  /*2a3e0*/  IADD3 R7, P1, PT, R8, R50, RZ ;  /* 0x0000003208077210 */ /* 0x000fe40007f3e0ff */
[----:B------:R-:W-:Y:S01]  /*2a3f0*/  SHF.R.U32.HI R5, RZ, R4, R5 ;  /* 0x00000004ff057219 */ /* 0x000fe20000011605 */
[----:B------:R-:W-:-:S02]  /*2a400*/  IMAD.MOV.U32 R4, RZ, RZ, 0x1bd ;  /* 0x000001bdff047424 */ /* 0x000fc400078e00ff */
[----:B------:R-:W-:Y:S01]  /*2a410*/  IMAD.X R52, RZ, RZ, RZ, P1 ;  /* 0x000000ffff347224 */ /* 0x000fe200008e06ff */
[----:B------:R-:W-:Y:S02]  /*2a420*/  LOP3.LUT R5, R5, 0x1, RZ, 0xc0, !PT ;  /* 0x0000000105057812 */ /* 0x000fe400078ec0ff */
[----:B-1----:R-:W-:Y:S02]  /*2a430*/  LEA R6, P1, R7, UR4, 0x4 ;  /* 0x0000000407067c11 */ /* 0x002fe4000f8220ff */
[----:B------:R-:W-:-:S04]  /*2a440*/  ISETP.NE.U32.AND P0, PT, R5, 0x1, PT ;  /* 0x000000010500780c */ /* 0x000fc80003f05070 */
[----:B------:R-:W-:-:S04]  /*2a450*/  SEL R4, R4, 0x1a4, !P0 ;  /* 0x000001a404047807 */ /* 0x000fc80004000000 */
[----:B------:R-:W-:Y:S02]  /*2a460*/  IADD3 R4, P2, P3, R4, UR4, R7 ;  /* 0x0000000404047c10 */ /* 0x000fe4000fb5e007 */
[--C-:B------:R-:W-:Y:S02]  /*2a470*/  LEA.HI.X R7, R7, UR5, R52.reuse, 0x4, P1 ;  /* 0x0000000507077c11 */ /* 0x100fe400088f2434 */
[----:B------:R-:W-:-:S03]  /*2a480*/  IADD3.X R5, PT, PT, RZ, UR5, R52, P2, P3 ;  /* 0x00000005ff057c10 */ /* 0x000fc600097e6434 */
[----:B------:R-:W2:Y:S04]  /*2a490*/  LDG.E R53, desc[UR6][R6.64+-0x9c] ;  /* 0xffff640606357981 */ /* 0x000ea8000c1e1900 */
[----:B------:R-:W4:Y:S04]  /*2a4a0*/  LDG.E.U8 R52, desc[UR6][R4.64+-0xb] ;  /* 0xfffff50604347981 */ /* 0x000f28000c1e1100 */
[----:B------:R-:W5:Y:S04]  /*2a4b0*/  LDG.E R4, desc[UR6][R6.64+-0x98] ;  /* 0xffff680606047981 */ /* 0x000f68000c1e1900 */
[----:B------:R-:W3:Y:S04]  /*2a4c0*/  LDG.E R5, desc[UR6][R6.64+-0x94] ;  /* 0xffff6c0606057981 */ /* 0x000ee8000c1e1900 */
[----:B------:R0:W4:Y:S02]  /*2a4d0*/  LDG.E R6, desc[UR6][R6.64+-0x90] ;  /* 0xffff700606067981 */ /* 0x000124000c1e1900 */
[----:B0-----:R-:W-:-:S04]  /*2a4e0*/  SEL R7, R112, R68, !P0 ;  /* 0x0000004470077207 */ /* 0x001fc80004000000 */
[----:B--2---:R-:W-:-:S04]  /*2a4f0*/  LOP3.LUT R7, R7, R53, RZ, 0x3c, !PT ;  /* 0x0000003507077212 */ /* 0x004fc800078e3cff */
[----:B------:R-:W-:Y:S02]  /*2a500*/  SEL R68, R68, R7, !P0 ;  /* 0x0000000744447207 */ /* 0x000fe40004000000 */
[----:B------:R-:W-:Y:S02]  /*2a510*/  SEL R112, R7, R112, !P0 ;  /* 0x0000007007707207 */ /* 0x000fe40004000000 */
[----:B------:R-:W-:-:S04]  /*2a520*/  SEL R7, R113, R72, !P0 ;  /* 0x0000004871077207 */ /* 0x000fc80004000000 */
[----:B-----5:R-:W-:Y:S02]  /*2a530*/  LOP3.LUT R4, R7, R4, RZ, 0x3c, !PT ;  /* 0x0000000407047212 */ /* 0x020fe400078e3cff */
[----:B------:R-:W-:-:S04]  /*2a540*/  SEL R7, R114, R69, !P0 ;  /* 0x0000004572077207 */ /* 0x000fc80004000000 */
[----:B---3--:R-:W-:Y:S02]  /*2a550*/  LOP3.LUT R5, R7, R5, RZ, 0x3c, !PT ;  /* 0x0000000507057212 */ /* 0x008fe400078e3cff */
[----:B------:R-:W-:Y:S02]  /*2a560*/  SEL R7, R115, R67, !P0 ;  /* 0x0000004373077207 */ /* 0x000fe40004000000 */
[----:B----4-:R-:W-:Y:S02]  /*2a570*/  LOP3.LUT R49, R52, R49, RZ, 0x3c, !PT ;  /* 0x0000003134317212 */ /* 0x010fe400078e3cff */
[----:B------:R-:W-:Y:S02]  /*2a580*/  LOP3.LUT R6, R7, R6, RZ, 0x3c, !PT ;  /* 0x0000000607067212 */ /* 0x000fe400078e3cff */
[----:B------:R-:W-:Y:S02]  /*2a590*/  SEL R72, R72, R4, !P0 ;  /* 0x0000000448487207 */ /* 0x000fe40004000000 */
[----:B------:R-:W-:-:S02]  /*2a5a0*/  SEL R113, R4, R113, !P0 ;  /* 0x0000007104717207 */ /* 0x000fc40004000000 */
[----:B------:R-:W-:Y:S02]  /*2a5b0*/  SEL R69, R69, R5, !P0 ;  /* 0x0000000545457207 */ /* 0x000fe40004000000 */
[----:B------:R-:W-:Y:S02]  /*2a5c0*/  SEL R114, R5, R114, !P0 ;  /* 0x0000007205727207 */ /* 0x000fe40004000000 */
[----:B------:R-:W-:Y:S02]  /*2a5d0*/  SEL R67, R67, R6, !P0 ;  /* 0x0000000643437207 */ /* 0x000fe40004000000 */
[----:B------:R-:W-:-:S07]  /*2a5e0*/  SEL R115, R6, R115, !P0 ;  /* 0x0000007306737207 */ /* 0x000fce0004000000 */
.L_x_1993:
[----:B------:R-:W-:Y:S05]  /*2a5f0*/  BSYNC.RECONVERGENT B3 ;  /* 0x0000000000037941 */ /* 0x000fea0003800200 */
.L_x_1992:
        /* <DEDUP_REMOVED lines=9> */
.L_x_1991:
[----:B------:R-:W-:Y:S05]  /*2a690*/  BSYNC.RECONVERGENT B2 ;  /* 0x0000000000027941 */ /* 0x000fea0003800200 */
.L_x_1989:
[----:B------:R-:W-:-:S04]  /*2a6a0*/  LOP3.LUT R49, R49, 0xff, RZ, 0xc0, !PT ;  /* 0x000000ff31317812 */ /* 0x000fc800078ec0ff */
[C---:B------:R-:W-:Y:S02]  /*2a6b0*/  ISETP.NE.AND P0, PT, R49.reuse, 0x1, PT ;  /* 0x000000013100780c */ /* 0x040fe40003f05270 */
[----:B------:R-:W-:-:S11]  /*2a6c0*/  ISETP.NE.AND P1, PT, R49, 0x1, PT ;  /* 0x000000013100780c */ /* 0x000fd60003f25270 */
[----:B------:R-:W0:Y:S02]  /*2a6d0*/  @!P0 LDC.64 R2, c[0x0][0x388] ;  /* 0x0000e200ff028b82 */ /* 0x000e240000000a00 */
[----:B0-----:R0:W2:Y:S06]  /*2a6e0*/  @!P0 LDG.E R5, desc[UR6][R2.64+0x1d8] ;  /* 0x0001d80602058981 */ /* 0x0010ac000c1e1900 */
[----:B0-----:R-:W0:Y:S02]  /*2a6f0*/  @!P1 LDC.64 R2, c[0x0][0x388] ;  /* 0x0000e200ff029b82 */ /* 0x001e240000000a00 */
[----:B0-----:R0:W4:Y:S06]  /*2a700*/  @!P1 LDG.E R4, desc[UR6][R2.64+0x1dc] ;  /* 0x0001dc0602049981 */ /* 0x00112c000c1e1900 */
[----:B0-----:R-:W0:Y:S01]  /*2a710*/  @!P1 LDC.64 R2, c[0x0][0x388] ;  /* 0x0000e200ff029b82 */ /* 0x001e220000000a00 */
[----:B--2---:R-:W-:-:S02]  /*2a720*/  @!P0 LOP3.LUT R112, R112, R5, RZ, 0x3c, !PT ;  /* 0x0000000570708212 */ /* 0x004fc400078e3cff */
[----:B----4-:R-:W-:Y:S02]  /*2a730*/  @!P1 LOP3.LUT R113, R113, R4, RZ, 0x3c, !PT ;  /* 0x0000000471719212 */ /* 0x010fe400078e3cff */
[----:B0-----:R0:W2:Y:S03]  /*2a740*/  @!P1 LDG.E R4, desc[UR6][R2.64+0x1e0] ;  /* 0x0001e00602049981 */ /* 0x0010a6000c1e1900 */
[----:B0-----:R-:W0:Y:S02]  /*2a750*/  @!P1 LDC.64 R2, c[0x0][0x388] ;  /* 0x0000e200ff029b82 */ /* 0x001e240000000a00 */
[----:B0-----:R-:W4:Y:S01]  /*2a760*/  @!P1 LDG.E R2, desc[UR6][R2.64+0x1e4] ;  /* 0x0001e40602029981 */ /* 0x001f22000c1e1900 */
[----:B--2---:R-:W-:Y:S02]  /*2a770*/  @!P1 LOP3.LUT R114, R114, R4, RZ, 0x3c, !PT ;  /* 0x0000000472729212 */ /* 0x004fe400078e3cff */
[----:B----4-:R-:W-:-:S07]  /*2a780*/  @!P1 LOP3.LUT R115, R115, R2, RZ, 0x3c, !PT ;  /* 0x0000000273739212 */ /* 0x010fce00078e3cff */
.L_x_1988:
[----:B------:R-:W-:Y:S05]  /*2a790*/  BSYNC.RECONVERGENT B1 ;  /* 0x0000000000017941 */ /* 0x000fea0003800200 */
.L_x_1987:
        /* <DEDUP_REMOVED lines=20> */
[----:B------:R-:W1:Y:S01]  /*2a8e0*/  LDS.U8 R51, [UR4+0xc0e4] ;  /* 0x00c0e404ff337984 */ /* 0x000e620008000000 */
[----:B--2---:R-:W-:-:S04]  /*2a8f0*/  VIMNMX.U16x2 R9, PT, PT, R2, 0xb000b, !PT ;  /* 0x000b000b02097848 */ /* 0x004fc80007fe0200 */
[----:B------:R-:W-:-:S04]  /*2a900*/  LOP3.LUT R10, R9, 0xffff, RZ, 0xc0, !PT ;  /* 0x0000ffff090a7812 */ /* 0x000fc800078ec0ff */
[----:B------:R-:W-:-:S04]  /*2a910*/  IADD3 R3, PT, PT, R2, 0xb, -R10 ;  /* 0x0000000b02037810 */ /* 0x000fc80007ffe80a */
[----:B------:R-:W-:Y:S02]  /*2a920*/  ISETP.GE.AND P0, PT, R3, 0x1, PT ;  /* 0x000000010300780c */ /* 0x000fe40003f06270 */
[----:B------:R-:W2:Y:S11]  /*2a930*/  LDS R3, [UR4+0xc0e0] ;  /* 0x00c0e004ff037984 */ /* 0x000eb60008000800 */
[----:B01----:R-:W-:Y:S05]  /*2a940*/  @!P0 BRA `(.L_x_1997) ;  /* 0x0000002c00b88947 */ /* 0x003fea0003800000 */
[----:B------:R-:W-:Y:S01]  /*2a950*/  VIADD R48, R10, 0xfffffff5 ;  /* 0xfffffff50a307836 */ /* 0x000fe20000000000 */
[----:B------:R-:W-:Y:S01]  /*2a960*/  BSSY.RECONVERGENT B2, `(.L_x_1997) ;  /* 0x00002ec000027945 */ /* 0x000fe20003800200 */
[----:B------:R-:W-:Y:S02]  /*2a970*/  IMAD.MOV.U32 R49, RZ, RZ, RZ ;  /* 0x000000ffff317224 */ /* 0x000fe400078e00ff */
[----:B------:R-:W-:-:S07]  /*2a980*/  IMAD.IADD R50, R2, 0x1, -R48 ;  /* 0x0000000102327824 */ /* 0x000fce00078e0a30 */
.L_x_2000:
[----:B------:R-:W-:Y:S01]  /*2a990*/  VIADD R59, R110, UR9 ;  /* 0x000000096e3b7c36 */ /* 0x000fe20008000000 */
[----:B------:R-:W-:Y:S01]  /*2a9a0*/  LOP3.LUT R51, R51, 0xff, RZ, 0xc0, !PT ;  /* 0x000000ff33337812 */ /* 0x000fe200078ec0ff */
[----:B--2---:R-:W-:Y:S01]  /*2a9b0*/  VIADD R56, R3, UR11 ;  /* 0x0000000b03387c36 */ /* 0x004fe20008000000 */
[----:B------:R-:W-:Y:S01]  /*2a9c0*/  BSSY.RECONVERGENT B3, `(.L_x_1998) ;  /* 0x00002dc000037945 */ /* 0x000fe20003800200 */
[----:B------:R-:W-:Y:S01]  /*2a9d0*/  VIADD R60, R109, UR8 ;  /* 0x000000086d3c7c36 */ /* 0x000fe20008000000 */
[----:B------:R-:W-:Y:S01]  /*2a9e0*/  SHF.L.W.U32.HI R4, R59, 0x10, R59 ;  /* 0x000000103b047819 */ /* 0x000fe20000010e3b */
[----:B------:R-:W-:Y:S01]  /*2a9f0*/  VIADD R52, R111, UR10 ;  /* 0x0000000a6f347c36 */ /* 0x000fe20008000000 */
[----:B------:R-:W-:Y:S02]  /*2aa00*/  SHF.L.W.U32.HI R57, R56, 0x10, R56 ;  /* 0x0000001038397819 */ /* 0x000fe40000010e38 */
[----:B------:R-:W-:Y:S01]  /*2aa10*/  SHF.L.W.U32.HI R74, R60, 0x10, R60 ;  /* 0x000000103c4a7819 */ /* 0x000fe20000010e3c */
[----:B------:R-:W-:Y:S01]  /*2aa20*/  IMAD.IADD R7, R4, 0x1, R110 ;  /* 0x0000000104077824 */ /* 0x000fe200078e026e */
[----:B------:R-:W-:Y:S01]  /*2aa30*/  SHF.L.W.U32.HI R53, R52, 0x10, R52 ;  /* 0x0000001034357819 */ /* 0x000fe20000010e34 */
[----:B------:R-:W-:Y:S01]  /*2aa40*/  IMAD.IADD R54, R57, 0x1, R3 ;  /* 0x0000000139367824 */ /* 0x000fe200078e0203 */
[----:B------:R-:W-:Y:S01]  /*2aa50*/  ISETP.NE.AND P1, PT, R51, 0x1, PT ;  /* 0x000000013300780c */ /* 0x000fe20003f25270 */
[----:B------:R-:W-:Y:S01]  /*2aa60*/  IMAD.IADD R61, R74, 0x1, R109 ;  /* 0x000000014a3d7824 */ /* 0x000fe200078e026d */
[----:B------:R-:W-:-:S02]  /*2aa70*/  LOP3.LUT R58, R110, R7, RZ, 0x3c, !PT ;  /* 0x000000076e3a7212 */ /* 0x000fc400078e3cff */
[----:B------:R-:W-:Y:S02]  /*2aa80*/  LOP3.LUT R55, R3, R54, RZ, 0x3c, !PT ;  /* 0x0000003603377212 */ /* 0x000fe400078e3cff */
[----:B------:R-:W-:Y:S02]  /*2aa90*/  SHF.L.W.U32.HI R58, R58, 0xc, R58 ;  /* 0x0000000c3a3a7819 */ /* 0x000fe40000010e3a */
        /* <DEDUP_REMOVED lines=659> */
[----:B------:R-:W-:-:S02]  /*2d3d0*/  IMAD.IADD R4, R2, 0x1, R4 ;  /* 0x0000000102047824 */ /* 0x000fc400078e0204 */
[----:B------:R-:W-:Y:S01]  /*2d3e0*/  IMAD.IADD R5, R48, 0x1, R49 ;  /* 0x0000000130057824 */ /* 0x000fe200078e0231 */
[----:B------:R-:W-:Y:S02]  /*2d3f0*/  LOP3.LUT R64, R64, R59, RZ, 0x3c, !PT ;  /* 0x0000003b40407212 */ /* 0x000fe400078e3cff */
[----:B------:R-:W-:Y:S02]  /*2d400*/  SHF.R.U32.HI R52, RZ, R4, R8 ;  /* 0x00000004ff347219 */ /* 0x000fe40000011608 */
[----:B------:R-:W-:Y:S02]  /*2d410*/  LEA.HI R54, R64, R54, R64, 0x10 ;  /* 0x0000003640367211 */ /* 0x000fe400078f8040 */
[----:B------:R-:W-:Y:S02]  /*2d420*/  LOP3.LUT R52, R52, 0x1, RZ, 0xc0, !PT ;  /* 0x0000000134347812 */ /* 0x000fe400078ec0ff */
[----:B------:R-:W-:Y:S02]  /*2d430*/  LOP3.LUT R54, R6, R54, RZ, 0x3c, !PT ;  /* 0x0000003606367212 */ /* 0x000fe400078e3cff */
[----:B------:R-:W-:-:S02]  /*2d440*/  ISETP.NE.U32.AND P0, PT, R52, 0x1, PT ;  /* 0x000000013400780c */ /* 0x000fc40003f05070 */
[----:B------:R-:W-:Y:S02]  /*2d450*/  LEA.HI R7, R7, R60, RZ, 0xc ;  /* 0x0000003c07077211 */ /* 0x000fe400078f60ff */
        /* <DEDUP_REMOVED lines=10> */
[----:B------:R-:W1:Y:S01]  /*2d500*/  S2R R10, SR_CTAID.X ;  /* 0x00000000000a7919 */ /* 0x000e620000002500 */
[C---:B0-----:R-:W-:Y:S01]  /*2d510*/  LOP3.LUT R7, R5.reuse, 0x1f, RZ, 0xc0, !PT ;  /* 0x0000001f05077812 */ /* 0x041fe200078ec0ff */
[----:B------:R-:W-:-:S04]  /*2d520*/  IMAD.SHL.U32 R6, R5, 0x8, RZ ;  /* 0x0000000805067824 */ /* 0x000fc800078e00ff */
[----:B-1----:R-:W-:Y:S01]  /*2d530*/  IMAD R5, R10, 0x800, R7 ;  /* 0x000008000a057824 */ /* 0x002fe200078e0207 */
        /* <DEDUP_REMOVED lines=8> */
[----:B------:R-:W-:Y:S02]  /*2d5c0*/  LEA R6, P1, R7, UR12, 0x4 ;  /* 0x0000000c07067c11 */ /* 0x000fe4000f8220ff */
        /* <DEDUP_REMOVED lines=27> */
.L_x_1999:
[----:B------:R-:W-:Y:S05]  /*2d780*/  BSYNC.RECONVERGENT B3 ;  /* 0x0000000000037941 */ /* 0x000fea0003800200 */
.L_x_1998:
        /* <DEDUP_REMOVED lines=10> */
.L_x_1997:
[----:B------:R-:W-:-:S04]  /*2d830*/  LOP3.LUT R51, R51, 0xff, RZ, 0xc0, !PT ;  /* 0x000000ff33337812 */ /* 0x000fc800078ec0ff */
[----:B------:R-:W-:-:S13]  /*2d840*/  ISETP.NE.AND P0, PT, R51, 0x1, PT ;  /* 0x000000013300780c */ /* 0x000fda0003f05270 */
[----:B------:R-:W0:Y:S08]  /*2d850*/  @!P0 LDC.64 R4, c[0x0][0x388] ;  /* 0x0000e200ff048b82 */ /* 0x000e300000000a00 */
[----:B------:R-:W1:Y:S01]  /*2d860*/  @!P0 LDC.64 R6, c[0x0][0x388] ;  /* 0x0000e200ff068b82 */ /* 0x000e620000000a00 */
[----:B0-----:R-:W4:Y:S04]  /*2d870*/  @!P0 LDG.E R4, desc[UR6][R4.64+0x3c0] ;  /* 0x0003c00604048981 */ /* 0x001f28000c1e1900 */
[----:B-1----:R0:W5:Y:S03]  /*2d880*/  @!P0 LDG.E R2, desc[UR6][R6.64+0x3c4] ;  /* 0x0003c40606028981 */ /* 0x002166000c1e1900 */
[----:B0-----:R-:W0:Y:S01]  /*2d890*/  @!P0 LDC.64 R6, c[0x0][0x388] ;  /* 0x0000e200ff068b82 */ /* 0x001e220000000a00 */
[----:B----4-:R-:W-:-:S07]  /*2d8a0*/  @!P0 LOP3.LUT R109, R109, R4, RZ, 0x3c, !PT ;  /* 0x000000046d6d8212 */ /* 0x010fce00078e3cff */
[----:B------:R-:W1:Y:S01]  /*2d8b0*/  @!P0 LDC.64 R4, c[0x0][0x388] ;  /* 0x0000e200ff048b82 */ /* 0x000e620000000a00 */
[----:B-----5:R-:W-:Y:S02]  /*2d8c0*/  @!P0 LOP3.LUT R110, R110, R2, RZ, 0x3c, !PT ;  /* 0x000000026e6e8212 */ /* 0x020fe400078e3cff */
[----:B0-----:R-:W2:Y:S04]  /*2d8d0*/  @!P0 LDG.E R2, desc[UR6][R6.64+0x3cc] ;  /* 0x0003cc0606028981 */ /* 0x001ea8000c1e1900 */
[----:B-1----:R-:W4:Y:S01]  /*2d8e0*/  @!P0 LDG.E R4, desc[UR6][R4.64+0x3c8] ;  /* 0x0003c80604048981 */ /* 0x002f22000c1e1900 */
[----:B--2---:R-:W-:Y:S02]  /*2d8f0*/  @!P0 LOP3.LUT R3, R3, R2, RZ, 0x3c, !PT ;  /* 0x0000000203038212 */ /* 0x004fe400078e3cff */
[----:B----4-:R-:W-:-:S07]  /*2d900*/  @!P0 LOP3.LUT R111, R111, R4, RZ, 0x3c, !PT ;  /* 0x000000046f6f8212 */ /* 0x010fce00078e3cff */
.L_x_1996:
[----:B------:R-:W-:Y:S05]  /*2d910*/  BSYNC.RECONVERGENT B1 ;  /* 0x0000000000017941 */ /* 0x000fea0003800200 */
.L_x_1995:
        /* <DEDUP_REMOVED lines=20> */
[----:B------:R-:W4:Y:S01]  /*2da60*/  LDS.64 R158, [UR4+0xc0f0] ;  /* 0x00c0f004ff9e7984 */ /* 0x000f220008000a00 */
[----:B--2---:R-:W-:-:S04]  /*2da70*/  VIMNMX.U16x2 R9, PT, PT, R2, 0xb000b, !PT ;  /* 0x000b000b02097848 */ /* 0x004fc80007fe0200 */
[----:B------:R-:W-:-:S04]  /*2da80*/  LOP3.LUT R10, R9, 0xffff, RZ, 0xc0, !PT ;  /* 0x0000ffff090a7812 */ /* 0x000fc800078ec0ff */
[----:B------:R-:W-:-:S04]  /*2da90*/  IADD3 R4, PT, PT, R2, 0xb, -R10 ;  /* 0x0000000b02047810 */ /* 0x000fc80007ffe80a */
[----:B------:R-:W-:-:S13]  /*2daa0*/  ISETP.GE.AND P0, PT, R4, 0x1, PT ;  /* 0x000000010400780c */ /* 0x000fda0003f06270 */
[----:B01--4-:R-:W-:Y:S05]  /*2dab0*/  @!P0 BRA `(.L_x_2003) ;  /* 0x0000002c00c08947 */ /* 0x013fea0003800000 */
[----:B------:R-:W-:Y:S01]  /*2dac0*/  VIADD R48, R10, 0xfffffff5 ;  /* 0xfffffff50a307836 */ /* 0x000fe20000000000 */
[----:B------:R-:W-:Y:S01]  /*2dad0*/  BSSY.RECONVERGENT B2, `(.L_x_2003) ;  /* 0x00002ee000027945 */ /* 0x000fe20003800200 */
[----:B------:R-:W-:Y:S02]  /*2dae0*/  IMAD.MOV.U32 R49, RZ, RZ, RZ ;  /* 0x000000ffff317224 */ /* 0x000fe400078e00ff */
[----:B------:R-:W-:-:S07]  /*2daf0*/  IMAD.IADD R50, R2, 0x1, -R48 ;  /* 0x0000000102327824 */ /* 0x000fce00078e0a30 */
.L_x_2006:
        /* <DEDUP_REMOVED lines=737> */
.L_x_2005:
[----:B------:R-:W-:Y:S05]  /*30910*/  BSYNC.RECONVERGENT B3 ;  /* 0x0000000000037941 */ /* 0x000fea0003800200 */
.L_x_2004:
        /* <DEDUP_REMOVED lines=10> */
.L_x_2003:
[----:B------:R-:W-:-:S04]  /*309c0*/  LOP3.LUT R51, R51, 0xff, RZ, 0xc0, !PT ;  /* 0x000000ff33337812 */ /* 0x000fc800078ec0ff */
[----:B------:R-:W-:-:S13]  /*309d0*/  ISETP.NE.AND P0, PT, R51, 0x1, PT ;  /* 0x000000013300780c */ /* 0x000fda0003f05270 */
[----:B------:R-:W0:Y:S08]  /*309e0*/  @!P0 LDC.64 R4, c[0x0][0x388] ;  /* 0x0000e200ff048b82 */ /* 0x000e300000000a00 */
[----:B------:R-:W1:Y:S01]  /*309f0*/  @!P0 LDC.64 R6, c[0x0][0x388] ;  /* 0x0000e200ff068b82 */ /* 0x000e620000000a00 */
[----:B0-----:R-:W2:Y:S04]  /*30a00*/  @!P0 LDG.E R4, desc[UR6][R4.64+0x5a8] ;  /* 0x0005a80604048981 */ /* 0x001ea8000c1e1900 */
[----:B-1----:R0:W4:Y:S03]  /*30a10*/  @!P0 LDG.E R2, desc[UR6][R6.64+0x5ac] ;  /* 0x0005ac0606028981 */ /* 0x002126000c1e1900 */
[----:B0-----:R-:W0:Y:S01]  /*30a20*/  @!P0 LDC.64 R6, c[0x0][0x388] ;  /* 0x0000e200ff068b82 */ /* 0x001e220000000a00 */
[----:B--2---:R-:W-:-:S07]  /*30a30*/  @!P0 LOP3.LUT R156, R156, R4, RZ, 0x3c, !PT ;  /* 0x000000049c9c8212 */ /* 0x004fce00078e3cff */
[----:B------:R-:W1:Y:S01]  /*30a40*/  @!P0 LDC.64 R4, c[0x0][0x388] ;  /* 0x0000e200ff048b82 */ /* 0x000e620000000a00 */
[----:B----4-:R-:W-:Y:S02]  /*30a50*/  @!P0 LOP3.LUT R157, R157, R2, RZ, 0x3c, !PT ;  /* 0x000000029d9d8212 */ /* 0x010fe400078e3cff */
[----:B0-----:R-:W2:Y:S04]  /*30a60*/  @!P0 LDG.E R2, desc[UR6][R6.64+0x5b4] ;  /* 0x0005b40606028981 */ /* 0x001ea8000c1e1900 */
[----:B-1----:R-:W4:Y:S01]  /*30a70*/  @!P0 LDG.E R4, desc[UR6][R4.64+0x5b0] ;  /* 0x0005b00604048981 */ /* 0x002f22000c1e1900 */
[----:B--2---:R-:W-:Y:S02]  /*30a80*/  @!P0 LOP3.LUT R159, R159, R2, RZ, 0x3c, !PT ;  /* 0x000000029f9f8212 */ /* 0x004fe400078e3cff */
[----:B----4-:R-:W-:-:S07]  /*30a90*/  @!P0 LOP3.LUT R158, R158, R4, RZ, 0x3c, !PT ;  /* 0x000000049e9e8212 */ /* 0x010fce00078e3cff */
.L_x_2002:
[----:B------:R-:W-:Y:S05]  /*30aa0*/  BSYNC.RECONVERGENT B1 ;  /* 0x0000000000017941 */ /* 0x000fea0003800200 */
.L_x_2001:
        /* <DEDUP_REMOVED lines=19> */
[----:B------:R-:W0:Y:S01]  /*30be0*/  LDS.128 R104, [UR4+0xc100] ;  /* 0x00c10004ff687984 */ /* 0x000e220008000c00 */
[----:B--2---:R-:W-:-:S04]  /*30bf0*/  VIMNMX.U16x2 R10, PT, PT, R4, 0xb000b, !PT ;  /* 0x000b000b040a7848 */ /* 0x004fc80007fe0200 */
[----:B------:R-:W-:-:S04]  /*30c00*/  LOP3.LUT R48, R10, 0xffff, RZ, 0xc0, !PT ;  /* 0x0000ffff0a307812 */ /* 0x000fc800078ec0ff */
[----:B------:R-:W-:-:S04]  /*30c10*/  IADD3 R2, PT, PT, R4, 0xb, -R48 ;  /* 0x0000000b04027810 */ /* 0x000fc80007ffe830 */
[----:B------:R-:W-:Y:S02]  /*30c20*/  ISETP.GE.AND P0, PT, R2, 0x1, PT ;  /* 0x000000010200780c */ /* 0x000fe40003f06270 */
[----:B------:R-:W1:Y:S11]  /*30c30*/  LDS R2, [UR4+0xc0fc] ;  /* 0x00c0fc04ff027984 */ /* 0x000e760008000800 */
[----:B0-----:R-:W-:Y:S05]  /*30c40*/  @!P0 BRA `(.L_x_2009) ;  /* 0x0000002c00c48947 */ /* 0x001fea0003800000 */
[----:B------:R-:W-:Y:S01]  /*30c50*/  VIADD R49, R48, 0xfffffff5 ;  /* 0xfffffff530317836 */ /* 0x000fe20000000000 */
[----:B------:R-:W-:Y:S01]  /*30c60*/  BSSY.RECONVERGENT B2, `(.L_x_2009) ;  /* 0x00002ef000027945 */ /* 0x000fe20003800200 */
[----:B------:R-:W-:Y:S02]  /*30c70*/  IMAD.MOV.U32 R50, RZ, RZ, RZ ;  /* 0x000000ffff327224 */ /* 0x000fe400078e00ff */
[----:B------:R-:W-:-:S07]  /*30c80*/  IMAD.IADD R51, R4, 0x1, -R49 ;  /* 0x0000000104337824 */ /* 0x000fce00078e0a31 */
.L_x_2012:
[----:B------:R-:W0:Y:S01]  /*30c90*/  LDCU.128 UR16, c[0x3][URZ] ;  /* 0x00c00000ff1077ac */ /* 0x000e220008000c00 */
[----:B------:R-:W-:Y:S01]  /*30ca0*/  LOP3.LUT R107, R107, 0xff, RZ, 0xc0, !PT ;  /* 0x000000ff6b6b7812 */ /* 0x000fe200078ec0ff */
[----:B------:R-:W-:Y:S03]  /*30cb0*/  BSSY.RECONVERGENT B3, `(.L_x_2010) ;  /* 0x00002e0000037945 */ /* 0x000fe60003800200 */
[----:B------:R-:W-:Y:S01]  /*30cc0*/  ISETP.NE.AND P1, PT, R107, 0x1, PT ;  /* 0x000000016b00780c */ /* 0x000fe20003f25270 */
[----:B0-----:R-:W-:Y:S02]  /*30cd0*/  VIADD R59, R104, UR17 ;  /* 0x00000011683b7c36 */ /* 0x001fe40008000000 */
[----:B------:R-:W-:Y:S02]  /*30ce0*/  VIADD R56, R106, UR19 ;  /* 0x000000136a387c36 */ /* 0x000fe40008000000 */
[----:B-1----:R-:W-:Y:S01]  /*30cf0*/  VIADD R60, R2, UR16 ;  /* 0x00000010023c7c36 */ /* 0x002fe20008000000 */
        /* <DEDUP_REMOVED lines=731> */
.L_x_2011:
[----:B------:R-:W-:Y:S05]  /*33ab0*/  BSYNC.RECONVERGENT B3 ;  /* 0x0000000000037941 */ /* 0x000fea0003800200 */
.L_x_2010:
        /* <DEDUP_REMOVED lines=10> */
.L_x_2009:
[----:B------:R-:W-:-:S04]  /*33b60*/  LOP3.LUT R107, R107, 0xff, RZ, 0xc0, !PT ;  /* 0x000000ff6b6b7812 */ /* 0x000fc800078ec0ff */
[----:B------:R-:W-:-:S13]  /*33b70*/  ISETP.NE.AND P0, PT, R107, 0x1, PT ;  /* 0x000000016b00780c */ /* 0x000fda0003f05270 */
[----:B------:R-:W0:Y:S08]  /*33b80*/  @!P0 LDC.64 R4, c[0x0][0x388] ;  /* 0x0000e200ff048b82 */ /* 0x000e300000000a00 */
[----:B------:R-:W2:Y:S01]  /*33b90*/  @!P0 LDC.64 R6, c[0x0][0x388] ;  /* 0x0000e200ff068b82 */ /* 0x000ea20000000a00 */
[----:B0-----:R-:W1:Y:S04]  /*33ba0*/  @!P0 LDG.E R5, desc[UR6][R4.64+0x790] ;  /* 0x0007900604058981 */ /* 0x001e68000c1e1900 */
[----:B--2---:R0:W2:Y:S03]  /*33bb0*/  @!P0 LDG.E R4, desc[UR6][R6.64+0x794] ;  /* 0x0007940606048981 */ /* 0x0040a6000c1e1900 */
[----:B0-----:R-:W0:Y:S01]  /*33bc0*/  @!P0 LDC.64 R6, c[0x0][0x388] ;  /* 0x0000e200ff068b82 */ /* 0x001e220000000a00 */
[----:B-1----:R-:W-:-:S02]  /*33bd0*/  @!P0 LOP3.LUT R2, R2, R5, RZ, 0x3c, !PT ;  /* 0x0000000502028212 */ /* 0x002fc400078e3cff */
[----:B0-----:R0:W4:Y:S01]  /*33be0*/  @!P0 LDG.E R5, desc[UR6][R6.64+0x798] ;  /* 0x0007980606058981 */ /* 0x001122000c1e1900 */
[----:B--2---:R-:W-:-:S04]  /*33bf0*/  @!P0 LOP3.LUT R104, R104, R4, RZ, 0x3c, !PT ;  /* 0x0000000468688212 */ /* 0x004fc800078e3cff */
[----:B0-----:R-:W0:Y:S02]  /*33c00*/  @!P0 LDC.64 R6, c[0x0][0x388] ;  /* 0x0000e200ff068b82 */ /* 0x001e240000000a00 */
[----:B0-----:R-:W2:Y:S01]  /*33c10*/  @!P0 LDG.E R4, desc[UR6][R6.64+0x79c] ;  /* 0x00079c0606048981 */ /* 0x001ea2000c1e1900 */
[----:B----4-:R-:W-:Y:S02]  /*33c20*/  @!P0 LOP3.LUT R105, R105, R5, RZ, 0x3c, !PT ;  /* 0x0000000569698212 */ /* 0x010fe400078e3cff */
[----:B--2---:R-:W-:-:S07]  /*33c30*/  @!P0 LOP3.LUT R106, R106, R4, RZ, 0x3c, !PT ;  /* 0x000000046a6a8212 */ /* 0x004fce00078e3cff */
.L_x_2008:
[----:B------:R-:W-:Y:S05]  /*33c40*/  BSYNC.RECONVERGENT B1 ;  /* 0x0000000000017941 */ /* 0x000fea0003800200 */
.L_x_2007:
        /* <DEDUP_REMOVED lines=29> */
.L_x_2018:
        /* <DEDUP_REMOVED lines=333> */
[----:B------:R-:W-:-:S03]  /*352f0*/  LOP3.LUT R66, R66, R75, RZ, 0x3c, !PT ;  /* 0x0000004b42427212 */ /* 0x000fc600078e3cff */
[----:B------:R-:W-:Y:S01]  /*35300*/  IMAD.IADD R75, R75, 0x1, R8 ;  /* 0x000000014b4b7824 */ /* 0x000fe200078e0208 */
[----:B------:R-:W-:-:S04]  /*35310*/  SHF.L.W.U32.HI R66, R66, 0x7, R66 ;  /* 0x0000000742427819 */ /* 0x000fc80000010e42 */
[----:B------:R-:W-:Y:S01]  /*35320*/  LOP3.LUT R6, R6, R75, RZ, 0x3c, !PT ;  /* 0x0000004b06067212 */ /* 0x000fe200078e3cff */
[----:B------:R-:W-:-:S03]  /*35330*/  IMAD.IADD R58, R58, 0x1, R66 ;  /* 0x000000013a3a7824 */ /* 0x000fc600078e0242 */
[----:B------:R-:W-:Y:S02]  /*35340*/  SHF.L.W.U32.HI R6, R6, 0xc, R6 ;  /* 0x0000000c06067819 */ /* 0x000fe40000010e06 */
[----:B------:R-:W-:-:S03]  /*35350*/  LOP3.LUT R68, R68, R58, RZ, 0x3c, !PT ;  /* 0x0000003a44447212 */ /* 0x000fc600078e3cff */
[----:B------:R-:W-:Y:S01]  /*35360*/  IMAD.IADD R73, R73, 0x1, R6 ;  /* 0x0000000149497824 */ /* 0x000fe200078e0206 */
[----:B------:R-:W-:-:S04]  /*35370*/  SHF.L.W.U32.HI R68, R68, 0x10, R68 ;  /* 0x0000001044447819 */ /* 0x000fc80000010e44 */
[----:B------:R-:W-:Y:S01]  /*35380*/  LOP3.LUT R8, R8, R73, RZ, 0x3c, !PT ;  /* 0x0000004908087212 */ /* 0x000fe200078e3cff */
[----:B------:R-:W-:-:S03]  /*35390*/  VIADD R73, R73, UR16 ;  /* 0x0000001049497c36 */ /* 0x000fc60008000000 */
[----:B------:R-:W-:Y:S02]  /*353a0*/  LEA.HI R75, R8, R75, R8, 0x8 ;  /* 0x0000004b084b7211 */ /* 0x000fe400078f4008 */
[----:B------:R-:W-:Y:S01]  /*353b0*/  LOP3.LUT R8, R76, R59, RZ, 0x3c, !PT ;  /* 0x0000003b4c087212 */ /* 0x000fe200078e3cff */
[----:B------:R-:W-:Y:S01]  /*353c0*/  IMAD.IADD R59, R59, 0x1, R68 ;  /* 0x000000013b3b7824 */ /* 0x000fe200078e0244 */
[----:B------:R-:W-:Y:S02]  /*353d0*/  LOP3.LUT R75, R6, R75, RZ, 0x3c, !PT ;  /* 0x0000004b064b7212 */ /* 0x000fe400078e3cff */
[----:B------:R-:W-:Y:S02]  /*353e0*/  SHF.L.W.U32.HI R8, R8, 0x7, R8 ;  /* 0x0000000708087819 */ /* 0x000fe40000010e08 */
[----:B------:R-:W-:-:S03]  /*353f0*/  LEA.HI R101, R75, R101, R75, 0x7 ;  /* 0x000000654b657211 */ /* 0x000fc600078f384b */
[----:B------:R-:W-:-:S05]  /*35400*/  IMAD.IADD R57, R57, 0x1, R8 ;  /* 0x0000000139397824 */ /* 0x000fca00078e0208 */
[----:B------:R-:W-:Y:S02]  /*35410*/  LOP3.LUT R76, R77, R57, RZ, 0x3c, !PT ;  /* 0x000000394d4c7212 */ /* 0x000fe400078e3cff */
        /* <DEDUP_REMOVED lines=9> */
[----:B------:R-:W-:Y:S02]  /*354b0*/  SHF.L.W.U32.HI R8, R8, 0xc, R8 ;  /* 0x0000000c08087819 */ /* 0x000fe40000010e08 */
[----:B------:R-:W-:Y:S01]  /*354c0*/  LOP3.LUT R68, R68, R58, RZ, 0x3c, !PT ;  /* 0x0000003a44447212 */ /* 0x000fe200078e3cff */
[----:B------:R-:W-:Y:S01]  /*354d0*/  VIADD R58, R58, UR17 ;  /* 0x000000113a3a7c36 */ /* 0x000fe20008000000 */
[----:B------:R-:W-:Y:S01]  /*354e0*/  LOP3.LUT R9, R9, R64, RZ, 0x3c, !PT ;  /* 0x0000004009097212 */ /* 0x000fe200078e3cff */
[----:B------:R-:W-:Y:S01]  /*354f0*/  IMAD.IADD R57, R57, 0x1, R8 ;  /* 0x0000000139397824 */ /* 0x000fe200078e0208 */
[----:B------:R-:W-:Y:S02]  /*35500*/  LEA.HI R59, R68, R59, R68, 0x8 ;  /* 0x0000003b443b7211 */ /* 0x000fe400078f4044 */
[----:B------:R-:W-:Y:S02]  /*35510*/  LOP3.LUT R68, R72, 0x1, RZ, 0x3c, !PT ;  /* 0x0000000148447812 */ /* 0x000fe400078e3cff */
[----:B------:R-:W-:Y:S01]  /*35520*/  LOP3.LUT R77, R66, R57, RZ, 0x3c, !PT ;  /* 0x00000039424d7212 */ /* 0x000fe200078e3cff */
[----:B------:R-:W-:Y:S01]  /*35530*/  VIADD R57, R57, UR18 ;  /* 0x0000001239397c36 */ /* 0x000fe20008000000 */
[----:B------:R-:W-:-:S02]  /*35540*/  SHF.L.W.U32.HI R66, R72, 0x10, R68 ;  /* 0x0000001048427819 */ /* 0x000fc40000010e44 */
[----:B------:R-:W-:Y:S02]  /*35550*/  LEA.HI R74, R77, R74, R77, 0x8 ;  /* 0x0000004a4d4a7211 */ /* 0x000fe400078f404d */
[----:B------:R-:W-:Y:S01]  /*35560*/  SHF.L.W.U32.HI R9, R9, 0x10, R9 ;  /* 0x0000001009097819 */ /* 0x000fe20000010e09 */
[----:B------:R-:W-:Y:S01]  /*35570*/  IMAD.IADD R68, R66, 0x1, R100 ;  /* 0x0000000142447824 */ /* 0x000fe200078e0264 */
[----:B------:R-:W-:Y:S02]  /*35580*/  LOP3.LUT R59, R63, R59, RZ, 0x3c, !PT ;  /* 0x0000003b3f3b7212 */ /* 0x000fe400078e3cff */
[----:B------:R-:W-:Y:S01]  /*35590*/  LOP3.LUT R74, R8, R74, RZ, 0x3c, !PT ;  /* 0x0000004a084a7212 */ /* 0x000fe200078e3cff */
[----:B------:R-:W-:Y:S01]  /*355a0*/  IMAD.IADD R55, R55, 0x1, R9 ;  /* 0x0000000137377824 */ /* 0x000fe200078e0209 */
[----:B------:R-:W-:Y:S02]  /*355b0*/  LOP3.LUT R77, R100, R68, RZ, 0x3c, !PT ;  /* 0x00000044644d7212 */ /* 0x000fe400078e3cff */
[----:B------:R-:W-:-:S02]  /*355c0*/  LEA.HI R102, R59, R102, R59, 0x7 ;  /* 0x000000663b667211 */ /* 0x000fc400078f383b */
[----:B------:R-:W-:Y:S02]  /*355d0*/  SHF.L.W.U32.HI R77, R77, 0xc, R77 ;  /* 0x0000000c4d4d7819 */ /* 0x000fe40000010e4d */
[----:B------:R-:W-:Y:S02]  /*355e0*/  LOP3.LUT R76, R76, R55, RZ, 0x3c, !PT ;  /* 0x000000374c4c7212 */ /* 0x000fe400078e3cff */
[----:B------:R-:W-:Y:S01]  /*355f0*/  LEA.HI R103, R74, R103, R74, 0x7 ;  /* 0x000000674a677211 */ /* 0x000fe200078f384a */
[----:B------:R-:W-:Y:S01]  /*35600*/  IMAD.IADD R72, R72, 0x1, R77 ;  /* 0x0000000148487824 */ /* 0x000fe200078e024d */
[----:B------:R-:W-:-:S04]  /*35610*/  SHF.L.W.U32.HI R76, R76, 0xc, R76 ;  /* 0x0000000c4c4c7819 */ /* 0x000fc80000010e4c */
[----:B------:R-:W-:Y:S01]  /*35620*/  LOP3.LUT R66, R66, R72, RZ, 0x3c, !PT ;  /* 0x0000004842427212 */ /* 0x000fe200078e3cff */
[----:B------:R-:W-:Y:S02]  /*35630*/  IMAD.IADD R72, R53, 0x1, R72 ;  /* 0x0000000135487824 */ /* 0x000fe400078e0248 */
[----:B------:R-:W-:Y:S01]  /*35640*/  IMAD.IADD R64, R64, 0x1, R76 ;  /* 0x0000000140407824 */ /* 0x000fe200078e024c */
[----:B------:R-:W-:Y:S02]  /*35650*/  SHF.L.W.U32.HI R66, R66, 0x8, R66 ;  /* 0x0000000842427819 */ /* 0x000fe40000010e42 */
[----:B------:R-:W-:Y:S02]  /*35660*/  LOP3.LUT R62, R62, R72, RZ, 0x3c, !PT ;  /* 0x000000483e3e7212 */ /* 0x000fe400078e3cff */
[----:B------:R-:W-:Y:S01]  /*35670*/  LOP3.LUT R9, R9, R64, RZ, 0x3c, !PT ;  /* 0x0000004009097212 */ /* 0x000fe200078e3cff */
[----:B------:R-:W-:Y:S01]  /*35680*/  IMAD.IADD R68, R68, 0x1, R66 ;  /* 0x0000000144447824 */ /* 0x000fe200078e0242 */
[----:B------:R-:W-:Y:S01]  /*35690*/  LOP3.LUT R66, R66, R67, RZ, 0x3c, !PT ;  /* 0x0000004342427212 */ /* 0x000fe200078e3cff */
[----:B------:R-:W-:Y:S01]  /*356a0*/  VIADD R64, R64, UR19 ;  /* 0x0000001340407c36 */ /* 0x000fe20008000000 */
        /* <DEDUP_REMOVED lines=255> */
[----:B------:R-:W-:Y:S01]  /*366a0*/  IADD3 R54, PT, PT, R48, -0xb, R50 ;  /* 0xfffffff530367810 */ /* 0x000fe20007ffe032 */
[----:B------:R-:W-:Y:S01]  /*366b0*/  IMAD.IADD R56, R56, 0x1, R61 ;  /* 0x0000000138387824 */ /* 0x000fe200078e023d */
[----:B------:R-:W-:-:S02]  /*366c0*/  SHF.L.W.U32.HI R66, R66, 0x10, R66 ;  /* 0x0000001042427819 */ /* 0x000fc40000010e42 */
[----:B------:R-:W-:Y:S02]  /*366d0*/  LOP3.LUT R52, R52, R67, RZ, 0x3c, !PT ;  /* 0x0000004334347212 */ /* 0x000fe400078e3cff */
[----:B------:R-:W-:Y:S01]  /*366e0*/  LOP3.LUT R56, R60, R56, RZ, 0x3c, !PT ;  /* 0x000000383c387212 */ /* 0x000fe200078e3cff */
[----:B------:R-:W-:Y:S01]  /*366f0*/  IMAD.IADD R68, R68, 0x1, R66 ;  /* 0x0000000144447824 */ /* 0x000fe200078e0242 */
[----:B------:R-:W-:Y:S02]  /*36700*/  LEA.HI R52, R52, R65, R52, 0x8 ;  /* 0x0000004134347211 */ /* 0x000fe400078f4034 */
[----:B------:R-:W-:Y:S02]  /*36710*/  LEA.HI R56, R56, R71, R56, 0x8 ;  /* 0x0000004738387211 */ /* 0x000fe400078f4038 */
[----:B------:R-:W-:Y:S02]  /*36720*/  LOP3.LUT R77, R77, R68, RZ, 0x3c, !PT ;  /* 0x000000444d4d7212 */ /* 0x000fe400078e3cff */
[----:B------:R-:W-:-:S02]  /*36730*/  LEA.HI R7, R7, R69, R7, 0xc ;  /* 0x0000004507077211 */ /* 0x000fc400078f6007 */
[----:B------:R-:W-:Y:S01]  /*36740*/  LOP3.LUT R52, R53, R52, RZ, 0x3c, !PT ;  /* 0x0000003435347212 */ /* 0x000fe200078e3cff */
[----:B------:R-:W-:Y:S01]  /*36750*/  IMAD.IADD R53, R49, 0x1, R50 ;  /* 0x0000000131357824 */ /* 0x000fe200078e0232 */
[----:B------:R-:W-:Y:S02]  /*36760*/  LOP3.LUT R54, RZ, R54, RZ, 0x33, !PT ;  /* 0x00000036ff367212 */ /* 0x000fe400078e33ff */
[----:B------:R-:W-:Y:S02]  /*36770*/  LOP3.LUT R61, R61, R56, RZ, 0x3c, !PT ;  /* 0x000000383d3d7212 */ /* 0x000fe400078e3cff */
[----:B------:R-:W-:Y:S01]  /*36780*/  LEA.HI R72, R77, R72, R77, 0xc ;  /* 0x000000484d487211 */ /* 0x000fe200078f604d */
[----:B------:R-:W-:Y:S01]  /*36790*/  IMAD.IADD R54, R4, 0x1, R54 ;  /* 0x0000000104367824 */ /* 0x000fe200078e0236 */
[----:B------:R-:W-:Y:S02]  /*367a0*/  LOP3.LUT R7, R62, R7, RZ, 0x3c, !PT ;  /* 0x000000073e077212 */ /* 0x000fe400078e3cff */
[----:B------:R-:W-:-:S02]  /*367b0*/  SHF.L.W.U32.HI R52, R52, 0x7, R52 ;  /* 0x0000000734347819 */ /* 0x000fc40000010e34 */
[----:B------:R-:W-:Y:S02]  /*367c0*/  SHF.L.W.U32.HI R61, R61, 0x7, R61 ;  /* 0x000000073d3d7819 */ /* 0x000fe40000010e3d */
[----:B------:R-:W-:Y:S01]  /*367d0*/  LOP3.LUT R66, R66, R72, RZ, 0x3c, !PT ;  /* 0x0000004842427212 */ /* 0x000fe200078e3cff */
[----:B------:R-:W-:Y:S01]  /*367e0*/  IMAD.IADD R72, R72, 0x1, R52 ;  /* 0x0000000148487824 */ /* 0x000fe200078e0234 */
[----:B------:R-:W-:Y:S01]  /*367f0*/  SHF.L.W.U32.HI R7, R7, 0x8, R7 ;  /* 0x0000000807077819 */ /* 0x000fe20000010e07 */
[----:B------:R-:W-:Y:S01]  /*36800*/  IMAD.IADD R67, R67, 0x1, R61 ;  /* 0x0000000143437824 */ /* 0x000fe200078e023d */
[----:B------:R-:W-:Y:S02]  /*36810*/  SHF.R.U32.HI R68, RZ, R54, R5 ;  /* 0x00000036ff447219 */ /* 0x000fe40000011605 */
[----:B------:R-:W-:Y:S01]  /*36820*/  SHF.L.W.U32.HI R66, R66, 0x8, R66 ;  /* 0x0000000842427819 */ /* 0x000fe20000010e42 */
[----:B------:R-:W-:Y:S01]  /*36830*/  IMAD.IADD R70, R70, 0x1, R7 ;  /* 0x0000000146467824 */ /* 0x000fe200078e0207 */
[----:B------:R-:W-:-:S02]  /*36840*/  LOP3.LUT R7, R7, R72, RZ, 0x3c, !PT ;  /* 0x0000004807077212 */ /* 0x000fc400078e3cff */
[----:B------:R-:W-:Y:S02]  /*36850*/  LOP3.LUT R68, R68, 0x1, RZ, 0xc0, !PT ;  /* 0x0000000144447812 */ /* 0x000fe400078ec0ff */
[----:B------:R-:W-:Y:S02]  /*36860*/  LOP3.LUT R66, R66, R67, RZ, 0x3c, !PT ;  /* 0x0000004342427212 */ /* 0x000fe400078e3cff */
[----:B------:R-:W-:Y:S02]  /*36870*/  LEA.HI R7, R7, R56, R7, 0x10 ;  /* 0x0000003807077211 */ /* 0x000fe400078f8007 */
[----:B------:R-:W-:Y:S02]  /*36880*/  ISETP.NE.U32.AND P0, PT, R68, 0x1, PT ;  /* 0x000000014400780c */ /* 0x000fe40003f05070 */
[----:B------:R-:W-:Y:S02]  /*36890*/  LEA.HI R70, R66, R70, R66, 0x10 ;  /* 0x0000004642467211 */ /* 0x000fe400078f8042 */
[----:B------:R-:W-:-:S02]  /*368a0*/  LOP3.LUT R7, R52, R7, RZ, 0x3c, !PT ;  /* 0x0000000734077212 */ /* 0x000fc400078e3cff */
[----:B------:R-:W-:Y:S02]  /*368b0*/  LOP3.LUT R70, R61, R70, RZ, 0x3c, !PT ;  /* 0x000000463d467212 */ /* 0x000fe400078e3cff */
[----:B------:R-:W-:Y:S02]  /*368c0*/  LEA.HI R7, R7, R72, RZ, 0xc ;  /* 0x0000004807077211 */ /* 0x000fe400078f60ff */
[----:B------:R-:W-:Y:S02]  /*368d0*/  LEA.HI R70, R70, R67, RZ, 0xc ;  /* 0x0000004346467211 */ /* 0x000fe400078f60ff */
[----:B------:R-:W-:Y:S01]  /*368e0*/  LOP3.LUT R53, RZ, R53, RZ, 0x33, !PT ;  /* 0x00000035ff357212 */ /* 0x000fe200078e33ff */
[----:B------:R-:W-:Y:S01]  /*368f0*/  VIADD R7, R7, UR16 ;  /* 0x0000001007077c36 */ /* 0x000fe20008000000 */
[----:B------:R-:W-:Y:S01]  /*36900*/  LEA.HI R9, R9, R55, R9, 0x8 ;  /* 0x0000003709097211 */ /* 0x000fe200078f4009 */
[----:B------:R-:W-:Y:S02]  /*36910*/  @!P0 VIADD R7, R70, UR17 ;  /* 0x0000001146078c36 */ /* 0x000fe40008000000 */
[----:B------:R-:W-:Y:S01]  /*36920*/  IMAD.IADD R53, R4, 0x1, R53 ;  /* 0x0000000104357824 */ /* 0x000fe200078e0235 */
[----:B------:R-:W-:-:S02]  /*36930*/  LOP3.LUT R9, R76, R9, RZ, 0x3c, !PT ;  /* 0x000000094c097212 */ /* 0x000fc400078e3cff */
[----:B------:R-:W-:Y:S02]  /*36940*/  LOP3.LUT R7, R7, 0x1, RZ, 0xc0, !PT ;  /* 0x0000000107077812 */ /* 0x000fe400078ec0ff */
        /* <DEDUP_REMOVED lines=13> */
[----:B------:R-:W-:-:S04]  /*36a20*/  IADD3 R6, PT, PT, R6, R0, R7 ;  /* 0x0000000006067210 */ /* 0x000fc80007ffe007 */
[----:B------:R-:W-:Y:S01]  /*36a30*/  SHF.R.U32.HI R6, RZ, R54, R6 ;  /* 0x00000036ff067219 */ /* 0x000fe20000011606 */
[----:B------:R-:W-:Y:S01]  /*36a40*/  IMAD.X R54, RZ, RZ, RZ, P1 ;  /* 0x000000ffff367224 */ /* 0x000fe200008e06ff */
        /* <DEDUP_REMOVED lines=30> */
.L_x_2017:
[----:B------:R-:W-:Y:S05]  /*36c30*/  BSYNC.RECONVERGENT B3 ;  /* 0x0000000000037941 */ /* 0x000fea0003800200 */
.L_x_2016:
        /* <DEDUP_REMOVED lines=10> */
.L_x_2015:
[----:B------:R-:W-:-:S04]  /*36ce0*/  LOP3.LUT R52, R52, 0xff, RZ, 0xc0, !PT ;  /* 0x000000ff34347812 */ /* 0x000fc800078ec0ff */
[----:B------:R-:W-:-:S13]  /*36cf0*/  ISETP.NE.AND P0, PT, R52, 0x1, PT ;  /* 0x000000013400780c */ /* 0x000fda0003f05270 */
[----:B------:R-:W0:Y:S08]  /*36d00*/  @!P0 LDC.64 R4, c[0x0][0x388] ;  /* 0x0000e200ff048b82 */ /* 0x000e300000000a00 */
[----:B------:R-:W1:Y:S01]  /*36d10*/  @!P0 LDC.64 R6, c[0x0][0x388] ;  /* 0x0000e200ff068b82 */ /* 0x000e620000000a00 */
[----:B0-----:R-:W2:Y:S04]  /*36d20*/  @!P0 LDG.E R5, desc[UR6][R4.64+0x978] ;  /* 0x0009780604058981 */ /* 0x001ea8000c1e1900 */
[----:B-1----:R0:W4:Y:S03]  /*36d30*/  @!P0 LDG.E R4, desc[UR6][R6.64+0x97c] ;  /* 0x00097c0606048981 */ /* 0x002126000c1e1900 */
[----:B0-----:R-:W0:Y:S01]  /*36d40*/  @!P0 LDC.64 R6, c[0x0][0x388] ;  /* 0x0000e200ff068b82 */ /* 0x001e220000000a00 */
[----:B--2---:R-:W-:-:S02]  /*36d50*/  @!P0 LOP3.LUT R100, R100, R5, RZ, 0x3c, !PT ;  /* 0x0000000564648212 */ /* 0x004fc400078e3cff */
[----:B0-----:R0:W2:Y:S01]  /*36d60*/  @!P0 LDG.E R5, desc[UR6][R6.64+0x980] ;  /* 0x0009800606058981 */ /* 0x0010a2000c1e1900 */
[----:B----4-:R-:W-:-:S04]  /*36d70*/  @!P0 LOP3.LUT R101, R101, R4, RZ, 0x3c, !PT ;  /* 0x0000000465658212 */ /* 0x010fc800078e3cff */
[----:B0-----:R-:W0:Y:S02]  /*36d80*/  @!P0 LDC.64 R6, c[0x0][0x388] ;  /* 0x0000e200ff068b82 */ /* 0x001e240000000a00 */
[----:B0-----:R-:W4:Y:S01]  /*36d90*/  @!P0 LDG.E R4, desc[UR6][R6.64+0x984] ;  /* 0x0009840606048981 */ /* 0x001f22000c1e1900 */
[----:B--2---:R-:W-:Y:S02]  /*36da0*/  @!P0 LOP3.LUT R102, R102, R5, RZ, 0x3c, !PT ;  /* 0x0000000566668212 */ /* 0x004fe400078e3cff */
[----:B----4-:R-:W-:-:S07]  /*36db0*/  @!P0 LOP3.LUT R103, R103, R4, RZ, 0x3c, !PT ;  /* 0x0000000467678212 */ /* 0x010fce00078e3cff */
.L_x_2014:
[----:B------:R-:W-:Y:S05]  /*36dc0*/  BSYNC.RECONVERGENT B1 ;  /* 0x0000000000017941 */ /* 0x000fea0003800200 */
.L_x_2013:
        /* <DEDUP_REMOVED lines=31> */
.L_x_2024:
[----:B------:R-:W0:Y:S01]  /*36fc0*/  LDCU.128 UR16, c[0x3][URZ] ;  /* 0x00c00000ff1077ac */ /* 0x000e220008000c00 */
[----:B------:R-:W-:Y:S01]  /*36fd0*/  LOP3.LUT R53, R53, 0xff, RZ, 0xc0, !PT ;  /* 0x000000ff35357812 */ /* 0x000fe200078ec0ff */
[----:B------:R-:W-:Y:S03]  /*36fe0*/  BSSY.RECONVERGENT B3, `(.L_x_2022) ;  /* 0x00002df000037945 */ /* 0x000fe60003800200 */
[----:B------:R-:W-:Y:S01]  /*36ff0*/  ISETP.NE.AND P1, PT, R53, 0x1, PT ;  /* 0x000000013500780c */ /* 0x000fe20003f25270 */
[----:B0-----:R-:W-:Y:S02]  /*37000*/  VIADD R68, R98, UR17 ;  /* 0x0000001162447c36 */ /* 0x001fe40008000000 */
[----:B--2---:R-:W-:Y:S02]  /*37010*/  VIADD R70, R5, UR19 ;  /* 0x0000001305467c36 */ /* 0x004fe40008000000 */
        /* <DEDUP_REMOVED lines=731> */
.L_x_2023:
[----:B------:R-:W-:Y:S05]  /*39dd0*/  BSYNC.RECONVERGENT B3 ;  /* 0x0000000000037941 */ /* 0x000fea0003800200 */
.L_x_2022:
        /* <DEDUP_REMOVED lines=10> */
.L_x_2021:
        /* <DEDUP_REMOVED lines=14> */
.L_x_2020:
[----:B------:R-:W-:Y:S05]  /*39f60*/  BSYNC.RECONVERGENT B1 ;  /* 0x0000000000017941 */ /* 0x000fea0003800200 */
.L_x_2019:
        /* <DEDUP_REMOVED lines=30> */
.L_x_2030:
        /* <DEDUP_REMOVED lines=737> */
.L_x_2029:
[----:B------:R-:W-:Y:S05]  /*3cf60*/  BSYNC.RECONVERGENT B3 ;  /* 0x0000000000037941 */ /* 0x000fea0003800200 */
.L_x_2028:
        /* <DEDUP_REMOVED lines=10> */
.L_x_2027:
        /* <DEDUP_REMOVED lines=14> */
.L_x_2026:
[----:B------:R-:W-:Y:S05]  /*3d0f0*/  BSYNC.RECONVERGENT B1 ;  /* 0x0000000000017941 */ /* 0x000fea0003800200 */
.L_x_2025:
        /* <DEDUP_REMOVED lines=30> */
.L_x_2036:
        /* <DEDUP_REMOVED lines=413> */
[----:B------:R-:W-:Y:S01]  /*3ecb0*/  LEA.HI R49, R49, R56, R49, 0x8 ;  /* 0x0000003831317211 */ /* 0x000fe200078f4031 */
        /* <DEDUP_REMOVED lines=9> */
[----:B------:R-:W-:Y:S01]  /*3ed50*/  IMAD.IADD R72, R72, 0x1, R63 ;  /* 0x0000000148487824 */ /* 0x000fe200078e023f */
[----:B------:R-:W-:Y:S01]  /*3ed60*/  LOP3.LUT R49, R77, R49, RZ, 0x3c, !PT ;  /* 0x000000314d317212 */ /* 0x000fe200078e3cff */
        /* <DEDUP_REMOVED lines=49> */
[----:B------:R-:W-:Y:S01]  /*3f080*/  IMAD.IADD R69, R69, 0x1, R67 ;  /* 0x0000000145457824 */ /* 0x000fe200078e0243 */
[----:B------:R-:W-:Y:S01]  /*3f090*/  LEA.HI R4, R49, R4, R49, 0x7 ;  /* 0x0000000431047211 */ /* 0x000fe200078f3831 */
        /* <DEDUP_REMOVED lines=59> */
[----:B------:R-:W-:Y:S02]  /*3f450*/  SHF.L.W.U32.HI R62, R62, 0x7, R62 ;  /* 0x000000073e3e7819 */ /* 0x000fe40000010e3e */
[----:B------:R-:W-:Y:S01]  /*3f460*/  LOP3.LUT R9, R9, R69, RZ, 0x3c, !PT ;  /* 0x0000004509097212 */ /* 0x000fe200078e3cff */
[----:B------:R-:W-:-:S02]  /*3f470*/  IMAD.IADD R69, R69, 0x1, R67 ;  /* 0x0000000145457824 */ /* 0x000fc400078e0243 */
[----:B------:R-:W-:Y:S01]  /*3f480*/  IMAD.IADD R68, R54, 0x1, R68 ;  /* 0x0000000136447824 */ /* 0x000fe200078e0244 */
        /* <DEDUP_REMOVED lines=32> */
[----:B------:R-:W-:-:S02]  /*3f690*/  SHF.L.W.U32.HI R61, R61, 0x8, R61 ;  /* 0x000000083d3d7819 */ /* 0x000fc40000010e3d */
        /* <DEDUP_REMOVED lines=71> */
[----:B------:R-:W-:Y:S01]  /*3fb10*/  LOP3.LUT R63, R63, R70, RZ, 0x3c, !PT ;  /* 0x000000463f3f7212 */ /* 0x000fe200078e3cff */
[----:B------:R-:W-:Y:S01]  /*3fb20*/  IMAD.IADD R66, R66, 0x1, R69 ;  /* 0x0000000142427824 */ /* 0x000fe200078e0245 */
[----:B------:R-:W-:Y:S01]  /*3fb30*/  IADD3 R55, PT, PT, R50, -0xb, R52 ;  /* 0xfffffff532377810 */ /* 0x000fe20007ffe034 */
[----:B------:R-:W-:Y:S01]  /*3fb40*/  IMAD.IADD R72, R72, 0x1, R61 ;  /* 0x0000000148487824 */ /* 0x000fe200078e023d */
[----:B------:R-:W-:Y:S02]  /*3fb50*/  SHF.L.W.U32.HI R63, R63, 0x10, R63 ;  /* 0x000000103f3f7819 */ /* 0x000fe40000010e3f */
[----:B------:R-:W-:-:S02]  /*3fb60*/  LOP3.LUT R54, R54, R66, RZ, 0x3c, !PT ;  /* 0x0000004236367212 */ /* 0x000fc400078e3cff */
[----:B------:R-:W-:Y:S01]  /*3fb70*/  LOP3.LUT R62, R62, R72, RZ, 0x3c, !PT ;  /* 0x000000483e3e7212 */ /* 0x000fe200078e3cff */
[----:B------:R-:W-:Y:S01]  /*3fb80*/  IMAD.IADD R71, R71, 0x1, R63 ;  /* 0x0000000147477824 */ /* 0x000fe200078e023f */
[----:B------:R-:W-:Y:S02]  /*3fb90*/  SHF.L.W.U32.HI R54, R54, 0xc, R54 ;  /* 0x0000000c36367819 */ /* 0x000fe40000010e36 */
[----:B------:R-:W-:Y:S02]  /*3fba0*/  SHF.L.W.U32.HI R62, R62, 0xc, R62 ;  /* 0x0000000c3e3e7819 */ /* 0x000fe40000010e3e */
[----:B------:R-:W-:Y:S01]  /*3fbb0*/  LOP3.LUT R9, R9, R71, RZ, 0x3c, !PT ;  /* 0x0000004709097212 */ /* 0x000fe200078e3cff */
[----:B------:R-:W-:Y:S01]  /*3fbc0*/  IMAD.IADD R68, R68, 0x1, R54 ;  /* 0x0000000144447824 */ /* 0x000fe200078e0236 */
[----:B------:R-:W-:Y:S01]  /*3fbd0*/  LOP3.LUT R55, RZ, R55, RZ, 0x33, !PT ;  /* 0x00000037ff377212 */ /* 0x000fe200078e33ff */
[----:B------:R-:W-:Y:S01]  /*3fbe0*/  IMAD.IADD R57, R57, 0x1, R62 ;  /* 0x0000000139397824 */ /* 0x000fe200078e023e */
[----:B------:R-:W-:-:S02]  /*3fbf0*/  LEA.HI R9, R9, R70, R9, 0xc ;  /* 0x0000004609097211 */ /* 0x000fc400078f6009 */
[----:B------:R-:W-:Y:S01]  /*3fc00*/  LOP3.LUT R69, R69, R68, RZ, 0x3c, !PT ;  /* 0x0000004445457212 */ /* 0x000fe200078e3cff */
[----:B------:R-:W-:Y:S01]  /*3fc10*/  IMAD.IADD R55, R6, 0x1, R55 ;  /* 0x0000000106377824 */ /* 0x000fe200078e0237 */
[----:B------:R-:W-:Y:S02]  /*3fc20*/  LOP3.LUT R57, R61, R57, RZ, 0x3c, !PT ;  /* 0x000000393d397212 */ /* 0x000fe400078e3cff */
[----:B------:R-:W-:Y:S02]  /*3fc30*/  LEA.HI R66, R69, R66, R69, 0x8 ;  /* 0x0000004245427211 */ /* 0x000fe400078f4045 */
[----:B------:R-:W-:Y:S02]  /*3fc40*/  LEA.HI R57, R57, R72, R57, 0x8 ;  /* 0x0000004839397211 */ /* 0x000fe400078f4039 */
[----:B------:R-:W-:Y:S01]  /*3fc50*/  LOP3.LUT R66, R54, R66, RZ, 0x3c, !PT ;  /* 0x0000004236427212 */ /* 0x000fe200078e3cff */
[----:B------:R-:W-:Y:S01]  /*3fc60*/  IMAD.IADD R54, R51, 0x1, R52 ;  /* 0x0000000133367824 */ /* 0x000fe200078e0234 */
[----:B------:R-:W-:-:S02]  /*3fc70*/  LOP3.LUT R62, R62, R57, RZ, 0x3c, !PT ;  /* 0x000000393e3e7212 */ /* 0x000fc400078e3cff */
[----:B------:R-:W-:Y:S02]  /*3fc80*/  LEA.HI R73, R78, R73, R78, 0xc ;  /* 0x000000494e497211 */ /* 0x000fe400078f604e */
[----:B------:R-:W-:Y:S02]  /*3fc90*/  LOP3.LUT R9, R63, R9, RZ, 0x3c, !PT ;  /* 0x000000093f097212 */ /* 0x000fe400078e3cff */
[----:B------:R-:W-:Y:S02]  /*3fca0*/  SHF.L.W.U32.HI R66, R66, 0x7, R66 ;  /* 0x0000000742427819 */ /* 0x000fe40000010e42 */
[----:B------:R-:W-:Y:S02]  /*3fcb0*/  SHF.L.W.U32.HI R62, R62, 0x7, R62 ;  /* 0x000000073e3e7819 */ /* 0x000fe40000010e3e */
[----:B------:R-:W-:Y:S01]  /*3fcc0*/  LOP3.LUT R67, R67, R73, RZ, 0x3c, !PT ;  /* 0x0000004943437212 */ /* 0x000fe200078e3cff */
[----:B------:R-:W-:Y:S01]  /*3fcd0*/  IMAD.IADD R73, R73, 0x1, R66 ;  /* 0x0000000149497824 */ /* 0x000fe200078e0242 */
[----:B------:R-:W-:Y:S01]  /*3fce0*/  SHF.L.W.U32.HI R9, R9, 0x8, R9 ;  /* 0x0000000809097819 */ /* 0x000fe20000010e09 */
[----:B------:R-:W-:Y:S01]  /*3fcf0*/  IMAD.IADD R68, R68, 0x1, R62 ;  /* 0x0000000144447824 */ /* 0x000fe200078e023e */
[----:B------:R-:W-:-:S02]  /*3fd00*/  SHF.R.U32.HI R79, RZ, R55, R7 ;  /* 0x00000037ff4f7219 */ /* 0x000fc40000011607 */
[----:B------:R-:W-:Y:S01]  /*3fd10*/  SHF.L.W.U32.HI R67, R67, 0x8, R67 ;  /* 0x0000000843437819 */ /* 0x000fe20000010e43 */
[----:B------:R-:W-:Y:S01]  /*3fd20*/  IMAD.IADD R71, R71, 0x1, R9 ;  /* 0x0000000147477824 */ /* 0x000fe200078e0209 */
[----:B------:R-:W-:Y:S02]  /*3fd30*/  LOP3.LUT R9, R9, R73, RZ, 0x3c, !PT ;  /* 0x0000004909097212 */ /* 0x000fe400078e3cff */
[----:B------:R-:W-:Y:S02]  /*3fd40*/  LOP3.LUT R79, R79, 0x1, RZ, 0xc0, !PT ;  /* 0x000000014f4f7812 */ /* 0x000fe400078ec0ff */
[----:B------:R-:W-:Y:S02]  /*3fd50*/  LOP3.LUT R67, R67, R68, RZ, 0x3c, !PT ;  /* 0x0000004443437212 */ /* 0x000fe400078e3cff */
[----:B------:R-:W-:Y:S02]  /*3fd60*/  LEA.HI R9, R9, R57, R9, 0x10 ;  /* 0x0000003909097211 */ /* 0x000fe400078f8009 */
[----:B------:R-:W-:-:S02]  /*3fd70*/  ISETP.NE.U32.AND P0, PT, R79, 0x1, PT ;  /* 0x000000014f00780c */ /* 0x000fc40003f05070 */
[----:B------:R-:W-:Y:S02]  /*3fd80*/  LEA.HI R71, R67, R71, R67, 0x10 ;  /* 0x0000004743477211 */ /* 0x000fe400078f8043 */
[----:B------:R-:W-:Y:S02]  /*3fd90*/  LOP3.LUT R9, R66, R9, RZ, 0x3c, !PT ;  /* 0x0000000942097212 */ /* 0x000fe400078e3cff */
[----:B------:R-:W-:Y:S02]  /*3fda0*/  LOP3.LUT R71, R62, R71, RZ, 0x3c, !PT ;  /* 0x000000473e477212 */ /* 0x000fe400078e3cff */
[----:B------:R-:W-:Y:S02]  /*3fdb0*/  LEA.HI R9, R9, R73, RZ, 0xc ;  /* 0x0000004909097211 */ /* 0x000fe400078f60ff */
[----:B------:R-:W-:Y:S02]  /*3fdc0*/  LEA.HI R71, R71, R68, RZ, 0xc ;  /* 0x0000004447477211 */ /* 0x000fe400078f60ff */
[----:B------:R-:W-:Y:S01]  /*3fdd0*/  LOP3.LUT R54, RZ, R54, RZ, 0x33, !PT ;  /* 0x00000036ff367212 */ /* 0x000fe200078e33ff */
[----:B------:R-:W-:-:S02]  /*3fde0*/  VIADD R9, R9, UR16 ;  /* 0x0000001009097c36 */ /* 0x000fc40008000000 */
[----:B------:R-:W-:Y:S02]  /*3fdf0*/  @!P0 VIADD R9, R71, UR17 ;  /* 0x0000001147098c36 */ /* 0x000fe40008000000 */
[----:B------:R-:W-:-:S03]  /*3fe00*/  IMAD.IADD R54, R6, 0x1, R54 ;  /* 0x0000000106367824 */ /* 0x000fc600078e0236 */
[----:B------:R-:W-:Y:S02]  /*3fe10*/  LOP3.LUT R9, R9, 0x1, RZ, 0xc0, !PT ;  /* 0x0000000109097812 */ /* 0x000fe400078ec0ff */
        /* <DEDUP_REMOVED lines=46> */
.L_x_2035:
[----:B------:R-:W-:Y:S05]  /*40100*/  BSYNC.RECONVERGENT B3 ;  /* 0x0000000000037941 */ /* 0x000fea0003800200 */
.L_x_2034:
        /* <DEDUP_REMOVED lines=10> */
.L_x_2033:
        /* <DEDUP_REMOVED lines=14> */
.L_x_2032:
[----:B------:R-:W-:Y:S05]  /*40290*/  BSYNC.RECONVERGENT B1 ;  /* 0x0000000000017941 */ /* 0x000fea0003800200 */
.L_x_2031:
        /* <DEDUP_REMOVED lines=29> */
.L_x_2042:
        /* <DEDUP_REMOVED lines=737> */
.L_x_2041:
[----:B------:R-:W-:Y:S05]  /*43280*/  BSYNC.RECONVERGENT B3 ;  /* 0x0000000000037941 */ /* 0x000fea0003800200 */
.L_x_2040:
        /* <DEDUP_REMOVED lines=10> */
.L_x_2039:
        /* <DEDUP_REMOVED lines=14> */
.L_x_2038:
[----:B------:R-:W-:Y:S05]  /*43410*/  BSYNC.RECONVERGENT B1 ;  /* 0x0000000000017941 */ /* 0x000fea0003800200 */
.L_x_2037:
        /* <DEDUP_REMOVED lines=31> */
.L_x_2048:
        /* <DEDUP_REMOVED lines=737> */
.L_x_2047:
[----:B------:R-:W-:Y:S05]  /*46420*/  BSYNC.RECONVERGENT B3 ;  /* 0x0000000000037941 */ /* 0x000fea0003800200 */
.L_x_2046:
        /* <DEDUP_REMOVED lines=10> */
.L_x_2045:
        /* <DEDUP_REMOVED lines=14> */
.L_x_2044:
[----:B------:R-:W-:Y:S05]  /*465b0*/  BSYNC.RECONVERGENT B1 ;  /* 0x0000000000017941 */ /* 0x000fea0003800200 */
.L_x_2043:
        /* <DEDUP_REMOVED lines=30> */
.L_x_2054:
        /* <DEDUP_REMOVED lines=737> */
.L_x_2053:
[----:B------:R-:W-:Y:S05]  /*495b0*/  BSYNC.RECONVERGENT B3 ;  /* 0x0000000000037941 */ /* 0x000fea0003800200 */
.L_x_2052:
        /* <DEDUP_REMOVED lines=10> */
.L_x_2051:
        /* <DEDUP_REMOVED lines=14> */
.L_x_2050:
[----:B------:R-:W-:Y:S05]  /*49740*/  BSYNC.RECONVERGENT B1 ;  /* 0x0000000000017941 */ /* 0x000fea0003800200 */
.L_x_2049:
        /* <DEDUP_REMOVED lines=30> */
.L_x_2060:
        /* <DEDUP_REMOVED lines=705> */
[----:B------:R-:W-:-:S03]  /*4c540*/  SHF.R.U32.HI R8, RZ, R52, R8 ;  /* 0x00000034ff087219 */ /* 0x000fc60000011608 */
[----:B------:R-:W-:Y:S01]  /*4c550*/  IMAD.X R52, RZ, RZ, RZ, P1 ;  /* 0x000000ffff347224 */ /* 0x000fe200008e06ff */
[----:B------:R-:W-:Y:S02]  /*4c560*/  LOP3.LUT R8, R8, 0x1, RZ, 0xc0, !PT ;  /* 0x0000000108087812 */ /* 0x000fe400078ec0ff */
[----:B-1----:R-:W-:Y:S02]  /*4c570*/  LEA R48, P1, R49, UR4, 0x4 ;  /* 0x0000000431307c11 */ /* 0x002fe4000f8220ff */
        /* <DEDUP_REMOVED lines=29> */
.L_x_2059:
[----:B------:R-:W-:Y:S05]  /*4c750*/  BSYNC.RECONVERGENT B3 ;  /* 0x0000000000037941 */ /* 0x000fea0003800200 */
.L_x_2058:
        /* <DEDUP_REMOVED lines=10> */
.L_x_2057:
        /* <DEDUP_REMOVED lines=14> */
.L_x_2056:
[----:B------:R-:W-:Y:S05]  /*4c8e0*/  BSYNC.RECONVERGENT B1 ;  /* 0x0000000000017941 */ /* 0x000fea0003800200 */
.L_x_2055:
        /* <DEDUP_REMOVED lines=10> */
.L_x_2064:
        /* <DEDUP_REMOVED lines=22> */
[----:B------:R-:W2:Y:S04]  /*4caf0*/  LDG.E.128 R76, desc[UR6][R120.64] ;  /* 0x00000006784c7981 */ /* 0x000ea8000c1e1d00 */
[----:B------:R-:W4:Y:S04]  /*4cb00*/  LDL.LU R131, [R1+0x4c] ;  /* 0x00004c0001837983 */ /* 0x000f280000300800 */
[----:B------:R-:W4:Y:S04]  /*4cb10*/  LDG.E.128 R72, desc[UR6][R120.64+0x200] ;  /* 0x0002000678487981 */ /* 0x000f28000c1e1d00 */
[----:B------:R-:W3:Y:S04]  /*4cb20*/  LDL.LU R125, [R1+0x3c] ;  /* 0x00003c00017d7983 */ /* 0x000ee80000300800 */
[----:B------:R-:W3:Y:S04]  /*4cb30*/  LDG.E.128 R68, desc[UR6][R120.64+0x400] ;  /* 0x0004000678447981 */ /* 0x000ee8000c1e1d00 */
[----:B------:R-:W3:Y:S04]  /*4cb40*/  LDL.LU R108, [R1+0x2c] ;  /* 0x00002c00016c7983 */ /* 0x000ee80000300800 */
[----:B------:R-:W3:Y:S04]  /*4cb50*/  LDG.E.128 R64, desc[UR6][R120.64+0x600] ;  /* 0x0006000678407981 */ /* 0x000ee8000c1e1d00 */
[----:B------:R-:W3:Y:S04]  /*4cb60*/  LDL.LU R107, [R1+0x1c] ;  /* 0x00001c00016b7983 */ /* 0x000ee80000300800 */
[----:B------:R-:W3:Y:S04]  /*4cb70*/  LDG.E.128 R60, desc[UR6][R120.64+0x800] ;  /* 0x00080006783c7981 */ /* 0x000ee8000c1e1d00 */
[----:B------:R-:W3:Y:S04]  /*4cb80*/  LDL.LU R96, [R1+0xc] ;  /* 0x00000c0001607983 */ /* 0x000ee80000300800 */
[----:B------:R-:W3:Y:S04]  /*4cb90*/  LDG.E.128 R56, desc[UR6][R120.64+0xa00] ;  /* 0x000a000678387981 */ /* 0x000ee8000c1e1d00 */
[----:B------:R-:W2:Y:S04]  /*4cba0*/  SHFL.IDX PT, R9, R112, R252, 0x1f ;  /* 0x00001ffc70097589 */ /* 0x000ea800000e0000 */
[----:B------:R-:W3:Y:S04]  /*4cbb0*/  LDL.LU R235, [R1+0x58] ;  /* 0x0000580001eb7983 */ /* 0x000ee80000300800 */
[----:B------:R-:W3:Y:S04]  /*4cbc0*/  LDL.LU R227, [R1+0x48] ;  /* 0x0000480001e37983 */ /* 0x000ee80000300800 */
[----:B------:R-:W3:Y:S04]  /*4cbd0*/  LDL.LU R219, [R1+0x38] ;  /* 0x0000380001db7983 */ /* 0x000ee80000300800 */
[----:B------:R-:W3:Y:S04]  /*4cbe0*/  LDL.LU R211, [R1+0x28] ;  /* 0x0000280001d37983 */ /* 0x000ee80000300800 */
[----:B------:R-:W3:Y:S04]  /*4cbf0*/  LDL.LU R203, [R1+0x18] ;  /* 0x0000180001cb7983 */ /* 0x000ee80000300800 */
[----:B------:R-:W3:Y:S04]  /*4cc00*/  LDL.LU R10, [R1+0x8] ;  /* 0x00000800010a7983 */ /* 0x000ee80000300800 */
[----:B------:R-:W-:Y:S04]  /*4cc10*/  STL [R1+0x564], R248 ;  /* 0x000564f801007387 */ /* 0x000fe80000100800 */
[----:B------:R-:W-:Y:S04]  /*4cc20*/  STL [R1+0x560], R249 ;  /* 0x000560f901007387 */ /* 0x000fe80000100800 */
[----:B------:R-:W-:Y:S04]  /*4cc30*/  STL [R1+0x55c], R250 ;  /* 0x00055cfa01007387 */ /* 0x000fe80000100800 */
[----:B------:R-:W3:Y:S04]  /*4cc40*/  LDG.E.128 R52, desc[UR6][R120.64+0xc00] ;  /* 0x000c000678347981 */ /* 0x000ee8000c1e1d00 */
[----:B------:R2:W-:Y:S04]  /*4cc50*/  STL [R1+0x3e4], R6 ;  /* 0x0003e40601007387 */ /* 0x0005e80000100800 */
[----:B------:R-:W3:Y:S04]  /*4cc60*/  LDG.E.128 R48, desc[UR6][R120.64+0xe00] ;  /* 0x000e000678307981 */ /* 0x000ee8000c1e1d00 */
[----:B------:R-:W-:Y:S04]  /*4cc70*/  STL [R1+0x3e0], R80 ;  /* 0x0003e05001007387 */ /* 0x000fe80000100800 */
[----:B------:R-:W-:Y:S04]  /*4cc80*/  STL [R1+0x3dc], R81 ;  /* 0x0003dc5101007387 */ /* 0x000fe80000100800 */
[----:B------:R-:W-:Y:S04]  /*4cc90*/  STL [R1+0x3d8], R82 ;  /* 0x0003d85201007387 */ /* 0x000fe80000100800 */
[----:B------:R4:W-:Y:S04]  /*4cca0*/  STL [R1+0x3d4], R0 ;  /* 0x0003d40001007387 */ /* 0x0009e80000100800 */
[----:B------:R-:W-:Y:S04]  /*4ccb0*/  STL [R1+0x3e8], R112 ;  /* 0x0003e87001007387 */ /* 0x000fe80000100800 */
[----:B------:R-:W-:Y:S04]  /*4ccc0*/  STL [R1+0x3ec], R113 ;  /* 0x0003ec7101007387 */ /* 0x000fe80000100800 */
[----:B------:R-:W-:Y:S01]  /*4ccd0*/  STL [R1+0x3f0], R114 ;  /* 0x0003f07201007387 */ /* 0x000fe20000100800 */
[----:B--2---:R-:W-:-:S05]  /*4cce0*/  LOP3.LUT R6, R137, R76, R9, 0x78, !PT ;  /* 0x0000004c89067212 */ /* 0x004fca00078e7809 */
[----:B------:R0:W-:Y:S01]  /*4ccf0*/  STL [R1+0x5c], R6 ;  /* 0x00005c0601007387 */ /* 0x0001e20000100800 */
[----:B----4-:R-:W-:-:S05]  /*4cd00*/  LOP3.LUT R0, R131, R72, R9, 0x78, !PT ;  /* 0x0000004883007212 */ /* 0x010fca00078e7809 */
[----:B------:R1:W-:Y:S01]  /*4cd10*/  STL [R1+0x4c], R0 ;  /* 0x00004c0001007387 */ /* 0x0003e20000100800 */
[----:B---3--:R-:W-:-:S05]  /*4cd20*/  LOP3.LUT R8, R125, R68, R9, 0x78, !PT ;  /* 0x000000447d087212 */ /* 0x008fca00078e7809 */
[----:B------:R-:W-:Y:S01]  /*4cd30*/  STL [R1+0x3c], R8 ;  /* 0x00003c0801007387 */ /* 0x000fe20000100800 */
[----:B0-----:R-:W-:-:S03]  /*4cd40*/  LOP3.LUT R6, R108, R64, R9, 0x78, !PT ;  /* 0x000000406c067212 */ /* 0x001fc600078e7809 */
[----:B------:R-:W2:Y:S04]  /*4cd50*/  LDL.LU R195, [R1+0x54] ;  /* 0x0000540001c37983 */ /* 0x000ea80000300800 */
[----:B------:R-:W-:Y:S01]  /*4cd60*/  STL [R1+0x2c], R6 ;  /* 0x00002c0601007387 */ /* 0x000fe20000100800 */
[----:B-1----:R-:W-:-:S03]  /*4cd70*/  LOP3.LUT R0, R107, R60, R9, 0x78, !PT ;  /* 0x0000003c6b007212 */ /* 0x002fc600078e7809 */
[----:B------:R-:W3:Y:S04]  /*4cd80*/  LDL.LU R187, [R1+0x44] ;  /* 0x0000440001bb7983 */ /* 0x000ee80000300800 */
[----:B------:R0:W-:Y:S04]  /*4cd90*/  STL [R1+0x1c], R0 ;  /* 0x00001c0001007387 */ /* 0x0001e80000100800 */
[----:B------:R-:W4:Y:S04]  /*4cda0*/  LDL.LU R179, [R1+0x34] ;  /* 0x0000340001b37983 */ /* 0x000f280000300800 */
[----:B------:R-:W4:Y:S04]  /*4cdb0*/  LDL.LU R171, [R1+0x24] ;  /* 0x0000240001ab7983 */ /* 0x000f280000300800 */
[----:B------:R-:W4:Y:S01]  /*4cdc0*/  LDL.LU R163, [R1+0x14] ;  /* 0x0000140001a37983 */ /* 0x000f220000300800 */
[----:B0-----:R-:W-:-:S03]  /*4cdd0*/  LOP3.LUT R0, R96, R56, R9, 0x78, !PT ;  /* 0x0000003860007212 */ /* 0x001fc600078e7809 */
[----:B------:R-:W4:Y:S04]  /*4cde0*/  LDL.LU R143, [R1+0x4] ;  /* 0x00000400018f7983 */ /* 0x000f280000300800 */
[----:B------:R-:W4:Y:S04]  /*4cdf0*/  LDL.LU R137, [R1+0x50] ;  /* 0x0000500001897983 */ /* 0x000f280000300800 */
[----:B------:R-:W4:Y:S04]  /*4ce00*/  LDL.LU R131, [R1+0x40] ;  /* 0x0000400001837983 */ /* 0x000f280000300800 */
[----:B------:R-:W-:Y:S04]  /*4ce10*/  STL [R1+0xc], R0 ;  /* 0x00000c0001007387 */ /* 0x000fe80000100800 */
[----:B------:R-:W4:Y:S04]  /*4ce20*/  LDL.LU R125, [R1+0x30] ;  /* 0x00003000017d7983 */ /* 0x000f280000300800 */
[----:B------:R-:W4:Y:S04]  /*4ce30*/  LDL.LU R108, [R1+0x20] ;  /* 0x00002000016c7983 */ /* 0x000f280000300800 */
[----:B------:R-:W4:Y:S04]  /*4ce40*/  LDL.LU R107, [R1+0x10] ;  /* 0x00001000016b7983 */ /* 0x000f280000300800 */
[----:B------:R-:W0:Y:S04]  /*4ce50*/  SHFL.IDX PT, R84, R113, R252, 0x1f ;  /* 0x00001ffc71547589 */ /* 0x000e2800000e0000 */
[----:B------:R-:W1:Y:S04]  /*4ce60*/  SHFL.IDX PT, R83, R114, R252, 0x1f ;  /* 0x00001ffc72537589 */ /* 0x000e6800000e0000 */
[----:B------:R-:W4:Y:S01]  /*4ce70*/  LDL.LU R96, [R1] ;  /* 0x0000000001607983 */ /* 0x000f220000300800 */
[----:B------:R-:W-:-:S02]  /*4ce80*/  LOP3.LUT R11, R11, R52, R9, 0x78, !PT ;  /* 0x000000340b0b7212 */ /* 0x000fc400078e7809 */
[----:B------:R-:W-:Y:S02]  /*4ce90*/  LOP3.LUT R12, R12, R48, R9, 0x78, !PT ;  /* 0x000000300c0c7212 */ /* 0x000fe400078e7809 */
[----:B------:R-:W4:Y:S04]  /*4cea0*/  SHFL.IDX PT, R9, R115, R252, 0x1f ;  /* 0x00001ffc73097589 */ /* 0x000f2800000e0000 */
[----:B------:R-:W-:Y:S04]  /*4ceb0*/  STL [R1+0x454], R11 ;  /* 0x0004540b01007387 */ /* 0x000fe80000100800 */
[----:B------:R-:W-:Y:S01]  /*4cec0*/  STL [R1+0x418], R12 ;  /* 0x0004180c01007387 */ /* 0x000fe20000100800 */
[----:B0-----:R-:W-:-:S02]  /*4ced0*/  LOP3.LUT R8, R235, R77, R84, 0x78, !PT ;  /* 0x0000004deb087212 */ /* 0x001fc400078e7854 */
[--C-:B------:R-:W-:Y:S01]  /*4cee0*/  LOP3.LUT R6, R227, R73, R84.reuse, 0x78, !PT ;  /* 0x00000049e3067212 */ /* 0x100fe200078e7854 */
[----:B------:R-:W-:Y:S01]  /*4cef0*/  STL [R1+0x3f4], R115 ;  /* 0x0003f47301007387 */ /* 0x000fe20000100800 */
[----:B------:R-:W-:-:S03]  /*4cf00*/  LOP3.LUT R0, R219, R69, R84, 0x78, !PT ;  /* 0x00000045db007212 */ /* 0x000fc600078e7854 */
[----:B------:R0:W-:Y:S01]  /*4cf10*/  STL [R1+0x58], R8 ;  /* 0x0000580801007387 */ /* 0x0001e20000100800 */
[----:B------:R-:W-:-:S03]  /*4cf20*/  LOP3.LUT R13, R13, R53, R84, 0x78, !PT ;  /* 0x000000350d0d7212 */ /* 0x000fc600078e7854 */
[----:B------:R1:W-:Y:S01]  /*4cf30*/  STL [R1+0x48], R6 ;  /* 0x0000480601007387 */ /* 0x0003e20000100800 */
[----:B------:R-:W-:-:S03]  /*4cf40*/  LOP3.LUT R14, R14, R49, R84, 0x78, !PT ;  /* 0x000000310e0e7212 */ /* 0x000fc600078e7854 */
[----:B------:R1:W-:Y:S01]  /*4cf50*/  STL [R1+0x38], R0 ;  /* 0x0000380001007387 */ /* 0x0003e20000100800 */
[--C-:B0-----:R-:W-:Y:S02]  /*4cf60*/  LOP3.LUT R8, R211, R65, R84.reuse, 0x78, !PT ;  /* 0x00000041d3087212 */ /* 0x101fe400078e7854 */
[----:B-1----:R-:W-:-:S03]  /*4cf70*/  LOP3.LUT R6, R203, R61, R84, 0x78, !PT ;  /* 0x0000003dcb067212 */ /* 0x002fc600078e7854 */
[----:B------:R2:W-:Y:S01]  /*4cf80*/  STL [R1+0x28], R8 ;  /* 0x0000280801007387 */ /* 0x0005e20000100800 */
[----:B------:R-:W-:-:S03]  /*4cf90*/  LOP3.LUT R0, R10, R57, R84, 0x78, !PT ;  /* 0x000000390a007212 */ /* 0x000fc600078e7854 */
[----:B------:R3:W-:Y:S04]  /*4cfa0*/  STL [R1+0x18], R6 ;  /* 0x0000180601007387 */ /* 0x0007e80000100800 */
[----:B------:R-:W-:Y:S04]  /*4cfb0*/  STL [R1+0x458], R13 ;  /* 0x0004580d01007387 */ /* 0x000fe80000100800 */
[----:B------:R4:W-:Y:S04]  /*4cfc0*/  STL [R1+0x8], R0 ;  /* 0x0000080001007387 */ /* 0x0009e80000100800 */
[----:B------:R-:W-:Y:S04]  /*4cfd0*/  STL [R1+0x41c], R14 ;  /* 0x00041c0e01007387 */ /* 0x000fe80000100800 */
[----:B------:R-:W-:Y:S01]  /*4cfe0*/  STL [R1+0x3f8], R109 ;  /* 0x0003f86d01007387 */ /* 0x000fe20000100800 */
[----:B------:R-:W-:-:S02]  /*4cff0*/  LOP3.LUT R15, R15, R54, R83, 0x78, !PT ;  /* 0x000000360f0f7212 */ /* 0x000fc400078e7853 */
[--C-:B------:R-:W-:Y:S02]  /*4d000*/  LOP3.LUT R16, R16, R50, R83.reuse, 0x78, !PT ;  /* 0x0000003210107212 */ /* 0x100fe400078e7853 */
[--C-:B--2---:R-:W-:Y:S02]  /*4d010*/  LOP3.LUT R8, R195, R78, R83.reuse, 0x78, !PT ;  /* 0x0000004ec3087212 */ /* 0x104fe400078e7853 */
[----:B---3--:R-:W-:-:S03]  /*4d020*/  LOP3.LUT R6, R187, R74, R83, 0x78, !PT ;  /* 0x0000004abb067212 */ /* 0x008fc600078e7853 */
[----:B------:R0:W-:Y:S04]  /*4d030*/  STL [R1+0x54], R8 ;  /* 0x0000540801007387 */ /* 0x0001e80000100800 */
[----:B------:R1:W-:Y:S01]  /*4d040*/  STL [R1+0x44], R6 ;  /* 0x0000440601007387 */ /* 0x0003e20000100800 */
[--C-:B----4-:R-:W-:Y:S02]  /*4d050*/  LOP3.LUT R0, R179, R70, R83.reuse, 0x78, !PT ;  /* 0x00000046b3007212 */ /* 0x110fe400078e7853 */
[----:B0-----:R-:W-:-:S03]  /*4d060*/  LOP3.LUT R8, R171, R66, R83, 0x78, !PT ;  /* 0x00000042ab087212 */ /* 0x001fc600078e7853 */
[----:B------:R0:W-:Y:S01]  /*4d070*/  STL [R1+0x34], R0 ;  /* 0x0000340001007387 */ /* 0x0001e20000100800 */
[----:B-1----:R-:W-:-:S03]  /*4d080*/  LOP3.LUT R6, R163, R62, R83, 0x78, !PT ;  /* 0x0000003ea3067212 */ /* 0x002fc600078e7853 */
[----:B------:R-:W-:Y:S01]  /*4d090*/  STL [R1+0x24], R8 ;  /* 0x0000240801007387 */ /* 0x000fe20000100800 */
[----:B0-----:R-:W-:-:S03]  /*4d0a0*/  LOP3.LUT R0, R143, R58, R83, 0x78, !PT ;  /* 0x0000003a8f007212 */ /* 0x001fc600078e7853 */
[----:B------:R0:W-:Y:S01]  /*4d0b0*/  STL [R1+0x14], R6 ;  /* 0x0000140601007387 */ /* 0x0001e20000100800 */
[----:B------:R-:W-:-:S03]  /*4d0c0*/  LOP3.LUT R11, R137, R79, R9, 0x78, !PT ;  /* 0x0000004f890b7212 */ /* 0x000fc600078e7809 */
[----:B------:R-:W-:Y:S04]  /*4d0d0*/  STL [R1+0x45c], R15 ;  /* 0x00045c0f01007387 */ /* 0x000fe80000100800 */
[----:B------:R1:W-:Y:S01]  /*4d0e0*/  STL [R1+0x4], R0 ;  /* 0x0000040001007387 */ /* 0x0003e20000100800 */
[----:B0-----:R-:W-:-:S03]  /*4d0f0*/  LOP3.LUT R6, R131, R75, R9, 0x78, !PT ;  /* 0x0000004b83067212 */ /* 0x001fc600078e7809 */
[----:B------:R-:W-:Y:S04]  /*4d100*/  STL [R1+0x420], R16 ;  /* 0x0004201001007387 */ /* 0x000fe80000100800 */
[----:B------:R-:W-:Y:S01]  /*4d110*/  STL [R1+0x3fc], R110 ;  /* 0x0003fc6e01007387 */ /* 0x000fe20000100800 */
[----:B-1----:R-:W-:-:S03]  /*4d120*/  LOP3.LUT R0, R125, R71, R9, 0x78, !PT ;  /* 0x000000477d007212 */ /* 0x002fc600078e7809 */
[----:B------:R0:W-:Y:S04]  /*4d130*/  STL [R1+0x50], R11 ;  /* 0x0000500b01007387 */ /* 0x0001e80000100800 */
[----:B------:R1:W-:Y:S01]  /*4d140*/  STL [R1+0x40], R6 ;  /* 0x0000400601007387 */ /* 0x0003e20000100800 */
[----:B0-----:R-:W-:-:S03]  /*4d150*/  LOP3.LUT R11, R108, R67, R9, 0x78, !PT ;  /* 0x000000436c0b7212 */ /* 0x001fc600078e7809 */
[----:B------:R0:W-:Y:S04]  /*4d160*/  STL [R1+0x30], R0 ;  /* 0x0000300001007387 */ /* 0x0001e80000100800 */
[----:B------:R-:W-:Y:S04]  /*4d170*/  STL [R1+0x20], R11 ;  /* 0x0000200b01007387 */ /* 0x000fe80000100800 */
[----:B------:R-:W2:Y:S01]  /*4d180*/  LDL.LU R131, [R1+0x60] ;  /* 0x0000600001837983 */ /* 0x000ea20000300800 */
[----:B-1----:R-:W-:-:S05]  /*4d190*/  LOP3.LUT R6, R107, R63, R9, 0x78, !PT ;  /* 0x0000003f6b067212 */ /* 0x002fca00078e7809 */
[----:B------:R-:W-:Y:S04]  /*4d1a0*/  STL [R1+0x10], R6 ;  /* 0x0000100601007387 */ /* 0x000fe80000100800 */
[----:B------:R-:W3:Y:S04]  /*4d1b0*/  LDL.LU R137, [R1+0x64] ;  /* 0x0000640001897983 */ /* 0x000ee80000300800 */
[----:B------:R-:W1:Y:S01]  /*4d1c0*/  SHFL.IDX PT, R10, R109, R252, 0x1f ;  /* 0x00001ffc6d0a7589 */ /* 0x000e6200000e0000 */
[----:B0-----:R-:W-:-:S03]  /*4d1d0*/  LOP3.LUT R0, R96, R59, R9, 0x78, !PT ;  /* 0x0000003b60007212 */ /* 0x001fc600078e7809 */
[----:B------:R-:W0:Y:S01]  /*4d1e0*/  SHFL.IDX PT, R8, R110, R252, 0x1f ;  /* 0x00001ffc6e087589 */ /* 0x000e2200000e0000 */
[--C-:B------:R-:W-:Y:S02]  /*4d1f0*/  LOP3.LUT R17, R17, R55, R9.reuse, 0x78, !PT ;  /* 0x0000003711117212 */ /* 0x100fe400078e7809 */
[----:B------:R-:W-:Y:S01]  /*4d200*/  LOP3.LUT R18, R18, R51, R9, 0x78, !PT ;  /* 0x0000003312127212 */ /* 0x000fe200078e7809 */
[----:B------:R-:W-:Y:S04]  /*4d210*/  STL [R1], R0 ;  /* 0x0000000001007387 */ /* 0x000fe80000100800 */
[----:B------:R-:W4:Y:S04]  /*4d220*/  LDL.LU R227, [R1+0x68] ;  /* 0x0000680001e37983 */ /* 0x000f280000300800 */
[----:B------:R-:W4:Y:S04]  /*4d230*/  LDL.LU R96, [R1+0x6c] ;  /* 0x00006c0001607983 */ /* 0x000f280000300800 */
[----:B------:R-:W0:Y:S04]  /*4d240*/  SHFL.IDX PT, R9, R111, R252, 0x1f ;  /* 0x00001ffc6f097589 */ /* 0x000e2800000e0000 */
[----:B------:R-:W4:Y:S04]  /*4d250*/  LDL.LU R107, [R1+0x74] ;  /* 0x00007400016b7983 */ /* 0x000f280000300800 */
[----:B------:R-:W4:Y:S04]  /*4d260*/  LDL.LU R219, [R1+0x7c] ;  /* 0x00007c0001db7983 */ /* 0x000f280000300800 */
        /* <DEDUP_REMOVED lines=11> */
[----:B------:R-:W1:Y:S01]  /*4d320*/  SHFL.IDX PT, R95, R3, R252, 0x1f ;  /* 0x00001ffc035f7589 */ /* 0x000e6200000e0000 */
[----:B------:R-:W-:-:S03]  /*4d330*/  LOP3.LUT R24, R24, R56, R10, 0x78, !PT ;  /* 0x0000003818187212 */ /* 0x000fc600078e780a */
[----:B------:R-:W-:Y:S01]  /*4d340*/  STL [R1+0x460], R17 ;  /* 0x0004601101007387 */ /* 0x000fe20000100800 */
[----:B------:R-:W-:-:S03]  /*4d350*/  LOP3.LUT R25, R25, R52, R10, 0x78, !PT ;  /* 0x0000003419197212 */ /* 0x000fc600078e780a */
[----:B------:R-:W-:Y:S01]  /*4d360*/  STL [R1+0x424], R18 ;  /* 0x0004241201007387 */ /* 0x000fe20000100800 */
[----:B------:R-:W-:-:S03]  /*4d370*/  LOP3.LUT R26, R26, R48, R10, 0x78, !PT ;  /* 0x000000301a1a7212 */ /* 0x000fc600078e780a */
[----:B------:R-:W-:Y:S04]  /*4d380*/  STL [R1+0x400], R111 ;  /* 0x0004006f01007387 */ /* 0x000fe80000100800 */
[----:B------:R-:W-:Y:S01]  /*4d390*/  STL [R1+0x558], R19 ;  /* 0x0005581301007387 */ /* 0x000fe20000100800 */
[----:B0-----:R-:W-:-:S03]  /*4d3a0*/  LOP3.LUT R28, R28, R73, R8, 0x78, !PT ;  /* 0x000000491c1c7212 */ /* 0x001fc600078e7808 */
[----:B------:R-:W-:Y:S01]  /*4d3b0*/  STL [R1+0x52c], R20 ;  /* 0x00052c1401007387 */ /* 0x000fe20000100800 */
[----:B------:R-:W-:-:S03]  /*4d3c0*/  LOP3.LUT R29, R29, R69, R8, 0x78, !PT ;  /* 0x000000451d1d7212 */ /* 0x000fc600078e7808 */
        /* <DEDUP_REMOVED lines=10> */
[----:B------:R-:W-:Y:S04]  /*4d470*/  STL [R1+0x428], R26 ;  /* 0x0004281a01007387 */ /* 0x000fe80000100800 */
        /* <DEDUP_REMOVED lines=16> */
[----:B-1----:R-:W-:-:S03]  /*4d580*/  LOP3.LUT R44, R44, R75, R95, 0x78, !PT ;  /* 0x0000004b2c2c7212 */ /* 0x002fc600078e785f */
[----:B------:R-:W-:Y:S01]  /*4d590*/  STL [R1+0x534], R36 ;  /* 0x0005342401007387 */ /* 0x000fe20000100800 */
[----:B------:R-:W-:-:S03]  /*4d5a0*/  LOP3.LUT R45, R45, R71, R95, 0x78, !PT ;  /* 0x000000472d2d7212 */ /* 0x000fc600078e785f */
[----:B------:R-:W-:Y:S01]  /*4d5b0*/  STL [R1+0x508], R37 ;  /* 0x0005082501007387 */ /* 0x000fe20000100800 */
[----:B------:R-:W-:-:S03]  /*4d5c0*/  LOP3.LUT R46, R46, R67, R95, 0x78, !PT ;  /* 0x000000432e2e7212 */ /* 0x000fc600078e785f */
[----:B------:R-:W-:Y:S01]  /*4d5d0*/  STL [R1+0x4e4], R38 ;  /* 0x0004e42601007387 */ /* 0x000fe20000100800 */
[----:B------:R-:W-:-:S03]  /*4d5e0*/  LOP3.LUT R47, R47, R63, R95, 0x78, !PT ;  /* 0x0000003f2f2f7212 */ /* 0x000fc600078e785f */
[----:B------:R-:W-:Y:S04]  /*4d5f0*/  STL [R1+0x4bc], R39 ;  /* 0x0004bc2701007387 */ /* 0x000fe80000100800 */
[----:B------:R-:W-:Y:S04]  /*4d600*/  STL [R1+0x490], R40 ;  /* 0x0004902801007387 */ /* 0x000fe80000100800 */
[----:B------:R-:W-:Y:S04]  /*4d610*/  STL [R1+0x46c], R41 ;  /* 0x00046c2901007387 */ /* 0x000fe80000100800 */
[----:B------:R-:W-:Y:S04]  /*4d620*/  STL [R1+0x430], R42 ;  /* 0x0004302a01007387 */ /* 0x000fe80000100800 */
[----:B------:R-:W-:Y:S04]  /*4d630*/  STL [R1+0x40c], R157 ;  /* 0x00040c9d01007387 */ /* 0x000fe80000100800 */
[----:B------:R-:W-:Y:S04]  /*4d640*/  STL [R1+0x538], R44 ;  /* 0x0005382c01007387 */ /* 0x000fe80000100800 */
[----:B------:R-:W-:Y:S04]  /*4d650*/  STL [R1+0x50c], R45 ;  /* 0x00050c2d01007387 */ /* 0x000fe80000100800 */
[----:B------:R-:W-:Y:S04]  /*4d660*/  STL [R1+0x4e8], R46 ;  /* 0x0004e82e01007387 */ /* 0x000fe80000100800 */
[----:B------:R-:W-:Y:S01]  /*4d670*/  STL [R1+0x4c0], R47 ;  /* 0x0004c02f01007387 */ /* 0x000fe20000100800 */
[----:B--2---:R-:W-:-:S03]  /*4d680*/  LOP3.LUT R83, R131, R59, R95, 0x78, !PT ;  /* 0x0000003b83537212 */ /* 0x004fc600078e785f */
[----:B------:R-:W2:Y:S04]  /*4d690*/  LDL.LU R131, [R1+0x80] ;  /* 0x0000800001837983 */ /* 0x000ea80000300800 */
[----:B------:R-:W-:Y:S04]  /*4d6a0*/  STL [R1+0x494], R83 ;  /* 0x0004945301007387 */ /* 0x000fe80000100800 */
[----:B------:R-:W2:Y:S04]  /*4d6b0*/  LDL.LU R211, [R1+0x90] ;  /* 0x0000900001d37983 */ /* 0x000ea80000300800 */
[----:B------:R-:W2:Y:S04]  /*4d6c0*/  LDL.LU R203, [R1+0xac] ;  /* 0x0000ac0001cb7983 */ /* 0x000ea80000300800 */
[----:B------:R-:W2:Y:S04]  /*4d6d0*/  LDL.LU R195, [R1+0xc0] ;  /* 0x0000c00001c37983 */ /* 0x000ea80000300800 */
[----:B------:R-:W2:Y:S01]  /*4d6e0*/  LDL.LU R187, [R1+0xd0] ;  /* 0x0000d00001bb7983 */ /* 0x000ea20000300800 */
[----:B---3--:R-:W-:-:S03]  /*4d6f0*/  LOP3.LUT R84, R137, R55, R95, 0x78, !PT ;  /* 0x0000003789547212 */ /* 0x008fc600078e785f */
[----:B------:R-:W3:Y:S01]  /*4d700*/  LDL.LU R137, [R1+0x110] ;  /* 0x0001100001897983 */ /* 0x000ee20000300800 */
[----:B------:R-:W-:-:S03]  /*4d710*/  LOP3.LUT R27, R27, R77, R8, 0x78, !PT ;  /* 0x0000004d1b1b7212 */ /* 0x000fc600078e7808 */
[----:B------:R-:W0:Y:S01]  /*4d720*/  SHFL.IDX PT, R8, R156, R252, 0x1f ;  /* 0x00001ffc9c087589 */ /* 0x000e2200000e0000 */
[--C-:B------:R-:W-:Y:S02]  /*4d730*/  LOP3.LUT R43, R43, R79, R95.reuse, 0x78, !PT ;  /* 0x0000004f2b2b7212 */ /* 0x100fe400078e785f */
[----:B----4-:R-:W-:Y:S01]  /*4d740*/  LOP3.LUT R95, R227, R51, R95, 0x78, !PT ;  /* 0x00000033e35f7212 */ /* 0x010fe200078e785f */
[----:B------:R-:W-:Y:S04]  /*4d750*/  STL [R1+0x470], R84 ;  /* 0x0004705401007387 */ /* 0x000fe80000100800 */
[----:B------:R-:W-:Y:S04]  /*4d760*/  STL [R1+0x434], R95 ;  /* 0x0004345f01007387 */ /* 0x000fe80000100800 */
[----:B------:R-:W-:Y:S01]  /*4d770*/  STL [R1+0x410], R158 ;  /* 0x0004109e01007387 */ /* 0x000fe20000100800 */
[----:B------:R-:W-:-:S02]  /*4d780*/  LOP3.LUT R35, R35, R78, R9, 0x78, !PT ;  /* 0x0000004e23237212 */ /* 0x000fc400078e7809 */
[--C-:B0-----:R-:W-:Y:S02]  /*4d790*/  LOP3.LUT R107, R107, R72, R8.reuse, 0x78, !PT ;  /* 0x000000486b6b7212 */ /* 0x101fe400078e7808 */
[--C-:B------:R-:W-:Y:S02]  /*4d7a0*/  LOP3.LUT R3, R219, R68, R8.reuse, 0x78, !PT ;  /* 0x00000044db037212 */ /* 0x100fe400078e7808 */
[--C-:B------:R-:W-:Y:S01]  /*4d7b0*/  LOP3.LUT R6, R179, R64, R8.reuse, 0x78, !PT ;  /* 0x00000040b3067212 */ /* 0x100fe200078e7808 */
[----:B------:R-:W-:Y:S01]  /*4d7c0*/  STL [R1+0x53c], R107 ;  /* 0x00053c6b01007387 */ /* 0x000fe20000100800 */
[----:B------:R-:W-:-:S03]  /*4d7d0*/  LOP3.LUT R0, R171, R60, R8, 0x78, !PT ;  /* 0x0000003cab007212 */ /* 0x000fc600078e7808 */
[----:B------:R0:W-:Y:S04]  /*4d7e0*/  STL [R1+0x7c], R3 ;  /* 0x00007c0301007387 */ /* 0x0001e80000100800 */
[----:B------:R-:W-:Y:S04]  /*4d7f0*/  STL [R1+0x8c], R6 ;  /* 0x00008c0601007387 */ /* 0x000fe80000100800 */
[----:B------:R-:W4:Y:S01]  /*4d800*/  LDL.LU R179, [R1+0x84] ;  /* 0x0000840001b37983 */ /* 0x000f220000300800 */
[----:B0-----:R-:W-:-:S03]  /*4d810*/  LOP3.LUT R3, R163, R56, R8, 0x78, !PT ;  /* 0x00000038a3037212 */ /* 0x001fc600078e7808 */
[----:B------:R0:W-:Y:S04]  /*4d820*/  STL [R1+0xb0], R0 ;  /* 0x0000b00001007387 */ /* 0x0001e80000100800 */
[----:B------:R-:W1:Y:S04]  /*4d830*/  SHFL.IDX PT, R9, R157, R252, 0x1f ;  /* 0x00001ffc9d097589 */ /* 0x000e6800000e0000 */
[----:B------:R-:W-:Y:S01]  /*4d840*/  STL [R1+0xbc], R3 ;  /* 0x0000bc0301007387 */ /* 0x000fe20000100800 */
[----:B0-----:R-:W-:-:S03]  /*4d850*/  LOP3.LUT R0, R143, R52, R8, 0x78, !PT ;  /* 0x000000348f007212 */ /* 0x001fc600078e7808 */
[----:B------:R-:W4:Y:S04]  /*4d860*/  LDL.LU R171, [R1+0xb8] ;  /* 0x0000b80001ab7983 */ /* 0x000f280000300800 */
[----:B------:R-:W4:Y:S04]  /*4d870*/  LDL.LU R163, [R1+0xa8] ;  /* 0x0000a80001a37983 */ /* 0x000f280000300800 */
[----:B------:R0:W-:Y:S04]  /*4d880*/  STL [R1+0xcc], R0 ;  /* 0x0000cc0001007387 */ /* 0x0001e80000100800 */
[----:B------:R-:W4:Y:S01]  /*4d890*/  LDL.LU R143, [R1+0xc4] ;  /* 0x0000c400018f7983 */ /* 0x000f220000300800 */
[----:B0-----:R-:W-:-:S03]  /*4d8a0*/  LOP3.LUT R0, R125, R48, R8, 0x78, !PT ;  /* 0x000000307d007212 */ /* 0x001fc600078e7808 */
[----:B------:R-:W4:Y:S01]  /*4d8b0*/  LDL.LU R125, [R1+0xd4] ;  /* 0x0000d400017d7983 */ /* 0x000f220000300800 */
[----:B-1----:R-:W-:-:S03]  /*4d8c0*/  LOP3.LUT R116, R116, R73, R9, 0x78, !PT ;  /* 0x0000004974747212 */ /* 0x002fc600078e7809 */
[----:B------:R0:W-:Y:S04]  /*4d8d0*/  STL [R1+0x10c], R0 ;  /* 0x00010c0001007387 */ /* 0x0001e80000100800 */
[----:B------:R-:W-:Y:S04]  /*4d8e0*/  STL [R1+0x414], R159 ;  /* 0x0004149f01007387 */ /* 0x000fe80000100800 */
[----:B------:R-:W-:Y:S01]  /*4d8f0*/  STL [R1+0x540], R116 ;  /* 0x0005407401007387 */ /* 0x000fe20000100800 */
[----:B------:R-:W-:-:S03]  /*4d900*/  LOP3.LUT R96, R96, R76, R8, 0x78, !PT ;  /* 0x0000004c60607212 */ /* 0x000fc600078e7808 */
[----:B------:R-:W-:Y:S01]  /*4d910*/  SHFL.IDX PT, R8, R159, R252, 0x1f ;  /* 0x00001ffc9f087589 */ /* 0x000fe200000e0000 */
        /* <DEDUP_REMOVED lines=8> */
[----:B-1----:R-:W-:-:S03]  /*4d9a0*/  LOP3.LUT R0, R187, R53, R9, 0x78, !PT ;  /* 0x00000035bb007212 */ /* 0x002fc600078e7809 */
[----:B------:R-:W-:Y:S04]  /*4d9b0*/  STL [R1+0xc0], R3 ;  /* 0x0000c00301007387 */ /* 0x000fe80000100800 */
[----:B------:R-:W2:Y:S04]  /*4d9c0*/  LDL.LU R243, [R1+0x78] ;  /* 0x0000780001f37983 */ /* 0x000ea80000300800 */
[----:B------:R-:W-:Y:S04]  /*4d9d0*/  STL [R1+0xd0], R0 ;  /* 0x0000d00001007387 */ /* 0x000fe80000100800 */
[----:B------:R-:W2:Y:S04]  /*4d9e0*/  LDL.LU R235, [R1+0x88] ;  /* 0x0000880001eb7983 */ /* 0x000ea80000300800 */
[----:B------:R-:W2:Y:S01]  /*4d9f0*/  LDL.LU R227, [R1+0xb4] ;  /* 0x0000b40001e37983 */ /* 0x000ea20000300800 */
[----:B---3--:R-:W-:-:S03]  /*4da00*/  LOP3.LUT R159, R137, R49, R9, 0x78, !PT ;  /* 0x00000031899f7212 */ /* 0x008fc600078e7809 */
[----:B------:R-:W3:Y:S04]  /*4da10*/  LDL.LU R203, [R1+0xa4] ;  /* 0x0000a40001cb7983 */ /* 0x000ee80000300800 */
[----:B------:R-:W3:Y:S04]  /*4da20*/  LDL.LU R195, [R1+0xc8] ;  /* 0x0000c80001c37983 */ /* 0x000ee80000300800 */
[----:B------:R-:W3:Y:S04]  /*4da30*/  LDL.LU R137, [R1+0xd8] ;  /* 0x0000d80001897983 */ /* 0x000ee80000300800 */
[----:B------:R-:W0:Y:S04]  /*4da40*/  SHFL.IDX PT, R10, R158, R252, 0x1f ;  /* 0x00001ffc9e0a7589 */ /* 0x000e2800000e0000 */
[----:B------:R-:W-:Y:S04]  /*4da50*/  STL [R1+0x438], R159 ;  /* 0x0004389f01007387 */ /* 0x000fe80000100800 */
[----:B------:R-:W-:Y:S01]  /*4da60*/  STL [R1+0x43c], R2 ;  /* 0x00043c0201007387 */ /* 0x000fe20000100800 */
[----:B------:R-:W-:-:S03]  /*4da70*/  LOP3.LUT R108, R108, R77, R9, 0x78, !PT ;  /* 0x0000004d6c6c7212 */ /* 0x000fc600078e7809 */
[----:B------:R1:W3:Y:S01]  /*4da80*/  SHFL.IDX PT, R9, R2, R252, 0x1f ;  /* 0x00001ffc02097589 */ /* 0x0002e200000e0000 */
[--C-:B0-----:R-:W-:Y:S02]  /*4da90*/  LOP3.LUT R118, R118, R74, R10.reuse, 0x78, !PT ;  /* 0x0000004a76767212 */ /* 0x101fe400078e780a */
[----:B----4-:R-:W-:-:S03]  /*4daa0*/  LOP3.LUT R0, R179, R70, R10, 0x78, !PT ;  /* 0x00000046b3007212 */ /* 0x010fc600078e780a */
[----:B------:R-:W-:Y:S01]  /*4dab0*/  STL [R1+0x544], R118 ;  /* 0x0005447601007387 */ /* 0x000fe20000100800 */
[----:B------:R-:W-:-:S03]  /*4dac0*/  LOP3.LUT R3, R171, R66, R10, 0x78, !PT ;  /* 0x00000042ab037212 */ /* 0x000fc600078e780a */
[----:B------:R-:W4:Y:S04]  /*4dad0*/  LDL.LU R219, [R1+0x188] ;  /* 0x0001880001db7983 */ /* 0x000f280000300800 */
[----:B------:R0:W-:Y:S01]  /*4dae0*/  STL [R1+0x84], R0 ;  /* 0x0000840001007387 */ /* 0x0001e20000100800 */
[----:B-1----:R-:W-:-:S03]  /*4daf0*/  LOP3.LUT R2, R143, R58, R10, 0x78, !PT ;  /* 0x0000003a8f027212 */ /* 0x002fc600078e780a */
[----:B------:R-:W-:Y:S04]  /*4db00*/  STL [R1+0xb8], R3 ;  /* 0x0000b80301007387 */ /* 0x000fe80000100800 */
[----:B------:R-:W4:Y:S01]  /*4db10*/  LDL.LU R179, [R1+0x218] ;  /* 0x0002180001b37983 */ /* 0x000f220000300800 */
[----:B0-----:R-:W-:-:S05]  /*4db20*/  LOP3.LUT R0, R163, R62, R10, 0x78, !PT ;  /* 0x0000003ea3007212 */ /* 0x001fca00078e780a */
[----:B------:R0:W-:Y:S04]  /*4db30*/  STL [R1+0xa8], R0 ;  /* 0x0000a80001007387 */ /* 0x0001e80000100800 */
[----:B------:R1:W-:Y:S04]  /*4db40*/  STL [R1+0xc4], R2 ;  /* 0x0000c40201007387 */ /* 0x0003e80000100800 */
[----:B------:R-:W4:Y:S01]  /*4db50*/  LDL.LU R211, [R1+0x2b4] ;  /* 0x0002b40001d37983 */ /* 0x000f220000300800 */
[----:B0-----:R-:W-:-:S03]  /*4db60*/  LOP3.LUT R0, R125, R54, R10, 0x78, !PT ;  /* 0x000000367d007212 */ /* 0x001fc600078e780a */
[----:B------:R-:W4:Y:S04]  /*4db70*/  LDL.LU R187, [R1+0x2ec] ;  /* 0x0002ec0001bb7983 */ /* 0x000f280000300800 */
[----:B------:R0:W-:Y:S04]  /*4db80*/  STL [R1+0xd4], R0 ;  /* 0x0000d40001007387 */ /* 0x0001e80000100800 */
[----:B------:R-:W4:Y:S04]  /*4db90*/  LDL.LU R171, [R1+0x2dc] ;  /* 0x0002dc0001ab7983 */ /* 0x000f280000300800 */
[----:B------:R-:W4:Y:S04]  /*4dba0*/  LDL.LU R163, [R1+0x2cc] ;  /* 0x0002cc0001a37983 */ /* 0x000f280000300800 */
[----:B------:R-:W4:Y:S04]  /*4dbb0*/  LDL.LU R143, [R1+0x2bc] ;  /* 0x0002bc00018f7983 */ /* 0x000f280000300800 */
[----:B------:R-:W4:Y:S01]  /*4dbc0*/  LDL.LU R125, [R1+0x2a4] ;  /* 0x0002a400017d7983 */ /* 0x000f220000300800 */
[----:B--2---:R-:W-:-:S03]  /*4dbd0*/  LOP3.LUT R158, R131, R50, R10, 0x78, !PT ;  /* 0x00000032839e7212 */ /* 0x004fc600078e780a */
[----:B------:R-:W2:Y:S04]  /*4dbe0*/  LDL.LU R131, [R1+0x294] ;  /* 0x0002940001837983 */ /* 0x000ea80000300800 */
[----:B------:R-:W-:Y:S04]  /*4dbf0*/  STL [R1+0x440], R158 ;  /* 0x0004409e01007387 */ /* 0x000fe80000100800 */
[----:B------:R-:W-:Y:S01]  /*4dc00*/  STL [R1+0x444], R104 ;  /* 0x0004446801007387 */ /* 0x000fe20000100800 */
[----:B------:R-:W-:-:S05]  /*4dc10*/  LOP3.LUT R3, R243, R75, R8, 0x78, !PT ;  /* 0x0000004bf3037212 */ /* 0x000fca00078e7808 */
[----:B------:R3:W-:Y:S01]  /*4dc20*/  STL [R1+0x78], R3 ;  /* 0x0000780301007387 */ /* 0x0007e20000100800 */
[--C-:B-1----:R-:W-:Y:S02]  /*4dc30*/  LOP3.LUT R2, R235, R71, R8.reuse, 0x78, !PT ;  /* 0x00000047eb027212 */ /* 0x102fe400078e7808 */
[----:B0-----:R-:W-:-:S03]  /*4dc40*/  LOP3.LUT R0, R227, R67, R8, 0x78, !PT ;  /* 0x00000043e3007212 */ /* 0x001fc600078e7808 */
[----:B------:R0:W-:Y:S01]  /*4dc50*/  STL [R1+0x88], R2 ;  /* 0x0000880201007387 */ /* 0x0001e20000100800 */
[----:B---3--:R-:W-:-:S03]  /*4dc60*/  LOP3.LUT R3, R203, R63, R8, 0x78, !PT ;  /* 0x0000003fcb037212 */ /* 0x008fc600078e7808 */
[----:B------:R1:W-:Y:S01]  /*4dc70*/  STL [R1+0xb4], R0 ;  /* 0x0000b40001007387 */ /* 0x0003e20000100800 */
[----:B0-----:R-:W-:-:S03]  /*4dc80*/  LOP3.LUT R2, R195, R59, R8, 0x78, !PT ;  /* 0x0000003bc3027212 */ /* 0x001fc600078e7808 */
[----:B------:R-:W-:Y:S01]  /*4dc90*/  STL [R1+0xa4], R3 ;  /* 0x0000a40301007387 */ /* 0x000fe20000100800 */
[----:B-1----:R-:W-:-:S03]  /*4dca0*/  LOP3.LUT R0, R137, R55, R8, 0x78, !PT ;  /* 0x0000003789007212 */ /* 0x002fc600078e7808 */
[----:B------:R-:W3:Y:S04]  /*4dcb0*/  LDL.LU R251, [R1+0x214] ;  /* 0x0002140001fb7983 */ /* 0x000ee80000300800 */
[----:B------:R-:W-:Y:S04]  /*4dcc0*/  STL [R1+0xc8], R2 ;  /* 0x0000c80201007387 */ /* 0x000fe80000100800 */
[----:B------:R-:W3:Y:S04]  /*4dcd0*/  LDL.LU R243, [R1+0x2f8] ;  /* 0x0002f80001f37983 */ /* 0x000ee80000300800 */
[----:B------:R0:W-:Y:S04]  /*4dce0*/  STL [R1+0xd8], R0 ;  /* 0x0000d80001007387 */ /* 0x0001e80000100800 */
[----:B------:R-:W3:Y:S04]  /*4dcf0*/  LDL.LU R235, [R1+0x2e8] ;  /* 0x0002e80001eb7983 */ /* 0x000ee80000300800 */
[----:B------:R-:W3:Y:S04]  /*4dd00*/  LDL.LU R227, [R1+0x2d8] ;  /* 0x0002d80001e37983 */ /* 0x000ee80000300800 */
[----:B------:R-:W3:Y:S04]  /*4dd10*/  LDL.LU R203, [R1+0x2c8] ;  /* 0x0002c80001cb7983 */ /* 0x000ee80000300800 */
[----:B------:R-:W3:Y:S04]  /*4dd20*/  LDL.LU R195, [R1+0x2b0] ;  /* 0x0002b00001c37983 */ /* 0x000ee80000300800 */
[----:B------:R-:W3:Y:S01]  /*4dd30*/  LDL.LU R137, [R1+0x2a0] ;  /* 0x0002a00001897983 */ /* 0x000ee20000300800 */
[----:B----4-:R-:W-:-:S05]  /*4dd40*/  LOP3.LUT R157, R219, R51, R8, 0x78, !PT ;  /* 0x00000033db9d7212 */ /* 0x010fca00078e7808 */
[----:B------:R-:W-:Y:S04]  /*4dd50*/  STL [R1+0x448], R157 ;  /* 0x0004489d01007387 */ /* 0x000fe80000100800 */
[----:B------:R-:W-:Y:S01]  /*4dd60*/  STL [R1+0x44c], R105 ;  /* 0x00044c6901007387 */ /* 0x000fe20000100800 */
[----:B0-----:R-:W-:-:S03]  /*4dd70*/  LOP3.LUT R0, R179, R76, R9, 0x78, !PT ;  /* 0x0000004cb3007212 */ /* 0x001fc600078e7809 */
[----:B------:R-:W4:Y:S04]  /*4dd80*/  LDL.LU R179, [R1+0x290] ;  /* 0x0002900001b37983 */ /* 0x000f280000300800 */
[----:B------:R0:W-:Y:S01]  /*4dd90*/  STL [R1+0x218], R0 ;  /* 0x0002180001007387 */ /* 0x0001e20000100800 */
[--C-:B------:R-:W-:Y:S02]  /*4dda0*/  LOP3.LUT R3, R211, R72, R9.reuse, 0x78, !PT ;  /* 0x00000048d3037212 */ /* 0x100fe400078e7809 */
[----:B------:R-:W-:-:S03]  /*4ddb0*/  LOP3.LUT R2, R187, R68, R9, 0x78, !PT ;  /* 0x00000044bb027212 */ /* 0x000fc600078e7809 */
[----:B------:R1:W-:Y:S01]  /*4ddc0*/  STL [R1+0x2b4], R3 ;  /* 0x0002b40301007387 */ /* 0x0003e20000100800 */
[----:B0-----:R-:W-:-:S03]  /*4ddd0*/  LOP3.LUT R0, R171, R64, R9, 0x78, !PT ;  /* 0x00000040ab007212 */ /* 0x001fc600078e7809 */
[----:B------:R0:W-:Y:S01]  /*4dde0*/  STL [R1+0x2ec], R2 ;  /* 0x0002ec0201007387 */ /* 0x0001e20000100800 */
[----:B-1----:R-:W-:-:S03]  /*4ddf0*/  LOP3.LUT R3, R163, R60, R9, 0x78, !PT ;  /* 0x0000003ca3037212 */ /* 0x002fc600078e7809 */
[----:B------:R1:W-:Y:S04]  /*4de00*/  STL [R1+0x2dc], R0 ;  /* 0x0002dc0001007387 */ /* 0x0003e80000100800 */
[----:B------:R-:W-:Y:S01]  /*4de10*/  STL [R1+0x2cc], R3 ;  /* 0x0002cc0301007387 */ /* 0x000fe20000100800 */
[--C-:B0-----:R-:W-:Y:S02]  /*4de20*/  LOP3.LUT R2, R143, R56, R9.reuse, 0x78, !PT ;  /* 0x000000388f027212 */ /* 0x101fe400078e7809 */
[----:B-1----:R-:W-:Y:S02]  /*4de30*/  LOP3.LUT R0, R125, R52, R9, 0x78, !PT ;  /* 0x000000347d007212 */ /* 0x002fe400078e7809 */
[----:B------:R-:W4:Y:S01]  /*4de40*/  LDL.LU R125, [R1+0x210] ;  /* 0x00021000017d7983 */ /* 0x000f220000300800 */
[----:B------:R-:W-:-:S03]  /*4de50*/  LOP3.LUT R117, R117, R78, R10, 0x78, !PT ;  /* 0x0000004e75757212 */ /* 0x000fc600078e780a */
[----:B------:R-:W-:Y:S04]  /*4de60*/  STL [R1+0x2bc], R2 ;  /* 0x0002bc0201007387 */ /* 0x000fe80000100800 */
[----:B------:R-:W-:Y:S04]  /*4de70*/  STL [R1+0x2a4], R0 ;  /* 0x0002a40001007387 */ /* 0x000fe80000100800 */
[----:B------:R-:W3:Y:S04]  /*4de80*/  SHFL.IDX PT, R10, R104, R252, 0x1f ;  /* 0x00001ffc680a7589 */ /* 0x000ee800000e0000 */
[----:B------:R-:W4:Y:S04]  /*4de90*/  LDL.LU R219, [R1+0x2f4] ;  /* 0x0002f40001db7983 */ /* 0x000f280000300800 */
[----:B------:R-:W4:Y:S04]  /*4dea0*/  LDL.LU R211, [R1+0x2e4] ;  /* 0x0002e40001d37983 */ /* 0x000f280000300800 */
        /* <DEDUP_REMOVED lines=8> */
[--C-:B---3--:R-:W-:Y:S02]  /*4df30*/  LOP3.LUT R3, R251, R77, R10.reuse, 0x78, !PT ;  /* 0x0000004dfb037212 */ /* 0x108fe400078e780a */
[----:B------:R-:W-:-:S03]  /*4df40*/  LOP3.LUT R2, R243, R73, R10, 0x78, !PT ;  /* 0x00000049f3027212 */ /* 0x000fc600078e780a */
[----:B------:R0:W-:Y:S04]  /*4df50*/  STL [R1+0x214], R3 ;  /* 0x0002140301007387 */ /* 0x0001e80000100800 */
[----:B------:R1:W-:Y:S01]  /*4df60*/  STL [R1+0x2f8], R2 ;  /* 0x0002f80201007387 */ /* 0x0003e20000100800 */
[--C-:B------:R-:W-:Y:S02]  /*4df70*/  LOP3.LUT R0, R235, R69, R10.reuse, 0x78, !PT ;  /* 0x00000045eb007212 */ /* 0x100fe400078e780a */
[----:B0-----:R-:W-:-:S03]  /*4df80*/  LOP3.LUT R3, R227, R65, R10, 0x78, !PT ;  /* 0x00000041e3037212 */ /* 0x001fc600078e780a */
[----:B------:R0:W-:Y:S01]  /*4df90*/  STL [R1+0x2e8], R0 ;  /* 0x0002e80001007387 */ /* 0x0001e20000100800 */
[----:B-1----:R-:W-:-:S03]  /*4dfa0*/  LOP3.LUT R2, R203, R61, R10, 0x78, !PT ;  /* 0x0000003dcb027212 */ /* 0x002fc600078e780a */
[----:B------:R4:W-:Y:S01]  /*4dfb0*/  STL [R1+0x2d8], R3 ;  /* 0x0002d80301007387 */ /* 0x0009e20000100800 */
[----:B0-----:R-:W-:-:S03]  /*4dfc0*/  LOP3.LUT R0, R195, R57, R10, 0x78, !PT ;  /* 0x00000039c3007212 */ /* 0x001fc600078e780a */
[----:B------:R-:W-:Y:S04]  /*4dfd0*/  STL [R1+0x2c8], R2 ;  /* 0x0002c80201007387 */ /* 0x000fe80000100800 */
[----:B------:R-:W3:Y:S04]  /*4dfe0*/  LDL.LU R243, [R1+0x2b8] ;  /* 0x0002b80001f37983 */ /* 0x000ee80000300800 */
[----:B------:R-:W-:Y:S04]  /*4dff0*/  STL [R1+0x2b0], R0 ;  /* 0x0002b00001007387 */ /* 0x000fe80000100800 */
[----:B------:R-:W3:Y:S01]  /*4e000*/  LDL.LU R235, [R1+0x2f0] ;  /* 0x0002f00001eb7983 */ /* 0x000ee20000300800 */
[----:B------:R-:W-:-:S03]  /*4e010*/  LOP3.LUT R156, R137, R53, R10, 0x78, !PT ;  /* 0x00000035899c7212 */ /* 0x000fc600078e780a */
[----:B------:R-:W3:Y:S04]  /*4e020*/  LDL.LU R227, [R1+0x2e0] ;  /* 0x0002e00001e37983 */ /* 0x000ee80000300800 */
[----:B------:R-:W3:Y:S01]  /*4e030*/  LDL.LU R137, [R1+0x2d0] ;  /* 0x0002d00001897983 */ /* 0x000ee20000300800 */
[----:B------:R-:W-:-:S03]  /*4e040*/  LOP3.LUT R119, R119, R79, R8, 0x78, !PT ;  /* 0x0000004f77777212 */ /* 0x000fc600078e7808 */
[----:B------:R-:W0:Y:S01]  /*4e050*/  SHFL.IDX PT, R8, R105, R252, 0x1f ;  /* 0x00001ffc69087589 */ /* 0x000e2200000e0000 */
[----:B----4-:R-:W-:-:S03]  /*4e060*/  LOP3.LUT R3, R179, R49, R10, 0x78, !PT ;  /* 0x00000031b3037212 */ /* 0x010fc600078e780a */
[----:B------:R-:W-:Y:S04]  /*4e070*/  STL [R1+0x478], R156 ;  /* 0x0004789c01007387 */ /* 0x000fe80000100800 */
[----:B------:R-:W4:Y:S04]  /*4e080*/  LDL.LU R203, [R1+0x2c0] ;  /* 0x0002c00001cb7983 */ /* 0x000f280000300800 */
[----:B------:R-:W4:Y:S04]  /*4e090*/  LDL.LU R195, [R1+0x2a8] ;  /* 0x0002a80001c37983 */ /* 0x000f280000300800 */
[----:B------:R-:W4:Y:S04]  /*4e0a0*/  LDL.LU R179, [R1+0x298] ;  /* 0x0002980001b37983 */ /* 0x000f280000300800 */
[----:B------:R-:W-:Y:S04]  /*4e0b0*/  STL [R1+0x47c], R3 ;  /* 0x00047c0301007387 */ /* 0x000fe80000100800 */
[----:B------:R-:W-:Y:S01]  /*4e0c0*/  STL [R1+0x480], R100 ;  /* 0x0004806401007387 */ /* 0x000fe20000100800 */
[----:B0-----:R-:W-:-:S03]  /*4e0d0*/  LOP3.LUT R0, R125, R78, R8, 0x78, !PT ;  /* 0x0000004e7d007212 */ /* 0x001fc600078e7808 */
[----:B------:R-:W4:Y:S04]  /*4e0e0*/  LDL.LU R125, [R1+0x288] ;  /* 0x00028800017d7983 */ /* 0x000f280000300800 */
[----:B------:R0:W-:Y:S01]  /*4e0f0*/  STL [R1+0x210], R0 ;  /* 0x0002100001007387 */ /* 0x0001e20000100800 */
[--C-:B------:R-:W-:Y:S02]  /*4e100*/  LOP3.LUT R2, R219, R74, R8.reuse, 0x78, !PT ;  /* 0x0000004adb027212 */ /* 0x100fe400078e7808 */
[----:B0-----:R-:W-:-:S03]  /*4e110*/  LOP3.LUT R0, R211, R70, R8, 0x78, !PT ;  /* 0x00000046d3007212 */ /* 0x001fc600078e7808 */
[----:B------:R0:W-:Y:S01]  /*4e120*/  STL [R1+0x2f4], R2 ;  /* 0x0002f40201007387 */ /* 0x0001e20000100800 */
[----:B------:R-:W-:-:S03]  /*4e130*/  LOP3.LUT R3, R187, R66, R8, 0x78, !PT ;  /* 0x00000042bb037212 */ /* 0x000fc600078e7808 */
[----:B------:R1:W-:Y:S01]  /*4e140*/  STL [R1+0x2e4], R0 ;  /* 0x0002e40001007387 */ /* 0x0003e20000100800 */
[----:B0-----:R-:W-:-:S03]  /*4e150*/  LOP3.LUT R2, R171, R62, R8, 0x78, !PT ;  /* 0x0000003eab027212 */ /* 0x001fc600078e7808 */
[----:B------:R-:W-:Y:S01]  /*4e160*/  STL [R1+0x2d4], R3 ;  /* 0x0002d40301007387 */ /* 0x000fe20000100800 */
[----:B-1----:R-:W-:-:S03]  /*4e170*/  LOP3.LUT R0, R163, R58, R8, 0x78, !PT ;  /* 0x0000003aa3007212 */ /* 0x002fc600078e7808 */
[----:B------:R-:W-:Y:S01]  /*4e180*/  STL [R1+0x2c4], R2 ;  /* 0x0002c40201007387 */ /* 0x000fe20000100800 */
[----:B------:R-:W-:-:S03]  /*4e190*/  LOP3.LUT R105, R143, R54, R8, 0x78, !PT ;  /* 0x000000368f697212 */ /* 0x000fc600078e7808 */
[----:B------:R-:W4:Y:S04]  /*4e1a0*/  LDL.LU R219, [R1+0x284] ;  /* 0x0002840001db7983 */ /* 0x000f280000300800 */
[----:B------:R-:W-:Y:S04]  /*4e1b0*/  STL [R1+0x2ac], R0 ;  /* 0x0002ac0001007387 */ /* 0x000fe80000100800 */
[----:B------:R-:W3:Y:S04]  /*4e1c0*/  SHFL.IDX PT, R9, R106, R252, 0x1f ;  /* 0x00001ffc6a097589 */ /* 0x000ee800000e0000 */
[----:B------:R-:W4:Y:S04]  /*4e1d0*/  LDL.LU R187, [R1+0x274] ;  /* 0x0002740001bb7983 */ /* 0x000f280000300800 */
[----:B------:R-:W-:Y:S04]  /*4e1e0*/  STL [R1+0x484], R105 ;  /* 0x0004846901007387 */ /* 0x000fe80000100800 */
        /* <DEDUP_REMOVED lines=11> */
[----:B------:R-:W-:Y:S01]  /*4e2a0*/  STL [R1+0x2f0], R3 ;  /* 0x0002f00301007387 */ /* 0x000fe20000100800 */
[----:B0-----:R-:W-:-:S03]  /*4e2b0*/  LOP3.LUT R2, R137, R67, R9, 0x78, !PT ;  /* 0x0000004389027212 */ /* 0x001fc600078e7809 */
[----:B------:R-:W3:Y:S01]  /*4e2c0*/  LDL.LU R137, [R1+0x208] ;  /* 0x0002080001897983 */ /* 0x000ee20000300800 */
[----:B------:R-:W-:-:S03]  /*4e2d0*/  LOP3.LUT R0, R227, R71, R9, 0x78, !PT ;  /* 0x00000047e3007212 */ /* 0x000fc600078e7809 */
[----:B------:R-:W0:Y:S04]  /*4e2e0*/  SHFL.IDX PT, R10, R100, R252, 0x1f ;  /* 0x00001ffc640a7589 */ /* 0x000e2800000e0000 */
[----:B------:R1:W-:Y:S01]  /*4e2f0*/  STL [R1+0x2e0], R0 ;  /* 0x0002e00001007387 */ /* 0x0003e20000100800 */
[----:B----4-:R-:W-:-:S03]  /*4e300*/  LOP3.LUT R105, R195, R59, R9, 0x78, !PT ;  /* 0x0000003bc3697212 */ /* 0x010fc600078e7809 */
[----:B------:R-:W-:Y:S01]  /*4e310*/  STL [R1+0x2d0], R2 ;  /* 0x0002d00201007387 */ /* 0x000fe20000100800 */
[----:B-1----:R-:W-:-:S03]  /*4e320*/  LOP3.LUT R0, R203, R63, R9, 0x78, !PT ;  /* 0x0000003fcb007212 */ /* 0x002fc600078e7809 */
[----:B------:R-:W-:Y:S01]  /*4e330*/  STL [R1+0x4a0], R105 ;  /* 0x0004a06901007387 */ /* 0x000fe20000100800 */
[----:B------:R-:W-:-:S03]  /*4e340*/  LOP3.LUT R157, R179, R55, R9, 0x78, !PT ;  /* 0x00000037b39d7212 */ /* 0x000fc600078e7809 */
[----:B------:R0:W-:Y:S04]  /*4e350*/  STL [R1+0x2c0], R0 ;  /* 0x0002c00001007387 */ /* 0x0001e80000100800 */
[----:B------:R-:W4:Y:S04]  /*4e360*/  LDL.LU R235, [R1+0x280] ;  /* 0x0002800001eb7983 */ /* 0x000f280000300800 */
[----:B------:R-:W4:Y:S04]  /*4e370*/  LDL.LU R203, [R1+0x270] ;  /* 0x0002700001cb7983 */ /* 0x000f280000300800 */
[----:B------:R-:W-:Y:S01]  /*4e380*/  STL [R1+0x4a4], R157 ;  /* 0x0004a49d01007387 */ /* 0x000fe20000100800 */
[----:B------:R-:W-:-:S03]  /*4e390*/  LOP3.LUT R110, R125, R51, R9, 0x78, !PT ;  /* 0x000000337d6e7212 */ /* 0x000fc600078e7809 */
[----:B------:R-:W4:Y:S04]  /*4e3a0*/  LDL.LU R179, [R1+0x260] ;  /* 0x0002600001b37983 */ /* 0x000f280000300800 */
[----:B------:R-:W4:Y:S04]  /*4e3b0*/  LDL.LU R227, [R1+0x250] ;  /* 0x0002500001e37983 */ /* 0x000f280000300800 */
[----:B------:R-:W4:Y:S04]  /*4e3c0*/  LDL.LU R195, [R1+0x240] ;  /* 0x0002400001c37983 */ /* 0x000f280000300800 */
[----:B------:R-:W4:Y:S04]  /*4e3d0*/  LDL.LU R125, [R1+0x230] ;  /* 0x00023000017d7983 */ /* 0x000f280000300800 */
[----:B------:R-:W-:Y:S04]  /*4e3e0*/  STL [R1+0x4a8], R110 ;  /* 0x0004a86e01007387 */ /* 0x000fe80000100800 */
[----:B------:R-:W-:Y:S01]  /*4e3f0*/  STL [R1+0x4ac], R102 ;  /* 0x0004ac6601007387 */ /* 0x000fe20000100800 */
[----:B0-----:R-:W-:-:S02]  /*4e400*/  LOP3.LUT R0, R219, R76, R10, 0x78, !PT ;  /* 0x0000004cdb007212 */ /* 0x001fc400078e780a */
[--C-:B------:R-:W-:Y:S02]  /*4e410*/  LOP3.LUT R2, R187, R72, R10.reuse, 0x78, !PT ;  /* 0x00000048bb027212 */ /* 0x100fe400078e780a */
[----:B------:R-:W4:Y:S04]  /*4e420*/  LDL.LU R187, [R1+0x220] ;  /* 0x0002200001bb7983 */ /* 0x000f280000300800 */
[----:B------:R0:W-:Y:S04]  /*4e430*/  STL [R1+0x284], R0 ;  /* 0x0002840001007387 */ /* 0x0001e80000100800 */
[----:B------:R1:W-:Y:S01]  /*4e440*/  STL [R1+0x274], R2 ;  /* 0x0002740201007387 */ /* 0x0003e20000100800 */
[----:B0-----:R-:W-:-:S03]  /*4e450*/  LOP3.LUT R0, R143, R68, R10, 0x78, !PT ;  /* 0x000000448f007212 */ /* 0x001fc600078e780a */
[----:B------:R-:W4:Y:S01]  /*4e460*/  LDL.LU R143, [R1+0x204] ;  /* 0x00020400018f7983 */ /* 0x000f220000300800 */
[----:B-1----:R-:W-:-:S03]  /*4e470*/  LOP3.LUT R2, R211, R64, R10, 0x78, !PT ;  /* 0x00000040d3027212 */ /* 0x002fc600078e780a */
[----:B------:R0:W-:Y:S01]  /*4e480*/  STL [R1+0x264], R0 ;  /* 0x0002640001007387 */ /* 0x0001e20000100800 */
[----:B------:R-:W-:-:S03]  /*4e490*/  LOP3.LUT R100, R163, R56, R10, 0x78, !PT ;  /* 0x00000038a3647212 */ /* 0x000fc600078e780a */
[----:B------:R-:W-:Y:S01]  /*4e4a0*/  STL [R1+0x254], R2 ;  /* 0x0002540201007387 */ /* 0x000fe20000100800 */
[----:B0-----:R-:W-:-:S03]  /*4e4b0*/  LOP3.LUT R0, R171, R60, R10, 0x78, !PT ;  /* 0x0000003cab007212 */ /* 0x001fc600078e780a */
[----:B------:R-:W-:Y:S04]  /*4e4c0*/  STL [R1+0x4b0], R100 ;  /* 0x0004b06401007387 */ /* 0x000fe80000100800 */
[----:B------:R-:W-:Y:S04]  /*4e4d0*/  STL [R1+0x244], R0 ;  /* 0x0002440001007387 */ /* 0x000fe80000100800 */
[----:B------:R-:W4:Y:S04]  /*4e4e0*/  LDL.LU R219, [R1+0x27c] ;  /* 0x00027c0001db7983 */ /* 0x000f280000300800 */
[----:B------:R-:W4:Y:S04]  /*4e4f0*/  LDL.LU R211, [R1+0x26c] ;  /* 0x00026c0001d37983 */ /* 0x000f280000300800 */
[----:B------:R-:W4:Y:S01]  /*4e500*/  LDL.LU R171, [R1+0x25c] ;  /* 0x00025c0001ab7983 */ /* 0x000f220000300800 */
[----:B--2---:R-:W-:-:S03]  /*4e510*/  LOP3.LUT R104, R131, R52, R10, 0x78, !PT ;  /* 0x0000003483687212 */ /* 0x004fc600078e780a */
[----:B------:R-:W2:Y:S04]  /*4e520*/  LDL.LU R131, [R1+0x24c] ;  /* 0x00024c0001837983 */ /* 0x000ea80000300800 */
[----:B------:R-:W-:Y:S04]  /*4e530*/  STL [R1+0x4c4], R104 ;  /* 0x0004c46801007387 */ /* 0x000fe80000100800 */
[----:B------:R-:W2:Y:S01]  /*4e540*/  LDL.LU R163, [R1+0x23c] ;  /* 0x00023c0001a37983 */ /* 0x000ea20000300800 */
[----:B---3--:R-:W-:-:S03]  /*4e550*/  LOP3.LUT R109, R137, R48, R10, 0x78, !PT ;  /* 0x00000030896d7212 */ /* 0x008fc600078e780a */
[----:B------:R-:W3:Y:S04]  /*4e560*/  LDL.LU R137, [R1+0x22c] ;  /* 0x00022c0001897983 */ /* 0x000ee80000300800 */
[----:B------:R-:W4:Y:S04]  /*4e570*/  SHFL.IDX PT, R8, R101, R252, 0x1f ;  /* 0x00001ffc65087589 */ /* 0x000f2800000e0000 */
[----:B------:R-:W-:Y:S04]  /*4e580*/  STL [R1+0x4c8], R109 ;  /* 0x0004c86d01007387 */ /* 0x000fe80000100800 */
[----:B------:R-:W-:Y:S04]  /*4e590*/  STL [R1+0x4cc], R103 ;  /* 0x0004cc6701007387 */ /* 0x000fe80000100800 */
[----:B------:R-:W0:Y:S01]  /*4e5a0*/  SHFL.IDX PT, R9, R102, R252, 0x1f ;  /* 0x00001ffc66097589 */ /* 0x000e2200000e0000 */
[----:B----4-:R-:W-:-:S02]  /*4e5b0*/  LOP3.LUT R2, R235, R77, R8, 0x78, !PT ;  /* 0x0000004deb027212 */ /* 0x010fc400078e7808 */
[--C-:B------:R-:W-:Y:S02]  /*4e5c0*/  LOP3.LUT R0, R203, R73, R8.reuse, 0x78, !PT ;  /* 0x00000049cb007212 */ /* 0x100fe400078e7808 */
[----:B------:R-:W4:Y:S04]  /*4e5d0*/  LDL.LU R203, [R1+0x21c] ;  /* 0x00021c0001cb7983 */ /* 0x000f280000300800 */
[----:B------:R1:W-:Y:S04]  /*4e5e0*/  STL [R1+0x280], R2 ;  /* 0x0002800201007387 */ /* 0x0003e80000100800 */
[----:B------:R0:W-:Y:S01]  /*4e5f0*/  STL [R1+0x270], R0 ;  /* 0x0002700001007387 */ /* 0x0001e20000100800 */
[----:B------:R-:W-:-:S02]  /*4e600*/  LOP3.LUT R100, R195, R61, R8, 0x78, !PT ;  /* 0x0000003dc3647212 */ /* 0x000fc400078e7808 */
[--C-:B-1----:R-:W-:Y:S02]  /*4e610*/  LOP3.LUT R2, R179, R69, R8.reuse, 0x78, !PT ;  /* 0x00000045b3027212 */ /* 0x102fe400078e7808 */
[----:B------:R-:W4:Y:S01]  /*4e620*/  LDL.LU R179, [R1+0x200] ;  /* 0x0002000001b37983 */ /* 0x000f220000300800 */
[----:B0-----:R-:W-:-:S03]  /*4e630*/  LOP3.LUT R0, R227, R65, R8, 0x78, !PT ;  /* 0x00000041e3007212 */ /* 0x001fc600078e7808 */
[----:B------:R-:W-:Y:S01]  /*4e640*/  STL [R1+0x260], R2 ;  /* 0x0002600201007387 */ /* 0x000fe20000100800 */
[----:B------:R-:W-:-:S03]  /*4e650*/  LOP3.LUT R3, R125, R57, R8, 0x78, !PT ;  /* 0x000000397d037212 */ /* 0x000fc600078e7808 */
[----:B------:R-:W-:Y:S04]  /*4e660*/  STL [R1+0x4d0], R100 ;  /* 0x0004d06401007387 */ /* 0x000fe80000100800 */
[----:B------:R-:W-:Y:S04]  /*4e670*/  STL [R1+0x250], R0 ;  /* 0x0002500001007387 */ /* 0x000fe80000100800 */
[----:B------:R-:W4:Y:S04]  /*4e680*/  LDL.LU R195, [R1+0x278] ;  /* 0x0002780001c37983 */ /* 0x000f280000300800 */
[----:B------:R-:W4:Y:S04]  /*4e690*/  LDL.LU R125, [R1+0x268] ;  /* 0x00026800017d7983 */ /* 0x000f280000300800 */
[----:B------:R0:W-:Y:S01]  /*4e6a0*/  STL [R1+0x4d4], R3 ;  /* 0x0004d40301007387 */ /* 0x0001e20000100800 */
[----:B------:R-:W-:-:S05]  /*4e6b0*/  LOP3.LUT R158, R187, R53, R8, 0x78, !PT ;  /* 0x00000035bb9e7212 */ /* 0x000fca00078e7808 */
[----:B------:R2:W-:Y:S01]  /*4e6c0*/  STL [R1+0x4d8], R158 ;  /* 0x0004d89e01007387 */ /* 0x0005e20000100800 */
[----:B------:R-:W-:-:S03]  /*4e6d0*/  LOP3.LUT R115, R143, R49, R8, 0x78, !PT ;  /* 0x000000318f737212 */ /* 0x000fc600078e7808 */
[----:B------:R-:W4:Y:S04]  /*4e6e0*/  LDL.LU R143, [R1+0x258] ;  /* 0x00025800018f7983 */ /* 0x000f280000300800 */
[----:B------:R-:W4:Y:S04]  /*4e6f0*/  LDL.LU R187, [R1+0x248] ;  /* 0x0002480001bb7983 */ /* 0x000f280000300800 */
[----:B------:R-:W-:Y:S04]  /*4e700*/  STL [R1+0x4ec], R115 ;  /* 0x0004ec7301007387 */ /* 0x000fe80000100800 */
[----:B------:R-:W-:Y:S01]  /*4e710*/  STL [R1+0x4f0], R97 ;  /* 0x0004f06101007387 */ /* 0x000fe20000100800 */
[----:B0-----:R-:W-:-:S02]  /*4e720*/  LOP3.LUT R3, R219, R78, R9, 0x78, !PT ;  /* 0x0000004edb037212 */ /* 0x001fc400078e7809 */
[----:B------:R-:W-:-:S03]  /*4e730*/  LOP3.LUT R2, R211, R74, R9, 0x78, !PT ;  /* 0x0000004ad3027212 */ /* 0x000fc600078e7809 */
[----:B------:R-:W-:Y:S01]  /*4e740*/  STL [R1+0x27c], R3 ;  /* 0x00027c0301007387 */ /* 0x000fe20000100800 */
[----:B------:R-:W-:-:S03]  /*4e750*/  LOP3.LUT R0, R171, R70, R9, 0x78, !PT ;  /* 0x00000046ab007212 */ /* 0x000fc600078e7809 */
[----:B------:R-:W4:Y:S04]  /*4e760*/  LDL.LU R171, [R1+0x238] ;  /* 0x0002380001ab7983 */ /* 0x000f280000300800 */
[----:B------:R4:W-:Y:S04]  /*4e770*/  STL [R1+0x26c], R2 ;  /* 0x00026c0201007387 */ /* 0x0009e80000100800 */
[----:B------:R-:W-:Y:S01]  /*4e780*/  STL [R1+0x25c], R0 ;  /* 0x00025c0001007387 */ /* 0x000fe20000100800 */
[----:B--2---:R-:W-:-:S03]  /*4e790*/  LOP3.LUT R158, R131, R66, R9, 0x78, !PT ;  /* 0x00000042839e7212 */ /* 0x004fc600078e7809 */
[----:B------:R-:W2:Y:S04]  /*4e7a0*/  LDL.LU R131, [R1+0x228] ;  /* 0x0002280001837983 */ /* 0x000ea80000300800 */
[----:B------:R-:W-:Y:S01]  /*4e7b0*/  STL [R1+0x4f4], R158 ;  /* 0x0004f49e01007387 */ /* 0x000fe20000100800 */
[----:B------:R-:W-:-:S03]  /*4e7c0*/  LOP3.LUT R102, R163, R62, R9, 0x78, !PT ;  /* 0x0000003ea3667212 */ /* 0x000fc600078e7809 */
[----:B------:R-:W2:Y:S04]  /*4e7d0*/  LDL.LU R163, [R1+0x20c] ;  /* 0x00020c0001a37983 */ /* 0x000ea80000300800 */
[----:B------:R-:W-:Y:S01]  /*4e7e0*/  STL [R1+0x4f8], R102 ;  /* 0x0004f86601007387 */ /* 0x000fe20000100800 */
[----:B---3--:R-:W-:-:S03]  /*4e7f0*/  LOP3.LUT R156, R137, R58, R9, 0x78, !PT ;  /* 0x0000003a899c7212 */ /* 0x008fc600078e7809 */
[----:B------:R-:W3:Y:S04]  /*4e800*/  LDL.LU R137, [R1+0x1fc] ;  /* 0x0001fc0001897983 */ /* 0x000ee80000300800 */
[----:B------:R-:W0:Y:S04]  /*4e810*/  SHFL.IDX PT, R10, R103, R252, 0x1f ;  /* 0x00001ffc670a7589 */ /* 0x000e2800000e0000 */
[----:B------:R-:W-:Y:S01]  /*4e820*/  STL [R1+0x4fc], R156 ;  /* 0x0004fc9c01007387 */ /* 0x000fe20000100800 */
[----:B----4-:R-:W-:-:S05]  /*4e830*/  LOP3.LUT R2, R203, R54, R9, 0x78, !PT ;  /* 0x00000036cb027212 */ /* 0x010fca00078e7809 */
[----:B------:R0:W-:Y:S01]  /*4e840*/  STL [R1+0x510], R2 ;  /* 0x0005100201007387 */ /* 0x0001e20000100800 */
[----:B------:R-:W-:-:S03]  /*4e850*/  LOP3.LUT R114, R179, R50, R9, 0x78, !PT ;  /* 0x00000032b3727212 */ /* 0x000fc600078e7809 */
[----:B------:R-:W4:Y:S04]  /*4e860*/  LDL.LU R179, [R1+0x1f8] ;  /* 0x0001f80001b37983 */ /* 0x000f280000300800 */
[----:B------:R-:W-:Y:S04]  /*4e870*/  STL [R1+0x514], R114 ;  /* 0x0005147201007387 */ /* 0x000fe80000100800 */
[----:B------:R-:W-:Y:S04]  /*4e880*/  STL [R1+0x518], R98 ;  /* 0x0005186201007387 */ /* 0x000fe80000100800 */
[----:B------:R-:W4:Y:S01]  /*4e890*/  LDL.LU R243, [R1+0x1e8] ;  /* 0x0001e80001f37983 */ /* 0x000f220000300800 */
[----:B0-----:R-:W-:-:S02]  /*4e8a0*/  LOP3.LUT R2, R195, R79, R10, 0x78, !PT ;  /* 0x0000004fc3027212 */ /* 0x001fc400078e780a */
[----:B------:R-:W-:-:S03]  /*4e8b0*/  LOP3.LUT R0, R125, R75, R10, 0x78, !PT ;  /* 0x0000004b7d007212 */ /* 0x000fc600078e780a */
[----:B------:R-:W-:Y:S04]  /*4e8c0*/  STL [R1+0x278], R2 ;  /* 0x0002780201007387 */ /* 0x000fe80000100800 */
[----:B------:R-:W4:Y:S04]  /*4e8d0*/  LDL.LU R235, [R1+0x1d8] ;  /* 0x0001d80001eb7983 */ /* 0x000f280000300800 */
[----:B------:R-:W4:Y:S04]  /*4e8e0*/  LDL.LU R211, [R1+0x1c8] ;  /* 0x0001c80001d37983 */ /* 0x000f280000300800 */
[----:B------:R-:W-:Y:S04]  /*4e8f0*/  STL [R1+0x268], R0 ;  /* 0x0002680001007387 */ /* 0x000fe80000100800 */
[----:B------:R-:W4:Y:S01]  /*4e900*/  LDL.LU R125, [R1+0x1b8] ;  /* 0x0001b800017d7983 */ /* 0x000f220000300800 */
[----:B------:R-:W-:-:S03]  /*4e910*/  LOP3.LUT R156, R143, R71, R10, 0x78, !PT ;  /* 0x000000478f9c7212 */ /* 0x000fc600078e780a */
[----:B------:R-:W4:Y:S01]  /*4e920*/  LDL.LU R143, [R1+0x1a8] ;  /* 0x0001a800018f7983 */ /* 0x000f220000300800 */
[----:B------:R-:W-:-:S03]  /*4e930*/  LOP3.LUT R3, R187, R67, R10, 0x78, !PT ;  /* 0x00000043bb037212 */ /* 0x000fc600078e780a */
[----:B------:R-:W-:Y:S04]  /*4e940*/  STL [R1+0x51c], R156 ;  /* 0x00051c9c01007387 */ /* 0x000fe80000100800 */
[----:B------:R-:W4:Y:S04]  /*4e950*/  LDL.LU R227, [R1+0x198] ;  /* 0x0001980001e37983 */ /* 0x000f280000300800 */
[----:B------:R-:W4:Y:S04]  /*4e960*/  LDL.LU R219, [R1+0x184] ;  /* 0x0001840001db7983 */ /* 0x000f280000300800 */
[----:B------:R-:W4:Y:S04]  /*4e970*/  LDL.LU R187, [R1+0x1f4] ;  /* 0x0001f40001bb7983 */ /* 0x000f280000300800 */
[----:B------:R-:W-:Y:S01]  /*4e980*/  STL [R1+0x520], R3 ;  /* 0x0005200301007387 */ /* 0x000fe20000100800 */
[----:B------:R-:W-:-:S05]  /*4e990*/  LOP3.LUT R110, R171, R63, R10, 0x78, !PT ;  /* 0x0000003fab6e7212 */ /* 0x000fca00078e780a */
[----:B------:R-:W-:Y:S01]  /*4e9a0*/  STL [R1+0x524], R110 ;  /* 0x0005246e01007387 */ /* 0x000fe20000100800 */
[----:B--2---:R-:W-:-:S03]  /*4e9b0*/  LOP3.LUT R106, R131, R59, R10, 0x78, !PT ;  /* 0x0000003b836a7212 */ /* 0x004fc600078e780a */
[----:B------:R-:W2:Y:S04]  /*4e9c0*/  LDL.LU R131, [R1+0x1e4] ;  /* 0x0001e40001837983 */ /* 0x000ea80000300800 */
[----:B------:R-:W-:Y:S01]  /*4e9d0*/  STL [R1+0x528], R106 ;  /* 0x0005286a01007387 */ /* 0x000fe20000100800 */
[----:B------:R-:W-:-:S03]  /*4e9e0*/  LOP3.LUT R159, R163, R55, R10, 0x78, !PT ;  /* 0x00000037a39f7212 */ /* 0x000fc600078e780a */
[----:B------:R-:W2:Y:S04]  /*4e9f0*/  LDL.LU R195, [R1+0x1d4] ;  /* 0x0001d40001c37983 */ /* 0x000ea80000300800 */
[----:B------:R-:W2:Y:S04]  /*4ea00*/  LDL.LU R163, [R1+0x1c4] ;  /* 0x0001c40001a37983 */ /* 0x000ea80000300800 */
[----:B------:R-:W-:Y:S04]  /*4ea10*/  STL [R1+0x548], R159 ;  /* 0x0005489f01007387 */ /* 0x000fe80000100800 */
[----:B------:R-:W2:Y:S01]  /*4ea20*/  LDL.LU R171, [R1+0x1b4] ;  /* 0x0001b40001ab7983 */ /* 0x000ea20000300800 */
[----:B---3--:R-:W-:-:S03]  /*4ea30*/  LOP3.LUT R113, R137, R51, R10, 0x78, !PT ;  /* 0x0000003389717212 */ /* 0x008fc600078e780a */
[----:B------:R-:W3:Y:S04]  /*4ea40*/  LDL.LU R137, [R1+0x1a4] ;  /* 0x0001a40001897983 */ /* 0x000ee80000300800 */
[----:B------:R-:W-:Y:S04]  /*4ea50*/  STL [R1+0x54c], R113 ;  /* 0x00054c7101007387 */ /* 0x000fe80000100800 */
[----:B------:R-:W-:Y:S04]  /*4ea60*/  STL [R1+0x550], R99 ;  /* 0x0005506301007387 */ /* 0x000fe80000100800 */
[----:B------:R-:W3:Y:S04]  /*4ea70*/  LDL.LU R203, [R1+0x194] ;  /* 0x0001940001cb7983 */ /* 0x000ee80000300800 */
[----:B------:R-:W4:Y:S04]  /*4ea80*/  SHFL.IDX PT, R8, R97, R252, 0x1f ;  /* 0x00001ffc61087589 */ /* 0x000f2800000e0000 */
[----:B------:R-:W0:Y:S01]  /*4ea90*/  SHFL.IDX PT, R9, R98, R252, 0x1f ;  /* 0x00001ffc62097589 */ /* 0x000e2200000e0000 */
[----:B----4-:R-:W-:-:S03]  /*4eaa0*/  LOP3.LUT R0, R179, R76, R8, 0x78, !PT ;  /* 0x0000004cb3007212 */ /* 0x010fc600078e7808 */
[----:B------:R-:W4:Y:S04]  /*4eab0*/  LDL.LU R179, [R1+0x180] ;  /* 0x0001800001b37983 */ /* 0x000f280000300800 */
[----:B------:R-:W-:Y:S01]  /*4eac0*/  STL [R1+0x1f8], R0 ;  /* 0x0001f80001007387 */ /* 0x000fe20000100800 */
[----:B------:R-:W-:-:S05]  /*4ead0*/  LOP3.LUT R106, R243, R72, R8, 0x78, !PT ;  /* 0x00000048f36a7212 */ /* 0x000fca00078e7808 */
[----:B------:R0:W-:Y:S01]  /*4eae0*/  STL [R1+0x554], R106 ;  /* 0x0005546a01007387 */ /* 0x0001e20000100800 */
[----:B------:R-:W-:-:S03]  /*4eaf0*/  LOP3.LUT R100, R211, R64, R8, 0x78, !PT ;  /* 0x00000040d3647212 */ /* 0x000fc600078e7808 */
[----:B------:R-:W4:Y:S01]  /*4eb00*/  LDL.LU R211, [R1+0x1f0] ;  /* 0x0001f00001d37983 */ /* 0x000f220000300800 */
[----:B------:R-:W-:-:S03]  /*4eb10*/  LOP3.LUT R157, R125, R60, R8, 0x78, !PT ;  /* 0x0000003c7d9d7212 */ /* 0x000fc600078e7808 */
[----:B------:R-:W4:Y:S01]  /*4eb20*/  LDL.LU R125, [R1+0x1e0] ;  /* 0x0001e000017d7983 */ /* 0x000f220000300800 */
[----:B------:R-:W-:-:S03]  /*4eb30*/  LOP3.LUT R84, R143, R56, R8, 0x78, !PT ;  /* 0x000000388f547212 */ /* 0x000fc600078e7808 */
[----:B------:R-:W4:Y:S04]  /*4eb40*/  LDL.LU R143, [R1+0x1d0] ;  /* 0x0001d000018f7983 */ /* 0x000f280000300800 */
[----:B------:R-:W4:Y:S04]  /*4eb50*/  LDL.LU R80, [R1+0x1c0] ;  /* 0x0001c00001507983 */ /* 0x000f280000300800 */
[----:B------:R-:W4:Y:S04]  /*4eb60*/  LDL.LU R250, [R1+0x1b0] ;  /* 0x0001b00001fa7983 */ /* 0x000f280000300800 */
[----:B------:R-:W4:Y:S01]  /*4eb70*/  LDL.LU R249, [R1+0x1a0] ;  /* 0x0001a00001f97983 */ /* 0x000f220000300800 */
[----:B0-----:R-:W-:-:S03]  /*4eb80*/  LOP3.LUT R106, R187, R77, R9, 0x78, !PT ;  /* 0x0000004dbb6a7212 */ /* 0x001fc600078e7809 */
[----:B------:R-:W4:Y:S01]  /*4eb90*/  LDL.LU R187, [R1+0x190] ;  /* 0x0001900001bb7983 */ /* 0x000f220000300800 */
[----:B------:R-:W-:Y:S02]  /*4eba0*/  LOP3.LUT R102, R235, R68, R8, 0x78, !PT ;  /* 0x00000044eb667212 */ /* 0x000fe400078e7808 */
[--C-:B--2---:R-:W-:Y:S02]  /*4ebb0*/  LOP3.LUT R110, R131, R73, R9.reuse, 0x78, !PT ;  /* 0x00000049836e7212 */ /* 0x104fe400078e7809 */
[----:B------:R-:W2:Y:S04]  /*4ebc0*/  LDL.LU R131, [R1+0x17c] ;  /* 0x00017c0001837983 */ /* 0x000ea80000300800 */
[----:B------:R-:W2:Y:S01]  /*4ebd0*/  LDL.LU R248, [R1+0x1ec] ;  /* 0x0001ec0001f87983 */ /* 0x000ea20000300800 */
[----:B------:R-:W-:-:S03]  /*4ebe0*/  LOP3.LUT R158, R195, R69, R9, 0x78, !PT ;  /* 0x00000045c39e7212 */ /* 0x000fc600078e7809 */
[----:B------:R-:W2:Y:S01]  /*4ebf0*/  LDL.LU R251, [R1+0x1dc] ;  /* 0x0001dc0001fb7983 */ /* 0x000ea20000300800 */
[----:B------:R-:W-:-:S03]  /*4ec00*/  LOP3.LUT R103, R163, R65, R9, 0x78, !PT ;  /* 0x00000041a3677212 */ /* 0x000fc600078e7809 */
[----:B------:R-:W2:Y:S04]  /*4ec10*/  LDL.LU R163, [R1+0x1cc] ;  /* 0x0001cc0001a37983 */ /* 0x000ea80000300800 */
[----:B------:R-:W2:Y:S01]  /*4ec20*/  LDL.LU R195, [R1+0x1bc] ;  /* 0x0001bc0001c37983 */ /* 0x000ea20000300800 */
[----:B------:R-:W-:-:S03]  /*4ec30*/  LOP3.LUT R105, R171, R61, R9, 0x78, !PT ;  /* 0x0000003dab697212 */ /* 0x000fc600078e7809 */
[----:B------:R-:W2:Y:S01]  /*4ec40*/  LDL.LU R171, [R1+0x1ac] ;  /* 0x0001ac0001ab7983 */ /* 0x000ea20000300800 */
[----:B---3--:R-:W-:-:S03]  /*4ec50*/  LOP3.LUT R41, R137, R57, R9, 0x78, !PT ;  /* 0x0000003989297212 */ /* 0x008fc600078e7809 */
[----:B------:R-:W3:Y:S04]  /*4ec60*/  LDL.LU R137, [R1+0x19c] ;  /* 0x00019c0001897983 */ /* 0x000ee80000300800 */
[----:B------:R-:W3:Y:S04]  /*4ec70*/  LDL.LU R243, [R1+0x18c] ;  /* 0x00018c0001f37983 */ /* 0x000ee80000300800 */
[----:B------:R-:W3:Y:S01]  /*4ec80*/  LDL.LU R235, [R1+0x178] ;  /* 0x0001780001eb7983 */ /* 0x000ee20000300800 */
[----:B------:R-:W-:-:S03]  /*4ec90*/  LOP3.LUT R42, R203, R53, R9, 0x78, !PT ;  /* 0x00000035cb2a7212 */ /* 0x000fc600078e7809 */
[----:B------:R-:W3:Y:S04]  /*4eca0*/  LDL.LU R203, [R1+0x174] ;  /* 0x0001740001cb7983 */ /* 0x000ee80000300800 */
[----:B------:R-:W0:Y:S01]  /*4ecb0*/  SHFL.IDX PT, R10, R99, R252, 0x1f ;  /* 0x00001ffc630a7589 */ /* 0x000e2200000e0000 */
[--C-:B------:R-:W-:Y:S02]  /*4ecc0*/  LOP3.LUT R95, R227, R52, R8.reuse, 0x78, !PT ;  /* 0x00000034e35f7212 */ /* 0x100fe400078e7808 */
[----:B------:R-:W-:Y:S02]  /*4ecd0*/  LOP3.LUT R112, R219, R48, R8, 0x78, !PT ;  /* 0x00000030db707212 */ /* 0x000fe400078e7808 */
[----:B------:R-:W1:Y:S01]  /*4ece0*/  SHFL.IDX PT, R8, R5, R252, 0x1f ;  /* 0x00001ffc05087589 */ /* 0x000e6200000e0000 */
[----:B----4-:R-:W-:-:S03]  /*4ecf0*/  LOP3.LUT R6, R179, R49, R9, 0x78, !PT ;  /* 0x00000031b3067212 */ /* 0x010fc600078e7809 */
[----:B------:R-:W4:Y:S04]  /*4ed00*/  LDL.LU R179, [R1+0x164] ;  /* 0x0001640001b37983 */ /* 0x000f280000300800 */
[----:B------:R-:W3:Y:S01]  /*4ed10*/  SHFL.IDX PT, R9, R152, R252, 0x1f ;  /* 0x00001ffc98097589 */ /* 0x000ee200000e0000 */
[--C-:B0-----:R-:W-:Y:S02]  /*4ed20*/  LOP3.LUT R99, R211, R78, R10.reuse, 0x78, !PT ;  /* 0x0000004ed3637212 */ /* 0x101fe400078e780a */
[--C-:B------:R-:W-:Y:S02]  /*4ed30*/  LOP3.LUT R3, R125, R74, R10.reuse, 0x78, !PT ;  /* 0x0000004a7d037212 */ /* 0x100fe400078e780a */
[----:B------:R-:W4:Y:S04]  /*4ed40*/  LDL.LU R125, [R1+0x154] ;  /* 0x00015400017d7983 */ /* 0x000f280000300800 */
[----:B------:R-:W4:Y:S04]  /*4ed50*/  LDL.LU R227, [R1+0x144] ;  /* 0x0001440001e37983 */ /* 0x000f280000300800 */
[----:B------:R-:W4:Y:S04]  /*4ed60*/  LDL.LU R219, [R1+0x134] ;  /* 0x0001340001db7983 */ /* 0x000f280000300800 */
[----:B------:R-:W4:Y:S01]  /*4ed70*/  LDL.LU R211, [R1+0x124] ;  /* 0x0001240001d37983 */ /* 0x000f220000300800 */
[----:B------:R-:W-:-:S03]  /*4ed80*/  LOP3.LUT R97, R143, R70, R10, 0x78, !PT ;  /* 0x000000468f617212 */ /* 0x000fc600078e780a */
[----:B------:R-:W4:Y:S01]  /*4ed90*/  LDL.LU R143, [R1+0x108] ;  /* 0x00010800018f7983 */ /* 0x000f220000300800 */
[----:B------:R-:W-:-:S03]  /*4eda0*/  LOP3.LUT R34, R187, R54, R10, 0x78, !PT ;  /* 0x00000036bb227212 */ /* 0x000fc600078e780a */
[----:B------:R-:W4:Y:S01]  /*4edb0*/  LDL.LU R187, [R1+0xf8] ;  /* 0x0000f80001bb7983 */ /* 0x000f220000300800 */
[--C-:B------:R-:W-:Y:S02]  /*4edc0*/  LOP3.LUT R109, R80, R66, R10.reuse, 0x78, !PT ;  /* 0x00000042506d7212 */ /* 0x100fe400078e780a */
[----:B--2---:R-:W-:Y:S02]  /*4edd0*/  LOP3.LUT R80, R131, R50, R10, 0x78, !PT ;  /* 0x0000003283507212 */ /* 0x004fe400078e780a */
[----:B------:R-:W2:Y:S01]  /*4ede0*/  LDL.LU R131, [R1+0x170] ;  /* 0x0001700001837983 */ /* 0x000ea20000300800 */
[----:B-1----:R-:W-:-:S03]  /*4edf0*/  LOP3.LUT R115, R163, R71, R8, 0x78, !PT ;  /* 0x00000047a3737212 */ /* 0x002fc600078e7808 */
[----:B------:R-:W2:Y:S01]  /*4ee00*/  LDL.LU R163, [R1+0x160] ;  /* 0x0001600001a37983 */ /* 0x000ea20000300800 */
[----:B------:R-:W-:-:S03]  /*4ee10*/  LOP3.LUT R104, R195, R67, R8, 0x78, !PT ;  /* 0x00000043c3687212 */ /* 0x000fc600078e7808 */
[----:B------:R-:W2:Y:S01]  /*4ee20*/  LDL.LU R195, [R1+0x150] ;  /* 0x0001500001c37983 */ /* 0x000ea20000300800 */
[----:B------:R-:W-:-:S03]  /*4ee30*/  LOP3.LUT R111, R171, R63, R8, 0x78, !PT ;  /* 0x0000003fab6f7212 */ /* 0x000fc600078e7808 */
[----:B------:R-:W2:Y:S01]  /*4ee40*/  LDL.LU R171, [R1+0x140] ;  /* 0x0001400001ab7983 */ /* 0x000ea20000300800 */
[----:B---3--:R-:W-:-:S03]  /*4ee50*/  LOP3.LUT R25, R137, R59, R8, 0x78, !PT ;  /* 0x0000003b89197212 */ /* 0x008fc600078e7808 */
[----:B------:R-:W3:Y:S01]  /*4ee60*/  LDL.LU R137, [R1+0x130] ;  /* 0x0001300001897983 */ /* 0x000ee20000300800 */
[----:B------:R-:W-:-:S03]  /*4ee70*/  LOP3.LUT R159, R203, R76, R9, 0x78, !PT ;  /* 0x0000004ccb9f7212 */ /* 0x000fc600078e7809 */
[----:B------:R-:W3:Y:S01]  /*4ee80*/  LDL.LU R203, [R1+0x120] ;  /* 0x0001200001cb7983 */ /* 0x000ee20000300800 */
[--C-:B------:R-:W-:Y:S02]  /*4ee90*/  LOP3.LUT R101, R250, R62, R10.reuse, 0x78, !PT ;  /* 0x0000003efa657212 */ /* 0x100fe400078e780a */
[----:B------:R-:W-:Y:S02]  /*4eea0*/  LOP3.LUT R33, R249, R58, R10, 0x78, !PT ;  /* 0x0000003af9217212 */ /* 0x000fe400078e780a */
[----:B------:R-:W2:Y:S01]  /*4eeb0*/  SHFL.IDX PT, R10, R153, R252, 0x1f ;  /* 0x00001ffc990a7589 */ /* 0x000ea200000e0000 */
[--C-:B------:R-:W-:Y:S02]  /*4eec0*/  LOP3.LUT R113, R248, R79, R8.reuse, 0x78, !PT ;  /* 0x0000004ff8717212 */ /* 0x100fe400078e7808 */
[----:B----4-:R-:W-:Y:S02]  /*4eed0*/  LOP3.LUT R98, R179, R72, R9, 0x78, !PT ;  /* 0x00000048b3627212 */ /* 0x010fe400078e7809 */
[----:B------:R-:W4:Y:S01]  /*4eee0*/  LDL.LU R179, [R1+0x104] ;  /* 0x0001040001b37983 */ /* 0x000f220000300800 */
[----:B------:R-:W-:-:S02]  /*4eef0*/  LOP3.LUT R156, R251, R75, R8, 0x78, !PT ;  /* 0x0000004bfb9c7212 */ /* 0x000fc400078e7808 */
[--C-:B------:R-:W-:Y:S02]  /*4ef00*/  LOP3.LUT R46, R125, R68, R9.reuse, 0x78, !PT ;  /* 0x000000447d2e7212 */ /* 0x100fe400078e7809 */
[----:B------:R-:W4:Y:S01]  /*4ef10*/  LDL.LU R125, [R1+0xf4] ;  /* 0x0000f400017d7983 */ /* 0x000f220000300800 */
[----:B------:R-:W-:-:S03]  /*4ef20*/  LOP3.LUT R47, R227, R64, R9, 0x78, !PT ;  /* 0x00000040e32f7212 */ /* 0x000fc600078e7809 */
[----:B------:R-:W4:Y:S04]  /*4ef30*/  LDL.LU R120, [R1+0x16c] ;  /* 0x00016c0001787983 */ /* 0x000f280000300800 */
[----:B------:R-:W4:Y:S04]  /*4ef40*/  LDL.LU R121, [R1+0x15c] ;  /* 0x00015c0001797983 */ /* 0x000f280000300800 */
        /* <DEDUP_REMOVED lines=15> */
[----:B------:R-:W2:Y:S01]  /*4f040*/  LDL.LU R195, [R1+0x148] ;  /* 0x0001480001c37983 */ /* 0x000ea20000300800 */
[----:B------:R-:W-:-:S03]  /*4f050*/  LOP3.LUT R39, R171, R65, R10, 0x78, !PT ;  /* 0x00000041ab277212 */ /* 0x000fc600078e780a */
[----:B------:R-:W2:Y:S04]  /*4f060*/  LDL.LU R248, [R1+0x138] ;  /* 0x0001380001f87983 */ /* 0x000ea80000300800 */
[----:B------:R-:W2:Y:S04]  /*4f070*/  LDL.LU R251, [R1+0x128] ;  /* 0x0001280001fb7983 */ /* 0x000ea80000300800 */
[----:B------:R-:W2:Y:S04]  /*4f080*/  LDL.LU R211, [R1+0x118] ;  /* 0x0001180001d37983 */ /* 0x000ea80000300800 */
[----:B------:R-:W2:Y:S01]  /*4f090*/  LDL.LU R171, [R1+0xfc] ;  /* 0x0000fc0001ab7983 */ /* 0x000ea20000300800 */
[----:B---3--:R-:W-:-:S03]  /*4f0a0*/  LOP3.LUT R40, R137, R61, R10, 0x78, !PT ;  /* 0x0000003d89287212 */ /* 0x008fc600078e780a */
[----:B------:R-:W3:Y:S01]  /*4f0b0*/  LDL.LU R137, [R1+0xec] ;  /* 0x0000ec0001897983 */ /* 0x000ee20000300800 */
[----:B------:R-:W-:-:S03]  /*4f0c0*/  LOP3.LUT R15, R203, R57, R10, 0x78, !PT ;  /* 0x00000039cb0f7212 */ /* 0x000fc600078e780a */
[----:B------:R-:W3:Y:S01]  /*4f0d0*/  LDL.LU R203, [R1+0xe8] ;  /* 0x0000e80001cb7983 */ /* 0x000ee20000300800 */
[--C-:B------:R-:W-:Y:S02]  /*4f0e0*/  LOP3.LUT R26, R243, R55, R8.reuse, 0x78, !PT ;  /* 0x00000037f31a7212 */ /* 0x100fe400078e7808 */
[----:B------:R-:W-:Y:S01]  /*4f0f0*/  LOP3.LUT R81, R235, R51, R8, 0x78, !PT ;  /* 0x00000033eb517212 */ /* 0x000fe200078e7808 */
[----:B------:R-:W-:Y:S04]  /*4f100*/  SHFL.IDX PT, R9, R155, R252, 0x1f ;  /* 0x00001ffc9b097589 */ /* 0x000fe800000e0000 */
[----:B------:R-:W0:Y:S04]  /*4f110*/  SHFL.IDX PT, R8, R154, R252, 0x1f ;  /* 0x00001ffc9a087589 */ /* 0x000e2800000e0000 */
[----:B------:R-:W3:Y:S04]  /*4f120*/  LDL.LU R243, [R1+0xa0] ;  /* 0x0000a00001f37983 */ /* 0x000ee80000300800 */
[----:B------:R-:W3:Y:S01]  /*4f130*/  LDL.LU R235, [R1+0x304] ;  /* 0x0003040001eb7983 */ /* 0x000ee20000300800 */
[----:B----4-:R-:W-:-:S03]  /*4f140*/  LOP3.LUT R16, R179, R53, R10, 0x78, !PT ;  /* 0x00000035b3107212 */ /* 0x010fc600078e780a */
[----:B------:R-:W4:Y:S01]  /*4f150*/  LDL.LU R179, [R1+0x308] ;  /* 0x0003080001b37983 */ /* 0x000f220000300800 */
[----:B------:R-:W-:-:S03]  /*4f160*/  LOP3.LUT R0, R125, R49, R10, 0x78, !PT ;  /* 0x000000317d007212 */ /* 0x000fc600078e780a */
[----:B------:R-:W3:Y:S01]  /*4f170*/  SHFL.IDX PT, R125, R4, R252, 0x1f ;  /* 0x00001ffc047d7589 */ /* 0x000ee200000e0000 */
[--C-:B0-----:R-:W-:Y:S02]  /*4f180*/  LOP3.LUT R30, R227, R70, R8.reuse, 0x78, !PT ;  /* 0x00000046e31e7212 */ /* 0x101fe400078e7808 */
[--C-:B------:R-:W-:Y:S02]  /*4f190*/  LOP3.LUT R31, R143, R66, R8.reuse, 0x78, !PT ;  /* 0x000000428f1f7212 */ /* 0x100fe400078e7808 */
[----:B------:R-:W4:Y:S04]  /*4f1a0*/  LDL.LU R143, [R1+0x30c] ;  /* 0x00030c00018f7983 */ /* 0x000f280000300800 */
[----:B------:R-:W4:Y:S01]  /*4f1b0*/  LDL.LU R227, [R1+0xe4] ;  /* 0x0000e40001e37983 */ /* 0x000f220000300800 */
[----:B------:R-:W-:-:S03]  /*4f1c0*/  LOP3.LUT R32, R187, R62, R8, 0x78, !PT ;  /* 0x0000003ebb207212 */ /* 0x000fc600078e7808 */
[----:B------:R-:W4:Y:S01]  /*4f1d0*/  LDL.LU R187, [R1+0x9c] ;  /* 0x00009c0001bb7983 */ /* 0x000f220000300800 */
[--C-:B--2---:R-:W-:Y:S02]  /*4f1e0*/  LOP3.LUT R107, R219, R79, R9.reuse, 0x78, !PT ;  /* 0x0000004fdb6b7212 */ /* 0x104fe400078e7809 */
[--C-:B------:R-:W-:Y:S02]  /*4f1f0*/  LOP3.LUT R45, R163, R75, R9.reuse, 0x78, !PT ;  /* 0x0000004ba32d7212 */ /* 0x100fe400078e7809 */
[----:B------:R-:W2:Y:S01]  /*4f200*/  LDL.LU R163, [R1+0x310] ;  /* 0x0003100001a37983 */ /* 0x000ea20000300800 */
[----:B------:R-:W-:-:S03]  /*4f210*/  LOP3.LUT R22, R195, R71, R9, 0x78, !PT ;  /* 0x00000047c3167212 */ /* 0x000fc600078e7809 */
[----:B------:R-:W2:Y:S04]  /*4f220*/  LDL.LU R219, [R1+0xe0] ;  /* 0x0000e00001db7983 */ /* 0x000ea80000300800 */
[----:B------:R-:W2:Y:S01]  /*4f230*/  LDL.LU R195, [R1+0x98] ;  /* 0x0000980001c37983 */ /* 0x000ea20000300800 */
[--C-:B------:R-:W-:Y:S02]  /*4f240*/  LOP3.LUT R11, R211, R59, R9.reuse, 0x78, !PT ;  /* 0x0000003bd30b7212 */ /* 0x100fe400078e7809 */
[----:B------:R-:W-:Y:S02]  /*4f250*/  LOP3.LUT R12, R171, R55, R9, 0x78, !PT ;  /* 0x00000037ab0c7212 */ /* 0x000fe400078e7809 */
[----:B------:R-:W2:Y:S04]  /*4f260*/  LDL.LU R171, [R1+0x314] ;  /* 0x0003140001ab7983 */ /* 0x000ea80000300800 */
[----:B------:R-:W2:Y:S01]  /*4f270*/  LDL.LU R211, [R1+0xdc] ;  /* 0x0000dc0001d37983 */ /* 0x000ea20000300800 */
[----:B---3--:R-:W-:-:S03]  /*4f280*/  LOP3.LUT R44, R203, R76, R125, 0x78, !PT ;  /* 0x0000004ccb2c7212 */ /* 0x008fc600078e787d */
[----:B------:R-:W3:Y:S01]  /*4f290*/  LDL.LU R203, [R1+0x94] ;  /* 0x0000940001cb7983 */ /* 0x000ee20000300800 */
[--C-:B------:R-:W-:Y:S02]  /*4f2a0*/  LOP3.LUT R116, R120, R78, R8.reuse, 0x78, !PT ;  /* 0x0000004e78747212 */ /* 0x100fe400078e7808 */
[--C-:B------:R-:W-:Y:S02]  /*4f2b0*/  LOP3.LUT R2, R121, R74, R8.reuse, 0x78, !PT ;  /* 0x0000004a79027212 */ /* 0x100fe400078e7808 */
[--C-:B------:R-:W-:Y:S02]  /*4f2c0*/  LOP3.LUT R13, R250, R58, R8.reuse, 0x78, !PT ;  /* 0x0000003afa0d7212 */ /* 0x100fe400078e7808 */
[--C-:B------:R-:W-:Y:S02]  /*4f2d0*/  LOP3.LUT R14, R249, R54, R8.reuse, 0x78, !PT ;  /* 0x00000036f90e7212 */ /* 0x100fe400078e7808 */
[----:B------:R-:W-:Y:S02]  /*4f2e0*/  LOP3.LUT R8, R131, R50, R8, 0x78, !PT ;  /* 0x0000003283087212 */ /* 0x000fe400078e7808 */
[----:B------:R-:W0:Y:S01]  /*4f2f0*/  SHFL.IDX PT, R131, R92, R252, 0x1f ;  /* 0x00001ffc5c837589 */ /* 0x000e2200000e0000 */
[----:B------:R-:W-:-:S02]  /*4f300*/  LOP3.LUT R10, R137, R51, R9, 0x78, !PT ;  /* 0x00000033890a7212 */ /* 0x000fc400078e7809 */
[--C-:B------:R-:W-:Y:S01]  /*4f310*/  LOP3.LUT R37, R243, R72, R125.reuse, 0x78, !PT ;  /* 0x00000048f3257212 */ /* 0x100fe200078e787d */
[----:B------:R-:W2:Y:S01]  /*4f320*/  SHFL.IDX PT, R137, R93, R252, 0x1f ;  /* 0x00001ffc5d897589 */ /* 0x000ea200000e0000 */
[--C-:B------:R-:W-:Y:S02]  /*4f330*/  LOP3.LUT R120, R235, R68, R125.reuse, 0x78, !PT ;  /* 0x00000044eb787212 */ /* 0x100fe400078e787d */
[--C-:B------:R-:W-:Y:S02]  /*4f340*/  LOP3.LUT R122, R122, R60, R125.reuse, 0x78, !PT ;  /* 0x0000003c7a7a7212 */ /* 0x100fe400078e787d */
[--C-:B------:R-:W-:Y:S02]  /*4f350*/  LOP3.LUT R123, R123, R56, R125.reuse, 0x78, !PT ;  /* 0x000000387b7b7212 */ /* 0x100fe400078e787d */
[--C-:B------:R-:W-:Y:S02]  /*4f360*/  LOP3.LUT R124, R124, R52, R125.reuse, 0x78, !PT ;  /* 0x000000347c7c7212 */ /* 0x100fe400078e787d */
[----:B----4-:R-:W-:-:S02]  /*4f370*/  LOP3.LUT R121, R179, R64, R125, 0x78, !PT ;  /* 0x00000040b3797212 */ /* 0x010fc400078e787d */
[----:B------:R-:W4:Y:S01]  /*4f380*/  LDL.LU R179, [R1+0x318] ;  /* 0x0003180001b37983 */ /* 0x000f220000300800 */
[--C-:B------:R-:W-:Y:S02]  /*4f390*/  LOP3.LUT R23, R248, R67, R9.reuse, 0x78, !PT ;  /* 0x00000043f8177212 */ /* 0x100fe400078e7809 */
[----:B------:R-:W-:Y:S02]  /*4f3a0*/  LOP3.LUT R24, R251, R63, R9, 0x78, !PT ;  /* 0x0000003ffb187212 */ /* 0x000fe400078e7809 */
[----:B------:R-:W-:Y:S02]  /*4f3b0*/  LOP3.LUT R125, R143, R48, R125, 0x78, !PT ;  /* 0x000000308f7d7212 */ /* 0x000fe400078e787d */
[----:B------:R-:W1:Y:S01]  /*4f3c0*/  SHFL.IDX PT, R143, R94, R252, 0x1f ;  /* 0x00001ffc5e8f7589 */ /* 0x000e6200000e0000 */
[----:B0-----:R-:W-:-:S03]  /*4f3d0*/  LOP3.LUT R29, R187, R73, R131, 0x78, !PT ;  /* 0x00000049bb1d7212 */ /* 0x001fc600078e7883 */
[----:B------:R-:W4:Y:S01]  /*4f3e0*/  LDL.LU R187, [R1+0x31c] ;  /* 0x00031c0001bb7983 */ /* 0x000f220000300800 */
[----:B------:R-:W-:Y:S02]  /*4f3f0*/  LOP3.LUT R36, R227, R77, R131, 0x78, !PT ;  /* 0x0000004de3247212 */ /* 0x000fe400078e7883 */
[----:B--2---:R-:W-:Y:S02]  /*4f400*/  LOP3.LUT R21, R195, R74, R137, 0x78, !PT ;  /* 0x0000004ac3157212 */ /* 0x004fe400078e7889 */
[----:B------:R-:W2:Y:S01]  /*4f410*/  LDL.LU R195, [R1+0x320] ;  /* 0x0003200001c37983 */ /* 0x000ea20000300800 */
[----:B-1----:R-:W-:Y:S02]  /*4f420*/  LOP3.LUT R20, R211, R79, R143, 0x78, !PT ;  /* 0x0000004fd3147212 */ /* 0x002fe400078e788f */
[----:B------:R-:W-:Y:S02]  /*4f430*/  LOP3.LUT R28, R219, R78, R137, 0x78, !PT ;  /* 0x0000004edb1c7212 */ /* 0x000fe400078e7889 */
[----:B---3--:R-:W-:-:S02]  /*4f440*/  LOP3.LUT R9, R203, R75, R143, 0x78, !PT ;  /* 0x0000004bcb097212 */ /* 0x008fc400078e788f */
[----:B------:R-:W3:Y:S04]  /*4f450*/  LDL.LU R203, [R1+0x324] ;  /* 0x0003240001cb7983 */ /* 0x000ee80000300800 */
        /* <DEDUP_REMOVED lines=9> */
[--C-:B------:R-:W-:Y:S02]  /*4f4f0*/  LOP3.LUT R127, R127, R65, R131.reuse, 0x78, !PT ;  /* 0x000000417f7f7212 */ /* 0x100fe400078e7883 */
[--C-:B------:R-:W-:Y:S02]  /*4f500*/  LOP3.LUT R128, R128, R61, R131.reuse, 0x78, !PT ;  /* 0x0000003d80807212 */ /* 0x100fe400078e7883 */
[--C-:B------:R-:W-:Y:S02]  /*4f510*/  LOP3.LUT R129, R129, R57, R131.reuse, 0x78, !PT ;  /* 0x0000003981817212 */ /* 0x100fe400078e7883 */
[--C-:B------:R-:W-:Y:S01]  /*4f520*/  LOP3.LUT R130, R130, R53, R131.reuse, 0x78, !PT ;  /* 0x0000003582827212 */ /* 0x100fe200078e7883 */
[----:B------:R-:W-:Y:S01]  /*4f530*/  SHFL.IDX PT, R243, R150, R252, 0x1f ;  /* 0x00001ffc96f37589 */ /* 0x000fe200000e0000 */
[----:B------:R-:W-:-:S03]  /*4f540*/  LOP3.LUT R131, R163, R49, R131, 0x78, !PT ;  /* 0x00000031a3837212 */ /* 0x000fc600078e7883 */
[----:B------:R-:W0:Y:S01]  /*4f550*/  SHFL.IDX PT, R163, R88, R252, 0x1f ;  /* 0x00001ffc58a37589 */ /* 0x000e2200000e0000 */
[--C-:B------:R-:W-:Y:S02]  /*4f560*/  LOP3.LUT R138, R138, R71, R143.reuse, 0x78, !PT ;  /* 0x000000478a8a7212 */ /* 0x100fe400078e788f */
[--C-:B------:R-:W-:Y:S01]  /*4f570*/  LOP3.LUT R139, R139, R67, R143.reuse, 0x78, !PT ;  /* 0x000000438b8b7212 */ /* 0x100fe200078e788f */
[----:B------:R-:W2:Y:S01]  /*4f580*/  LDL.LU R19, [R1+0x348] ;  /* 0x0003480001137983 */ /* 0x000ea20000300800 */
[--C-:B------:R-:W-:Y:S02]  /*4f590*/  LOP3.LUT R140, R140, R63, R143.reuse, 0x78, !PT ;  /* 0x0000003f8c8c7212 */ /* 0x100fe400078e788f */
[--C-:B------:R-:W-:Y:S02]  /*4f5a0*/  LOP3.LUT R141, R141, R59, R143.reuse, 0x78, !PT ;  /* 0x0000003b8d8d7212 */ /* 0x100fe400078e788f */
[--C-:B------:R-:W-:Y:S02]  /*4f5b0*/  LOP3.LUT R142, R142, R55, R143.reuse, 0x78, !PT ;  /* 0x000000378e8e7212 */ /* 0x100fe400078e788f */
[----:B----4-:R-:W-:-:S02]  /*4f5c0*/  LOP3.LUT R143, R179, R51, R143, 0x78, !PT ;  /* 0x00000033b38f7212 */ /* 0x010fc400078e788f */
        /* <DEDUP_REMOVED lines=8> */
[----:B------:R-:W-:Y:S02]  /*4f650*/  LOP3.LUT R163, R187, R48, R163, 0x78, !PT ;  /* 0x00000030bba37212 */ /* 0x000fe400078e78a3 */
[----:B------:R-:W0:Y:S01]  /*4f660*/  SHFL.IDX PT, R187, R91, R252, 0x1f ;  /* 0x00001ffc5bbb7589 */ /* 0x000e2200000e0000 */
[--C-:B-1----:R-:W-:Y:S02]  /*4f670*/  LOP3.LUT R172, R172, R78, R179.reuse, 0x78, !PT ;  /* 0x0000004eacac7212 */ /* 0x102fe400078e78b3 */
[--C-:B------:R-:W-:Y:S02]  /*4f680*/  LOP3.LUT R173, R173, R74, R179.reuse, 0x78, !PT ;  /* 0x0000004aadad7212 */ /* 0x100fe400078e78b3 */
[--C-:B------:R-:W-:Y:S02]  /*4f690*/  LOP3.LUT R174, R174, R70, R179.reuse, 0x78, !PT ;  /* 0x00000046aeae7212 */ /* 0x100fe400078e78b3 */
[----:B------:R-:W-:-:S02]  /*4f6a0*/  LOP3.LUT R175, R175, R66, R179, 0x78, !PT ;  /* 0x00000042afaf7212 */ /* 0x000fc400078e78b3 */
[--C-:B------:R-:W-:Y:S02]  /*4f6b0*/  LOP3.LUT R176, R176, R62, R179.reuse, 0x78, !PT ;  /* 0x0000003eb0b07212 */ /* 0x100fe400078e78b3 */
[--C-:B------:R-:W-:Y:S02]  /*4f6c0*/  LOP3.LUT R177, R177, R58, R179.reuse, 0x78, !PT ;  /* 0x0000003ab1b17212 */ /* 0x100fe400078e78b3 */
[----:B------:R-:W-:Y:S02]  /*4f6d0*/  LOP3.LUT R178, R178, R54, R179, 0x78, !PT ;  /* 0x00000036b2b27212 */ /* 0x000fe400078e78b3 */
[--C-:B0-----:R-:W-:Y:S02]  /*4f6e0*/  LOP3.LUT R180, R180, R79, R187.reuse, 0x78, !PT ;  /* 0x0000004fb4b47212 */ /* 0x101fe400078e78bb */
        /* <DEDUP_REMOVED lines=12> */
[----:B------:R-:W-:Y:S02]  /*4f7b0*/  LOP3.LUT R242, R242, R54, R243, 0x78, !PT ;  /* 0x00000036f2f27212 */ /* 0x000fe400078e78f3 */
[----:B---3--:R-:W-:-:S02]  /*4f7c0*/  LOP3.LUT R179, R203, R50, R179, 0x78, !PT ;  /* 0x00000032cbb37212 */ /* 0x008fc400078e78b3 */
[----:B------:R-:W0:Y:S01]  /*4f7d0*/  SHFL.IDX PT, R203, R86, R252, 0x1f ;  /* 0x00001ffc56cb7589 */ /* 0x000e2200000e0000 */
[----:B--2---:R-:W-:-:S03]  /*4f7e0*/  LOP3.LUT R187, R211, R51, R187, 0x78, !PT ;  /* 0x00000033d3bb7212 */ /* 0x004fc600078e78bb */
        /* <DEDUP_REMOVED lines=89> */
[----:B0-----:R0:W5:Y:S04]  /*4fd80*/  LDL.LU R19, [R1+0x558] ;  /* 0x0005580001137983 */ /* 0x0011680000300800 */
[----:B------:R-:W-:Y:S04]  /*4fd90*/  STL [R1+0x6c], R96 ;  /* 0x00006c6001007387 */ /* 0x000fe80000100800 */
[----:B------:R1:W-:Y:S04]  /*4fda0*/  STL [R1+0x70], R108 ;  /* 0x0000706c01007387 */ /* 0x0003e80000100800 */
[----:B-1----:R-:W2:Y:S04]  /*4fdb0*/  LDL.LU R108, [R1+0x218] ;  /* 0x00021800016c7983 */ /* 0x002ea80000300800 */
[----:B------:R-:W3:Y:S04]  /*4fdc0*/  LDL.LU R96, [R1+0x214] ;  /* 0x0002140001607983 */ /* 0x000ee80000300800 */
        /* <DEDUP_REMOVED lines=14> */
[----:B---3--:R1:W-:Y:S02]  /*4feb0*/  STL [R1+0x278], R96 ;  /* 0x0002786001007387 */ /* 0x0083e40000100800 */
[----:B-1----:R-:W-:-:S02]  /*4fec0*/  IMAD.MOV.U32 R96, RZ, RZ, R106 ;  /* 0x000000ffff607224 */ /* 0x002fc400078e006a */
[----:B------:R-:W3:Y:S04]  /*4fed0*/  LDL.LU R106, [R1+0x554] ;  /* 0x00055400016a7983 */ /* 0x000ee80000300800 */
[----:B--2---:R1:W-:Y:S02]  /*4fee0*/  STL [R1+0x1f8], R108 ;  /* 0x0001f86c01007387 */ /* 0x0043e40000100800 */
[----:B-1----:R-:W-:Y:S02]  /*4fef0*/  IMAD.MOV.U32 R108, RZ, RZ, R99 ;  /* 0x000000ffff6c7224 */ /* 0x002fe400078e0063 */
[----:B------:R0:W5:Y:S04]  /*4ff00*/  LDL.LU R99, [R1+0x550] ;  /* 0x0005500001637983 */ /* 0x0001680000300800 */
        /* <DEDUP_REMOVED lines=35> */
[----:B--2---:R-:W-:Y:S04]  /*50140*/  STL [R1+0x44], R108 ;  /* 0x0000446c01007387 */ /* 0x004fe80000100800 */
[----:B----4-:R-:W-:Y:S04]  /*50150*/  STL [R1+0x40], R96 ;  /* 0x0000406001007387 */ /* 0x010fe80000100800 */
[----:B---3--:R0:W-:Y:S04]  /*50160*/  STL [R1+0x74], R107 ;  /* 0x0000746b01007387 */ /* 0x0081e80000100800 */
[----:B0-----:R-:W2:Y:S04]  /*50170*/  LDL.LU R107, [R1+0x78] ;  /* 0x00007800016b7983 */ /* 0x001ea80000300800 */
[----:B------:R-:W3:Y:S04]  /*50180*/  LDL.LU R96, [R1+0x2b4] ;  /* 0x0002b40001607983 */ /* 0x000ee80000300800 */
        /* <DEDUP_REMOVED lines=25> */
[----:B------:R-:W3:Y:S04]  /*50320*/  LDL.LU R156, [R1+0x51c] ;  /* 0x00051c00019c7983 */ /* 0x000ee80000300800 */
[----:B------:R0:W-:Y:S02]  /*50330*/  STL [R1+0x1e0], R96 ;  /* 0x0001e06001007387 */ /* 0x0001e40000100800 */
[----:B0-----:R-:W-:-:S02]  /*50340*/  IMAD.MOV.U32 R96, RZ, RZ, R98 ;  /* 0x000000ffff607224 */ /* 0x001fc400078e0062 */
[----:B------:R0:W5:Y:S04]  /*50350*/  LDL.LU R98, [R1+0x518] ;  /* 0x0005180001627983 */ /* 0x0001680000300800 */
[----:B------:R1:W-:Y:S02]  /*50360*/  STL [R1+0x1dc], R107 ;  /* 0x0001dc6b01007387 */ /* 0x0003e40000100800 */
[----:B-1----:R-:W-:Y:S02]  /*50370*/  IMAD.MOV.U32 R107, RZ, RZ, R114 ;  /* 0x000000ffff6b7224 */ /* 0x002fe400078e0072 */
[----:B------:R-:W2:Y:S04]  /*50380*/  LDL.LU R114, [R1+0x514] ;  /* 0x0005140001727983 */ /* 0x000ea80000300800 */
        /* <DEDUP_REMOVED lines=17> */
[----:B------:R0:W-:Y:S04]  /*504a0*/  STL [R1+0x94], R9 ;  /* 0x0000940901007387 */ /* 0x0001e80000100800 */
[----:B-1----:R-:W4:Y:S04]  /*504b0*/  LDL.LU R96, [R1+0x3c] ;  /* 0x00003c0001607983 */ /* 0x002f280000300800 */
[----:B0-----:R-:W3:Y:S04]  /*504c0*/  LDL.LU R9, [R1+0x38] ;  /* 0x0000380001097983 */ /* 0x001ee80000300800 */
[----:B----4-:R0:W-:Y:S04]  /*504d0*/  STL [R1+0x3c], R96 ;  /* 0x00003c6001007387 */ /* 0x0101e80000100800 */
[----:B0-----:R-:W4:Y:S04]  /*504e0*/  LDL.LU R96, [R1+0x34] ;  /* 0x0000340001607983 */ /* 0x001f280000300800 */
[----:B---3--:R0:W-:Y:S04]  /*504f0*/  STL [R1+0x38], R9 ;  /* 0x0000380901007387 */ /* 0x0081e80000100800 */
[----:B0-----:R-:W3:Y:S04]  /*50500*/  LDL.LU R9, [R1+0x30] ;  /* 0x0000300001097983 */ /* 0x001ee80000300800 */
[----:B----4-:R0:W-:Y:S04]  /*50510*/  STL [R1+0x34], R96 ;  /* 0x0000346001007387 */ /* 0x0101e80000100800 */
[----:B---3--:R1:W-:Y:S04]  /*50520*/  STL [R1+0x30], R9 ;  /* 0x0000300901007387 */ /* 0x0083e80000100800 */
[----:B0-----:R-:W3:Y:S04]  /*50530*/  LDL.LU R96, [R1+0x7c] ;  /* 0x00007c0001607983 */ /* 0x001ee80000300800 */
[----:B-1----:R-:W4:Y:S04]  /*50540*/  LDL.LU R9, [R1+0x80] ;  /* 0x0000800001097983 */ /* 0x002f280000300800 */
        /* <DEDUP_REMOVED lines=23> */
[----:B------:R-:W3:Y:S04]  /*506c0*/  LDL.LU R102, [R1+0x4f8] ;  /* 0x0004f80001667983 */ /* 0x000ee80000300800 */
[----:B------:R0:W-:Y:S02]  /*506d0*/  STL [R1+0x258], R9 ;  /* 0x0002580901007387 */ /* 0x0001e40000100800 */
[----:B0-----:R-:W-:-:S02]  /*506e0*/  IMAD.MOV.U32 R9, RZ, RZ, R158 ;  /* 0x000000ffff097224 */ /* 0x001fc400078e009e */
[----:B------:R-:W2:Y:S04]  /*506f0*/  LDL.LU R158, [R1+0x4f4] ;  /* 0x0004f400019e7983 */ /* 0x000ea80000300800 */
[----:B------:R0:W-:Y:S02]  /*50700*/  STL [R1+0x1d8], R96 ;  /* 0x0001d86001007387 */ /* 0x0001e40000100800 */
[----:B0-----:R-:W-:Y:S02]  /*50710*/  IMAD.MOV.U32 R96, RZ, RZ, R97 ;  /* 0x000000ffff607224 */ /* 0x001fe400078e0061 */
[----:B------:R0:W5:Y:S04]  /*50720*/  LDL.LU R97, [R1+0x4f0] ;  /* 0x0004f00001617983 */ /* 0x0001680000300800 */
        /* <DEDUP_REMOVED lines=17> */
[----:B------:R0:W-:Y:S04]  /*50840*/  STL [R1+0x148], R9 ;  /* 0x0001480901007387 */ /* 0x0001e80000100800 */
[----:B-1----:R-:W3:Y:S04]  /*50850*/  LDL.LU R96, [R1+0x2c] ;  /* 0x00002c0001607983 */ /* 0x002ee80000300800 */
[----:B0-----:R-:W2:Y:S04]  /*50860*/  LDL.LU R9, [R1+0x28] ;  /* 0x0000280001097983 */ /* 0x001ea80000300800 */
[----:B---3--:R0:W-:Y:S04]  /*50870*/  STL [R1+0x2c], R96 ;  /* 0x00002c6001007387 */ /* 0x0081e80000100800 */
[----:B0-----:R-:W3:Y:S04]  /*50880*/  LDL.LU R96, [R1+0x24] ;  /* 0x0000240001607983 */ /* 0x001ee80000300800 */
[----:B--2---:R0:W-:Y:S04]  /*50890*/  STL [R1+0x28], R9 ;  /* 0x0000280901007387 */ /* 0x0041e80000100800 */
[----:B0-----:R-:W2:Y:S04]  /*508a0*/  LDL.LU R9, [R1+0x20] ;  /* 0x0000200001097983 */ /* 0x001ea80000300800 */
[----:B---3--:R0:W-:Y:S04]  /*508b0*/  STL [R1+0x24], R96 ;  /* 0x0000246001007387 */ /* 0x0081e80000100800 */
[----:B--2---:R1:W-:Y:S04]  /*508c0*/  STL [R1+0x20], R9 ;  /* 0x0000200901007387 */ /* 0x0043e80000100800 */
[----:B0-----:R-:W2:Y:S04]  /*508d0*/  LDL.LU R96, [R1+0x8c] ;  /* 0x00008c0001607983 */ /* 0x001ea80000300800 */
[----:B-1----:R-:W3:Y:S04]  /*508e0*/  LDL.LU R9, [R1+0x90] ;  /* 0x0000900001097983 */ /* 0x002ee80000300800 */
        /* <DEDUP_REMOVED lines=17> */
[----:B0-----:R-:W-:-:S02]  /*50a00*/  IMAD.MOV.U32 R96, RZ, RZ, R158 ;  /* 0x000000ffff607224 */ /* 0x001fc400078e009e */
        /* <DEDUP_REMOVED lines=29> */
[----:B------:R-:W-:Y:S04]  /*50be0*/  STL [R1+0x308], R121 ;  /* 0x0003087901007387 */ /* 0x000fe80000100800 */
[----:B------:R0:W-:Y:S04]  /*50bf0*/  STL [R1+0x138], R9 ;  /* 0x0001380901007387 */ /* 0x0001e80000100800 */
[----:B-1----:R-:W3:Y:S04]  /*50c00*/  LDL.LU R96, [R1+0x1c] ;  /* 0x00001c0001607983 */ /* 0x002ee80000300800 */
[----:B0-----:R-:W4:Y:S04]  /*50c10*/  LDL.LU R9, [R1+0x18] ;  /* 0x0000180001097983 */ /* 0x001f280000300800 */
[----:B---3--:R0:W-:Y:S04]  /*50c20*/  STL [R1+0x1c], R96 ;  /* 0x00001c6001007387 */ /* 0x0081e80000100800 */
[----:B0-----:R-:W3:Y:S04]  /*50c30*/  LDL.LU R96, [R1+0x14] ;  /* 0x0000140001607983 */ /* 0x001ee80000300800 */
[----:B----4-:R0:W-:Y:S04]  /*50c40*/  STL [R1+0x18], R9 ;  /* 0x0000180901007387 */ /* 0x0101e80000100800 */
[----:B0-----:R-:W4:Y:S04]  /*50c50*/  LDL.LU R9, [R1+0x10] ;  /* 0x0000100001097983 */ /* 0x001f280000300800 */
[----:B---3--:R0:W-:Y:S04]  /*50c60*/  STL [R1+0x14], R96 ;  /* 0x0000146001007387 */ /* 0x0081e80000100800 */
[----:B----4-:R1:W-:Y:S04]  /*50c70*/  STL [R1+0x10], R9 ;  /* 0x0000100901007387 */ /* 0x0103e80000100800 */
        /* <DEDUP_REMOVED lines=51> */
[----:B-1----:R-:W4:Y:S04]  /*50fb0*/  LDL.LU R96, [R1+0xc] ;  /* 0x00000c0001607983 */ /* 0x002f280000300800 */
[----:B0-----:R-:W3:Y:S04]  /*50fc0*/  LDL.LU R9, [R1+0x8] ;  /* 0x0000080001097983 */ /* 0x001ee80000300800 */
[----:B----4-:R0:W-:Y:S04]  /*50fd0*/  STL [R1+0xc], R96 ;  /* 0x00000c6001007387 */ /* 0x0101e80000100800 */
[----:B0-----:R-:W4:Y:S04]  /*50fe0*/  LDL.LU R96, [R1+0x4] ;  /* 0x0000040001607983 */ /* 0x001f280000300800 */
[----:B---3--:R0:W-:Y:S04]  /*50ff0*/  STL [R1+0x8], R9 ;  /* 0x0000080901007387 */ /* 0x0081e80000100800 */
[----:B0-----:R-:W3:Y:S04]  /*51000*/  LDL.LU R9, [R1] ;  /* 0x0000000001097983 */ /* 0x001ee80000300800 */
[----:B----4-:R-:W-:Y:S04]  /*51010*/  STL [R1+0x4], R96 ;  /* 0x0000046001007387 */ /* 0x010fe80000100800 */
[----:B---3--:R-:W-:Y:S04]  /*51020*/  STL [R1], R9 ;  /* 0x0000000901007387 */ /* 0x008fe80000100800 */
[----:B--2---:R0:W-:Y:S04]  /*51030*/  STL [R1+0x60], R83 ;  /* 0x0000605301007387 */ /* 0x0041e80000100800 */
        /* <DEDUP_REMOVED lines=53> */
[----:B---3--:R-:W-:Y:S04]  /*51390*/  STL [R1+0x64], R84 ;  /* 0x0000645401007387 */ /* 0x008fe80000100800 */
        /* <DEDUP_REMOVED lines=55> */
[----:B---3--:R-:W-:Y:S04]  /*51710*/  STL [R1+0x68], R95 ;  /* 0x0000685f01007387 */ /* 0x008fe80000100800 */
[----:B-1----:R-:W3:Y:S01]  /*51720*/  LDL.LU R9, [R1+0x10c] ;  /* 0x00010c0001097983 */ /* 0x002ee20000300800 */
[----:B--2---:R-:W-:-:S03]  /*51730*/  IMAD.MOV.U32 R83, RZ, RZ, R159 ;  /* 0x000000ffff537224 */ /* 0x004fc600078e009f */
[----:B------:R0:W5:Y:S04]  /*51740*/  LDL.LU R159, [R1+0x414] ;  /* 0x00041400019f7983 */ /* 0x0001680000300800 */
[----:B---3--:R4:W-:Y:S02]  /*51750*/  STL [R1+0x10c], R9 ;  /* 0x00010c0901007387 */ /* 0x0089e40000100800 */
[----:B----4-:R-:W-:Y:S02]  /*51760*/  IMAD.MOV.U32 R9, RZ, RZ, R158 ;  /* 0x000000ffff097224 */ /* 0x010fe400078e009e */
        /* <DEDUP_REMOVED lines=72> */
.L_x_2320:
[----:B------:R-:W2:Y:S04]  /*51bf0*/  LDL.LU R108, [R1+0x34c] ;  /* 0x00034c00016c7983 */ /* 0x000ea80000300800 */
[----:B------:R-:W3:Y:S04]  /*51c00*/  LDL.LU R107, [R1+0x35c] ;  /* 0x00035c00016b7983 */ /* 0x000ee80000300800 */
[----:B------:R-:W4:Y:S04]  /*51c10*/  LDL.LU R96, [R1+0x36c] ;  /* 0x00036c0001607983 */ /* 0x000f280000300800 */
[----:B------:R-:W4:Y:S04]  /*51c20*/  LDL.LU R10, [R1+0x37c] ;  /* 0x00037c00010a7983 */ /* 0x000f280000300800 */
[----:B0-----:R-:W4:Y:S01]  /*51c30*/  LDL.LU R9, [R1+0x38c] ;  /* 0x00038c0001097983 */ /* 0x001f220000300800 */
[----:B--2---:R-:W-:-:S02]  /*51c40*/  LOP3.LUT R108, R108, R76, R83, 0x78, !PT ;  /* 0x0000004c6c6c7212 */ /* 0x004fc400078e7853 */
[----:B---3--:R-:W-:-:S03]  /*51c50*/  LOP3.LUT R107, R107, R72, R83, 0x78, !PT ;  /* 0x000000486b6b7212 */ /* 0x008fc600078e7853 */
[----:B------:R0:W-:Y:S01]  /*51c60*/  STL [R1+0x34c], R108 ;  /* 0x00034c6c01007387 */ /* 0x0001e20000100800 */
[----:B----4-:R-:W-:-:S03]  /*51c70*/  LOP3.LUT R96, R96, R68, R83, 0x78, !PT ;  /* 0x0000004460607212 */ /* 0x010fc600078e7853 */
[----:B------:R1:W-:Y:S01]  /*51c80*/  STL [R1+0x35c], R107 ;  /* 0x00035c6b01007387 */ /* 0x0003e20000100800 */
[----:B------:R-:W-:-:S03]  /*51c90*/  LOP3.LUT R10, R10, R64, R83, 0x78, !PT ;  /* 0x000000400a0a7212 */ /* 0x000fc600078e7853 */
[----:B------:R-:W2:Y:S01]  /*51ca0*/  LDL.LU R251, [R1+0x39c] ;  /* 0x00039c0001fb7983 */ /* 0x000ea20000300800 */
[----:B------:R-:W-:-:S03]  /*51cb0*/  LOP3.LUT R9, R9, R60, R83, 0x78, !PT ;  /* 0x0000003c09097212 */ /* 0x000fc600078e7853 */
        /* <DEDUP_REMOVED lines=21> */
[----:B-1----:R-:W4:Y:S04]  /*51e10*/  LDL.LU R107, [R1+0x358] ;  /* 0x00035800016b7983 */ /* 0x002f280000300800 */
[----:B---3--:R-:W3:Y:S04]  /*51e20*/  LDL.LU R96, [R1+0x368] ;  /* 0x0003680001607983 */ /* 0x008ee80000300800 */
[----:B------:R-:W3:Y:S04]  /*51e30*/  LDL.LU R76, [R1+0x378] ;  /* 0x00037800014c7983 */ /* 0x000ee80000300800 */
[----:B------:R-:W3:Y:S04]  /*51e40*/  LDL.LU R72, [R1+0x388] ;  /* 0x0003880001487983 */ /* 0x000ee80000300800 */
[----:B------:R-:W3:Y:S04]  /*51e50*/  LDL.LU R68, [R1+0x398] ;  /* 0x0003980001447983 */ /* 0x000ee80000300800 */
[----:B------:R-:W3:Y:S04]  /*51e60*/  LDL.LU R64, [R1+0x3a8] ;  /* 0x0003a80001407983 */ /* 0x000ee80000300800 */
[----:B------:R-:W3:Y:S04]  /*51e70*/  LDL.LU R10, [R1+0x3b8] ;  /* 0x0003b800010a7983 */ /* 0x000ee80000300800 */
[----:B------:R-:W3:Y:S01]  /*51e80*/  LDL.LU R9, [R1+0x3c8] ;  /* 0x0003c80001097983 */ /* 0x000ee20000300800 */
[----:B------:R-:W-:-:S05]  /*51e90*/  VIADD R252, R252, 0x1 ;  /* 0x00000001fcfc7836 */ /* 0x000fca0000000000 */
[----:B------:R-:W-:Y:S02]  /*51ea0*/  ISETP.NE.AND P0, PT, R252, 0x20, PT ;  /* 0x00000020fc00780c */ /* 0x000fe40003f05270 */
[--C-:B--2---:R-:W-:Y:S02]  /*51eb0*/  LOP3.LUT R251, R251, R56, R83.reuse, 0x78, !PT ;  /* 0x00000038fbfb7212 */ /* 0x104fe400078e7853 */
        /* <DEDUP_REMOVED lines=54> */
.L_x_2062:
[----:B------:R-:W-:Y:S05]  /*52220*/  BSYNC B1 ;  /* 0x0000000000017941 */ /* 0x000fea0003800000 */
.L_x_2061:
[----:B-----5:R-:W-:-:S05]  /*52230*/  VIADD R0, R0, 0x20 ;  /* 0x0000002000007836 */ /* 0x020fca0000000000 */
[----:B------:R-:W-:-:S13]  /*52240*/  ISETP.GE.U32.AND P0, PT, R0, 0x100, PT ;  /* 0x000001000000780c */ /* 0x000fda0003f06070 */
[----:B------:R-:W-:Y:S05]  /*52250*/  @!P0 BRA `(.L_x_2065) ;  /* 0xfffffd2400848947 */ /* 0x000fea000383ffff */
[----:B------:R-:W-:Y:S05]  /*52260*/  BSYNC B0 ;  /* 0x0000000000007941 */ /* 0x000fea0003800000 */
.L_x_1986:
[----:B------:R-:W2:Y:S04]  /*52270*/  LDL R48, [R1+0x5c] ;  /* 0x00005c0001307983 */ /* 0x000ea80000100800 */
[----:B-1----:R-:W2:Y:S04]  /*52280*/  LDL R10, [R1+0x58] ;  /* 0x00005800010a7983 */ /* 0x002ea80000100800 */
[----:B------:R-:W2:Y:S04]  /*52290*/  LDL R9, [R1+0x54] ;  /* 0x0000540001097983 */ /* 0x000ea80000100800 */
[----:B------:R-:W4:Y:S01]  /*522a0*/  LDL R8, [R1+0x50] ;  /* 0x0000500001087983 */ /* 0x000f220000100800 */
[----:B------:R-:W-:Y:S01]  /*522b0*/  BSSY.RECONVERGENT B0, `(.L_x_2066) ;  /* 0x000000e000007945 */ /* 0x000fe20003800200 */
[----:B--2---:R-:W-:-:S04]  /*522c0*/  LOP3.LUT R0, R9, R10, R48, 0xfe, !PT ;  /* 0x0000000a09007212 */ /* 0x004fc800078efe30 */
[----:B----4-:R-:W-:-:S13]  /*522d0*/  LOP3.LUT P0, RZ, R0, R8, RZ, 0xfc, !PT ;  /* 0x0000000800ff7212 */ /* 0x010fda000780fcff */
[----:B------:R-:W-:Y:S05]  /*522e0*/  @!P0 BRA `(.L_x_2067) ;  /* 0x0000000000288947 */ /* 0x000fea0003800000 */
        /* <DEDUP_REMOVED lines=10> */
.L_x_2067:
[----:B------:R-:W-:Y:S05]  /*52390*/  BSYNC.RECONVERGENT B0 ;  /* 0x0000000000007941 */ /* 0x000fea0003800200 */
.L_x_2066:
[----:B------:R-:W2:Y:S04]  /*523a0*/  LDL R60, [R1+0x4c] ;  /* 0x00004c00013c7983 */ /* 0x000ea80000100800 */
[----:B------:R-:W2:Y:S04]  /*523b0*/  LDL R59, [R1+0x48] ;  /* 0x00004800013b7983 */ /* 0x000ea80000100800 */
[----:B------:R-:W2:Y:S04]  /*523c0*/  LDL R58, [R1+0x44] ;  /* 0x00004400013a7983 */ /* 0x000ea80000100800 */
[----:B------:R-:W4:Y:S04]  /*523d0*/  LDL R57, [R1+0x40] ;  /* 0x0000400001397983 */ /* 0x000f280000100800 */
[----:B------:R-:W5:Y:S04]  /*523e0*/  LDL R56, [R1+0x3c] ;  /* 0x00003c0001387983 */ /* 0x000f680000100800 */
[----:B------:R-:W5:Y:S04]  /*523f0*/  LDL R55, [R1+0x38] ;  /* 0x0000380001377983 */ /* 0x000f680000100800 */
[----:B------:R-:W5:Y:S04]  /*52400*/  LDL R54, [R1+0x34] ;  /* 0x0000340001367983 */ /* 0x000f680000100800 */
[----:B------:R-:W3:Y:S04]  /*52410*/  LDL R53, [R1+0x30] ;  /* 0x0000300001357983 */ /* 0x000ee80000100800 */
[----:B------:R-:W3:Y:S04]  /*52420*/  LDL R52, [R1+0x2c] ;  /* 0x00002c0001347983 */ /* 0x000ee80000100800 */
[----:B------:R-:W3:Y:S04]  /*52430*/  LDL R51, [R1+0x28] ;  /* 0x0000280001337983 */ /* 0x000ee80000100800 */
[----:B------:R-:W3:Y:S04]  /*52440*/  LDL R50, [R1+0x24] ;  /* 0x0000240001327983 */ /* 0x000ee80000100800 */
[----:B------:R-:W3:Y:S04]  /*52450*/  LDL R49, [R1+0x20] ;  /* 0x0000200001317983 */ /* 0x000ee80000100800 */
[----:B0-----:R-:W3:Y:S04]  /*52460*/  LDL R48, [R1+0x1c] ;  /* 0x00001c0001307983 */ /* 0x001ee80000100800 */
[----:B------:R-:W3:Y:S04]  /*52470*/  LDL R10, [R1+0x18] ;  /* 0x00001800010a7983 */ /* 0x000ee80000100800 */
[----:B------:R-:W3:Y:S04]  /*52480*/  LDL R9, [R1+0x14] ;  /* 0x0000140001097983 */ /* 0x000ee80000100800 */
[----:B------:R-:W3:Y:S04]  /*52490*/  LDL R7, [R1+0x10] ;  /* 0x0000100001077983 */ /* 0x000ee80000100800 */
[----:B------:R-:W3:Y:S04]  /*524a0*/  LDL R6, [R1+0xc] ;  /* 0x00000c0001067983 */ /* 0x000ee80000100800 */
[----:B------:R-:W3:Y:S04]  /*524b0*/  LDL R5, [R1+0x8] ;  /* 0x0000080001057983 */ /* 0x000ee80000100800 */
[----:B------:R-:W3:Y:S04]  /*524c0*/  LDL R4, [R1+0x4] ;  /* 0x0000040001047983 */ /* 0x000ee80000100800 */
[----:B------:R-:W3:Y:S01]  /*524d0*/  LDL R3, [R1] ;  /* 0x0000000001037983 */ /* 0x000ee20000100800 */
[----:B------:R-:W-:Y:S01]  /*524e0*/  BSSY.RECONVERGENT B0, `(.L_x_2068) ;  /* 0x000001a000007945 */ /* 0x000fe20003800200 */
[----:B------:R-:W0:Y:S01]  /*524f0*/  S2R R8, SR_CgaCtaId ;  /* 0x0000000000087919 */ /* 0x000e220000008800 */
[----:B--2---:R-:W-:-:S04]  /*52500*/  LOP3.LUT R0, R58, R59, R60, 0xfe, !PT ;  /* 0x0000003b3a007212 */ /* 0x004fc800078efe3c */
[----:B----4-:R-:W-:Y:S02]  /*52510*/  LOP3.LUT P0, RZ, R0, R57, RZ, 0xfc, !PT ;  /* 0x0000003900ff7212 */ /* 0x010fe4000780fcff */
[----:B-----5:R-:W-:-:S04]  /*52520*/  LOP3.LUT R0, R54, R55, R56, 0xfe, !PT ;  /* 0x0000003736007212 */ /* 0x020fc800078efe38 */
[----:B---3--:R-:W-:Y:S02]  /*52530*/  LOP3.LUT P1, RZ, R0, R53, RZ, 0xfc, !PT ;  /* 0x0000003500ff7212 */ /* 0x008fe4000782fcff */
[----:B------:R-:W1:Y:S01]  /*52540*/  S2R R0, SR_TID.X ;  /* 0x0000000000007919 */ /* 0x000e620000002100 */
        /* <DEDUP_REMOVED lines=19> */
.L_x_2069:
[----:B------:R-:W-:Y:S05]  /*52680*/  BSYNC.RECONVERGENT B0 ;  /* 0x0000000000007941 */ /* 0x000fea0003800200 */
.L_x_2068:
        /* <DEDUP_REMOVED lines=12> */
.L_x_2071:
[----:B------:R-:W-:Y:S05]  /*52750*/  BSYNC.RECONVERGENT B0 ;  /* 0x0000000000007941 */ /* 0x000fea0003800200 */
.L_x_2070:
        /* <DEDUP_REMOVED lines=12> */
.L_x_2073:
[----:B------:R-:W-:Y:S05]  /*52820*/  BSYNC.RECONVERGENT B0 ;  /* 0x0000000000007941 */ /* 0x000fea0003800200 */
.L_x_2072:
        /* <DEDUP_REMOVED lines=12> */
.L_x_2075:
[----:B------:R-:W-:Y:S05]  /*528f0*/  BSYNC.RECONVERGENT B0 ;  /* 0x0000000000007941 */ /* 0x000fea0003800200 */
.L_x_2074:
        /* <DEDUP_REMOVED lines=12> */
.L_x_2077:
[----:B------:R-:W-:Y:S05]  /*529c0*/  BSYNC.RECONVERGENT B0 ;  /* 0x0000000000007941 */ /* 0x000fea0003800200 */
.L_x_2076:
        /* <DEDUP_REMOVED lines=12> */
.L_x_2079:
[----:B------:R-:W-:Y:S05]  /*52a90*/  BSYNC.RECONVERGENT B0 ;  /* 0x0000000000007941 */ /* 0x000fea0003800200 */
.L_x_2078:
[----:B----4-:R-:W-:Y:S01]  /*52aa0*/  LOP3.LUT R3, R16, R14, R12, 0xfe, !PT ;  /* 0x0000000e10037212 */ /* 0x010fe200078efe0c */
[----:B------:R-:W-:Y:S01]  /*52ab0*/  BSSY.RECONVERGENT B0, `(.L_x_2080) ;  /* 0x0000014000007945 */ /* 0x000fe20003800200 */
[----:B0123--:R-:W-:Y:S02]  /*52ac0*/  LOP3.LUT R2, R35, R27, R19, 0xfe, !PT ;  /* 0x0000001b23027212 */ /* 0x00ffe400078efe13 */
[----:B------:R-:W-:Y:S02]  /*52ad0*/  LOP3.LUT P1, RZ, R3, R18, RZ, 0xfc, !PT ;  /* 0x0000001203ff7212 */ /* 0x000fe4000782fcff */
[----:B------:R-:W-:Y:S02]  /*52ae0*/  LOP3.LUT P5, RZ, R2, R43, RZ, 0xfc, !PT ;  /* 0x0000002b02ff7212 */ /* 0x000fe400078afcff */
[----:B------:R-:W-:Y:S02]  /*52af0*/  LOP3.LUT R3, R36, R28, R20, 0xfe, !PT ;  /* 0x0000001c24037212 */ /* 0x000fe400078efe14 */
[----:B------:R-:W-:-:S02]  /*52b00*/  LOP3.LUT R2, R37, R29, R21, 0xfe, !PT ;  /* 0x0000001d25027212 */ /* 0x000fc400078efe15 */
[----:B------:R-:W-:Y:S02]  /*52b10*/  LOP3.LUT P4, RZ, R3, R44, RZ, 0xfc, !PT ;  /* 0x0000002c03ff7212 */ /* 0x000fe4000788fcff */
[----:B------:R-:W-:Y:S02]  /*52b20*/  LOP3.LUT P0, RZ, R2, R45, RZ, 0xfc, !PT ;  /* 0x0000002d02ff7212 */ /* 0x000fe4000780fcff */
[----:B------:R-:W-:Y:S01]  /*52b30*/  LOP3.LUT R5, R38, R30, R22, 0xfe, !PT ;  /* 0x0000001e26057212 */ /* 0x000fe200078efe16 */
        /* <DEDUP_REMOVED lines=11> */
.L_x_2081:
[----:B------:R-:W-:Y:S05]  /*52bf0*/  BSYNC.RECONVERGENT B0 ;  /* 0x0000000000007941 */ /* 0x000fea0003800200 */
.L_x_2080:
[----:B------:R-:W2:Y:S04]  /*52c00*/  LDL R17, [R1+0x68] ;  /* 0x0000680001117983 */ /* 0x000ea80000100800 */
[----:B0-----:R-:W3:Y:S04]  /*52c10*/  LDL R18, [R1+0x60] ;  /* 0x0000600001127983 */ /* 0x001ee80000100800 */
[----:B------:R-:W4:Y:S04]  /*52c20*/  LDL R52, [R1+0x64] ;  /* 0x0000640001347983 */ /* 0x000f280000100800 */
[----:B------:R-:W5:Y:S04]  /*52c30*/  LDL R51, [R1+0x6c] ;  /* 0x00006c0001337983 */ /* 0x000f680000100800 */
[----:B------:R-:W5:Y:S01]  /*52c40*/  LDL R16, [R1+0x70] ;  /* 0x0000700001107983 */ /* 0x000f620000100800 */
[----:B------:R-:W-:Y:S01]  /*52c50*/  LOP3.LUT R3, R3, 0xfffffff7, RZ, 0xc0, !PT ;  /* 0xfffffff703037812 */ /* 0x000fe200078ec0ff */
[----:B------:R-:W0:Y:S01]  /*52c60*/  LDC R2, c[0x0][0x360] ;  /* 0x0000d800ff027b82 */ /* 0x000e220000000800 */
[----:B------:R-:W-:-:S02]  /*52c70*/  LOP3.LUT R6, R42, R34, R26, 0xfe, !PT ;  /* 0x000000222a067212 */ /* 0x000fc400078efe1a */
[----:B------:R-:W-:Y:S02]  /*52c80*/  @P0 LOP3.LUT R3, R3, 0x8, RZ, 0xfc, !PT ;  /* 0x0000000803030812 */ /* 0x000fe400078efcff */
[----:B------:R-:W-:Y:S02]  /*52c90*/  LOP3.LUT R4, R39, R31, R23, 0xfe, !PT ;  /* 0x0000001f27047212 */ /* 0x000fe400078efe17 */
[----:B------:R-:W-:Y:S02]  /*52ca0*/  LOP3.LUT R3, R3, 0xfffffffd, RZ, 0xc0, !PT ;  /* 0xfffffffd03037812 */ /* 0x000fe400078ec0ff */
[----:B------:R-:W-:Y:S02]  /*52cb0*/  LOP3.LUT P1, RZ, R5, R46, RZ, 0xfc, !PT ;  /* 0x0000002e05ff7212 */ /* 0x000fe4000782fcff */
[----:B------:R-:W-:Y:S02]  /*52cc0*/  LOP3.LUT P2, RZ, R4, R47, RZ, 0xfc, !PT ;  /* 0x0000002f04ff7212 */ /* 0x000fe4000784fcff */
[----:B------:R-:W-:-:S02]  /*52cd0*/  LOP3.LUT R5, R40, R32, R24, 0xfe, !PT ;  /* 0x0000002028057212 */ /* 0x000fc400078efe18 */
[----:B------:R-:W-:Y:S01]  /*52ce0*/  LOP3.LUT R4, R41, R33, R25, 0xfe, !PT ;  /* 0x0000002129047212 */ /* 0x000fe200078efe19 */
[----:B------:R-:W-:Y:S01]  /*52cf0*/  BSSY.RECONVERGENT B0, `(.L_x_2082) ;  /* 0x0000014000007945 */ /* 0x000fe20003800200 */
[----:B------:R-:W-:Y:S02]  /*52d00*/  MOV R7, 0x400 ;  /* 0x0000040000077802 */ /* 0x000fe40000000f00 */
[----:B--2---:R-:W-:Y:S02]  /*52d10*/  LOP3.LUT P0, RZ, R6, R17, RZ, 0xfc, !PT ;  /* 0x0000001106ff7212 */ /* 0x004fe4000780fcff */
[----:B---3--:R-:W-:Y:S02]  /*52d20*/  LOP3.LUT P3, RZ, R5, R18, RZ, 0xfc, !PT ;  /* 0x0000001205ff7212 */ /* 0x008fe4000786fcff */
[----:B------:R-:W-:Y:S02]  /*52d30*/  LEA R5, R8, R7, 0x18 ;  /* 0x0000000708057211 */ /* 0x000fe400078ec0ff */
[----:B----4-:R-:W-:-:S07]  /*52d40*/  LOP3.LUT P6, RZ, R4, R52, RZ, 0xfc, !PT ;  /* 0x0000003404ff7212 */ /* 0x010fce00078cfcff */
[----:B------:R-:W-:Y:S02]  /*52d50*/  @P0 LOP3.LUT R3, R3, 0x2, RZ, 0xfc, !PT ;  /* 0x0000000203030812 */ /* 0x000fe400078efcff */
[----:B-----5:R-:W-:Y:S02]  /*52d60*/  LOP3.LUT R4, R117, R16, R51, 0xfe, !PT ;  /* 0x0000001075047212 */ /* 0x020fe400078efe33 */
[----:B------:R-:W-:Y:S01]  /*52d70*/  LOP3.LUT P0, RZ, R3, 0x8, RZ, 0xc0, !PT ;  /* 0x0000000803ff7812 */ /* 0x000fe2000780c0ff */
        /* <DEDUP_REMOVED lines=11> */
.L_x_2083:
[----:B------:R-:W-:Y:S05]  /*52e30*/  BSYNC.RECONVERGENT B0 ;  /* 0x0000000000007941 */ /* 0x000fea0003800200 */
.L_x_2082:
[----:B0-----:R-:W2:Y:S01]  /*52e40*/  LDL R27, [R1+0x74] ;  /* 0x00007400011b7983 */ /* 0x001ea20000100800 */
[----:B------:R-:W-:Y:S01]  /*52e50*/  BSSY.RECONVERGENT B0, `(.L_x_2084) ;  /* 0x000000e000007945 */ /* 0x000fe20003800200 */
[----:B------:R-:W-:Y:S02]  /*52e60*/  LOP3.LUT P5, RZ, R4, R119, RZ, 0xfc, !PT ;  /* 0x0000007704ff7212 */ /* 0x000fe400078afcff */
[----:B--2---:R-:W-:Y:S01]  /*52e70*/  LOP3.LUT R6, R118, R116, R27, 0xfe, !PT ;  /* 0x0000007476067212 */ /* 0x004fe200078efe1b */
        /* <DEDUP_REMOVED lines=11> */
.L_x_2085:
[----:B------:R-:W-:Y:S05]  /*52f30*/  BSYNC.RECONVERGENT B0 ;  /* 0x0000000000007941 */ /* 0x000fea0003800200 */
.L_x_2084:
[----:B------:R-:W2:Y:S04]  /*52f40*/  LDL R15, [R1+0x78] ;  /* 0x00007800010f7983 */ /* 0x000ea80000100800 */
[----:B------:R-:W0:Y:S04]  /*52f50*/  LDL R50, [R1+0x7c] ;  /* 0x00007c0001327983 */ /* 0x000e280000100800 */
[----:B------:R-:W0:Y:S04]  /*52f60*/  LDL R49, [R1+0x80] ;  /* 0x0000800001317983 */ /* 0x000e280000100800 */
[----:B------:R-:W0:Y:S01]  /*52f70*/  LDL R48, [R1+0x84] ;  /* 0x0000840001307983 */ /* 0x000e220000100800 */
[----:B------:R-:W-:Y:S01]  /*52f80*/  BSSY.RECONVERGENT B0, `(.L_x_2086) ;  /* 0x000000e000007945 */ /* 0x000fe20003800200 */
[----:B--2---:R-:W-:-:S02]  /*52f90*/  LOP3.LUT P4, RZ, R6, R15, RZ, 0xfc, !PT ;  /* 0x0000000f06ff7212 */ /* 0x004fc4000788fcff */
[----:B0-----:R-:W-:Y:S01]  /*52fa0*/  LOP3.LUT R4, R48, R49, R50, 0xfe, !PT ;  /* 0x0000003130047212 */ /* 0x001fe200078efe32 */
        /* <DEDUP_REMOVED lines=11> */
.L_x_2087:
[----:B------:R-:W-:Y:S05]  /*53060*/  BSYNC.RECONVERGENT B0 ;  /* 0x0000000000007941 */ /* 0x000fea0003800200 */
.L_x_2086:
        /* <DEDUP_REMOVED lines=18> */
.L_x_2089:
[----:B------:R-:W-:Y:S05]  /*53190*/  BSYNC.RECONVERGENT B0 ;  /* 0x0000000000007941 */ /* 0x000fea0003800200 */
.L_x_2088:
        /* <DEDUP_REMOVED lines=18> */
.L_x_2091:
[----:B------:R-:W-:Y:S05]  /*532c0*/  BSYNC.RECONVERGENT B0 ;  /* 0x0000000000007941 */ /* 0x000fea0003800200 */
.L_x_2090:
        /* <DEDUP_REMOVED lines=18> */
.L_x_2093:
[----:B------:R-:W-:Y:S05]  /*533f0*/  BSYNC.RECONVERGENT B0 ;  /* 0x0000000000007941 */ /* 0x000fea0003800200 */
.L_x_2092:
        /* <DEDUP_REMOVED lines=18> */
.L_x_2095:
[----:B------:R-:W-:Y:S05]  /*53520*/  BSYNC.RECONVERGENT B0 ;  /* 0x0000000000007941 */ /* 0x000fea0003800200 */
.L_x_2094:
[----:B------:R-:W2:Y:S04]  /*53530*/  LDL R8, [R1+0xd8] ;  /* 0x0000d80001087983 */ /* 0x000ea80000100800 */
[----:B------:R-:W0:Y:S04]  /*53540*/  LDL R38, [R1+0x10c] ;  /* 0x00010c0001267983 */ /* 0x000e280000100800 */
[----:B------:R-:W0:Y:S04]  /*53550*/  LDL R37, [R1+0x110] ;  /* 0x0001100001257983 */ /* 0x000e280000100800 */
[----:B------:R-:W0:Y:S01]  /*53560*/  LDL R36, [R1+0x114] ;  /* 0x0001140001247983 */ /* 0x000e220000100800 */
[----:B------:R-:W-:Y:S01]  /*53570*/  LOP3.LUT R3, R3, 0xfffffff7, RZ, 0xc0, !PT ;  /* 0xfffffff703037812 */ /* 0x000fe200078ec0ff */
[----:B------:R-:W-:Y:S03]  /*53580*/  BSSY.RECONVERGENT B0, `(.L_x_2096) ;  /* 0x0000013000007945 */ /* 0x000fe60003800200 */
[----:B------:R-:W-:-:S04]  /*53590*/  @P0 LOP3.LUT R3, R3, 0x8, RZ, 0xfc, !PT ;  /* 0x0000000803030812 */ /* 0x000fc800078efcff */
[C---:B------:R-:W-:Y:S02]  /*535a0*/  LOP3.LUT P6, RZ, R3.reuse, 0x2, RZ, 0xc0, !PT ;  /* 0x0000000203ff7812 */ /* 0x040fe400078cc0ff */
[----:B------:R-:W-:Y:S02]  /*535b0*/  LOP3.LUT R3, R3, 0xfffffffe, RZ, 0xc0, !PT ;  /* 0xfffffffe03037812 */ /* 0x000fe400078ec0ff */
[----:B--2---:R-:W-:Y:S02]  /*535c0*/  LOP3.LUT P0, RZ, R4, R8, RZ, 0xfc, !PT ;  /* 0x0000000804ff7212 */ /* 0x004fe4000780fcff */
[----:B0-----:R-:W-:-:S11]  /*535d0*/  LOP3.LUT R6, R36, R37, R38, 0xfe, !PT ;  /* 0x0000002524067212 */ /* 0x001fd600078efe26 */
        /* <DEDUP_REMOVED lines=13> */
.L_x_2097:
[----:B------:R-:W-:Y:S05]  /*536b0*/  BSYNC.RECONVERGENT B0 ;  /* 0x0000000000007941 */ /* 0x000fea0003800200 */
.L_x_2096:
        /* <DEDUP_REMOVED lines=20> */
.L_x_2099:
[----:B------:R-:W-:Y:S05]  /*53800*/  BSYNC.RECONVERGENT B0 ;  /* 0x0000000000007941 */ /* 0x000fea0003800200 */
.L_x_2098:
        /* <DEDUP_REMOVED lines=18> */
.L_x_2101:
[----:B------:R-:W-:Y:S05]  /*53930*/  BSYNC.RECONVERGENT B0 ;  /* 0x0000000000007941 */ /* 0x000fea0003800200 */
.L_x_2100:
        /* <DEDUP_REMOVED lines=18> */
.L_x_2103:
[----:B------:R-:W-:Y:S05]  /*53a60*/  BSYNC.RECONVERGENT B0 ;  /* 0x0000000000007941 */ /* 0x000fea0003800200 */
.L_x_2102:
        /* <DEDUP_REMOVED lines=18> */
.L_x_2105:
[----:B------:R-:W-:Y:S05]  /*53b90*/  BSYNC.RECONVERGENT B0 ;  /* 0x0000000000007941 */ /* 0x000fea0003800200 */
.L_x_2104:
[----:B------:R-:W2:Y:S04]  /*53ba0*/  LDL R23, [R1+0x2d0] ;  /* 0x0002d00001177983 */ /* 0x000ea80000100800 */
[----:B------:R-:W3:Y:S04]  /*53bb0*/  LDL R22, [R1+0x2cc] ;  /* 0x0002cc0001167983 */ /* 0x000ee80000100800 */
[----:B0-----:R-:W3:Y:S04]  /*53bc0*/  LDL R21, [R1+0x2c8] ;  /* 0x0002c80001157983 */ /* 0x001ee80000100800 */
        /* <DEDUP_REMOVED lines=15> */
.L_x_2107:
[----:B------:R-:W-:Y:S05]  /*53cc0*/  BSYNC.RECONVERGENT B0 ;  /* 0x0000000000007941 */ /* 0x000fea0003800200 */
.L_x_2106:
        /* <DEDUP_REMOVED lines=18> */
.L_x_2109:
[----:B------:R-:W-:Y:S05]  /*53df0*/  BSYNC.RECONVERGENT B0 ;  /* 0x0000000000007941 */ /* 0x000fea0003800200 */
.L_x_2108:
        /* <DEDUP_REMOVED lines=19> */
.L_x_2111:
[----:B------:R-:W-:Y:S05]  /*53f30*/  BSYNC.RECONVERGENT B0 ;  /* 0x0000000000007941 */ /* 0x000fea0003800200 */
.L_x_2110:
        /* <DEDUP_REMOVED lines=24> */
.L_x_2113:
[----:B------:R-:W-:Y:S05]  /*540c0*/  BSYNC.RECONVERGENT B0 ;  /* 0x0000000000007941 */ /* 0x000fea0003800200 */
.L_x_2112:
        /* <DEDUP_REMOVED lines=20> */
.L_x_2115:
[----:B------:R-:W-:Y:S05]  /*54210*/  BSYNC.RECONVERGENT B0 ;  /* 0x0000000000007941 */ /* 0x000fea0003800200 */
.L_x_2114:
        /* <DEDUP_REMOVED lines=18> */
.L_x_2117:
[----:B------:R-:W-:Y:S05]  /*54340*/  BSYNC.RECONVERGENT B0 ;  /* 0x0000000000007941 */ /* 0x000fea0003800200 */
.L_x_2116:
        /* <DEDUP_REMOVED lines=18> */
.L_x_2119:
[----:B------:R-:W-:Y:S05]  /*54470*/  BSYNC.RECONVERGENT B0 ;  /* 0x0000000000007941 */ /* 0x000fea0003800200 */
.L_x_2118:
        /* <DEDUP_REMOVED lines=18> */
.L_x_2121:
[----:B------:R-:W-:Y:S05]  /*545a0*/  BSYNC.RECONVERGENT B0 ;  /* 0x0000000000007941 */ /* 0x000fea0003800200 */
.L_x_2120:
        /* <DEDUP_REMOVED lines=18> */
.L_x_2123:
[----:B------:R-:W-:Y:S05]  /*546d0*/  BSYNC.RECONVERGENT B0 ;  /* 0x0000000000007941 */ /* 0x000fea0003800200 */
.L_x_2122:
        /* <DEDUP_REMOVED lines=18> */
.L_x_2125:
[----:B------:R-:W-:Y:S05]  /*54800*/  BSYNC.RECONVERGENT B0 ;  /* 0x0000000000007941 */ /* 0x000fea0003800200 */
.L_x_2124:
        /* <DEDUP_REMOVED lines=19> */
.L_x_2127:
[----:B------:R-:W-:Y:S05]  /*54940*/  BSYNC.RECONVERGENT B0 ;  /* 0x0000000000007941 */ /* 0x000fea0003800200 */
.L_x_2126:
        /* <DEDUP_REMOVED lines=24> */
.L_x_2129:
[----:B------:R-:W-:Y:S05]  /*54ad0*/  BSYNC.RECONVERGENT B0 ;  /* 0x0000000000007941 */ /* 0x000fea0003800200 */
.L_x_2128:
        /* <DEDUP_REMOVED lines=20> */
.L_x_2131:
[----:B------:R-:W-:Y:S05]  /*54c20*/  BSYNC.RECONVERGENT B0 ;  /* 0x0000000000007941 */ /* 0x000fea0003800200 */
.L_x_2130:
        /* <DEDUP_REMOVED lines=18> */
.L_x_2133:
[----:B------:R-:W-:Y:S05]  /*54d50*/  BSYNC.RECONVERGENT B0 ;  /* 0x0000000000007941 */ /* 0x000fea0003800200 */
.L_x_2132:
        /* <DEDUP_REMOVED lines=18> */
.L_x_2135:
[----:B------:R-:W-:Y:S05]  /*54e80*/  BSYNC.RECONVERGENT B0 ;  /* 0x0000000000007941 */ /* 0x000fea0003800200 */
.L_x_2134:
        /* <DEDUP_REMOVED lines=18> */
.L_x_2137:
[----:B------:R-:W-:Y:S05]  /*54fb0*/  BSYNC.RECONVERGENT B0 ;  /* 0x0000000000007941 */ /* 0x000fea0003800200 */
.L_x_2136:
[----:B------:R-:W2:Y:S04]  /*54fc0*/  LDL R32, [R1+0x1bc] ;  /* 0x0001bc0001207983 */ /* 0x000ea80000100800 */
[----:B------:R-:W3:Y:S04]  /*54fd0*/  LDL R31, [R1+0x1b8] ;  /* 0x0001b800011f7983 */ /* 0x000ee80000100800 */
[----:B------:R-:W3:Y:S04]  /*54fe0*/  LDL R30, [R1+0x1b4] ;  /* 0x0001b400011e7983 */ /* 0x000ee80000100800 */
[----:B0-----:R-:W3:Y:S01]  /*54ff0*/  LDL R29, [R1+0x1b0] ;  /* 0x0001b000011d7983 */ /* 0x001ee20000100800 */
        /* <DEDUP_REMOVED lines=14> */
.L_x_2139:
[----:B------:R-:W-:Y:S05]  /*550e0*/  BSYNC.RECONVERGENT B0 ;  /* 0x0000000000007941 */ /* 0x000fea0003800200 */
.L_x_2138:
        /* <DEDUP_REMOVED lines=18> */
.L_x_2141:
[----:B------:R-:W-:Y:S05]  /*55210*/  BSYNC.RECONVERGENT B0 ;  /* 0x0000000000007941 */ /* 0x000fea0003800200 */
.L_x_2140:
        /* <DEDUP_REMOVED lines=20> */
.L_x_2143:
[----:B------:R-:W-:Y:S05]  /*55360*/  BSYNC.RECONVERGENT B0 ;  /* 0x0000000000007941 */ /* 0x000fea0003800200 */
.L_x_2142:
        /* <DEDUP_REMOVED lines=23> */
.L_x_2145:
[----:B------:R-:W-:Y:S05]  /*554e0*/  BSYNC.RECONVERGENT B0 ;  /* 0x0000000000007941 */ /* 0x000fea0003800200 */
.L_x_2144:
[----:B------:R-:W2:Y:S04]  /*554f0*/  LDL R9, [R1+0x178] ;  /* 0x0001780001097983 */ /* 0x000ea80000100800 */
[----:B0-----:R-:W3:Y:S04]  /*55500*/  LDL R20, [R1+0x174] ;  /* 0x0001740001147983 */ /* 0x001ee80000100800 */
        /* <DEDUP_REMOVED lines=12> */
.L_x_2147:
[----:B------:R-:W-:Y:S05]  /*555d0*/  BSYNC.RECONVERGENT B0 ;  /* 0x0000000000007941 */ /* 0x000fea0003800200 */
.L_x_2146:
        /* <DEDUP_REMOVED lines=12> */
.L_x_2149:
[----:B------:R-:W-:Y:S05]  /*556a0*/  BSYNC.RECONVERGENT B0 ;  /* 0x0000000000007941 */ /* 0x000fea0003800200 */
.L_x_2148:
        /* <DEDUP_REMOVED lines=12> */
.L_x_2151:
[----:B------:R-:W-:Y:S05]  /*55770*/  BSYNC.RECONVERGENT B0 ;  /* 0x0000000000007941 */ /* 0x000fea0003800200 */
.L_x_2150:
        /* <DEDUP_REMOVED lines=12> */
.L_x_2153:
[----:B------:R-:W-:Y:S05]  /*55840*/  BSYNC.RECONVERGENT B0 ;  /* 0x0000000000007941 */ /* 0x000fea0003800200 */
.L_x_2152:
        /* <DEDUP_REMOVED lines=12> */
.L_x_2155:
[----:B------:R-:W-:Y:S05]  /*55910*/  BSYNC.RECONVERGENT B0 ;  /* 0x0000000000007941 */ /* 0x000fea0003800200 */
.L_x_2154:
        /* <DEDUP_REMOVED lines=12> */
.L_x_2157:
[----:B------:R-:W-:Y:S05]  /*559e0*/  BSYNC.RECONVERGENT B0 ;  /* 0x0000000000007941 */ /* 0x000fea0003800200 */
.L_x_2156:
        /* <DEDUP_REMOVED lines=13> */
.L_x_2159:
[----:B------:R-:W-:Y:S05]  /*55ac0*/  BSYNC.RECONVERGENT B0 ;  /* 0x0000000000007941 */ /* 0x000fea0003800200 */
.L_x_2158:
        /* <DEDUP_REMOVED lines=16> */
.L_x_2161:
[----:B------:R-:W-:Y:S05]  /*55bd0*/  BSYNC.RECONVERGENT B0 ;  /* 0x0000000000007941 */ /* 0x000fea0003800200 */
.L_x_2160:
        /* <DEDUP_REMOVED lines=13> */
.L_x_2163:
[----:B------:R-:W-:Y:S05]  /*55cb0*/  BSYNC.RECONVERGENT B0 ;  /* 0x0000000000007941 */ /* 0x000fea0003800200 */
.L_x_2162:
        /* <DEDUP_REMOVED lines=12> */
.L_x_2165:
[----:B------:R-:W-:Y:S05]  /*55d80*/  BSYNC.RECONVERGENT B0 ;  /* 0x0000000000007941 */ /* 0x000fea0003800200 */
.L_x_2164:
        /* <DEDUP_REMOVED lines=10> */
.L_x_2167:
[----:B------:R-:W-:Y:S05]  /*55e30*/  BSYNC.RECONVERGENT B0 ;  /* 0x0000000000007941 */ /* 0x000fea0003800200 */
.L_x_2166:
        /* <DEDUP_REMOVED lines=9> */
.L_x_2169:
[----:B------:R-:W-:Y:S05]  /*55ed0*/  BSYNC.RECONVERGENT B0 ;  /* 0x0000000000007941 */ /* 0x000fea0003800200 */
.L_x_2168:
        /* <DEDUP_REMOVED lines=8> */
.L_x_2171:
[----:B------:R-:W-:Y:S05]  /*55f60*/  BSYNC.RECONVERGENT B0 ;  /* 0x0000000000007941 */ /* 0x000fea0003800200 */
.L_x_2170:
        /* <DEDUP_REMOVED lines=8> */
.L_x_2173:
[----:B------:R-:W-:Y:S05]  /*55ff0*/  BSYNC.RECONVERGENT B0 ;  /* 0x0000000000007941 */ /* 0x000fea0003800200 */
.L_x_2172:
        /* <DEDUP_REMOVED lines=9> */
.L_x_2175:
[----:B------:R-:W-:Y:S05]  /*56090*/  BSYNC.RECONVERGENT B0 ;  /* 0x0000000000007941 */ /* 0x000fea0003800200 */
.L_x_2174:
[----:B---3--:R-:W3:Y:S04]  /*560a0*/  LDL R13, [R1+0x30c] ;  /* 0x00030c00010d7983 */ /* 0x008ee80000100800 */
[----:B------:R-:W3:Y:S04]  /*560b0*/  LDL R12, [R1+0x310] ;  /* 0x00031000010c7983 */ /* 0x000ee80000100800 */
[----:B------:R-:W3:Y:S01]  /*560c0*/  LDL R11, [R1+0x314] ;  /* 0x00031400010b7983 */ /* 0x000ee20000100800 */
[----:B------:R-:W-:Y:S01]  /*560d0*/  ISETP.NE.AND P6, PT, R9, RZ, PT ;  /* 0x000000ff0900720c */ /* 0x000fe20003fc5270 */
[----:B------:R-:W-:Y:S01]  /*560e0*/  BSSY.RECONVERGENT B0, `(.L_x_2176) ;  /* 0x000000b000007945 */ /* 0x000fe20003800200 */
[----:B------:R-:W-:-:S02]  /*560f0*/  P2R R6, PR, RZ, 0x1 ;  /* 0x00000001ff067803 */ /* 0x000fc40000000000 */
[----:B------:R-:W-:-:S04]  /*56100*/  LOP3.LUT P0, RZ, R7, R142, RZ, 0xfc, !PT ;  /* 0x0000008e07ff7212 */ /* 0x000fc8000780fcff */
        /* <DEDUP_REMOVED lines=8> */
.L_x_2177:
[----:B------:R-:W-:Y:S05]  /*56190*/  BSYNC.RECONVERGENT B0 ;  /* 0x0000000000007941 */ /* 0x000fea0003800200 */
.L_x_2176:
[----:B---3--:R-:W3:Y:S01]  /*561a0*/  LDL R10, [R1+0x318] ;  /* 0x00031800010a7983 */ /* 0x008ee20000100800 */
[----:B------:R-:W-:Y:S01]  /*561b0*/  BSSY.RECONVERGENT B0, `(.L_x_2178) ;  /* 0x0000009000007945 */ /* 0x000fe20003800200 */
[----:B------:R-:W-:Y:S02]  /*561c0*/  LOP3.LUT R7, R172, R164, R144, 0xfe, !PT ;  /* 0x000000a4ac077212 */ /* 0x000fe400078efe90 */
[----:B---3--:R-:W-:-:S04]  /*561d0*/  LOP3.LUT P6, RZ, R4, R10, RZ, 0xfc, !PT ;  /* 0x0000000a04ff7212 */ /* 0x008fc800078cfcff */
[----:B------:R-:W-:Y:S01]  /*561e0*/  P2R R9, PR, RZ, 0x40 ;  /* 0x00000040ff097803 */ /* 0x000fe20000000000 */
[----:B------:R-:W-:Y:S08]  /*561f0*/  @!P5 BRA `(.L_x_2179) ;  /* 0x000000000010d947 */ /* 0x000ff00003800000 */
[----:B------:R3:W-:Y:S04]  /*56200*/  ATOMS.XOR RZ, [R3+0x7000], R23 ;  /* 0x0070001703ff738c */ /* 0x0007e80003800000 */
[----:B------:R3:W-:Y:S04]  /*56210*/  ATOMS.XOR RZ, [R3+0x7004], R22 ;  /* 0x0070041603ff738c */ /* 0x0007e80003800000 */
[----:B------:R3:W-:Y:S04]  /*56220*/  ATOMS.XOR RZ, [R3+0x7008], R21 ;  /* 0x0070081503ff738c */ /* 0x0007e80003800000 */
[----:B------:R3:W-:Y:S02]  /*56230*/  ATOMS.XOR RZ, [R3+0x700c], R20 ;  /* 0x00700c1403ff738c */ /* 0x0007e40003800000 */
.L_x_2179:
[----:B------:R-:W-:Y:S05]  /*56240*/  BSYNC.RECONVERGENT B0 ;  /* 0x0000000000007941 */ /* 0x000fea0003800200 */
.L_x_2178:
        /* <DEDUP_REMOVED lines=8> */
.L_x_2181:
[----:B------:R-:W-:Y:S05]  /*562d0*/  BSYNC.RECONVERGENT B0 ;  /* 0x0000000000007941 */ /* 0x000fea0003800200 */
.L_x_2180:
        /* <DEDUP_REMOVED lines=8> */
.L_x_2183:
[----:B------:R-:W-:Y:S05]  /*56360*/  BSYNC.RECONVERGENT B0 ;  /* 0x0000000000007941 */ /* 0x000fea0003800200 */
.L_x_2182:
        /* <DEDUP_REMOVED lines=8> */
.L_x_2185:
[----:B------:R-:W-:Y:S05]  /*563f0*/  BSYNC.RECONVERGENT B0 ;  /* 0x0000000000007941 */ /* 0x000fea0003800200 */
.L_x_2184:
        /* <DEDUP_REMOVED lines=8> */
.L_x_2187:
[----:B------:R-:W-:Y:S05]  /*56480*/  BSYNC.RECONVERGENT B0 ;  /* 0x0000000000007941 */ /* 0x000fea0003800200 */
.L_x_2186:
        /* <DEDUP_REMOVED lines=8> */
.L_x_2189:
[----:B------:R-:W-:Y:S05]  /*56510*/  BSYNC.RECONVERGENT B0 ;  /* 0x0000000000007941 */ /* 0x000fea0003800200 */
.L_x_2188:
        /* <DEDUP_REMOVED lines=9> */
.L_x_2191:
[----:B------:R-:W-:Y:S05]  /*565b0*/  BSYNC.RECONVERGENT B0 ;  /* 0x0000000000007941 */ /* 0x000fea0003800200 */
.L_x_2190:
[----:B----4-:R-:W4:Y:S04]  /*565c0*/  LDL R16, [R1+0x31c] ;  /* 0x00031c0001107983 */ /* 0x010f280000100800 */
[----:B0-----:R-:W4:Y:S04]  /*565d0*/  LDL R15, [R1+0x320] ;  /* 0x00032000010f7983 */ /* 0x001f280000100800 */
[----:B------:R-:W4:Y:S01]  /*565e0*/  LDL R14, [R1+0x324] ;  /* 0x00032400010e7983 */ /* 0x000f220000100800 */
[----:B------:R-:W-:Y:S01]  /*565f0*/  ISETP.NE.AND P6, PT, R9, RZ, PT ;  /* 0x000000ff0900720c */ /* 0x000fe20003fc5270 */
[----:B------:R-:W-:Y:S01]  /*56600*/  BSSY.RECONVERGENT B0, `(.L_x_2192) ;  /* 0x000000b000007945 */ /* 0x000fe20003800200 */
[----:B------:R-:W-:-:S02]  /*56610*/  P2R R6, PR, RZ, 0x1 ;  /* 0x00000001ff067803 */ /* 0x000fc40000000000 */
[----:B------:R-:W-:-:S04]  /*56620*/  LOP3.LUT P0, RZ, R7, R186, RZ, 0xfc, !PT ;  /* 0x000000ba07ff7212 */ /* 0x000fc8000780fcff */
[----:B------:R-:W-:Y:S02]  /*56630*/  P2R R8, PR, RZ, 0x1 ;  /* 0x00000001ff087803 */ /* 0x000fe40000000000 */
[----:B------:R-:W-:Y:S02]  /*56640*/  ISETP.NE.AND P0, PT, R6, RZ, PT ;  /* 0x000000ff0600720c */ /* 0x000fe40003f05270 */
[----:B----4-:R-:W-:Y:S01]  /*56650*/  LOP3.LUT R4, R14, R15, R16, 0xfe, !PT ;  /* 0x0000000f0e047212 */ /* 0x010fe200078efe10 */
[----:B------:R-:W-:Y:S10]  /*56660*/  @!P6 BRA `(.L_x_2193) ;  /* 0x000000000010e947 */ /* 0x000ff40003800000 */
[----:B------:R0:W-:Y:S04]  /*56670*/  ATOMS.XOR RZ, [R3+0x7e00], R13 ;  /* 0x007e000d03ff738c */ /* 0x0001e80003800000 */
[----:B------:R0:W-:Y:S04]  /*56680*/  ATOMS.XOR RZ, [R3+0x7e04], R12 ;  /* 0x007e040c03ff738c */ /* 0x0001e80003800000 */
[----:B------:R0:W-:Y:S04]  /*56690*/  ATOMS.XOR RZ, [R3+0x7e08], R11 ;  /* 0x007e080b03ff738c */ /* 0x0001e80003800000 */
[----:B------:R0:W-:Y:S02]  /*566a0*/  ATOMS.XOR RZ, [R3+0x7e0c], R10 ;  /* 0x007e0c0a03ff738c */ /* 0x0001e40003800000 */
.L_x_2193:
[----:B------:R-:W-:Y:S05]  /*566b0*/  BSYNC.RECONVERGENT B0 ;  /* 0x0000000000007941 */ /* 0x000fea0003800200 */
.L_x_2192:
[----:B0-----:R-:W4:Y:S01]  /*566c0*/  LDL R10, [R1+0x328] ;  /* 0x00032800010a7983 */ /* 0x001f220000100800 */
[----:B------:R-:W-:Y:S01]  /*566d0*/  BSSY.RECONVERGENT B0, `(.L_x_2194) ;  /* 0x0000009000007945 */ /* 0x000fe20003800200 */
[----:B------:R-:W-:Y:S02]  /*566e0*/  LOP3.LUT R7, R204, R196, R188, 0xfe, !PT ;  /* 0x000000c4cc077212 */ /* 0x000fe400078efebc */
[----:B----4-:R-:W-:-:S04]  /*566f0*/  LOP3.LUT P6, RZ, R4, R10, RZ, 0xfc, !PT ;  /* 0x0000000a04ff7212 */ /* 0x010fc800078cfcff */
[----:B------:R-:W-:Y:S01]  /*56700*/  P2R R9, PR, RZ, 0x40 ;  /* 0x00000040ff097803 */ /* 0x000fe20000000000 */
[----:B------:R-:W-:Y:S08]  /*56710*/  @!P5 BRA `(.L_x_2195) ;  /* 0x000000000010d947 */ /* 0x000ff00003800000 */
[----:B------:R0:W-:Y:S04]  /*56720*/  ATOMS.XOR RZ, [R3+0x8000], R144 ;  /* 0x0080009003ff738c */ /* 0x0001e80003800000 */
[----:B------:R0:W-:Y:S04]  /*56730*/  ATOMS.XOR RZ, [R3+0x8004], R164 ;  /* 0x008004a403ff738c */ /* 0x0001e80003800000 */
[----:B------:R0:W-:Y:S04]  /*56740*/  ATOMS.XOR RZ, [R3+0x8008], R172 ;  /* 0x008008ac03ff738c */ /* 0x0001e80003800000 */
[----:B------:R0:W-:Y:S02]  /*56750*/  ATOMS.XOR RZ, [R3+0x800c], R180 ;  /* 0x00800cb403ff738c */ /* 0x0001e40003800000 */
.L_x_2195:
[----:B------:R-:W-:Y:S05]  /*56760*/  BSYNC.RECONVERGENT B0 ;  /* 0x0000000000007941 */ /* 0x000fea0003800200 */
.L_x_2194:
        /* <DEDUP_REMOVED lines=8> */
.L_x_2197:
[----:B------:R-:W-:Y:S05]  /*567f0*/  BSYNC.RECONVERGENT B0 ;  /* 0x0000000000007941 */ /* 0x000fea0003800200 */
.L_x_2196:
        /* <DEDUP_REMOVED lines=8> */
.L_x_2199:
[----:B------:R-:W-:Y:S05]  /*56880*/  BSYNC.RECONVERGENT B0 ;  /* 0x0000000000007941 */ /* 0x000fea0003800200 */
.L_x_2198:
        /* <DEDUP_REMOVED lines=8> */
.L_x_2201:
[----:B------:R-:W-:Y:S05]  /*56910*/  BSYNC.RECONVERGENT B0 ;  /* 0x0000000000007941 */ /* 0x000fea0003800200 */
.L_x_2200:
        /* <DEDUP_REMOVED lines=8> */
.L_x_2203:
[----:B------:R-:W-:Y:S05]  /*569a0*/  BSYNC.RECONVERGENT B0 ;  /* 0x0000000000007941 */ /* 0x000fea0003800200 */
.L_x_2202:
        /* <DEDUP_REMOVED lines=8> */
.L_x_2205:
[----:B------:R-:W-:Y:S05]  /*56a30*/  BSYNC.RECONVERGENT B0 ;  /* 0x0000000000007941 */ /* 0x000fea0003800200 */
.L_x_2204:
        /* <DEDUP_REMOVED lines=9> */
.L_x_2207:
[----:B------:R-:W-:Y:S05]  /*56ad0*/  BSYNC.RECONVERGENT B0 ;  /* 0x0000000000007941 */ /* 0x000fea0003800200 */
.L_x_2206:
[----:B------:R-:W5:Y:S04]  /*56ae0*/  LDL R13, [R1+0x32c] ;  /* 0x00032c00010d7983 */ /* 0x000f680000100800 */
[----:B------:R-:W5:Y:S04]  /*56af0*/  LDL R12, [R1+0x330] ;  /* 0x00033000010c7983 */ /* 0x000f680000100800 */
[----:B------:R-:W5:Y:S01]  /*56b00*/  LDL R11, [R1+0x334] ;  /* 0x00033400010b7983 */ /* 0x000f620000100800 */
[----:B------:R-:W-:Y:S01]  /*56b10*/  ISETP.NE.AND P6, PT, R9, RZ, PT ;  /* 0x000000ff0900720c */ /* 0x000fe20003fc5270 */
[----:B------:R-:W-:Y:S01]  /*56b20*/  BSSY.RECONVERGENT B0, `(.L_x_2208) ;  /* 0x000000b000007945 */ /* 0x000fe20003800200 */
[----:B------:R-:W-:-:S02]  /*56b30*/  P2R R6, PR, RZ, 0x1 ;  /* 0x00000001ff067803 */ /* 0x000fc40000000000 */
[----:B------:R-:W-:-:S04]  /*56b40*/  LOP3.LUT P0, RZ, R7, R218, RZ, 0xfc, !PT ;  /* 0x000000da07ff7212 */ /* 0x000fc8000780fcff */
[----:B------:R-:W-:Y:S02]  /*56b50*/  P2R R8, PR, RZ, 0x1 ;  /* 0x00000001ff087803 */ /* 0x000fe40000000000 */
[----:B------:R-:W-:Y:S02]  /*56b60*/  ISETP.NE.AND P0, PT, R6, RZ, PT ;  /* 0x000000ff0600720c */ /* 0x000fe40003f05270 */
[----:B-----5:R-:W-:Y:S01]  /*56b70*/  LOP3.LUT R4, R11, R12, R13, 0xfe, !PT ;  /* 0x0000000c0b047212 */ /* 0x020fe200078efe0d */
[----:B------:R-:W-:Y:S10]  /*56b80*/  @!P6 BRA `(.L_x_2209) ;  /* 0x000000000010e947 */ /* 0x000ff40003800000 */
[----:B------:R0:W-:Y:S04]  /*56b90*/  ATOMS.XOR RZ, [R3+0x8e00], R16 ;  /* 0x008e001003ff738c */ /* 0x0001e80003800000 */
[----:B------:R0:W-:Y:S04]  /*56ba0*/  ATOMS.XOR RZ, [R3+0x8e04], R15 ;  /* 0x008e040f03ff738c */ /* 0x0001e80003800000 */
[----:B------:R0:W-:Y:S04]  /*56bb0*/  ATOMS.XOR RZ, [R3+0x8e08], R14 ;  /* 0x008e080e03ff738c */ /* 0x0001e80003800000 */
[----:B------:R0:W-:Y:S02]  /*56bc0*/  ATOMS.XOR RZ, [R3+0x8e0c], R10 ;  /* 0x008e0c0a03ff738c */ /* 0x0001e40003800000 */
.L_x_2209:
[----:B------:R-:W-:Y:S05]  /*56bd0*/  BSYNC.RECONVERGENT B0 ;  /* 0x0000000000007941 */ /* 0x000fea0003800200 */
.L_x_2208:
[----:B0-----:R-:W5:Y:S01]  /*56be0*/  LDL R10, [R1+0x338] ;  /* 0x00033800010a7983 */ /* 0x001f620000100800 */
[----:B------:R-:W-:Y:S01]  /*56bf0*/  BSSY.RECONVERGENT B0, `(.L_x_2210) ;  /* 0x0000009000007945 */ /* 0x000fe20003800200 */
[----:B------:R-:W-:Y:S02]  /*56c00*/  LOP3.LUT R7, R236, R228, R220, 0xfe, !PT ;  /* 0x000000e4ec077212 */ /* 0x000fe400078efedc */
[----:B-----5:R-:W-:-:S04]  /*56c10*/  LOP3.LUT P6, RZ, R4, R10, RZ, 0xfc, !PT ;  /* 0x0000000a04ff7212 */ /* 0x020fc800078cfcff */
[----:B------:R-:W-:Y:S01]  /*56c20*/  P2R R9, PR, RZ, 0x40 ;  /* 0x00000040ff097803 */ /* 0x000fe20000000000 */
[----:B------:R-:W-:Y:S08]  /*56c30*/  @!P5 BRA `(.L_x_2211) ;  /* 0x000000000010d947 */ /* 0x000ff00003800000 */
[----:B------:R0:W-:Y:S04]  /*56c40*/  ATOMS.XOR RZ, [R3+0x9000], R188 ;  /* 0x009000bc03ff738c */ /* 0x0001e80003800000 */
[----:B------:R0:W-:Y:S04]  /*56c50*/  ATOMS.XOR RZ, [R3+0x9004], R196 ;  /* 0x009004c403ff738c */ /* 0x0001e80003800000 */
[----:B------:R0:W-:Y:S04]  /*56c60*/  ATOMS.XOR RZ, [R3+0x9008], R204 ;  /* 0x009008cc03ff738c */ /* 0x0001e80003800000 */
[----:B------:R0:W-:Y:S02]  /*56c70*/  ATOMS.XOR RZ, [R3+0x900c], R212 ;  /* 0x00900cd403ff738c */ /* 0x0001e40003800000 */
.L_x_2211:
[----:B------:R-:W-:Y:S05]  /*56c80*/  BSYNC.RECONVERGENT B0 ;  /* 0x0000000000007941 */ /* 0x000fea0003800200 */
.L_x_2210:
        /* <DEDUP_REMOVED lines=8> */
.L_x_2213:
[----:B------:R-:W-:Y:S05]  /*56d10*/  BSYNC.RECONVERGENT B0 ;  /* 0x0000000000007941 */ /* 0x000fea0003800200 */
.L_x_2212:
        /* <DEDUP_REMOVED lines=8> */
.L_x_2215:
[----:B------:R-:W-:Y:S05]  /*56da0*/  BSYNC.RECONVERGENT B0 ;  /* 0x0000000000007941 */ /* 0x000fea0003800200 */
.L_x_2214:
        /* <DEDUP_REMOVED lines=8> */
.L_x_2217:
[----:B------:R-:W-:Y:S05]  /*56e30*/  BSYNC.RECONVERGENT B0 ;  /* 0x0000000000007941 */ /* 0x000fea0003800200 */
.L_x_2216:
        /* <DEDUP_REMOVED lines=8> */
.L_x_2219:
[----:B------:R-:W-:Y:S05]  /*56ec0*/  BSYNC.RECONVERGENT B0 ;  /* 0x0000000000007941 */ /* 0x000fea0003800200 */
.L_x_2218:
        /* <DEDUP_REMOVED lines=8> */
.L_x_2221:
[----:B------:R-:W-:Y:S05]  /*56f50*/  BSYNC.RECONVERGENT B0 ;  /* 0x0000000000007941 */ /* 0x000fea0003800200 */
.L_x_2220:
        /* <DEDUP_REMOVED lines=9> */
.L_x_2223:
[----:B------:R-:W-:Y:S05]  /*56ff0*/  BSYNC.RECONVERGENT B0 ;  /* 0x0000000000007941 */ /* 0x000fea0003800200 */
.L_x_2222:
        /* <DEDUP_REMOVED lines=15> */
.L_x_2225:
[----:B------:R-:W-:Y:S05]  /*570f0*/  BSYNC.RECONVERGENT B0 ;  /* 0x0000000000007941 */ /* 0x000fea0003800200 */
.L_x_2224:
[----:B------:R-:W5:Y:S04]  /*57100*/  LDL R40, [R1+0x348] ;  /* 0x0003480001287983 */ /* 0x000f680000100800 */
[----:B------:R-:W2:Y:S04]  /*57110*/  LDL R39, [R1+0x34c] ;  /* 0x00034c0001277983 */ /* 0x000ea80000100800 */
[----:B------:R-:W2:Y:S04]  /*57120*/  LDL R38, [R1+0x350] ;  /* 0x0003500001267983 */ /* 0x000ea80000100800 */
[----:B------:R-:W2:Y:S01]  /*57130*/  LDL R37, [R1+0x354] ;  /* 0x0003540001257983 */ /* 0x000ea20000100800 */
[----:B------:R-:W-:Y:S01]  /*57140*/  BSSY.RECONVERGENT B0, `(.L_x_2226) ;  /* 0x0000009000007945 */ /* 0x000fe20003800200 */
[----:B-----5:R-:W-:-:S04]  /*57150*/  LOP3.LUT P6, RZ, R4, R40, RZ, 0xfc, !PT ;  /* 0x0000002804ff7212 */ /* 0x020fc800078cfcff */
[----:B------:R-:W-:Y:S02]  /*57160*/  P2R R8, PR, RZ, 0x40 ;  /* 0x00000040ff087803 */ /* 0x000fe40000000000 */
[----:B--2---:R-:W-:Y:S01]  /*57170*/  LOP3.LUT R6, R37, R38, R39, 0xfe, !PT ;  /* 0x0000002625067212 */ /* 0x004fe200078efe27 */
[----:B------:R-:W-:Y:S06]  /*57180*/  @!P5 BRA `(.L_x_2227) ;  /* 0x000000000010d947 */ /* 0x000fec0003800000 */
[----:B------:R2:W-:Y:S04]  /*57190*/  ATOMS.XOR RZ, [R3+0xa000], R220 ;  /* 0x00a000dc03ff738c */ /* 0x0005e80003800000 */
[----:B------:R2:W-:Y:S04]  /*571a0*/  ATOMS.XOR RZ, [R3+0xa004], R228 ;  /* 0x00a004e403ff738c */ /* 0x0005e80003800000 */
[----:B------:R2:W-:Y:S04]  /*571b0*/  ATOMS.XOR RZ, [R3+0xa008], R236 ;  /* 0x00a008ec03ff738c */ /* 0x0005e80003800000 */
[----:B------:R2:W-:Y:S02]  /*571c0*/  ATOMS.XOR RZ, [R3+0xa00c], R244 ;  /* 0x00a00cf403ff738c */ /* 0x0005e40003800000 */
.L_x_2227:
[----:B------:R-:W-:Y:S05]  /*571d0*/  BSYNC.RECONVERGENT B0 ;  /* 0x0000000000007941 */ /* 0x000fea0003800200 */
.L_x_2226:
[----:B------:R-:W5:Y:S04]  /*571e0*/  LDL R36, [R1+0x358] ;  /* 0x0003580001247983 */ /* 0x000f680000100800 */
[----:B-1----:R-:W3:Y:S04]  /*571f0*/  LDL R35, [R1+0x35c] ;  /* 0x00035c0001237983 */ /* 0x002ee80000100800 */
        /* <DEDUP_REMOVED lines=10> */
.L_x_2229:
[----:B------:R-:W-:Y:S05]  /*572a0*/  BSYNC.RECONVERGENT B0 ;  /* 0x0000000000007941 */ /* 0x000fea0003800200 */
.L_x_2228:
[----:B------:R-:W3:Y:S04]  /*572b0*/  LDL R32, [R1+0x368] ;  /* 0x0003680001207983 */ /* 0x000ee80000100800 */
[----:B------:R-:W5:Y:S04]  /*572c0*/  LDL R31, [R1+0x36c] ;  /* 0x00036c00011f7983 */ /* 0x000f680000100800 */
[----:B------:R-:W5:Y:S04]  /*572d0*/  LDL R30, [R1+0x370] ;  /* 0x00037000011e7983 */ /* 0x000f680000100800 */
[----:B------:R-:W5:Y:S01]  /*572e0*/  LDL R29, [R1+0x374] ;  /* 0x00037400011d7983 */ /* 0x000f620000100800 */
[----:B------:R-:W-:Y:S01]  /*572f0*/  BSSY.RECONVERGENT B0, `(.L_x_2230) ;  /* 0x0000009000007945 */ /* 0x000fe20003800200 */
[----:B---3--:R-:W-:-:S04]  /*57300*/  LOP3.LUT P4, RZ, R4, R32, RZ, 0xfc, !PT ;  /* 0x0000002004ff7212 */ /* 0x008fc8000788fcff */
[----:B------:R-:W-:Y:S02]  /*57310*/  P2R R9, PR, RZ, 0x10 ;  /* 0x00000010ff097803 */ /* 0x000fe40000000000 */
[----:B-----5:R-:W-:Y:S01]  /*57320*/  LOP3.LUT R6, R29, R30, R31, 0xfe, !PT ;  /* 0x0000001e1d067212 */ /* 0x020fe200078efe1f */
[----:B------:R-:W-:Y:S06]  /*57330*/  @!P0 BRA `(.L_x_2231) ;  /* 0x0000000000108947 */ /* 0x000fec0003800000 */
[----:B------:R3:W-:Y:S04]  /*57340*/  ATOMS.XOR RZ, [R3+0xa400], R222 ;  /* 0x00a400de03ff738c */ /* 0x0007e80003800000 */
[----:B------:R3:W-:Y:S04]  /*57350*/  ATOMS.XOR RZ, [R3+0xa404], R230 ;  /* 0x00a404e603ff738c */ /* 0x0007e80003800000 */
[----:B------:R3:W-:Y:S04]  /*57360*/  ATOMS.XOR RZ, [R3+0xa408], R238 ;  /* 0x00a408ee03ff738c */ /* 0x0007e80003800000 */
[----:B------:R3:W-:Y:S02]  /*57370*/  ATOMS.XOR RZ, [R3+0xa40c], R246 ;  /* 0x00a40cf603ff738c */ /* 0x0007e40003800000 */
.L_x_2231:
[----:B------:R-:W-:Y:S05]  /*57380*/  BSYNC.RECONVERGENT B0 ;  /* 0x0000000000007941 */ /* 0x000fea0003800200 */
.L_x_2230:
        /* <DEDUP_REMOVED lines=12> */
.L_x_2233:
[----:B------:R-:W-:Y:S05]  /*57450*/  BSYNC.RECONVERGENT B0 ;  /* 0x0000000000007941 */ /* 0x000fea0003800200 */
.L_x_2232:
        /* <DEDUP_REMOVED lines=12> */
.L_x_2235:
[----:B------:R-:W-:Y:S05]  /*57520*/  BSYNC.RECONVERGENT B0 ;  /* 0x0000000000007941 */ /* 0x000fea0003800200 */
.L_x_2234:
        /* <DEDUP_REMOVED lines=12> */
.L_x_2237:
[----:B------:R-:W-:Y:S05]  /*575f0*/  BSYNC.RECONVERGENT B0 ;  /* 0x0000000000007941 */ /* 0x000fea0003800200 */
.L_x_2236:
[----:B------:R-:W5:Y:S04]  /*57600*/  LDL R16, [R1+0x3a8] ;  /* 0x0003a80001107983 */ /* 0x000f680000100800 */
[----:B------:R-:W3:Y:S04]  /*57610*/  LDL R15, [R1+0x3ac] ;  /* 0x0003ac00010f7983 */ /* 0x000ee80000100800 */
[----:B------:R-:W3:Y:S04]  /*57620*/  LDL R14, [R1+0x3b0] ;  /* 0x0003b000010e7983 */ /* 0x000ee80000100800 */
[----:B0-----:R-:W3:Y:S01]  /*57630*/  LDL R13, [R1+0x3b4] ;  /* 0x0003b400010d7983 */ /* 0x001ee20000100800 */
        /* <DEDUP_REMOVED lines=9> */
.L_x_2239:
[----:B------:R-:W-:Y:S05]  /*576d0*/  BSYNC.RECONVERGENT B0 ;  /* 0x0000000000007941 */ /* 0x000fea0003800200 */
.L_x_2238:
[----:B------:R-:W3:Y:S04]  /*576e0*/  LDL R12, [R1+0x3b8] ;  /* 0x0003b800010c7983 */ /* 0x000ee80000100800 */
[----:B------:R-:W5:Y:S04]  /*576f0*/  LDL R11, [R1+0x3bc] ;  /* 0x0003bc00010b7983 */ /* 0x000f680000100800 */
[----:B------:R-:W5:Y:S04]  /*57700*/  LDL R10, [R1+0x3c0] ;  /* 0x0003c000010a7983 */ /* 0x000f680000100800 */
[----:B------:R-:W5:Y:S01]  /*57710*/  LDL R7, [R1+0x3c4] ;  /* 0x0003c40001077983 */ /* 0x000f620000100800 */
[----:B------:R-:W-:Y:S01]  /*57720*/  ISETP.NE.AND P5, PT, R8, RZ, PT ;  /* 0x000000ff0800720c */ /* 0x000fe20003fa5270 */
[----:B------:R-:W-:Y:S01]  /*57730*/  BSSY.RECONVERGENT B0, `(.L_x_2240) ;  /* 0x0000008000007945 */ /* 0x000fe20003800200 */
[----:B---3--:R-:W-:-:S02]  /*57740*/  LOP3.LUT P4, RZ, R6, R12, RZ, 0xfc, !PT ;  /* 0x0000000c06ff7212 */ /* 0x008fc4000788fcff */
[----:B-----5:R-:W-:-:S09]  /*57750*/  LOP3.LUT R4, R7, R10, R11, 0xfe, !PT ;  /* 0x0000000a07047212 */ /* 0x020fd200078efe0b */
[----:B------:R-:W-:Y:S05]  /*57760*/  @!P5 BRA `(.L_x_2241) ;  /* 0x000000000010d947 */ /* 0x000fea0003800000 */
[----:B------:R3:W-:Y:S04]  /*57770*/  ATOMS.XOR RZ, [R3+0xae00], R43 ;  /* 0x00ae002b03ff738c */ /* 0x0007e80003800000 */
[----:B------:R3:W-:Y:S04]  /*57780*/  ATOMS.XOR RZ, [R3+0xae04], R42 ;  /* 0x00ae042a03ff738c */ /* 0x0007e80003800000 */
[----:B------:R3:W-:Y:S04]  /*57790*/  ATOMS.XOR RZ, [R3+0xae08], R41 ;  /* 0x00ae082903ff738c */ /* 0x0007e80003800000 */
[----:B------:R3:W-:Y:S02]  /*577a0*/  ATOMS.XOR RZ, [R3+0xae0c], R40 ;  /* 0x00ae0c2803ff738c */ /* 0x0007e40003800000 */
.L_x_2241:
[----:B------:R-:W-:Y:S05]  /*577b0*/  BSYNC.RECONVERGENT B0 ;  /* 0x0000000000007941 */ /* 0x000fea0003800200 */
.L_x_2240:
        /* <DEDUP_REMOVED lines=8> */
.L_x_2243:
[----:B------:R-:W-:Y:S05]  /*57840*/  BSYNC.RECONVERGENT B0 ;  /* 0x0000000000007941 */ /* 0x000fea0003800200 */
.L_x_2242:
[----:B------:R-:W-:Y:S01]  /*57850*/  ISETP.NE.AND P6, PT, R9, RZ, PT ;  /* 0x000000ff0900720c */ /* 0x000fe20003fc5270 */
[----:B------:R-:W-:-:S12]  /*57860*/  BSSY.RECONVERGENT B0, `(.L_x_2244) ;  /* 0x0000006000007945 */ /* 0x000fd80003800200 */
[----:B------:R-:W-:Y:S05]  /*57870*/  @!P6 BRA `(.L_x_2245) ;  /* 0x000000000010e947 */ /* 0x000fea0003800000 */
[----:B------:R0:W-:Y:S04]  /*57880*/  ATOMS.XOR RZ, [R3+0xb200], R35 ;  /* 0x00b2002303ff738c */ /* 0x0001e80003800000 */
[----:B------:R0:W-:Y:S04]  /*57890*/  ATOMS.XOR RZ, [R3+0xb204], R34 ;  /* 0x00b2042203ff738c */ /* 0x0001e80003800000 */
[----:B------:R0:W-:Y:S04]  /*578a0*/  ATOMS.XOR RZ, [R3+0xb208], R33 ;  /* 0x00b2082103ff738c */ /* 0x0001e80003800000 */
[----:B------:R0:W-:Y:S02]  /*578b0*/  ATOMS.XOR RZ, [R3+0xb20c], R32 ;  /* 0x00b20c2003ff738c */ /* 0x0001e40003800000 */
.L_x_2245:
[----:B------:R-:W-:Y:S05]  /*578c0*/  BSYNC.RECONVERGENT B0 ;  /* 0x0000000000007941 */ /* 0x000fea0003800200 */
.L_x_2244:
[----:B------:R-:W-:Y:S04]  /*578d0*/  BSSY.RECONVERGENT B0, `(.L_x_2246) ;  /* 0x0000006000007945 */ /* 0x000fe80003800200 */
[----:B------:R-:W-:Y:S05]  /*578e0*/  @!P0 BRA `(.L_x_2247) ;  /* 0x0000000000108947 */ /* 0x000fea0003800000 */
[----:B------:R0:W-:Y:S04]  /*578f0*/  ATOMS.XOR RZ, [R3+0xb400], R31 ;  /* 0x00b4001f03ff738c */ /* 0x0001e80003800000 */
[----:B------:R0:W-:Y:S04]  /*57900*/  ATOMS.XOR RZ, [R3+0xb404], R30 ;  /* 0x00b4041e03ff738c */ /* 0x0001e80003800000 */
[----:B------:R0:W-:Y:S04]  /*57910*/  ATOMS.XOR RZ, [R3+0xb408], R29 ;  /* 0x00b4081d03ff738c */ /* 0x0001e80003800000 */
[----:B------:R0:W-:Y:S02]  /*57920*/  ATOMS.XOR RZ, [R3+0xb40c], R28 ;  /* 0x00b40c1c03ff738c */ /* 0x0001e40003800000 */
.L_x_2247:
[----:B------:R-:W-:Y:S05]  /*57930*/  BSYNC.RECONVERGENT B0 ;  /* 0x0000000000007941 */ /* 0x000fea0003800200 */
.L_x_2246:
[----:B------:R-:W-:Y:S04]  /*57940*/  BSSY.RECONVERGENT B0, `(.L_x_2248) ;  /* 0x0000006000007945 */ /* 0x000fe80003800200 */
[----:B------:R-:W-:Y:S05]  /*57950*/  @!P1 BRA `(.L_x_2249) ;  /* 0x0000000000109947 */ /* 0x000fea0003800000 */
[----:B------:R0:W-:Y:S04]  /*57960*/  ATOMS.XOR RZ, [R3+0xb600], R27 ;  /* 0x00b6001b03ff738c */ /* 0x0001e80003800000 */
[----:B------:R0:W-:Y:S04]  /*57970*/  ATOMS.XOR RZ, [R3+0xb604], R26 ;  /* 0x00b6041a03ff738c */ /* 0x0001e80003800000 */
[----:B------:R0:W-:Y:S04]  /*57980*/  ATOMS.XOR RZ, [R3+0xb608], R25 ;  /* 0x00b6081903ff738c */ /* 0x0001e80003800000 */
[----:B------:R0:W-:Y:S02]  /*57990*/  ATOMS.XOR RZ, [R3+0xb60c], R24 ;  /* 0x00b60c1803ff738c */ /* 0x0001e40003800000 */
.L_x_2249:
[----:B------:R-:W-:Y:S05]  /*579a0*/  BSYNC.RECONVERGENT B0 ;  /* 0x0000000000007941 */ /* 0x000fea0003800200 */
.L_x_2248:
[----:B------:R-:W-:Y:S04]  /*579b0*/  BSSY.RECONVERGENT B0, `(.L_x_2250) ;  /* 0x0000006000007945 */ /* 0x000fe80003800200 */
[----:B------:R-:W-:Y:S05]  /*579c0*/  @!P2 BRA `(.L_x_2251) ;  /* 0x000000000010a947 */ /* 0x000fea0003800000 */
[----:B------:R0:W-:Y:S04]  /*579d0*/  ATOMS.XOR RZ, [R3+0xb800], R23 ;  /* 0x00b8001703ff738c */ /* 0x0001e80003800000 */
[----:B------:R0:W-:Y:S04]  /*579e0*/  ATOMS.XOR RZ, [R3+0xb804], R22 ;  /* 0x00b8041603ff738c */ /* 0x0001e80003800000 */
[----:B------:R0:W-:Y:S04]  /*579f0*/  ATOMS.XOR RZ, [R3+0xb808], R21 ;  /* 0x00b8081503ff738c */ /* 0x0001e80003800000 */
[----:B------:R0:W-:Y:S02]  /*57a00*/  ATOMS.XOR RZ, [R3+0xb80c], R20 ;  /* 0x00b80c1403ff738c */ /* 0x0001e40003800000 */
.L_x_2251:
[----:B------:R-:W-:Y:S05]  /*57a10*/  BSYNC.RECONVERGENT B0 ;  /* 0x0000000000007941 */ /* 0x000fea0003800200 */
.L_x_2250:
[----:B------:R-:W-:Y:S04]  /*57a20*/  BSSY.RECONVERGENT B0, `(.L_x_2252) ;  /* 0x0000006000007945 */ /* 0x000fe80003800200 */
[----:B------:R-:W-:Y:S05]  /*57a30*/  @!P3 BRA `(.L_x_2253) ;  /* 0x000000000010b947 */ /* 0x000fea0003800000 */
[----:B------:R0:W-:Y:S04]  /*57a40*/  ATOMS.XOR RZ, [R3+0xba00], R19 ;  /* 0x00ba001303ff738c */ /* 0x0001e80003800000 */
[----:B------:R0:W-:Y:S04]  /*57a50*/  ATOMS.XOR RZ, [R3+0xba04], R18 ;  /* 0x00ba041203ff738c */ /* 0x0001e80003800000 */
[----:B------:R0:W-:Y:S04]  /*57a60*/  ATOMS.XOR RZ, [R3+0xba08], R17 ;  /* 0x00ba081103ff738c */ /* 0x0001e80003800000 */
[----:B------:R0:W-:Y:S02]  /*57a70*/  ATOMS.XOR RZ, [R3+0xba0c], R16 ;  /* 0x00ba0c1003ff738c */ /* 0x0001e40003800000 */
.L_x_2253:
[----:B------:R-:W-:Y:S05]  /*57a80*/  BSYNC.RECONVERGENT B0 ;  /* 0x0000000000007941 */ /* 0x000fea0003800200 */
.L_x_2252:
[----:B------:R-:W-:Y:S04]  /*57a90*/  BSSY.RECONVERGENT B0, `(.L_x_2254) ;  /* 0x0000006000007945 */ /* 0x000fe80003800200 */
[----:B------:R-:W-:Y:S05]  /*57aa0*/  @!P4 BRA `(.L_x_2255) ;  /* 0x000000000010c947 */ /* 0x000fea0003800000 */
[----:B------:R0:W-:Y:S04]  /*57ab0*/  ATOMS.XOR RZ, [R3+0xbc00], R15 ;  /* 0x00bc000f03ff738c */ /* 0x0001e80003800000 */
[----:B------:R0:W-:Y:S04]  /*57ac0*/  ATOMS.XOR RZ, [R3+0xbc04], R14 ;  /* 0x00bc040e03ff738c */ /* 0x0001e80003800000 */
[----:B------:R0:W-:Y:S04]  /*57ad0*/  ATOMS.XOR RZ, [R3+0xbc08], R13 ;  /* 0x00bc080d03ff738c */ /* 0x0001e80003800000 */
[----:B------:R0:W-:Y:S02]  /*57ae0*/  ATOMS.XOR RZ, [R3+0xbc0c], R12 ;  /* 0x00bc0c0c03ff738c */ /* 0x0001e40003800000 */
.L_x_2255:
[----:B------:R-:W-:Y:S05]  /*57af0*/  BSYNC.RECONVERGENT B0 ;  /* 0x0000000000007941 */ /* 0x000fea0003800200 */
.L_x_2254:
[----:B------:R-:W-:Y:S05]  /*57b00*/  @!P5 BRA `(.L_x_2256) ;  /* 0x000000000010d947 */ /* 0x000fea0003800000 */
[----:B------:R0:W-:Y:S04]  /*57b10*/  ATOMS.XOR RZ, [R3+0xbe00], R11 ;  /* 0x00be000b03ff738c */ /* 0x0001e80003800000 */
[----:B------:R0:W-:Y:S04]  /*57b20*/  ATOMS.XOR RZ, [R3+0xbe04], R10 ;  /* 0x00be040a03ff738c */ /* 0x0001e80003800000 */
[----:B------:R0:W-:Y:S04]  /*57b30*/  ATOMS.XOR RZ, [R3+0xbe08], R7 ;  /* 0x00be080703ff738c */ /* 0x0001e80003800000 */
[----:B------:R0:W-:Y:S02]  /*57b40*/  ATOMS.XOR RZ, [R3+0xbe0c], R6 ;  /* 0x00be0c0603ff738c */ /* 0x0001e40003800000 */
.L_x_2256:
[----:B01234-:R-:W2:Y:S01]  /*57b50*/  LDL R3, [R1+0x3d0] ;  /* 0x0003d00001037983 */ /* 0x01fea20000100800 */
[----:B------:R-:W-:Y:S05]  /*57b60*/  WARPSYNC.ALL ;  /* 0x0000000000007948 */ /* 0x000fea0003800000 */
[----:B------:R-:W-:Y:S01]  /*57b70*/  BSSY.RECONVERGENT B0, `(.L_x_2257) ;  /* 0x0000018000007945 */ /* 0x000fe20003800200 */
[----:B------:R-:W-:Y:S01]  /*57b80*/  BAR.SYNC.DEFER_BLOCKING 0x0 ;  /* 0x0000000000007b1d */ /* 0x000fe20000010000 */
[----:B--2---:R-:W-:-:S04]  /*57b90*/  LOP3.LUT R10, R3, 0x3, RZ, 0xc0, !PT ;  /* 0x00000003030a7812 */ /* 0x004fc800078ec0ff */
[----:B------:R-:W-:-:S13]  /*57ba0*/  ISETP.NE.AND P0, PT, R10, 0x2, PT ;  /* 0x000000020a00780c */ /* 0x000fda0003f05270 */
[----:B------:R-:W-:Y:S05]  /*57bb0*/  @!P0 BRA `(.L_x_2258) ;  /* 0x00000000004c8947 */ /* 0x000fea0003800000 */
[----:B------:R-:W0:Y:S01]  /*57bc0*/  LDC.64 R8, c[0x0][0x390] ;  /* 0x0000e400ff087b82 */ /* 0x000e220000000a00 */
[----:B------:R-:W-:-:S07]  /*57bd0*/  IMAD.MOV.U32 R3, RZ, RZ, RZ ;  /* 0x000000ffff037224 */ /* 0x000fce00078e00ff */
.L_x_2261:
[----:B------:R-:W-:Y:S01]  /*57be0*/  IMAD R4, R0, 0x10, R5 ;  /* 0x0000001000047824 */ /* 0x000fe200078e0205 */
[----:B------:R-:W-:Y:S01]  /*57bf0*/  BSSY.RECONVERGENT B1, `(.L_x_2259) ;  /* 0x000000d000017945 */ /* 0x000fe20003800200 */
[----:B------:R-:W-:-:S03]  /*57c00*/  VIADD R3, R3, 0x1 ;  /* 0x0000000103037836 */ /* 0x000fc60000000000 */
[----:B-1----:R-:W1:Y:S02]  /*57c10*/  LDS.128 R12, [R4] ;  /* 0x00000000040c7984 */ /* 0x002e640000000c00 */
[----:B------:R-:W-:-:S04]  /*57c20*/  LOP3.LUT R7, R3, R10, RZ, 0x3c, !PT ;  /* 0x0000000a03077212 */ /* 0x000fc800078e3cff */
[----:B------:R-:W-:Y:S02]  /*57c30*/  ISETP.NE.AND P1, PT, R7, 0x2, PT ;  /* 0x000000020700780c */ /* 0x000fe40003f25270 */
[----:B-1----:R-:W-:-:S04]  /*57c40*/  LOP3.LUT R6, R14, R13, R12, 0xfe, !PT ;  /* 0x0000000d0e067212 */ /* 0x002fc800078efe0c */
[----:B------:R-:W-:-:S13]  /*57c50*/  LOP3.LUT P0, RZ, R6, R15, RZ, 0xfc, !PT ;  /* 0x0000000f06ff7212 */ /* 0x000fda000780fcff */
[----:B------:R-:W-:Y:S05]  /*57c60*/  @!P0 BRA `(.L_x_2260) ;  /* 0x0000000000148947 */ /* 0x000fea0003800000 */
[----:B0-----:R-:W-:-:S05]  /*57c70*/  IMAD.WIDE.U32 R6, R0, 0x10, R8 ;  /* 0x0000001000067825 */ /* 0x001fca00078e0008 */
[----:B------:R1:W-:Y:S04]  /*57c80*/  REDG.E.XOR.STRONG.GPU desc[UR6][R6.64], R12 ;  /* 0x0000000c0600798e */ /* 0x0003e8000f92e106 */
[----:B------:R1:W-:Y:S04]  /*57c90*/  REDG.E.XOR.STRONG.GPU desc[UR6][R6.64+0x4], R13 ;  /* 0x0000040d0600798e */ /* 0x0003e8000f92e106 */
[----:B------:R1:W-:Y:S04]  /*57ca0*/  REDG.E.XOR.STRONG.GPU desc[UR6][R6.64+0x8], R14 ;  /* 0x0000080e0600798e */ /* 0x0003e8000f92e106 */
[----:B------:R1:W-:Y:S02]  /*57cb0*/  REDG.E.XOR.STRONG.GPU desc[UR6][R6.64+0xc], R15 ;  /* 0x00000c0f0600798e */ /* 0x0003e4000f92e106 */
.L_x_2260:
[----:B------:R-:W-:Y:S05]  /*57cc0*/  BSYNC.RECONVERGENT B1 ;  /* 0x0000000000017941 */ /* 0x000fea0003800200 */
.L_x_2259:
[----:B------:R-:W-:Y:S01]  /*57cd0*/  IMAD.IADD R0, R2, 0x1, R0 ;  /* 0x0000000102007824 */ /* 0x000fe200078e0200 */
[----:B------:R-:W-:Y:S06]  /*57ce0*/  @P1 BRA `(.L_x_2261) ;  /* 0xfffffffc00bc1947 */ /* 0x000fec000383ffff */
.L_x_2258:
[----:B------:R-:W-:Y:S05]  /*57cf0*/  BSYNC.RECONVERGENT B0 ;  /* 0x0000000000007941 */ /* 0x000fea0003800200 */
.L_x_2257:
[----:B------:R-:W2:Y:S02]  /*57d00*/  LDL.LU R4, [R1+0x3d0] ;  /* 0x0003d00001047983 */ /* 0x000ea40000300800 */
[----:B--2---:R-:W-:-:S04]  /*57d10*/  LOP3.LUT R3, R4, 0xffff, RZ, 0xc0, !PT ;  /* 0x0000ffff04037812 */ /* 0x004fc800078ec0ff */
[----:B------:R-:W-:-:S13]  /*57d20*/  ISETP.GE.U32.AND P0, PT, R3, 0x2, PT ;  /* 0x000000020300780c */ /* 0x000fda0003f06070 */
[----:B------:R-:W-:Y:S05]  /*57d30*/  @!P0 EXIT ;  /* 0x000000000000894d */ /* 0x000fea0003800000 */
[----:B-1----:R-:W1:Y:S01]  /*57d40*/  LDC.64 R6, c[0x0][0x390] ;  /* 0x0000e400ff067b82 */ /* 0x002e620000000a00 */
[----:B------:R-:W-:Y:S02]  /*57d50*/  IMAD R13, R0, 0x10, R5 ;  /* 0x00000010000d7824 */ /* 0x000fe400078e0205 */
[C-C-:B------:R-:W-:Y:S02]  /*57d60*/  IMAD R3, R2.reuse, 0x2, R0.reuse ;  /* 0x0000000202037824 */ /* 0x140fe400078e0200 */
[----:B0-----:R-:W-:Y:S02]  /*57d70*/  IMAD R9, R2, 0x3, R0 ;  /* 0x0000000302097824 */ /* 0x001fe400078e0200 */
[----:B------:R-:W-:-:S07]  /*57d80*/  IMAD.IADD R11, R0, 0x1, R2 ;  /* 0x00000001000b7824 */ /* 0x000fce00078e0202 */
.L_x_2270:
[----:B0-----:R-:W0:Y:S01]  /*57d90*/  LDS.128 R20, [R13] ;  /* 0x000000000d147984 */ /* 0x001e220000000c00 */
[C-C-:B--234-:R-:W-:Y:S01]  /*57da0*/  IMAD R5, R2.reuse, 0x10, R13.reuse ;  /* 0x0000001002057824 */ /* 0x15cfe200078e020d */
[----:B------:R-:W-:Y:S01]  /*57db0*/  BSSY.RECONVERGENT B0, `(.L_x_2262) ;  /* 0x0000014000007945 */ /* 0x000fe20003800200 */
[C-C-:B------:R-:W-:Y:S02]  /*57dc0*/  IMAD R10, R2.reuse, 0x20, R13.reuse ;  /* 0x00000020020a7824 */ /* 0x140fe400078e020d */
[----:B------:R-:W-:Y:S01]  /*57dd0*/  IMAD R14, R2, 0x30, R13 ;  /* 0x00000030020e7824 */ /* 0x000fe200078e020d */
[----:B------:R-:W2:Y:S04]  /*57de0*/  LDS.128 R24, [R5] ;  /* 0x0000000005187984 */ /* 0x000ea80000000c00 */
[----:B------:R-:W3:Y:S04]  /*57df0*/  LDS.128 R28, [R10] ;  /* 0x000000000a1c7984 */ /* 0x000ee80000000c00 */
[----:B------:R-:W4:Y:S01]  /*57e00*/  LDS.128 R32, [R14] ;  /* 0x000000000e207984 */ /* 0x000f220000000c00 */
[----:B0-----:R-:W-:-:S04]  /*57e10*/  LOP3.LUT R4, R22, R21, R20, 0xfe, !PT ;  /* 0x0000001516047212 */ /* 0x001fc800078efe14 */
        /* <DEDUP_REMOVED lines=8> */
[----:B-1----:R-:W-:-:S05]  /*57ea0*/  IMAD.WIDE.U32 R4, R0, 0x10, R6 ;  /* 0x0000001000047825 */ /* 0x002fca00078e0006 */
[----:B------:R0:W-:Y:S04]  /*57eb0*/  REDG.E.XOR.STRONG.GPU desc[UR6][R4.64], R20 ;  /* 0x000000140400798e */ /* 0x0001e8000f92e106 */
[----:B------:R0:W-:Y:S04]  /*57ec0*/  REDG.E.XOR.STRONG.GPU desc[UR6][R4.64+0x4], R21 ;  /* 0x000004150400798e */ /* 0x0001e8000f92e106 */
[----:B------:R0:W-:Y:S04]  /*57ed0*/  REDG.E.XOR.STRONG.GPU desc[UR6][R4.64+0x8], R22 ;  /* 0x000008160400798e */ /* 0x0001e8000f92e106 */
[----:B------:R0:W-:Y:S02]  /*57ee0*/  REDG.E.XOR.STRONG.GPU desc[UR6][R4.64+0xc], R23 ;  /* 0x00000c170400798e */ /* 0x0001e4000f92e106 */
.L_x_2263:
[----:B------:R-:W-:Y:S05]  /*57ef0*/  BSYNC.RECONVERGENT B0 ;  /* 0x0000000000007941 */ /* 0x000fea0003800200 */
.L_x_2262:
[----:B------:R-:W-:Y:S04]  /*57f00*/  BSSY.RECONVERGENT B0, `(.L_x_2264) ;  /* 0x0000007000007945 */ /* 0x000fe80003800200 */
[----:B------:R-:W-:Y:S05]  /*57f10*/  @!P1 BRA `(.L_x_2265) ;  /* 0x0000000000149947 */ /* 0x000fea0003800000 */
[----:B01----:R-:W-:-:S05]  /*57f20*/  IMAD.WIDE.U32 R4, R11, 0x10, R6 ;  /* 0x000000100b047825 */ /* 0x003fca00078e0006 */
[----:B------:R2:W-:Y:S04]  /*57f30*/  REDG.E.XOR.STRONG.GPU desc[UR6][R4.64], R24 ;  /* 0x000000180400798e */ /* 0x0005e8000f92e106 */
[----:B------:R2:W-:Y:S04]  /*57f40*/  REDG.E.XOR.STRONG.GPU desc[UR6][R4.64+0x4], R25 ;  /* 0x000004190400798e */ /* 0x0005e8000f92e106 */
[----:B------:R2:W-:Y:S04]  /*57f50*/  REDG.E.XOR.STRONG.GPU desc[UR6][R4.64+0x8], R26 ;  /* 0x0000081a0400798e */ /* 0x0005e8000f92e106 */
[----:B------:R2:W-:Y:S02]  /*57f60*/  REDG.E.XOR.STRONG.GPU desc[UR6][R4.64+0xc], R27 ;  /* 0x00000c1b0400798e */ /* 0x0005e4000f92e106 */
.L_x_2265:
[----:B------:R-:W-:Y:S05]  /*57f70*/  BSYNC.RECONVERGENT B0 ;  /* 0x0000000000007941 */ /* 0x000fea0003800200 */
.L_x_2264:
[----:B------:R-:W-:Y:S04]  /*57f80*/  BSSY.RECONVERGENT B0, `(.L_x_2266) ;  /* 0x0000007000007945 */ /* 0x000fe80003800200 */
[----:B------:R-:W-:Y:S05]  /*57f90*/  @!P2 BRA `(.L_x_2267) ;  /* 0x000000000014a947 */ /* 0x000fea0003800000 */
[----:B012---:R-:W-:-:S05]  /*57fa0*/  IMAD.WIDE.U32 R4, R3, 0x10, R6 ;  /* 0x0000001003047825 */ /* 0x007fca00078e0006 */
[----:B------:R3:W-:Y:S04]  /*57fb0*/  REDG.E.XOR.STRONG.GPU desc[UR6][R4.64], R28 ;  /* 0x0000001c0400798e */ /* 0x0007e8000f92e106 */
[----:B------:R3:W-:Y:S04]  /*57fc0*/  REDG.E.XOR.STRONG.GPU desc[UR6][R4.64+0x4], R29 ;  /* 0x0000041d0400798e */ /* 0x0007e8000f92e106 */
[----:B------:R3:W-:Y:S04]  /*57fd0*/  REDG.E.XOR.STRONG.GPU desc[UR6][R4.64+0x8], R30 ;  /* 0x0000081e0400798e */ /* 0x0007e8000f92e106 */
[----:B------:R3:W-:Y:S02]  /*57fe0*/  REDG.E.XOR.STRONG.GPU desc[UR6][R4.64+0xc], R31 ;  /* 0x00000c1f0400798e */ /* 0x0007e4000f92e106 */
.L_x_2267:
[----:B------:R-:W-:Y:S05]  /*57ff0*/  BSYNC.RECONVERGENT B0 ;  /* 0x0000000000007941 */ /* 0x000fea0003800200 */
.L_x_2266:
        /* <DEDUP_REMOVED lines=8> */
.L_x_2269:
[----:B------:R-:W-:Y:S05]  /*58080*/  BSYNC.RECONVERGENT B0 ;  /* 0x0000000000007941 */ /* 0x000fea0003800200 */
.L_x_2268:
        /* <DEDUP_REMOVED lines=8> */
.L_x_2063:
        /* <DEDUP_REMOVED lines=12> */
[----:B0--3-5:R-:W-:Y:S05]  /*581d0*/  WARPSYNC.COLLECTIVE R10, `(.L_x_2272) ;  /* 0x000000000a087348 */ /* 0x029fea0003c00000 */
[----:B------:R1:W2:Y:S02]  /*581e0*/  SHFL.IDX P0, R9, R8, R252, R9 ;  /* 0x000000fc08097389 */ /* 0x0002a40000000009 */
[----:B0123-5:R-:W-:Y:S05]  /*581f0*/  ENDCOLLECTIVE ;  /* 0x000000000000791b */ /* 0x02ffea0003800000 */
.L_x_2272:
[----:B------:R-:W-:Y:S05]  /*58200*/  BSYNC B2 ;  /* 0x0000000000027941 */ /* 0x000fea0003800000 */
.L_x_2271:
[----:B------:R-:W2:Y:S04]  /*58210*/  LDL.LU R108, [R1+0x5c] ;  /* 0x00005c00016c7983 */ /* 0x000ea80000300800 */
[----:B------:R-:W3:Y:S04]  /*58220*/  LDL.LU R107, [R1+0x4c] ;  /* 0x00004c00016b7983 */ /* 0x000ee80000300800 */
[----:B------:R-:W4:Y:S04]  /*58230*/  LDL.LU R96, [R1+0x3c] ;  /* 0x00003c0001607983 */ /* 0x000f280000300800 */
[----:B------:R-:W4:Y:S04]  /*58240*/  LDL.LU R95, [R1+0x2c] ;  /* 0x00002c00015f7983 */ /* 0x000f280000300800 */
[----:B------:R-:W4:Y:S04]  /*58250*/  LDL.LU R83, [R1+0x1c] ;  /* 0x00001c0001537983 */ /* 0x000f280000300800 */
[----:B------:R-:W4:Y:S04]  /*58260*/  LDL.LU R84, [R1+0xc] ;  /* 0x00000c0001547983 */ /* 0x000f280000300800 */
[----:B------:R-:W-:Y:S04]  /*58270*/  STL [R1+0x3e8], R6 ;  /* 0x0003e80601007387 */ /* 0x000fe80000100800 */
[----:B------:R-:W-:Y:S04]  /*58280*/  STL [R1+0x3e4], R80 ;  /* 0x0003e45001007387 */ /* 0x000fe80000100800 */
[----:B------:R0:W-:Y:S04]  /*58290*/  STL [R1+0x3e0], R81 ;  /* 0x0003e05101007387 */ /* 0x0001e80000100800 */
[----:B------:R-:W-:Y:S04]  /*582a0*/  STL [R1+0x3dc], R82 ;  /* 0x0003dc5201007387 */ /* 0x000fe80000100800 */
[----:B------:R-:W-:Y:S04]  /*582b0*/  STL [R1+0x3d8], R112 ;  /* 0x0003d87001007387 */ /* 0x000fe80000100800 */
[----:B------:R2:W-:Y:S04]  /*582c0*/  STL [R1+0x3d4], R0 ;  /* 0x0003d40001007387 */ /* 0x0005e80000100800 */
[----:B0-----:R0:W5:Y:S01]  /*582d0*/  LDL.LU R81, [R1+0x58] ;  /* 0x0000580001517983 */ /* 0x0011620000300800 */
[----:B--2---:R-:W-:-:S02]  /*582e0*/  LOP3.LUT R0, R108, R76, R9, 0x78, !PT ;  /* 0x0000004c6c007212 */ /* 0x004fc400078e7809 */
[----:B---3--:R-:W-:-:S03]  /*582f0*/  LOP3.LUT R6, R107, R72, R9, 0x78, !PT ;  /* 0x000000486b067212 */ /* 0x008fc600078e7809 */
[----:B------:R4:W-:Y:S04]  /*58300*/  STL [R1+0x5c], R0 ;  /* 0x00005c0001007387 */ /* 0x0009e80000100800 */
[----:B------:R0:W5:Y:S04]  /*58310*/  LDL.LU R80, [R1+0x48] ;  /* 0x0000480001507983 */ /* 0x0001680000300800 */
[----:B------:R1:W-:Y:S01]  /*58320*/  STL [R1+0x4c], R6 ;  /* 0x00004c0601007387 */ /* 0x0003e20000100800 */
[----:B----4-:R-:W-:-:S03]  /*58330*/  LOP3.LUT R0, R96, R68, R9, 0x78, !PT ;  /* 0x0000004460007212 */ /* 0x010fc600078e7809 */
[----:B-1----:R0:W5:Y:S04]  /*58340*/  LDL.LU R6, [R1+0x38] ;  /* 0x0000380001067983 */ /* 0x0021680000300800 */
[----:B------:R1:W-:Y:S04]  /*58350*/  STL [R1+0x3c], R0 ;  /* 0x00003c0001007387 */ /* 0x0003e80000100800 */
[----:B-1----:R0:W5:Y:S01]  /*58360*/  LDL.LU R0, [R1+0x28] ;  /* 0x0000280001007983 */ /* 0x0021620000300800 */
[--C-:B------:R-:W-:Y:S02]  /*58370*/  LOP3.LUT R8, R95, R64, R9.reuse, 0x78, !PT ;  /* 0x000000405f087212 */ /* 0x100fe400078e7809 */
[----:B------:R-:W-:-:S03]  /*58380*/  LOP3.LUT R10, R83, R60, R9, 0x78, !PT ;  /* 0x0000003c530a7212 */ /* 0x000fc600078e7809 */
[----:B------:R1:W-:Y:S04]  /*58390*/  STL [R1+0x2c], R8 ;  /* 0x00002c0801007387 */ /* 0x0003e80000100800 */
[----:B------:R0:W5:Y:S01]  /*583a0*/  LDL.LU R83, [R1+0x18] ;  /* 0x0000180001537983 */ /* 0x0001620000300800 */
[----:B------:R-:W-:-:S03]  /*583b0*/  LOP3.LUT R11, R11, R52, R9, 0x78, !PT ;  /* 0x000000340b0b7212 */ /* 0x000fc600078e7809 */
[----:B------:R2:W-:Y:S01]  /*583c0*/  STL [R1+0x1c], R10 ;  /* 0x00001c0a01007387 */ /* 0x0005e20000100800 */
[----:B-1----:R-:W-:-:S03]  /*583d0*/  LOP3.LUT R8, R84, R56, R9, 0x78, !PT ;  /* 0x0000003854087212 */ /* 0x002fc600078e7809 */
[----:B------:R0:W5:Y:S01]  /*583e0*/  LDL.LU R82, [R1+0x8] ;  /* 0x0000080001527983 */ /* 0x0001620000300800 */
[----:B------:R-:W-:Y:S01]  /*583f0*/  LOP3.LUT R12, R12, R48, R9, 0x78, !PT ;  /* 0x000000300c0c7212 */ /* 0x000fe200078e7809 */
[----:B------:R-:W-:Y:S02]  /*58400*/  IMAD.MOV.U32 R9, RZ, RZ, 0x1f ;  /* 0x0000001fff097424 */ /* 0x000fe400078e00ff */
[----:B------:R1:W-:Y:S01]  /*58410*/  STL [R1+0xc], R8 ;  /* 0x00000c0801007387 */ /* 0x0003e20000100800 */
[----:B--2---:R-:W-:Y:S02]  /*58420*/  IMAD.MOV.U32 R10, RZ, RZ, -0x1 ;  /* 0xffffffffff0a7424 */ /* 0x004fe400078e00ff */
[----:B01----:R-:W-:-:S07]  /*58430*/  IMAD.MOV.U32 R8, RZ, RZ, R113 ;  /* 0x000000ffff087224 */ /* 0x003fce00078e0071 */
[----:B-----5:R-:W-:Y:S05]  /*58440*/  WARPSYNC.COLLECTIVE R10, `(.L_x_2273) ;  /* 0x000000000a087348 */ /* 0x020fea0003c00000 */
[----:B------:R0:W1:Y:S02]  /*58450*/  SHFL.IDX P0, R9, R8, R252, R9 ;  /* 0x000000fc08097389 */ /* 0x0000640000000009 */
[----:B01---5:R-:W-:Y:S05]  /*58460*/  ENDCOLLECTIVE ;  /* 0x000000000000791b */ /* 0x023fea0003800000 */
.L_x_2273:
        /* <DEDUP_REMOVED lines=19> */
[----:B------:R0:W5:Y:S01]  /*585a0*/  LDL.LU R95, [R1+0x50] ;  /* 0x00005000015f7983 */ /* 0x0001620000300800 */
[----:B-1----:R-:W-:-:S03]  /*585b0*/  IMAD.MOV.U32 R9, RZ, RZ, 0x1f ;  /* 0x0000001fff097424 */ /* 0x002fc600078e00ff */
[----:B------:R1:W-:Y:S02]  /*585c0*/  STL [R1+0x8], R8 ;  /* 0x0000080801007387 */ /* 0x0003e40000100800 */
[----:B01----:R-:W-:-:S07]  /*585d0*/  IMAD.MOV.U32 R8, RZ, RZ, R114 ;  /* 0x000000ffff087224 */ /* 0x003fce00078e0072 */
[----:B-----5:R-:W-:Y:S05]  /*585e0*/  WARPSYNC.COLLECTIVE R10, `(.L_x_2274) ;  /* 0x000000000a087348 */ /* 0x020fea0003c00000 */
[----:B------:R0:W1:Y:S02]  /*585f0*/  SHFL.IDX P0, R9, R8, R252, R9 ;  /* 0x000000fc08097389 */ /* 0x0000640000000009 */
[----:B01---5:R-:W-:Y:S05]  /*58600*/  ENDCOLLECTIVE ;  /* 0x000000000000791b */ /* 0x023fea0003800000 */
.L_x_2274:
[----:B------:R-:W-:Y:S04]  /*58610*/  STL [R1+0x3f0], R114 ;  /* 0x0003f07201007387 */ /* 0x000fe80000100800 */
[----:B------:R0:W5:Y:S01]  /*58620*/  LDL.LU R82, [R1+0x40] ;  /* 0x0000400001527983 */ /* 0x0001620000300800 */
[----:B------:R-:W-:-:S05]  /*58630*/  IMAD.MOV.U32 R83, RZ, RZ, R9 ;  /* 0x000000ffff537224 */ /* 0x000fca00078e0009 */
[----:B------:R-:W-:-:S05]  /*58640*/  LOP3.LUT R9, R81, R78, R83, 0x78, !PT ;  /* 0x0000004e51097212 */ /* 0x000fca00078e7853 */
[----:B------:R1:W-:Y:S04]  /*58650*/  STL [R1+0x54], R9 ;  /* 0x0000540901007387 */ /* 0x0003e80000100800 */
[----:B------:R0:W5:Y:S01]  /*58660*/  LDL.LU R81, [R1+0x30] ;  /* 0x0000300001517983 */ /* 0x0001620000300800 */
[----:B------:R-:W-:-:S03]  /*58670*/  LOP3.LUT R8, R80, R74, R83, 0x78, !PT ;  /* 0x0000004a50087212 */ /* 0x000fc600078e7853 */
[----:B------:R0:W5:Y:S04]  /*58680*/  LDL.LU R80, [R1+0x20] ;  /* 0x0000200001507983 */ /* 0x0001680000300800 */
[----:B------:R2:W-:Y:S01]  /*58690*/  STL [R1+0x44], R8 ;  /* 0x0000440801007387 */ /* 0x0005e20000100800 */
[----:B-1----:R-:W-:-:S03]  /*586a0*/  LOP3.LUT R9, R6, R70, R83, 0x78, !PT ;  /* 0x0000004606097212 */ /* 0x002fc600078e7853 */
[----:B------:R0:W5:Y:S04]  /*586b0*/  LDL.LU R6, [R1+0x10] ;  /* 0x0000100001067983 */ /* 0x0001680000300800 */
[----:B------:R1:W-:Y:S01]  /*586c0*/  STL [R1+0x34], R9 ;  /* 0x0000340901007387 */ /* 0x0003e20000100800 */
[----:B--2---:R-:W-:-:S03]  /*586d0*/  LOP3.LUT R8, R0, R66, R83, 0x78, !PT ;  /* 0x0000004200087212 */ /* 0x004fc600078e7853 */
[----:B------:R0:W5:Y:S04]  /*586e0*/  LDL.LU R0, [R1] ;  /* 0x0000000001007983 */ /* 0x0001680000300800 */
[----:B------:R2:W-:Y:S01]  /*586f0*/  STL [R1+0x24], R8 ;  /* 0x0000240801007387 */ /* 0x0005e20000100800 */
[--C-:B-1----:R-:W-:Y:S02]  /*58700*/  LOP3.LUT R9, R107, R62, R83.reuse, 0x78, !PT ;  /* 0x0000003e6b097212 */ /* 0x102fe400078e7853 */
[----:B--2---:R-:W-:-:S03]  /*58710*/  LOP3.LUT R8, R96, R58, R83, 0x78, !PT ;  /* 0x0000003a60087212 */ /* 0x004fc600078e7853 */
[----:B------:R1:W-:Y:S04]  /*58720*/  STL [R1+0x14], R9 ;  /* 0x0000140901007387 */ /* 0x0003e80000100800 */
[----:B------:R2:W-:Y:S01]  /*58730*/  STL [R1+0x4], R8 ;  /* 0x0000040801007387 */ /* 0x0005e20000100800 */
[----:B-1----:R-:W-:Y:S02]  /*58740*/  IMAD.MOV.U32 R9, RZ, RZ, 0x1f ;  /* 0x0000001fff097424 */ /* 0x002fe400078e00ff */
[----:B0-2---:R-:W-:-:S07]  /*58750*/  IMAD.MOV.U32 R8, RZ, RZ, R115 ;  /* 0x000000ffff087224 */ /* 0x005fce00078e0073 */
[----:B-----5:R-:W-:Y:S05]  /*58760*/  WARPSYNC.COLLECTIVE R10, `(.L_x_2275) ;  /* 0x000000000a087348 */ /* 0x020fea0003c00000 */
[----:B------:R0:W1:Y:S02]  /*58770*/  SHFL.IDX P0, R9, R8, R252, R9 ;  /* 0x000000fc08097389 */ /* 0x0000640000000009 */
[----:B01---5:R-:W-:Y:S05]  /*58780*/  ENDCOLLECTIVE ;  /* 0x000000000000791b */ /* 0x023fea0003800000 */
.L_x_2275:
[----:B------:R-:W-:Y:S01]  /*58790*/  STL [R1+0x3f4], R115 ;  /* 0x0003f47301007387 */ /* 0x000fe20000100800 */
[--C-:B------:R-:W-:Y:S02]  /*587a0*/  LOP3.LUT R15, R15, R54, R83.reuse, 0x78, !PT ;  /* 0x000000360f0f7212 */ /* 0x100fe400078e7853 */
[----:B------:R-:W-:Y:S02]  /*587b0*/  LOP3.LUT R16, R16, R50, R83, 0x78, !PT ;  /* 0x0000003210107212 */ /* 0x000fe400078e7853 */
[--C-:B------:R-:W-:Y:S02]  /*587c0*/  LOP3.LUT R13, R13, R53, R84.reuse, 0x78, !PT ;  /* 0x000000350d0d7212 */ /* 0x100fe400078e7854 */
[----:B------:R-:W-:Y:S02]  /*587d0*/  LOP3.LUT R14, R14, R49, R84, 0x78, !PT ;  /* 0x000000310e0e7212 */ /* 0x000fe400078e7854 */
[--C-:B------:R-:W-:Y:S02]  /*587e0*/  LOP3.LUT R8, R95, R79, R9.reuse, 0x78, !PT ;  /* 0x0000004f5f087212 */ /* 0x100fe400078e7809 */
[----:B------:R-:W-:-:S03]  /*587f0*/  LOP3.LUT R82, R82, R75, R9, 0x78, !PT ;  /* 0x0000004b52527212 */ /* 0x000fc600078e7809 */
[----:B------:R-:W-:Y:S04]  /*58800*/  STL [R1+0x50], R8 ;  /* 0x0000500801007387 */ /* 0x000fe80000100800 */
[----:B------:R-:W-:Y:S01]  /*58810*/  STL [R1+0x40], R82 ;  /* 0x0000405201007387 */ /* 0x000fe20000100800 */
[----:B------:R-:W-:-:S05]  /*58820*/  LOP3.LUT R10, R81, R71, R9, 0x78, !PT ;  /* 0x00000047510a7212 */ /* 0x000fca00078e7809 */
[----:B------:R0:W-:Y:S01]  /*58830*/  STL [R1+0x30], R10 ;  /* 0x0000300a01007387 */ /* 0x0001e20000100800 */
[--C-:B------:R-:W-:Y:S02]  /*58840*/  LOP3.LUT R17, R17, R55, R9.reuse, 0x78, !PT ;  /* 0x0000003711117212 */ /* 0x100fe400078e7809 */
[--C-:B------:R-:W-:Y:S01]  /*58850*/  LOP3.LUT R18, R18, R51, R9.reuse, 0x78, !PT ;  /* 0x0000003312127212 */ /* 0x100fe200078e7809 */
[----:B0-----:R-:W-:Y:S01]  /*58860*/  IMAD.MOV.U32 R10, RZ, RZ, -0x1 ;  /* 0xffffffffff0a7424 */ /* 0x001fe200078e00ff */
[----:B------:R-:W-:-:S05]  /*58870*/  LOP3.LUT R8, R80, R67, R9, 0x78, !PT ;  /* 0x0000004350087212 */ /* 0x000fca00078e7809 */
[----:B------:R-:W-:Y:S04]  /*58880*/  STL [R1+0x20], R8 ;  /* 0x0000200801007387 */ /* 0x000fe80000100800 */
[----:B------:R0:W5:Y:S01]  /*58890*/  LDL.LU R83, [R1+0x60] ;  /* 0x0000600001537983 */ /* 0x0001620000300800 */
[----:B------:R-:W-:-:S05]  /*588a0*/  LOP3.LUT R6, R6, R63, R9, 0x78, !PT ;  /* 0x0000003f06067212 */ /* 0x000fca00078e7809 */
[----:B------:R-:W-:Y:S04]  /*588b0*/  STL [R1+0x10], R6 ;  /* 0x0000100601007387 */ /* 0x000fe80000100800 */
[----:B------:R0:W5:Y:S01]  /*588c0*/  LDL.LU R84, [R1+0x64] ;  /* 0x0000640001547983 */ /* 0x0001620000300800 */
[----:B------:R-:W-:-:S05]  /*588d0*/  LOP3.LUT R0, R0, R59, R9, 0x78, !PT ;  /* 0x0000003b00007212 */ /* 0x000fca00078e7809 */
[----:B------:R1:W-:Y:S04]  /*588e0*/  STL [R1], R0 ;  /* 0x0000000001007387 */ /* 0x0003e80000100800 */
[----:B------:R0:W5:Y:S04]  /*588f0*/  LDL.LU R113, [R1+0x68] ;  /* 0x0000680001717983 */ /* 0x0001680000300800 */
[----:B------:R0:W5:Y:S04]  /*58900*/  LDL.LU R96, [R1+0x6c] ;  /* 0x00006c0001607983 */ /* 0x0001680000300800 */
[----:B------:R0:W5:Y:S04]  /*58910*/  LDL.LU R107, [R1+0x74] ;  /* 0x00007400016b7983 */ /* 0x0001680000300800 */
[----:B-1----:R0:W5:Y:S01]  /*58920*/  LDL.LU R0, [R1+0x7c] ;  /* 0x00007c0001007983 */ /* 0x0021620000300800 */
[----:B------:R-:W-:-:S02]  /*58930*/  IMAD.MOV.U32 R9, RZ, RZ, 0x1f ;  /* 0x0000001fff097424 */ /* 0x000fc400078e00ff */
[----:B------:R-:W-:Y:S01]  /*58940*/  IMAD.MOV.U32 R8, RZ, RZ, R109 ;  /* 0x000000ffff087224 */ /* 0x000fe200078e006d */
[----:B------:R0:W5:Y:S06]  /*58950*/  LDL.LU R112, [R1+0x8c] ;  /* 0x00008c0001707983 */ /* 0x00016c0000300800 */
[----:B0----5:R-:W-:Y:S05]  /*58960*/  WARPSYNC.COLLECTIVE R10, `(.L_x_2276) ;  /* 0x000000000a087348 */ /* 0x021fea0003c00000 */
[----:B------:R1:W2:Y:S02]  /*58970*/  SHFL.IDX P0, R9, R8, R252, R9 ;  /* 0x000000fc08097389 */ /* 0x0002a40000000009 */
[----:B012--5:R-:W-:Y:S05]  /*58980*/  ENDCOLLECTIVE ;  /* 0x000000000000791b */ /* 0x027fea0003800000 */
.L_x_2276:
[----:B------:R0:W5:Y:S04]  /*58990*/  LDL.LU R82, [R1+0xb0] ;  /* 0x0000b00001527983 */ /* 0x0001680000300800 */
[----:B------:R0:W5:Y:S04]  /*589a0*/  LDL.LU R81, [R1+0xbc] ;  /* 0x0000bc0001517983 */ /* 0x0001680000300800 */
[----:B------:R0:W5:Y:S01]  /*589b0*/  LDL.LU R80, [R1+0xcc] ;  /* 0x0000cc0001507983 */ /* 0x0001620000300800 */
[----:B------:R-:W-:-:S03]  /*589c0*/  IMAD.MOV.U32 R8, RZ, RZ, R110 ;  /* 0x000000ffff087224 */ /* 0x000fc600078e006e */
[----:B------:R0:W5:Y:S01]  /*589d0*/  LDL.LU R6, [R1+0x10c] ;  /* 0x00010c0001067983 */ /* 0x0001620000300800 */
[----:B------:R-:W-:Y:S02]  /*589e0*/  IMAD.MOV.U32 R10, RZ, RZ, R9 ;  /* 0x000000ffff0a7224 */ /* 0x000fe400078e0009 */
[----:B------:R-:W-:-:S03]  /*589f0*/  IMAD.MOV.U32 R9, RZ, RZ, 0x1f ;  /* 0x0000001fff097424 */ /* 0x000fc600078e00ff */
        /* <DEDUP_REMOVED lines=8> */
[----:B0-----:R-:W-:-:S07]  /*58a80*/  IMAD.MOV.U32 R10, RZ, RZ, -0x1 ;  /* 0xffffffffff0a7424 */ /* 0x001fce00078e00ff */
[----:B-----5:R-:W-:Y:S05]  /*58a90*/  WARPSYNC.COLLECTIVE R10, `(.L_x_2277) ;  /* 0x000000000a087348 */ /* 0x020fea0003c00000 */
[----:B------:R0:W1:Y:S02]  /*58aa0*/  SHFL.IDX P0, R9, R8, R252, R9 ;  /* 0x000000fc08097389 */ /* 0x0000640000000009 */
[----:B01---5:R-:W-:Y:S05]  /*58ab0*/  ENDCOLLECTIVE ;  /* 0x000000000000791b */ /* 0x023fea0003800000 */
.L_x_2277:
        /* <DEDUP_REMOVED lines=10> */
[----:B------:R-:W-:-:S07]  /*58b60*/  IMAD.MOV.U32 R8, RZ, RZ, R111 ;  /* 0x000000ffff087224 */ /* 0x000fce00078e006f */
[----:B------:R-:W-:Y:S05]  /*58b70*/  WARPSYNC.COLLECTIVE R10, `(.L_x_2278) ;  /* 0x000000000a087348 */ /* 0x000fea0003c00000 */
[----:B------:R0:W1:Y:S02]  /*58b80*/  SHFL.IDX P0, R9, R8, R252, R9 ;  /* 0x000000fc08097389 */ /* 0x0000640000000009 */
[----:B01----:R-:W-:Y:S05]  /*58b90*/  ENDCOLLECTIVE ;  /* 0x000000000000791b */ /* 0x003fea0003800000 */
.L_x_2278:
        /* <DEDUP_REMOVED lines=9> */
[----:B------:R-:W-:-:S07]  /*58c30*/  IMAD.MOV.U32 R9, RZ, RZ, 0x1f ;  /* 0x0000001fff097424 */ /* 0x000fce00078e00ff */
[----:B------:R-:W-:Y:S05]  /*58c40*/  WARPSYNC.COLLECTIVE R10, `(.L_x_2279) ;  /* 0x000000000a087348 */ /* 0x000fea0003c00000 */
[----:B------:R0:W1:Y:S02]  /*58c50*/  SHFL.IDX P0, R9, R8, R252, R9 ;  /* 0x000000fc08097389 */ /* 0x0000640000000009 */
[----:B01----:R-:W-:Y:S05]  /*58c60*/  ENDCOLLECTIVE ;  /* 0x000000000000791b */ /* 0x003fea0003800000 */
.L_x_2279:
[----:B------:R-:W-:Y:S02]  /*58c70*/  IMAD.MOV.U32 R8, RZ, RZ, R156 ;  /* 0x000000ffff087224 */ /* 0x000fe400078e009c */
[----:B------:R-:W-:Y:S02]  /*58c80*/  IMAD.MOV.U32 R95, RZ, RZ, R9 ;  /* 0x000000ffff5f7224 */ /* 0x000fe400078e0009 */
[----:B------:R-:W-:-:S07]  /*58c90*/  IMAD.MOV.U32 R9, RZ, RZ, 0x1f ;  /* 0x0000001fff097424 */ /* 0x000fce00078e00ff */
[----:B------:R-:W-:Y:S05]  /*58ca0*/  WARPSYNC.COLLECTIVE R10, `(.L_x_2280) ;  /* 0x000000000a087348 */ /* 0x000fea0003c00000 */
[----:B------:R0:W1:Y:S02]  /*58cb0*/  SHFL.IDX P0, R9, R8, R252, R9 ;  /* 0x000000fc08097389 */ /* 0x0000640000000009 */
[----:B01----:R-:W-:Y:S05]  /*58cc0*/  ENDCOLLECTIVE ;  /* 0x000000000000791b */ /* 0x003fea0003800000 */
.L_x_2280:
[----:B------:R-:W-:Y:S04]  /*58cd0*/  STL [R1+0x3f8], R109 ;  /* 0x0003f86d01007387 */ /* 0x000fe80000100800 */
[----:B------:R-:W-:Y:S04]  /*58ce0*/  STL [R1+0x3fc], R110 ;  /* 0x0003fc6e01007387 */ /* 0x000fe80000100800 */
[----:B------:R-:W-:Y:S04]  /*58cf0*/  STL [R1+0x400], R111 ;  /* 0x0004006f01007387 */ /* 0x000fe80000100800 */
[----:B------:R0:W-:Y:S04]  /*58d00*/  STL [R1+0x404], R3 ;  /* 0x0004040301007387 */ /* 0x0001e80000100800 */
[----:B------:R1:W5:Y:S01]  /*58d10*/  LDL.LU R108, [R1+0x70] ;  /* 0x00007000016c7983 */ /* 0x0003620000300800 */
[----:B------:R-:W-:-:S03]  /*58d20*/  IMAD.MOV.U32 R8, RZ, RZ, R9 ;  /* 0x000000ffff087224 */ /* 0x000fc600078e0009 */
[----:B------:R-:W-:Y:S02]  /*58d30*/  STL [R1+0x408], R156 ;  /* 0x0004089c01007387 */ /* 0x000fe40000100800 */
[--C-:B0-----:R-:W-:Y:S02]  /*58d40*/  LOP3.LUT R3, R0, R68, R8.reuse, 0x78, !PT ;  /* 0x0000004400037212 */ /* 0x101fe400078e7808 */
[----:B------:R1:W5:Y:S01]  /*58d50*/  LDL.LU R0, [R1+0x80] ;  /* 0x0000800001007983 */ /* 0x0003620000300800 */
[----:B------:R-:W-:-:S03]  /*58d60*/  LOP3.LUT R9, R112, R64, R8, 0x78, !PT ;  /* 0x0000004070097212 */ /* 0x000fc600078e7808 */
[----:B------:R0:W-:Y:S04]  /*58d70*/  STL [R1+0x7c], R3 ;  /* 0x00007c0301007387 */ /* 0x0001e80000100800 */
        /* <DEDUP_REMOVED lines=9> */
[----:B------:R1:W5:Y:S01]  /*58e10*/  LDL.LU R80, [R1+0xd0] ;  /* 0x0000d00001507983 */ /* 0x0003620000300800 */
[--C-:B------:R-:W-:Y:S02]  /*58e20*/  LOP3.LUT R96, R96, R76, R8.reuse, 0x78, !PT ;  /* 0x0000004c60607212 */ /* 0x100fe400078e7808 */
[--C-:B------:R-:W-:Y:S01]  /*58e30*/  LOP3.LUT R107, R107, R72, R8.reuse, 0x78, !PT ;  /* 0x000000486b6b7212 */ /* 0x100fe200078e7808 */
[----:B------:R0:W-:Y:S01]  /*58e40*/  STL [R1+0xcc], R3 ;  /* 0x0000cc0301007387 */ /* 0x0001e20000100800 */
[----:B------:R-:W-:-:S03]  /*58e50*/  LOP3.LUT R8, R6, R48, R8, 0x78, !PT ;  /* 0x0000003006087212 */ /* 0x000fc600078e7808 */
[----:B------:R1:W5:Y:S04]  /*58e60*/  LDL.LU R6, [R1+0x110] ;  /* 0x0001100001067983 */ /* 0x0003680000300800 */
[----:B0-----:R1:W5:Y:S01]  /*58e70*/  LDL.LU R3, [R1+0x84] ;  /* 0x0000840001037983 */ /* 0x0013620000300800 */
[----:B------:R-:W-:-:S03]  /*58e80*/  IMAD.MOV.U32 R9, RZ, RZ, 0x1f ;  /* 0x0000001fff097424 */ /* 0x000fc600078e00ff */
[----:B------:R0:W-:Y:S02]  /*58e90*/  STL [R1+0x10c], R8 ;  /* 0x00010c0801007387 */ /* 0x0001e40000100800 */
[----:B01----:R-:W-:-:S07]  /*58ea0*/  IMAD.MOV.U32 R8, RZ, RZ, R157 ;  /* 0x000000ffff087224 */ /* 0x003fce00078e009d */
[----:B-----5:R-:W-:Y:S05]  /*58eb0*/  WARPSYNC.COLLECTIVE R10, `(.L_x_2281) ;  /* 0x000000000a087348 */ /* 0x020fea0003c00000 */
[----:B------:R0:W1:Y:S02]  /*58ec0*/  SHFL.IDX P0, R9, R8, R252, R9 ;  /* 0x000000fc08097389 */ /* 0x0000640000000009 */
[----:B01---5:R-:W-:Y:S05]  /*58ed0*/  ENDCOLLECTIVE ;  /* 0x000000000000791b */ /* 0x023fea0003800000 */
.L_x_2281:
[----:B------:R-:W-:Y:S01]  /*58ee0*/  STL [R1+0x40c], R157 ;  /* 0x00040c9d01007387 */ /* 0x000fe20000100800 */
[----:B------:R-:W-:-:S03]  /*58ef0*/  LOP3.LUT R8, R0, R69, R9, 0x78, !PT ;  /* 0x0000004500087212 */ /* 0x000fc600078e7809 */
        /* <DEDUP_REMOVED lines=12> */
[----:B------:R0:W5:Y:S01]  /*58fc0*/  LDL.LU R80, [R1+0x114] ;  /* 0x0001140001507983 */ /* 0x0001620000300800 */
[--C-:B------:R-:W-:Y:S02]  /*58fd0*/  LOP3.LUT R108, R108, R77, R9.reuse, 0x78, !PT ;  /* 0x0000004d6c6c7212 */ /* 0x100fe400078e7809 */
[--C-:B------:R-:W-:Y:S02]  /*58fe0*/  LOP3.LUT R116, R116, R73, R9.reuse, 0x78, !PT ;  /* 0x0000004974747212 */ /* 0x100fe400078e7809 */
[----:B------:R-:W-:Y:S01]  /*58ff0*/  LOP3.LUT R9, R6, R49, R9, 0x78, !PT ;  /* 0x0000003106097212 */ /* 0x000fe200078e7809 */
[----:B------:R1:W-:Y:S01]  /*59000*/  STL [R1+0xd0], R8 ;  /* 0x0000d00801007387 */ /* 0x0003e20000100800 */
[----:B--2---:R-:W-:-:S03]  /*59010*/  IMAD.MOV.U32 R10, RZ, RZ, -0x1 ;  /* 0xffffffffff0a7424 */ /* 0x004fc600078e00ff */
[----:B------:R0:W5:Y:S04]  /*59020*/  LDL.LU R6, [R1+0x78] ;  /* 0x0000780001067983 */ /* 0x0001680000300800 */
[----:B------:R2:W-:Y:S01]  /*59030*/  STL [R1+0x110], R9 ;  /* 0x0001100901007387 */ /* 0x0005e20000100800 */
[----:B-1----:R-:W-:Y:S02]  /*59040*/  IMAD.MOV.U32 R8, RZ, RZ, R158 ;  /* 0x000000ffff087224 */ /* 0x002fe400078e009e */
[----:B0-2---:R-:W-:-:S07]  /*59050*/  IMAD.MOV.U32 R9, RZ, RZ, 0x1f ;  /* 0x0000001fff097424 */ /* 0x005fce00078e00ff */
[----:B-----5:R-:W-:Y:S05]  /*59060*/  WARPSYNC.COLLECTIVE R10, `(.L_x_2282) ;  /* 0x000000000a087348 */ /* 0x020fea0003c00000 */
[----:B------:R0:W1:Y:S02]  /*59070*/  SHFL.IDX P0, R9, R8, R252, R9 ;  /* 0x000000fc08097389 */ /* 0x0000640000000009 */
[----:B01---5:R-:W-:Y:S05]  /*59080*/  ENDCOLLECTIVE ;  /* 0x000000000000791b */ /* 0x023fea0003800000 */
.L_x_2282:
        /* <DEDUP_REMOVED lines=19> */
[--C-:B------:R-:W-:Y:S02]  /*591c0*/  LOP3.LUT R117, R117, R78, R10.reuse, 0x78, !PT ;  /* 0x0000004e75757212 */ /* 0x100fe400078e780a */
[----:B------:R-:W-:Y:S01]  /*591d0*/  LOP3.LUT R118, R118, R74, R10, 0x78, !PT ;  /* 0x0000004a76767212 */ /* 0x000fe200078e780a */
[----:B------:R2:W-:Y:S01]  /*591e0*/  STL [R1+0x114], R9 ;  /* 0x0001140901007387 */ /* 0x0005e20000100800 */
[----:B------:R-:W-:Y:S02]  /*591f0*/  IMAD.MOV.U32 R10, RZ, RZ, -0x1 ;  /* 0xffffffffff0a7424 */ /* 0x000fe400078e00ff */
[----:B-1----:R-:W-:Y:S02]  /*59200*/  IMAD.MOV.U32 R8, RZ, RZ, R159 ;  /* 0x000000ffff087224 */ /* 0x002fe400078e009f */
[----:B0-2---:R-:W-:-:S07]  /*59210*/  IMAD.MOV.U32 R9, RZ, RZ, 0x1f ;  /* 0x0000001fff097424 */ /* 0x005fce00078e00ff */
[----:B-----5:R-:W-:Y:S05]  /*59220*/  WARPSYNC.COLLECTIVE R10, `(.L_x_2283) ;  /* 0x000000000a087348 */ /* 0x020fea0003c00000 */
[----:B------:R0:W1:Y:S02]  /*59230*/  SHFL.IDX P0, R9, R8, R252, R9 ;  /* 0x000000fc08097389 */ /* 0x0000640000000009 */
[----:B01---5:R-:W-:Y:S05]  /*59240*/  ENDCOLLECTIVE ;  /* 0x000000000000791b */ /* 0x023fea0003800000 */
.L_x_2283:
        /* <DEDUP_REMOVED lines=19> */
[----:B------:R-:W-:-:S03]  /*59380*/  LOP3.LUT R119, R119, R79, R8, 0x78, !PT ;  /* 0x0000004f77777212 */ /* 0x000fc600078e7808 */
[----:B------:R2:W-:Y:S01]  /*59390*/  STL [R1+0xd8], R9 ;  /* 0x0000d80901007387 */ /* 0x0005e20000100800 */
[----:B------:R-:W-:-:S03]  /*593a0*/  LOP3.LUT R8, R80, R51, R8, 0x78, !PT ;  /* 0x0000003350087212 */ /* 0x000fc600078e7808 */
[----:B------:R0:W5:Y:S04]  /*593b0*/  LDL.LU R80, [R1+0x2a4] ;  /* 0x0002a40001507983 */ /* 0x0001680000300800 */
[----:B------:R0:W5:Y:S01]  /*593c0*/  LDL.LU R110, [R1+0x294] ;  /* 0x00029400016e7983 */ /* 0x0001620000300800 */
[----:B-1----:R-:W-:Y:S02]  /*593d0*/  IMAD.MOV.U32 R10, RZ, RZ, -0x1 ;  /* 0xffffffffff0a7424 */ /* 0x002fe400078e00ff */
[----:B--2---:R-:W-:Y:S01]  /*593e0*/  IMAD.MOV.U32 R9, RZ, RZ, 0x1f ;  /* 0x0000001fff097424 */ /* 0x004fe200078e00ff */
[----:B------:R1:W-:Y:S02]  /*593f0*/  STL [R1+0x188], R8 ;  /* 0x0001880801007387 */ /* 0x0003e40000100800 */
[----:B01----:R-:W-:-:S07]  /*59400*/  IMAD.MOV.U32 R8, RZ, RZ, R2 ;  /* 0x000000ffff087224 */ /* 0x003fce00078e0002 */
[----:B-----5:R-:W-:Y:S05]  /*59410*/  WARPSYNC.COLLECTIVE R10, `(.L_x_2284) ;  /* 0x000000000a087348 */ /* 0x020fea0003c00000 */
[----:B------:R0:W1:Y:S02]  /*59420*/  SHFL.IDX P0, R9, R8, R252, R9 ;  /* 0x000000fc08097389 */ /* 0x0000640000000009 */
[----:B01---5:R-:W-:Y:S05]  /*59430*/  ENDCOLLECTIVE ;  /* 0x000000000000791b */ /* 0x023fea0003800000 */
.L_x_2284:
[----:B------:R0:W-:Y:S02]  /*59440*/  STL [R1+0x418], R2 ;  /* 0x0004180201007387 */ /* 0x0001e40000100800 */
        /* <DEDUP_REMOVED lines=20> */
[----:B------:R-:W-:-:S03]  /*59590*/  LOP3.LUT R9, R110, R48, R9, 0x78, !PT ;  /* 0x000000306e097212 */ /* 0x000fc600078e7809 */
[----:B------:R1:W-:Y:S01]  /*595a0*/  STL [R1+0x2a4], R2 ;  /* 0x0002a40201007387 */ /* 0x0003e20000100800 */
[----:B--2---:R-:W-:-:S03]  /*595b0*/  IMAD.MOV.U32 R8, RZ, RZ, R104 ;  /* 0x000000ffff087224 */ /* 0x004fc600078e0068 */
[----:B-1----:R0:W5:Y:S04]  /*595c0*/  LDL.LU R2, [R1+0x290] ;  /* 0x0002900001027983 */ /* 0x0021680000300800 */
[----:B------:R1:W-:Y:S02]  /*595d0*/  STL [R1+0x294], R9 ;  /* 0x0002940901007387 */ /* 0x0003e40000100800 */
[----:B01----:R-:W-:-:S07]  /*595e0*/  IMAD.MOV.U32 R9, RZ, RZ, 0x1f ;  /* 0x0000001fff097424 */ /* 0x003fce00078e00ff */
[----:B-----5:R-:W-:Y:S05]  /*595f0*/  WARPSYNC.COLLECTIVE R10, `(.L_x_2285) ;  /* 0x000000000a087348 */ /* 0x020fea0003c00000 */
[----:B------:R0:W1:Y:S02]  /*59600*/  SHFL.IDX P0, R9, R8, R252, R9 ;  /* 0x000000fc08097389 */ /* 0x0000640000000009 */
[----:B01---5:R-:W-:Y:S05]  /*59610*/  ENDCOLLECTIVE ;  /* 0x000000000000791b */ /* 0x023fea0003800000 */
.L_x_2285:
        /* <DEDUP_REMOVED lines=25> */
[----:B-1----:R-:W-:-:S03]  /*597b0*/  IMAD.MOV.U32 R8, RZ, RZ, R105 ;  /* 0x000000ffff087224 */ /* 0x002fc600078e0069 */
[----:B------:R1:W-:Y:S01]  /*597c0*/  STL [R1+0x290], R9 ;  /* 0x0002900901007387 */ /* 0x0003e20000100800 */
[----:B------:R-:W-:Y:S02]  /*597d0*/  IMAD.MOV.U32 R10, RZ, RZ, -0x1 ;  /* 0xffffffffff0a7424 */ /* 0x000fe400078e00ff */
[----:B01----:R-:W-:-:S07]  /*597e0*/  IMAD.MOV.U32 R9, RZ, RZ, 0x1f ;  /* 0x0000001fff097424 */ /* 0x003fce00078e00ff */
[----:B-----5:R-:W-:Y:S05]  /*597f0*/  WARPSYNC.COLLECTIVE R10, `(.L_x_2286) ;  /* 0x000000000a087348 */ /* 0x020fea0003c00000 */
[----:B------:R0:W1:Y:S02]  /*59800*/  SHFL.IDX P0, R9, R8, R252, R9 ;  /* 0x000000fc08097389 */ /* 0x0000640000000009 */
[----:B01---5:R-:W-:Y:S05]  /*59810*/  ENDCOLLECTIVE ;  /* 0x000000000000791b */ /* 0x023fea0003800000 */
.L_x_2286:
        /* <DEDUP_REMOVED lines=25> */
[----:B------:R-:W-:-:S03]  /*599b0*/  IMAD.MOV.U32 R8, RZ, RZ, R106 ;  /* 0x000000ffff087224 */ /* 0x000fc600078e006a */
[----:B------:R2:W-:Y:S01]  /*599c0*/  STL [R1+0x28c], R9 ;  /* 0x00028c0901007387 */ /* 0x0005e20000100800 */
[----:B-1----:R-:W-:Y:S02]  /*599d0*/  IMAD.MOV.U32 R10, RZ, RZ, -0x1 ;  /* 0xffffffffff0a7424 */ /* 0x002fe400078e00ff */
[----:B0-2---:R-:W-:-:S07]  /*599e0*/  IMAD.MOV.U32 R9, RZ, RZ, 0x1f ;  /* 0x0000001fff097424 */ /* 0x005fce00078e00ff */
[----:B-----5:R-:W-:Y:S05]  /*599f0*/  WARPSYNC.COLLECTIVE R10, `(.L_x_2287) ;  /* 0x000000000a087348 */ /* 0x020fea0003c00000 */
[----:B------:R0:W1:Y:S02]  /*59a00*/  SHFL.IDX P0, R9, R8, R252, R9 ;  /* 0x000000fc08097389 */ /* 0x0000640000000009 */
[----:B01---5:R-:W-:Y:S05]  /*59a10*/  ENDCOLLECTIVE ;  /* 0x000000000000791b */ /* 0x023fea0003800000 */
.L_x_2287:
[----:B------:R-:W-:Y:S01]  /*59a20*/  STL [R1+0x424], R106 ;  /* 0x0004246a01007387 */ /* 0x000fe20000100800 */
[----:B------:R-:W-:-:S03]  /*59a30*/  LOP3.LUT R10, R6, R79, R9, 0x78, !PT ;  /* 0x0000004f060a7212 */ /* 0x000fc600078e7809 */
[----:B------:R0:W5:Y:S04]  /*59a40*/  LDL.LU R6, [R1+0x284] ;  /* 0x0002840001067983 */ /* 0x0001680000300800 */
[----:B------:R-:W-:Y:S04]  /*59a50*/  STL [R1+0x2b8], R10 ;  /* 0x0002b80a01007387 */ /* 0x000fe80000100800 */
[----:B------:R0:W5:Y:S01]  /*59a60*/  LDL.LU R104, [R1+0x274] ;  /* 0x0002740001687983 */ /* 0x0001620000300800 */
[----:B------:R-:W-:-:S03]  /*59a70*/  LOP3.LUT R8, R3, R75, R9, 0x78, !PT ;  /* 0x0000004b03087212 */ /* 0x000fc600078e7809 */
[----:B------:R0:W5:Y:S04]  /*59a80*/  LDL.LU R3, [R1+0x264] ;  /* 0x0002640001037983 */ /* 0x0001680000300800 */
[----:B------:R1:W-:Y:S02]  /*59a90*/  STL [R1+0x2f0], R8 ;  /* 0x0002f00801007387 */ /* 0x0003e40000100800 */
[--C-:B-1----:R-:W-:Y:S02]  /*59aa0*/  LOP3.LUT R8, R0, R71, R9.reuse, 0x78, !PT ;  /* 0x0000004700087212 */ /* 0x102fe400078e7809 */
[----:B------:R0:W5:Y:S04]  /*59ab0*/  LDL.LU R0, [R1+0x254] ;  /* 0x0002540001007983 */ /* 0x0001680000300800 */
[----:B------:R1:W-:Y:S01]  /*59ac0*/  STL [R1+0x2e0], R8 ;  /* 0x0002e00801007387 */ /* 0x0003e20000100800 */
[----:B------:R-:W-:-:S02]  /*59ad0*/  LOP3.LUT R10, R105, R67, R9, 0x78, !PT ;  /* 0x00000043690a7212 */ /* 0x000fc400078e7809 */
[--C-:B-1----:R-:W-:Y:S02]  /*59ae0*/  LOP3.LUT R8, R82, R63, R9.reuse, 0x78, !PT ;  /* 0x0000003f52087212 */ /* 0x102fe400078e7809 */
[----:B------:R0:W5:Y:S04]  /*59af0*/  LDL.LU R82, [R1+0x244] ;  /* 0x0002440001527983 */ /* 0x0001680000300800 */
[----:B------:R1:W-:Y:S04]  /*59b00*/  STL [R1+0x2d0], R10 ;  /* 0x0002d00a01007387 */ /* 0x0003e80000100800 */
[----:B------:R2:W-:Y:S01]  /*59b10*/  STL [R1+0x2c0], R8 ;  /* 0x0002c00801007387 */ /* 0x0005e20000100800 */
[----:B-1----:R-:W-:-:S03]  /*59b20*/  LOP3.LUT R10, R81, R59, R9, 0x78, !PT ;  /* 0x0000003b510a7212 */ /* 0x002fc600078e7809 */
[----:B------:R0:W5:Y:S01]  /*59b30*/  LDL.LU R81, [R1+0x234] ;  /* 0x0002340001517983 */ /* 0x0001620000300800 */
        /* <DEDUP_REMOVED lines=8> */
[----:B--2---:R-:W-:Y:S02]  /*59bc0*/  IMAD.MOV.U32 R8, RZ, RZ, R100 ;  /* 0x000000ffff087224 */ /* 0x004fe400078e0064 */
[----:B01----:R-:W-:-:S07]  /*59bd0*/  IMAD.MOV.U32 R9, RZ, RZ, 0x1f ;  /* 0x0000001fff097424 */ /* 0x003fce00078e00ff */
[----:B-----5:R-:W-:Y:S05]  /*59be0*/  WARPSYNC.COLLECTIVE R10, `(.L_x_2288) ;  /* 0x000000000a087348 */ /* 0x020fea0003c00000 */
[----:B------:R0:W1:Y:S02]  /*59bf0*/  SHFL.IDX P0, R9, R8, R252, R9 ;  /* 0x000000fc08097389 */ /* 0x0000640000000009 */
[----:B01---5:R-:W-:Y:S05]  /*59c00*/  ENDCOLLECTIVE ;  /* 0x000000000000791b */ /* 0x023fea0003800000 */
.L_x_2288:
[----:B------:R0:W-:Y:S01]  /*59c10*/  STL [R1+0x428], R100 ;  /* 0x0004286401007387 */ /* 0x0001e20000100800 */
[----:B------:R-:W-:-:S05]  /*59c20*/  IMAD.MOV.U32 R10, RZ, RZ, R9 ;  /* 0x000000ffff0a7224 */ /* 0x000fca00078e0009 */
[--C-:B------:R-:W-:Y:S02]  /*59c30*/  LOP3.LUT R9, R6, R76, R10.reuse, 0x78, !PT ;  /* 0x0000004c06097212 */ /* 0x100fe400078e780a */
[----:B------:R1:W5:Y:S01]  /*59c40*/  LDL.LU R6, [R1+0x280] ;  /* 0x0002800001067983 */ /* 0x0003620000300800 */
[----:B------:R-:W-:-:S03]  /*59c50*/  LOP3.LUT R8, R104, R72, R10, 0x78, !PT ;  /* 0x0000004868087212 */ /* 0x000fc600078e780a */
[----:B------:R2:W-:Y:S04]  /*59c60*/  STL [R1+0x284], R9 ;  /* 0x0002840901007387 */ /* 0x0005e80000100800 */
[----:B0-----:R1:W5:Y:S04]  /*59c70*/  LDL.LU R100, [R1+0x270] ;  /* 0x0002700001647983 */ /* 0x0013680000300800 */
[----:B------:R0:W-:Y:S01]  /*59c80*/  STL [R1+0x274], R8 ;  /* 0x0002740801007387 */ /* 0x0001e20000100800 */
[----:B--2---:R-:W-:-:S03]  /*59c90*/  LOP3.LUT R9, R3, R68, R10, 0x78, !PT ;  /* 0x0000004403097212 */ /* 0x004fc600078e780a */
[----:B------:R1:W5:Y:S04]  /*59ca0*/  LDL.LU R3, [R1+0x260] ;  /* 0x0002600001037983 */ /* 0x0003680000300800 */
[----:B------:R-:W-:Y:S04]  /*59cb0*/  STL [R1+0x264], R9 ;  /* 0x0002640901007387 */ /* 0x000fe80000100800 */
[----:B------:R1:W5:Y:S01]  /*59cc0*/  LDL.LU R104, [R1+0x250] ;  /* 0x0002500001687983 */ /* 0x0003620000300800 */
[----:B0-----:R-:W-:-:S03]  /*59cd0*/  LOP3.LUT R8, R0, R64, R10, 0x78, !PT ;  /* 0x0000004000087212 */ /* 0x001fc600078e780a */
[----:B------:R1:W5:Y:S04]  /*59ce0*/  LDL.LU R0, [R1+0x240] ;  /* 0x0002400001007983 */ /* 0x0003680000300800 */
[----:B------:R0:W-:Y:S02]  /*59cf0*/  STL [R1+0x254], R8 ;  /* 0x0002540801007387 */ /* 0x0001e40000100800 */
[--C-:B0-----:R-:W-:Y:S02]  /*59d00*/  LOP3.LUT R8, R82, R60, R10.reuse, 0x78, !PT ;  /* 0x0000003c52087212 */ /* 0x101fe400078e780a */
        /* <DEDUP_REMOVED lines=8> */
[----:B------:R0:W-:Y:S01]  /*59d90*/  STL [R1+0x224], R8 ;  /* 0x0002240801007387 */ /* 0x0001e20000100800 */
[----:B------:R-:W-:-:S03]  /*59da0*/  IMAD.MOV.U32 R10, RZ, RZ, -0x1 ;  /* 0xffffffffff0a7424 */ /* 0x000fc600078e00ff */
[----:B------:R1:W5:Y:S04]  /*59db0*/  LDL.LU R2, [R1+0x27c] ;  /* 0x00027c0001027983 */ /* 0x0003680000300800 */
[----:B------:R2:W-:Y:S01]  /*59dc0*/  STL [R1+0x208], R9 ;  /* 0x0002080901007387 */ /* 0x0005e20000100800 */
[----:B0-----:R-:W-:Y:S02]  /*59dd0*/  IMAD.MOV.U32 R8, RZ, RZ, R101 ;  /* 0x000000ffff087224 */ /* 0x001fe400078e0065 */
[----:B-12---:R-:W-:-:S07]  /*59de0*/  IMAD.MOV.U32 R9, RZ, RZ, 0x1f ;  /* 0x0000001fff097424 */ /* 0x006fce00078e00ff */
[----:B-----5:R-:W-:Y:S05]  /*59df0*/  WARPSYNC.COLLECTIVE R10, `(.L_x_2289) ;  /* 0x000000000a087348 */ /* 0x020fea0003c00000 */
[----:B------:R0:W1:Y:S02]  /*59e00*/  SHFL.IDX P0, R9, R8, R252, R9 ;  /* 0x000000fc08097389 */ /* 0x0000640000000009 */
[----:B01---5:R-:W-:Y:S05]  /*59e10*/  ENDCOLLECTIVE ;  /* 0x000000000000791b */ /* 0x023fea0003800000 */
.L_x_2289:
        /* <DEDUP_REMOVED lines=22> */
[----:B--2---:R-:W-:-:S03]  /*59f80*/  LOP3.LUT R9, R80, R49, R8, 0x78, !PT ;  /* 0x0000003150097212 */ /* 0x004fc600078e7808 */
[----:B------:R1:W-:Y:S01]  /*59f90*/  STL [R1+0x220], R10 ;  /* 0x0002200a01007387 */ /* 0x0003e20000100800 */
[----:B------:R-:W-:-:S03]  /*59fa0*/  IMAD.MOV.U32 R8, RZ, RZ, R102 ;  /* 0x000000ffff087224 */ /* 0x000fc600078e0066 */
[----:B------:R0:W5:Y:S04]  /*59fb0*/  LDL.LU R80, [R1+0x278] ;  /* 0x0002780001507983 */ /* 0x0001680000300800 */
[----:B------:R2:W-:Y:S01]  /*59fc0*/  STL [R1+0x204], R9 ;  /* 0x0002040901007387 */ /* 0x0005e20000100800 */
[----:B-1----:R-:W-:Y:S02]  /*59fd0*/  IMAD.MOV.U32 R10, RZ, RZ, -0x1 ;  /* 0xffffffffff0a7424 */ /* 0x002fe400078e00ff */
[----:B0-2---:R-:W-:-:S07]  /*59fe0*/  IMAD.MOV.U32 R9, RZ, RZ, 0x1f ;  /* 0x0000001fff097424 */ /* 0x005fce00078e00ff */
[----:B-----5:R-:W-:Y:S05]  /*59ff0*/  WARPSYNC.COLLECTIVE R10, `(.L_x_2290) ;  /* 0x000000000a087348 */ /* 0x020fea0003c00000 */
[----:B------:R0:W1:Y:S02]  /*5a000*/  SHFL.IDX P0, R9, R8, R252, R9 ;  /* 0x000000fc08097389 */ /* 0x0000640000000009 */
[----:B01---5:R-:W-:Y:S05]  /*5a010*/  ENDCOLLECTIVE ;  /* 0x000000000000791b */ /* 0x023fea0003800000 */
.L_x_2290:
        /* <DEDUP_REMOVED lines=22> */
[----:B--2---:R-:W-:Y:S01]  /*5a180*/  IMAD.MOV.U32 R10, RZ, RZ, -0x1 ;  /* 0xffffffffff0a7424 */ /* 0x004fe200078e00ff */
[----:B------:R-:W-:Y:S02]  /*5a190*/  LOP3.LUT R9, R81, R50, R9, 0x78, !PT ;  /* 0x0000003251097212 */ /* 0x000fe400078e7809 */
[----:B------:R0:W5:Y:S01]  /*5a1a0*/  LDL.LU R81, [R1+0x1f8] ;  /* 0x0001f80001517983 */ /* 0x0001620000300800 */
[----:B-1----:R-:W-:-:S03]  /*5a1b0*/  IMAD.MOV.U32 R8, RZ, RZ, R103 ;  /* 0x000000ffff087224 */ /* 0x002fc600078e0067 */
[----:B------:R1:W-:Y:S02]  /*5a1c0*/  STL [R1+0x200], R9 ;  /* 0x0002000901007387 */ /* 0x0003e40000100800 */
[----:B01----:R-:W-:-:S07]  /*5a1d0*/  IMAD.MOV.U32 R9, RZ, RZ, 0x1f ;  /* 0x0000001fff097424 */ /* 0x003fce00078e00ff */
[----:B-----5:R-:W-:Y:S05]  /*5a1e0*/  WARPSYNC.COLLECTIVE R10, `(.L_x_2291) ;  /* 0x000000000a087348 */ /* 0x020fea0003c00000 */
[----:B------:R0:W1:Y:S02]  /*5a1f0*/  SHFL.IDX P0, R9, R8, R252, R9 ;  /* 0x000000fc08097389 */ /* 0x0000640000000009 */
[----:B01---5:R-:W-:Y:S05]  /*5a200*/  ENDCOLLECTIVE ;  /* 0x000000000000791b */ /* 0x023fea0003800000 */
.L_x_2291:
        /* <DEDUP_REMOVED lines=22> */
[----:B------:R1:W-:Y:S04]  /*5a370*/  STL [R1+0x20c], R9 ;  /* 0x00020c0901007387 */ /* 0x0003e80000100800 */
[----:B------:R0:W5:Y:S01]  /*5a380*/  LDL.LU R101, [R1+0x1f4] ;  /* 0x0001f40001657983 */ /* 0x0001620000300800 */
[----:B--2---:R-:W-:Y:S01]  /*5a390*/  LOP3.LUT R8, R82, R51, R10, 0x78, !PT ;  /* 0x0000003352087212 */ /* 0x004fe200078e780a */
[----:B-1----:R-:W-:-:S02]  /*5a3a0*/  IMAD.MOV.U32 R9, RZ, RZ, 0x1f ;  /* 0x0000001fff097424 */ /* 0x002fc400078e00ff */
[----:B------:R0:W5:Y:S01]  /*5a3b0*/  LDL.LU R82, [R1+0x1e4] ;  /* 0x0001e40001527983 */ /* 0x0001620000300800 */
[----:B------:R-:W-:-:S03]  /*5a3c0*/  IMAD.MOV.U32 R10, RZ, RZ, -0x1 ;  /* 0xffffffffff0a7424 */ /* 0x000fc600078e00ff */
[----:B------:R1:W-:Y:S02]  /*5a3d0*/  STL [R1+0x1fc], R8 ;  /* 0x0001fc0801007387 */ /* 0x0003e40000100800 */
[----:B01----:R-:W-:-:S07]  /*5a3e0*/  IMAD.MOV.U32 R8, RZ, RZ, R97 ;  /* 0x000000ffff087224 */ /* 0x003fce00078e0061 */
[----:B-----5:R-:W-:Y:S05]  /*5a3f0*/  WARPSYNC.COLLECTIVE R10, `(.L_x_2292) ;  /* 0x000000000a087348 */ /* 0x020fea0003c00000 */
[----:B------:R0:W1:Y:S02]  /*5a400*/  SHFL.IDX P0, R9, R8, R252, R9 ;  /* 0x000000fc08097389 */ /* 0x0000640000000009 */
[----:B01---5:R-:W-:Y:S05]  /*5a410*/  ENDCOLLECTIVE ;  /* 0x000000000000791b */ /* 0x023fea0003800000 */
.L_x_2292:
        /* <DEDUP_REMOVED lines=16> */
[----:B------:R-:W-:Y:S01]  /*5a520*/  STL [R1+0x1b8], R10 ;  /* 0x0001b80a01007387 */ /* 0x000fe20000100800 */
[----:B-1----:R-:W-:-:S03]  /*5a530*/  LOP3.LUT R9, R3, R56, R8, 0x78, !PT ;  /* 0x0000003803097212 */ /* 0x002fc600078e7808 */
[----:B------:R0:W5:Y:S04]  /*5a540*/  LDL.LU R3, [R1+0x180] ;  /* 0x0001800001037983 */ /* 0x0001680000300800 */
[----:B------:R1:W-:Y:S02]  /*5a550*/  STL [R1+0x1a8], R9 ;  /* 0x0001a80901007387 */ /* 0x0003e40000100800 */
[--C-:B-1----:R-:W-:Y:S02]  /*5a560*/  LOP3.LUT R9, R0, R48, R8.reuse, 0x78, !PT ;  /* 0x0000003000097212 */ /* 0x102fe400078e7808 */
[----:B------:R0:W5:Y:S01]  /*5a570*/  LDL.LU R0, [R1+0x1f0] ;  /* 0x0001f00001007983 */ /* 0x0001620000300800 */
[----:B------:R-:W-:Y:S01]  /*5a580*/  LOP3.LUT R10, R102, R52, R8, 0x78, !PT ;  /* 0x00000034660a7212 */ /* 0x000fe200078e7808 */
[----:B------:R-:W-:-:S04]  /*5a590*/  IMAD.MOV.U32 R8, RZ, RZ, R98 ;  /* 0x000000ffff087224 */ /* 0x000fc800078e0062 */
[----:B------:R1:W-:Y:S04]  /*5a5a0*/  STL [R1+0x198], R10 ;  /* 0x0001980a01007387 */ /* 0x0003e80000100800 */
[----:B------:R2:W-:Y:S01]  /*5a5b0*/  STL [R1+0x184], R9 ;  /* 0x0001840901007387 */ /* 0x0005e20000100800 */
[----:B-1----:R-:W-:Y:S02]  /*5a5c0*/  IMAD.MOV.U32 R10, RZ, RZ, -0x1 ;  /* 0xffffffffff0a7424 */ /* 0x002fe400078e00ff */
[----:B0-2---:R-:W-:-:S07]  /*5a5d0*/  IMAD.MOV.U32 R9, RZ, RZ, 0x1f ;  /* 0x0000001fff097424 */ /* 0x005fce00078e00ff */
[----:B-----5:R-:W-:Y:S05]  /*5a5e0*/  WARPSYNC.COLLECTIVE R10, `(.L_x_2293) ;  /* 0x000000000a087348 */ /* 0x020fea0003c00000 */
[----:B------:R0:W1:Y:S02]  /*5a5f0*/  SHFL.IDX P0, R9, R8, R252, R9 ;  /* 0x000000fc08097389 */ /* 0x0000640000000009 */
[----:B01---5:R-:W-:Y:S05]  /*5a600*/  ENDCOLLECTIVE ;  /* 0x000000000000791b */ /* 0x023fea0003800000 */
.L_x_2293:
[----:B------:R0:W-:Y:S04]  /*5a610*/  STL [R1+0x43c], R98 ;  /* 0x00043c6201007387 */ /* 0x0001e80000100800 */
[----:B0-----:R0:W5:Y:S01]  /*5a620*/  LDL.LU R98, [R1+0x1e0] ;  /* 0x0001e00001627983 */ /* 0x0011620000300800 */
[--C-:B------:R-:W-:Y:S02]  /*5a630*/  LOP3.LUT R10, R101, R77, R9.reuse, 0x78, !PT ;  /* 0x0000004d650a7212 */ /* 0x100fe400078e7809 */
[----:B------:R-:W-:-:S03]  /*5a640*/  LOP3.LUT R8, R82, R73, R9, 0x78, !PT ;  /* 0x0000004952087212 */ /* 0x000fc600078e7809 */
[----:B------:R1:W-:Y:S04]  /*5a650*/  STL [R1+0x1f4], R10 ;  /* 0x0001f40a01007387 */ /* 0x0003e80000100800 */
[----:B------:R0:W5:Y:S04]  /*5a660*/  LDL.LU R82, [R1+0x1d0] ;  /* 0x0001d00001527983 */ /* 0x0001680000300800 */
[----:B------:R2:W-:Y:S01]  /*5a670*/  STL [R1+0x1e4], R8 ;  /* 0x0001e40801007387 */ /* 0x0005e20000100800 */
[----:B-1----:R-:W-:-:S03]  /*5a680*/  LOP3.LUT R10, R81, R69, R9, 0x78, !PT ;  /* 0x00000045510a7212 */ /* 0x002fc600078e7809 */
[----:B------:R0:W5:Y:S04]  /*5a690*/  LDL.LU R81, [R1+0x1c0] ;  /* 0x0001c00001517983 */ /* 0x0001680000300800 */
[----:B------:R1:W-:Y:S04]  /*5a6a0*/  STL [R1+0x1d4], R10 ;  /* 0x0001d40a01007387 */ /* 0x0003e80000100800 */
[----:B------:R0:W5:Y:S01]  /*5a6b0*/  LDL.LU R97, [R1+0x1b0] ;  /* 0x0001b00001617983 */ /* 0x0001620000300800 */
[----:B--2---:R-:W-:-:S05]  /*5a6c0*/  LOP3.LUT R8, R80, R65, R9, 0x78, !PT ;  /* 0x0000004150087212 */ /* 0x004fca00078e7809 */
[----:B------:R2:W-:Y:S01]  /*5a6d0*/  STL [R1+0x1c4], R8 ;  /* 0x0001c40801007387 */ /* 0x0005e20000100800 */
[----:B-1----:R-:W-:-:S03]  /*5a6e0*/  LOP3.LUT R10, R2, R61, R9, 0x78, !PT ;  /* 0x0000003d020a7212 */ /* 0x002fc600078e7809 */
[----:B------:R0:W5:Y:S04]  /*5a6f0*/  LDL.LU R2, [R1+0x1a0] ;  /* 0x0001a00001027983 */ /* 0x0001680000300800 */
[----:B------:R1:W-:Y:S04]  /*5a700*/  STL [R1+0x1b4], R10 ;  /* 0x0001b40a01007387 */ /* 0x0003e80000100800 */
[----:B------:R0:W5:Y:S01]  /*5a710*/  LDL.LU R80, [R1+0x190] ;  /* 0x0001900001507983 */ /* 0x0001620000300800 */
[----:B--2---:R-:W-:-:S03]  /*5a720*/  LOP3.LUT R8, R6, R57, R9, 0x78, !PT ;  /* 0x0000003906087212 */ /* 0x004fc600078e7809 */
[----:B------:R0:W5:Y:S04]  /*5a730*/  LDL.LU R6, [R1+0x17c] ;  /* 0x00017c0001067983 */ /* 0x0001680000300800 */
[----:B------:R2:W-:Y:S01]  /*5a740*/  STL [R1+0x1a4], R8 ;  /* 0x0001a40801007387 */ /* 0x0005e20000100800 */
[--C-:B-1----:R-:W-:Y:S02]  /*5a750*/  LOP3.LUT R10, R100, R53, R9.reuse, 0x78, !PT ;  /* 0x00000035640a7212 */ /* 0x102fe400078e7809 */
[----:B--2---:R-:W-:Y:S02]  /*5a760*/  LOP3.LUT R8, R3, R49, R9, 0x78, !PT ;  /* 0x0000003103087212 */ /* 0x004fe400078e7809 */
[----:B------:R0:W5:Y:S01]  /*5a770*/  LDL.LU R3, [R1+0x1ec] ;  /* 0x0001ec0001037983 */ /* 0x0001620000300800 */
[----:B------:R-:W-:-:S03]  /*5a780*/  IMAD.MOV.U32 R9, RZ, RZ, 0x1f ;  /* 0x0000001fff097424 */ /* 0x000fc600078e00ff */
[----:B------:R1:W-:Y:S04]  /*5a790*/  STL [R1+0x194], R10 ;  /* 0x0001940a01007387 */ /* 0x0003e80000100800 */
[----:B------:R0:W5:Y:S04]  /*5a7a0*/  LDL.LU R100, [R1+0x1dc] ;  /* 0x0001dc0001647983 */ /* 0x0001680000300800 */
[----:B------:R2:W-:Y:S01]  /*5a7b0*/  STL [R1+0x180], R8 ;  /* 0x0001800801007387 */ /* 0x0005e20000100800 */
[----:B-1----:R-:W-:Y:S02]  /*5a7c0*/  IMAD.MOV.U32 R10, RZ, RZ, -0x1 ;  /* 0xffffffffff0a7424 */ /* 0x002fe400078e00ff */
[----:B0-2---:R-:W-:-:S07]  /*5a7d0*/  IMAD.MOV.U32 R8, RZ, RZ, R99 ;  /* 0x000000ffff087224 */ /* 0x005fce00078e0063 */
[----:B-----5:R-:W-:Y:S05]  /*5a7e0*/  WARPSYNC.COLLECTIVE R10, `(.L_x_2294) ;  /* 0x000000000a087348 */ /* 0x020fea0003c00000 */
[----:B------:R0:W1:Y:S02]  /*5a7f0*/  SHFL.IDX P0, R9, R8, R252, R9 ;  /* 0x000000fc08097389 */ /* 0x0000640000000009 */
[----:B01---5:R-:W-:Y:S05]  /*5a800*/  ENDCOLLECTIVE ;  /* 0x000000000000791b */ /* 0x023fea0003800000 */
.L_x_2294:
        /* <DEDUP_REMOVED lines=20> */
[--C-:B-1----:R-:W-:Y:S02]  /*5a950*/  LOP3.LUT R9, R80, R54, R10.reuse, 0x78, !PT ;  /* 0x0000003650097212 */ /* 0x102fe400078e780a */
[----:B--2---:R-:W-:Y:S02]  /*5a960*/  LOP3.LUT R8, R6, R50, R10, 0x78, !PT ;  /* 0x0000003206087212 */ /* 0x004fe400078e780a */
[----:B------:R0:W5:Y:S01]  /*5a970*/  LDL.LU R6, [R1+0x174] ;  /* 0x0001740001067983 */ /* 0x0001620000300800 */
[----:B------:R-:W-:-:S03]  /*5a980*/  IMAD.MOV.U32 R10, RZ, RZ, -0x1 ;  /* 0xffffffffff0a7424 */ /* 0x000fc600078e00ff */
[----:B------:R1:W-:Y:S04]  /*5a990*/  STL [R1+0x190], R9 ;  /* 0x0001900901007387 */ /* 0x0003e80000100800 */
[----:B------:R0:W5:Y:S04]  /*5a9a0*/  LDL.LU R80, [R1+0x164] ;  /* 0x0001640001507983 */ /* 0x0001680000300800 */
[----:B------:R2:W-:Y:S01]  /*5a9b0*/  STL [R1+0x17c], R8 ;  /* 0x00017c0801007387 */ /* 0x0005e20000100800 */
[----:B-1----:R-:W-:Y:S02]  /*5a9c0*/  IMAD.MOV.U32 R9, RZ, RZ, 0x1f ;  /* 0x0000001fff097424 */ /* 0x002fe400078e00ff */
[----:B0-2---:R-:W-:-:S07]  /*5a9d0*/  IMAD.MOV.U32 R8, RZ, RZ, R5 ;  /* 0x000000ffff087224 */ /* 0x005fce00078e0005 */
[----:B-----5:R-:W-:Y:S05]  /*5a9e0*/  WARPSYNC.COLLECTIVE R10, `(.L_x_2295) ;  /* 0x000000000a087348 */ /* 0x020fea0003c00000 */
[----:B------:R0:W1:Y:S02]  /*5a9f0*/  SHFL.IDX P0, R9, R8, R252, R9 ;  /* 0x000000fc08097389 */ /* 0x0000640000000009 */
[----:B01---5:R-:W-:Y:S05]  /*5aa00*/  ENDCOLLECTIVE ;  /* 0x000000000000791b */ /* 0x023fea0003800000 */
.L_x_2295:
[----:B------:R-:W-:Y:S01]  /*5aa10*/  STL [R1+0x444], R5 ;  /* 0x0004440501007387 */ /* 0x000fe20000100800 */
[----:B------:R-:W-:-:S05]  /*5aa20*/  IMAD.MOV.U32 R8, RZ, RZ, R9 ;  /* 0x000000ffff087224 */ /* 0x000fca00078e0009 */
[--C-:B------:R-:W-:Y:S02]  /*5aa30*/  LOP3.LUT R9, R3, R79, R8.reuse, 0x78, !PT ;  /* 0x0000004f03097212 */ /* 0x100fe400078e7808 */
[----:B------:R0:W5:Y:S04]  /*5aa40*/  LDL.LU R3, [R1+0x154] ;  /* 0x0001540001037983 */ /* 0x0001680000300800 */
[----:B------:R1:W-:Y:S02]  /*5aa50*/  STL [R1+0x1ec], R9 ;  /* 0x0001ec0901007387 */ /* 0x0003e40000100800 */
[--C-:B-1----:R-:W-:Y:S02]  /*5aa60*/  LOP3.LUT R9, R0, R71, R8.reuse, 0x78, !PT ;  /* 0x0000004700097212 */ /* 0x102fe400078e7808 */
[----:B------:R0:W5:Y:S01]  /*5aa70*/  LDL.LU R0, [R1+0x144] ;  /* 0x0001440001007983 */ /* 0x0001620000300800 */
[----:B------:R-:W-:-:S05]  /*5aa80*/  LOP3.LUT R5, R100, R75, R8, 0x78, !PT ;  /* 0x0000004b64057212 */ /* 0x000fca00078e7808 */
[----:B------:R1:W-:Y:S04]  /*5aa90*/  STL [R1+0x1dc], R5 ;  /* 0x0001dc0501007387 */ /* 0x0003e80000100800 */
[----:B------:R2:W-:Y:S04]  /*5aaa0*/  STL [R1+0x1cc], R9 ;  /* 0x0001cc0901007387 */ /* 0x0005e80000100800 */
[----:B------:R0:W5:Y:S04]  /*5aab0*/  LDL.LU R100, [R1+0x134] ;  /* 0x0001340001647983 */ /* 0x0001680000300800 */
[----:B------:R0:W5:Y:S01]  /*5aac0*/  LDL.LU R99, [R1+0x124] ;  /* 0x0001240001637983 */ /* 0x0001620000300800 */
[----:B-1----:R-:W-:-:S05]  /*5aad0*/  LOP3.LUT R5, R98, R67, R8, 0x78, !PT ;  /* 0x0000004362057212 */ /* 0x002fca00078e7808 */
        /* <DEDUP_REMOVED lines=10> */
[----:B-1----:R-:W-:Y:S01]  /*5ab80*/  LOP3.LUT R5, R2, R51, R8, 0x78, !PT ;  /* 0x0000003302057212 */ /* 0x002fe200078e7808 */
[----:B--2---:R-:W-:-:S02]  /*5ab90*/  IMAD.MOV.U32 R9, RZ, RZ, 0x1f ;  /* 0x0000001fff097424 */ /* 0x004fc400078e00ff */
[----:B------:R0:W5:Y:S01]  /*5aba0*/  LDL.LU R2, [R1+0x160] ;  /* 0x0001600001027983 */ /* 0x0001620000300800 */
[----:B------:R-:W-:-:S07]  /*5abb0*/  IMAD.MOV.U32 R8, RZ, RZ, R152 ;  /* 0x000000ffff087224 */ /* 0x000fce00078e0098 */
[----:B0----5:R-:W-:Y:S05]  /*5abc0*/  WARPSYNC.COLLECTIVE R10, `(.L_x_2296) ;  /* 0x000000000a087348 */ /* 0x021fea0003c00000 */
[----:B------:R1:W2:Y:S02]  /*5abd0*/  SHFL.IDX P0, R9, R8, R252, R9 ;  /* 0x000000fc08097389 */ /* 0x0002a40000000009 */
[----:B012--5:R-:W-:Y:S05]  /*5abe0*/  ENDCOLLECTIVE ;  /* 0x000000000000791b */ /* 0x027fea0003800000 */
.L_x_2296:
[----:B------:R0:W-:Y:S04]  /*5abf0*/  STL [R1+0x178], R5 ;  /* 0x0001780501007387 */ /* 0x0001e80000100800 */
[----:B------:R-:W-:Y:S01]  /*5ac00*/  STL [R1+0x448], R152 ;  /* 0x0004489801007387 */ /* 0x000fe20000100800 */
[----:B0-----:R-:W-:-:S03]  /*5ac10*/  LOP3.LUT R5, R6, R76, R9, 0x78, !PT ;  /* 0x0000004c06057212 */ /* 0x001fc600078e7809 */
[----:B------:R0:W5:Y:S01]  /*5ac20*/  LDL.LU R6, [R1+0x150] ;  /* 0x0001500001067983 */ /* 0x0001620000300800 */
[----:B------:R-:W-:-:S03]  /*5ac30*/  LOP3.LUT R8, R80, R72, R9, 0x78, !PT ;  /* 0x0000004850087212 */ /* 0x000fc600078e7809 */
[----:B------:R1:W-:Y:S04]  /*5ac40*/  STL [R1+0x174], R5 ;  /* 0x0001740501007387 */ /* 0x0003e80000100800 */
[----:B-1----:R0:W5:Y:S04]  /*5ac50*/  LDL.LU R5, [R1+0x140] ;  /* 0x0001400001057983 */ /* 0x0021680000300800 */
[----:B------:R0:W5:Y:S04]  /*5ac60*/  LDL.LU R97, [R1+0x130] ;  /* 0x0001300001617983 */ /* 0x0001680000300800 */
[----:B------:R1:W-:Y:S04]  /*5ac70*/  STL [R1+0x164], R8 ;  /* 0x0001640801007387 */ /* 0x0003e80000100800 */
[----:B------:R0:W5:Y:S01]  /*5ac80*/  LDL.LU R80, [R1+0x120] ;  /* 0x0001200001507983 */ /* 0x0001620000300800 */
[----:B-1----:R-:W-:-:S03]  /*5ac90*/  LOP3.LUT R8, R3, R68, R9, 0x78, !PT ;  /* 0x0000004403087212 */ /* 0x002fc600078e7809 */
[----:B------:R0:W5:Y:S04]  /*5aca0*/  LDL.LU R3, [R1+0x104] ;  /* 0x0001040001037983 */ /* 0x0001680000300800 */
[----:B------:R1:W-:Y:S01]  /*5acb0*/  STL [R1+0x154], R8 ;  /* 0x0001540801007387 */ /* 0x0003e20000100800 */
[----:B------:R-:W-:-:S03]  /*5acc0*/  LOP3.LUT R10, R0, R64, R9, 0x78, !PT ;  /* 0x00000040000a7212 */ /* 0x000fc600078e7809 */
[----:B------:R0:W5:Y:S04]  /*5acd0*/  LDL.LU R0, [R1+0xf4] ;  /* 0x0000f40001007983 */ /* 0x0001680000300800 */
[----:B------:R2:W-:Y:S01]  /*5ace0*/  STL [R1+0x144], R10 ;  /* 0x0001440a01007387 */ /* 0x0005e20000100800 */
[--C-:B-1----:R-:W-:Y:S02]  /*5acf0*/  LOP3.LUT R8, R100, R60, R9.reuse, 0x78, !PT ;  /* 0x0000003c64087212 */ /* 0x102fe400078e7809 */
[----:B------:R-:W-:-:S03]  /*5ad00*/  LOP3.LUT R99, R99, R56, R9, 0x78, !PT ;  /* 0x0000003863637212 */ /* 0x000fc600078e7809 */
[----:B------:R1:W-:Y:S04]  /*5ad10*/  STL [R1+0x134], R8 ;  /* 0x0001340801007387 */ /* 0x0003e80000100800 */
[----:B------:R-:W-:Y:S04]  /*5ad20*/  STL [R1+0x124], R99 ;  /* 0x0001246301007387 */ /* 0x000fe80000100800 */
[----:B------:R0:W5:Y:S01]  /*5ad30*/  LDL.LU R102, [R1+0x16c] ;  /* 0x00016c0001667983 */ /* 0x0001620000300800 */
[----:B--2---:R-:W-:-:S05]  /*5ad40*/  LOP3.LUT R10, R82, R52, R9, 0x78, !PT ;  /* 0x00000034520a7212 */ /* 0x004fca00078e7809 */
[----:B------:R2:W-:Y:S04]  /*5ad50*/  STL [R1+0x108], R10 ;  /* 0x0001080a01007387 */ /* 0x0005e80000100800 */
[----:B------:R0:W5:Y:S01]  /*5ad60*/  LDL.LU R101, [R1+0x15c] ;  /* 0x00015c0001657983 */ /* 0x0001620000300800 */
[----:B-1----:R-:W-:Y:S01]  /*5ad70*/  LOP3.LUT R8, R81, R48, R9, 0x78, !PT ;  /* 0x0000003051087212 */ /* 0x002fe200078e7809 */
[----:B------:R-:W-:-:S04]  /*5ad80*/  IMAD.MOV.U32 R9, RZ, RZ, 0x1f ;  /* 0x0000001fff097424 */ /* 0x000fc800078e00ff */
[----:B------:R1:W-:Y:S01]  /*5ad90*/  STL [R1+0xf8], R8 ;  /* 0x0000f80801007387 */ /* 0x0003e20000100800 */
[----:B--2---:R-:W-:-:S03]  /*5ada0*/  IMAD.MOV.U32 R10, RZ, RZ, -0x1 ;  /* 0xffffffffff0a7424 */ /* 0x004fc600078e00ff */
[----:B------:R0:W5:Y:S04]  /*5adb0*/  LDL.LU R100, [R1+0x14c] ;  /* 0x00014c0001647983 */ /* 0x0001680000300800 */
[----:B------:R0:W5:Y:S01]  /*5adc0*/  LDL.LU R82, [R1+0x13c] ;  /* 0x00013c0001527983 */ /* 0x0001620000300800 */
[----:B-1----:R-:W-:-:S03]  /*5add0*/  IMAD.MOV.U32 R8, RZ, RZ, R153 ;  /* 0x000000ffff087224 */ /* 0x002fc600078e0099 */
[----:B------:R0:W5:Y:S04]  /*5ade0*/  LDL.LU R81, [R1+0x12c] ;  /* 0x00012c0001517983 */ /* 0x0001680000300800 */
[----:B0----5:R-:W-:Y:S05]  /*5adf0*/  WARPSYNC.COLLECTIVE R10, `(.L_x_2297) ;  /* 0x000000000a087348 */ /* 0x021fea0003c00000 */
[----:B------:R1:W2:Y:S02]  /*5ae00*/  SHFL.IDX P0, R9, R8, R252, R9 ;  /* 0x000000fc08097389 */ /* 0x0002a40000000009 */
[----:B012--5:R-:W-:Y:S05]  /*5ae10*/  ENDCOLLECTIVE ;  /* 0x000000000000791b */ /* 0x027fea0003800000 */
.L_x_2297:
[----:B------:R0:W-:Y:S04]  /*5ae20*/  STL [R1+0x44c], R153 ;  /* 0x00044c9901007387 */ /* 0x0001e80000100800 */
[----:B------:R1:W5:Y:S01]  /*5ae30*/  LDL.LU R104, [R1+0x11c] ;  /* 0x00011c0001687983 */ /* 0x0003620000300800 */
[----:B------:R-:W-:-:S05]  /*5ae40*/  IMAD.MOV.U32 R10, RZ, RZ, R9 ;  /* 0x000000ffff0a7224 */ /* 0x000fca00078e0009 */
[--C-:B------:R-:W-:Y:S02]  /*5ae50*/  LOP3.LUT R8, R98, R77, R10.reuse, 0x78, !PT ;  /* 0x0000004d62087212 */ /* 0x100fe400078e780a */
[----:B0-----:R-:W-:-:S03]  /*5ae60*/  LOP3.LUT R153, R2, R73, R10, 0x78, !PT ;  /* 0x0000004902997212 */ /* 0x001fc600078e780a */
[----:B------:R0:W-:Y:S01]  /*5ae70*/  STL [R1+0x170], R8 ;  /* 0x0001700801007387 */ /* 0x0001e20000100800 */
[----:B------:R-:W-:-:S03]  /*5ae80*/  LOP3.LUT R152, R6, R69, R10, 0x78, !PT ;  /* 0x0000004506987212 */ /* 0x000fc600078e780a */
        /* <DEDUP_REMOVED lines=8> */
[--C-:B------:R-:W-:Y:S01]  /*5af10*/  LOP3.LUT R98, R80, R57, R10.reuse, 0x78, !PT ;  /* 0x0000003950627212 */ /* 0x100fe200078e780a */
[----:B------:R1:W5:Y:S01]  /*5af20*/  LDL.LU R3, [R1+0x138] ;  /* 0x0001380001037983 */ /* 0x0003620000300800 */
[----:B------:R-:W-:Y:S01]  /*5af30*/  LOP3.LUT R5, R5, R65, R10, 0x78, !PT ;  /* 0x0000004105057212 */ /* 0x000fe200078e780a */
[----:B------:R-:W-:Y:S02]  /*5af40*/  IMAD.MOV.U32 R9, RZ, RZ, 0x1f ;  /* 0x0000001fff097424 */ /* 0x000fe400078e00ff */
[----:B------:R1:W5:Y:S01]  /*5af50*/  LDL.LU R80, [R1+0x128] ;  /* 0x0001280001507983 */ /* 0x0003620000300800 */
[----:B0-----:R-:W-:-:S03]  /*5af60*/  IMAD.MOV.U32 R8, RZ, RZ, R154 ;  /* 0x000000ffff087224 */ /* 0x001fc600078e009a */
[----:B------:R1:W5:Y:S01]  /*5af70*/  LDL.LU R110, [R1+0x118] ;  /* 0x00011800016e7983 */ /* 0x0003620000300800 */
[----:B------:R-:W-:-:S03]  /*5af80*/  IMAD.MOV.U32 R10, RZ, RZ, -0x1 ;  /* 0xffffffffff0a7424 */ /* 0x000fc600078e00ff */
[----:B------:R1:W5:Y:S04]  /*5af90*/  LDL.LU R109, [R1+0xfc] ;  /* 0x0000fc00016d7983 */ /* 0x0003680000300800 */
[----:B------:R1:W5:Y:S02]  /*5afa0*/  LDL.LU R114, [R1+0xec] ;  /* 0x0000ec0001727983 */ /* 0x0003640000300800 */
[----:B-1---5:R-:W-:Y:S05]  /*5afb0*/  WARPSYNC.COLLECTIVE R10, `(.L_x_2298) ;  /* 0x000000000a087348 */ /* 0x022fea0003c00000 */
[----:B------:R0:W2:Y:S02]  /*5afc0*/  SHFL.IDX P0, R9, R8, R252, R9 ;  /* 0x000000fc08097389 */ /* 0x0000a40000000009 */
[----:B012--5:R-:W-:Y:S05]  /*5afd0*/  ENDCOLLECTIVE ;  /* 0x000000000000791b */ /* 0x027fea0003800000 */
.L_x_2298:
[--C-:B------:R-:W-:Y:S02]  /*5afe0*/  LOP3.LUT R43, R43, R79, R95.reuse, 0x78, !PT ;  /* 0x0000004f2b2b7212 */ /* 0x100fe400078e785f */
[--C-:B------:R-:W-:Y:S02]  /*5aff0*/  LOP3.LUT R44, R44, R75, R95.reuse, 0x78, !PT ;  /* 0x0000004b2c2c7212 */ /* 0x100fe400078e785f */
[--C-:B------:R-:W-:Y:S02]  /*5b000*/  LOP3.LUT R45, R45, R71, R95.reuse, 0x78, !PT ;  /* 0x000000472d2d7212 */ /* 0x100fe400078e785f */
[--C-:B------:R-:W-:Y:S02]  /*5b010*/  LOP3.LUT R46, R46, R67, R95.reuse, 0x78, !PT ;  /* 0x000000432e2e7212 */ /* 0x100fe400078e785f */
[--C-:B------:R-:W-:Y:S02]  /*5b020*/  LOP3.LUT R47, R47, R63, R95.reuse, 0x78, !PT ;  /* 0x0000003f2f2f7212 */ /* 0x100fe400078e785f */
[----:B------:R-:W-:-:S02]  /*5b030*/  LOP3.LUT R83, R83, R59, R95, 0x78, !PT ;  /* 0x0000003b53537212 */ /* 0x000fc400078e785f */
[--C-:B------:R-:W-:Y:S02]  /*5b040*/  LOP3.LUT R84, R84, R55, R95.reuse, 0x78, !PT ;  /* 0x0000003754547212 */ /* 0x100fe400078e785f */
[----:B------:R-:W-:Y:S02]  /*5b050*/  LOP3.LUT R95, R113, R51, R95, 0x78, !PT ;  /* 0x00000033715f7212 */ /* 0x000fe400078e785f */
[----:B------:R0:W5:Y:S01]  /*5b060*/  LDL.LU R113, [R1+0xe8] ;  /* 0x0000e80001717983 */ /* 0x0001620000300800 */
[----:B------:R-:W-:Y:S02]  /*5b070*/  IMAD.MOV.U32 R8, RZ, RZ, R9 ;  /* 0x000000ffff087224 */ /* 0x000fe400078e0009 */
[----:B------:R-:W-:-:S03]  /*5b080*/  IMAD.MOV.U32 R9, RZ, RZ, 0x1f ;  /* 0x0000001fff097424 */ /* 0x000fc600078e00ff */
        /* <DEDUP_REMOVED lines=8> */
[--C-:B------:R-:W-:Y:S02]  /*5b110*/  LOP3.LUT R104, R104, R58, R8.reuse, 0x78, !PT ;  /* 0x0000003a68687212 */ /* 0x100fe400078e7808 */
[--C-:B------:R-:W-:Y:S02]  /*5b120*/  LOP3.LUT R2, R2, R54, R8.reuse, 0x78, !PT ;  /* 0x0000003602027212 */ /* 0x100fe400078e7808 */
[----:B------:R-:W-:Y:S01]  /*5b130*/  LOP3.LUT R159, R6, R50, R8, 0x78, !PT ;  /* 0x00000032069f7212 */ /* 0x000fe200078e7808 */
[----:B------:R-:W-:Y:S01]  /*5b140*/  IMAD.MOV.U32 R8, RZ, RZ, R155 ;  /* 0x000000ffff087224 */ /* 0x000fe200078e009b */
[----:B------:R0:W5:Y:S06]  /*5b150*/  LDL.LU R6, [R1+0x30c] ;  /* 0x00030c0001067983 */ /* 0x00016c0000300800 */
[----:B0----5:R-:W-:Y:S05]  /*5b160*/  WARPSYNC.COLLECTIVE R10, `(.L_x_2299) ;  /* 0x000000000a087348 */ /* 0x021fea0003c00000 */
[----:B------:R1:W2:Y:S02]  /*5b170*/  SHFL.IDX P0, R9, R8, R252, R9 ;  /* 0x000000fc08097389 */ /* 0x0002a40000000009 */
[----:B012--5:R-:W-:Y:S05]  /*5b180*/  ENDCOLLECTIVE ;  /* 0x000000000000791b */ /* 0x027fea0003800000 */
.L_x_2299:
[--C-:B------:R-:W-:Y:S02]  /*5b190*/  LOP3.LUT R156, R0, R71, R9.reuse, 0x78, !PT ;  /* 0x00000047009c7212 */ /* 0x100fe400078e7809 */
[----:B------:R0:W5:Y:S01]  /*5b1a0*/  LDL.LU R0, [R1+0xe4] ;  /* 0x0000e40001007983 */ /* 0x0001620000300800 */
[--C-:B------:R-:W-:Y:S02]  /*5b1b0*/  LOP3.LUT R158, R115, R79, R9.reuse, 0x78, !PT ;  /* 0x0000004f739e7212 */ /* 0x100fe400078e7809 */
[--C-:B------:R-:W-:Y:S02]  /*5b1c0*/  LOP3.LUT R157, R111, R75, R9.reuse, 0x78, !PT ;  /* 0x0000004b6f9d7212 */ /* 0x100fe400078e7809 */
[--C-:B------:R-:W-:Y:S01]  /*5b1d0*/  LOP3.LUT R3, R3, R67, R9.reuse, 0x78, !PT ;  /* 0x0000004303037212 */ /* 0x100fe200078e7809 */
[----:B------:R-:W-:Y:S01]  /*5b1e0*/  IMAD.MOV.U32 R8, RZ, RZ, R4 ;  /* 0x000000ffff087224 */ /* 0x000fe200078e0004 */
[--C-:B------:R-:W-:Y:S02]  /*5b1f0*/  LOP3.LUT R111, R80, R63, R9.reuse, 0x78, !PT ;  /* 0x0000003f506f7212 */ /* 0x100fe400078e7809 */
[----:B------:R0:W5:Y:S01]  /*5b200*/  LDL.LU R80, [R1+0x9c] ;  /* 0x00009c0001507983 */ /* 0x0001620000300800 */
[----:B------:R-:W-:-:S03]  /*5b210*/  LOP3.LUT R110, R110, R59, R9, 0x78, !PT ;  /* 0x0000003b6e6e7212 */ /* 0x000fc600078e7809 */
[----:B------:R0:W5:Y:S01]  /*5b220*/  LDL.LU R137, [R1+0x310] ;  /* 0x0003100001897983 */ /* 0x0001620000300800 */
[--C-:B------:R-:W-:Y:S02]  /*5b230*/  LOP3.LUT R109, R109, R55, R9.reuse, 0x78, !PT ;  /* 0x000000376d6d7212 */ /* 0x100fe400078e7809 */
[----:B------:R-:W-:Y:S01]  /*5b240*/  LOP3.LUT R115, R114, R51, R9, 0x78, !PT ;  /* 0x0000003372737212 */ /* 0x000fe200078e7809 */
[----:B------:R-:W-:-:S07]  /*5b250*/  IMAD.MOV.U32 R9, RZ, RZ, 0x1f ;  /* 0x0000001fff097424 */ /* 0x000fce00078e00ff */
[----:B0----5:R-:W-:Y:S05]  /*5b260*/  WARPSYNC.COLLECTIVE R10, `(.L_x_2300) ;  /* 0x000000000a087348 */ /* 0x021fea0003c00000 */
[----:B------:R1:W2:Y:S02]  /*5b270*/  SHFL.IDX P0, R9, R8, R252, R9 ;  /* 0x000000fc08097389 */ /* 0x0002a40000000009 */
[----:B012--5:R-:W-:Y:S05]  /*5b280*/  ENDCOLLECTIVE ;  /* 0x000000000000791b */ /* 0x027fea0003800000 */
.L_x_2300:
[----:B------:R-:W-:Y:S02]  /*5b290*/  IMAD.MOV.U32 R8, RZ, RZ, R92 ;  /* 0x000000ffff087224 */ /* 0x000fe400078e005c */
[----:B------:R-:W-:Y:S02]  /*5b2a0*/  IMAD.MOV.U32 R125, RZ, RZ, R9 ;  /* 0x000000ffff7d7224 */ /* 0x000fe400078e0009 */
[----:B------:R-:W-:-:S03]  /*5b2b0*/  IMAD.MOV.U32 R9, RZ, RZ, 0x1f ;  /* 0x0000001fff097424 */ /* 0x000fc600078e00ff */
[----:B------:R-:W-:-:S07]  /*5b2c0*/  LOP3.LUT R114, R113, R76, R125, 0x78, !PT ;  /* 0x0000004c71727212 */ /* 0x000fce00078e787d */
[----:B------:R-:W-:Y:S05]  /*5b2d0*/  WARPSYNC.COLLECTIVE R10, `(.L_x_2301) ;  /* 0x000000000a087348 */ /* 0x000fea0003c00000 */
[----:B------:R0:W1:Y:S02]  /*5b2e0*/  SHFL.IDX P0, R9, R8, R252, R9 ;  /* 0x000000fc08097389 */ /* 0x0000640000000009 */
[----:B01----:R-:W-:Y:S05]  /*5b2f0*/  ENDCOLLECTIVE ;  /* 0x000000000000791b */ /* 0x003fea0003800000 */
.L_x_2301:
[--C-:B------:R-:W-:Y:S02]  /*5b300*/  LOP3.LUT R113, R82, R72, R125.reuse, 0x78, !PT ;  /* 0x0000004852717212 */ /* 0x100fe400078e787d */
[----:B------:R-:W-:Y:S02]  /*5b310*/  LOP3.LUT R120, R81, R68, R125, 0x78, !PT ;  /* 0x0000004451787212 */ /* 0x000fe400078e787d */
[----:B------:R0:W5:Y:S04]  /*5b320*/  LDL.LU R81, [R1+0xe0] ;  /* 0x0000e00001517983 */ /* 0x0001680000300800 */
[----:B------:R0:W5:Y:S04]  /*5b330*/  LDL.LU R82, [R1+0x98] ;  /* 0x0000980001527983 */ /* 0x0001680000300800 */
[----:B------:R0:W5:Y:S01]  /*5b340*/  LDL.LU R143, [R1+0x314] ;  /* 0x00031400018f7983 */ /* 0x0001620000300800 */
[----:B------:R-:W-:Y:S01]  /*5b350*/  IMAD.MOV.U32 R131, RZ, RZ, R9 ;  /* 0x000000ffff837224 */ /* 0x000fe200078e0009 */
[----:B------:R-:W-:-:S02]  /*5b360*/  LOP3.LUT R121, R112, R64, R125, 0x78, !PT ;  /* 0x0000004070797212 */ /* 0x000fc400078e787d */
[--C-:B------:R-:W-:Y:S01]  /*5b370*/  LOP3.LUT R122, R122, R60, R125.reuse, 0x78, !PT ;  /* 0x0000003c7a7a7212 */ /* 0x100fe200078e787d */
[----:B------:R0:W5:Y:S01]  /*5b380*/  LDL.LU R112, [R1+0xdc] ;  /* 0x0000dc0001707983 */ /* 0x0001620000300800 */
[--C-:B------:R-:W-:Y:S02]  /*5b390*/  LOP3.LUT R123, R123, R56, R125.reuse, 0x78, !PT ;  /* 0x000000387b7b7212 */ /* 0x100fe400078e787d */
[--C-:B------:R-:W-:Y:S02]  /*5b3a0*/  LOP3.LUT R124, R124, R52, R125.reuse, 0x78, !PT ;  /* 0x000000347c7c7212 */ /* 0x100fe400078e787d */
[----:B------:R-:W-:Y:S02]  /*5b3b0*/  LOP3.LUT R125, R6, R48, R125, 0x78, !PT ;  /* 0x00000030067d7212 */ /* 0x000fe400078e787d */
        /* <DEDUP_REMOVED lines=15> */
.L_x_2302:
[--C-:B------:R-:W-:Y:S02]  /*5b4b0*/  LOP3.LUT R80, R80, R73, R131.reuse, 0x78, !PT ;  /* 0x0000004950507212 */ /* 0x100fe400078e7883 */
[--C-:B------:R-:W-:Y:S01]  /*5b4c0*/  LOP3.LUT R126, R126, R69, R131.reuse, 0x78, !PT ;  /* 0x000000457e7e7212 */ /* 0x100fe200078e7883 */
[----:B------:R0:W5:Y:S01]  /*5b4d0*/  LDL.LU R227, [R1+0x338] ;  /* 0x0003380001e37983 */ /* 0x0001620000300800 */
[--C-:B------:R-:W-:Y:S02]  /*5b4e0*/  LOP3.LUT R127, R127, R65, R131.reuse, 0x78, !PT ;  /* 0x000000417f7f7212 */ /* 0x100fe400078e7883 */
[--C-:B------:R-:W-:Y:S01]  /*5b4f0*/  LOP3.LUT R128, R128, R61, R131.reuse, 0x78, !PT ;  /* 0x0000003d80807212 */ /* 0x100fe200078e7883 */
[----:B------:R0:W5:Y:S01]  /*5b500*/  LDL.LU R235, [R1+0x33c] ;  /* 0x00033c0001eb7983 */ /* 0x0001620000300800 */
[--C-:B------:R-:W-:Y:S02]  /*5b510*/  LOP3.LUT R129, R129, R57, R131.reuse, 0x78, !PT ;  /* 0x0000003981817212 */ /* 0x100fe400078e7883 */
[--C-:B------:R-:W-:Y:S01]  /*5b520*/  LOP3.LUT R130, R130, R53, R131.reuse, 0x78, !PT ;  /* 0x0000003582827212 */ /* 0x100fe200078e7883 */
[----:B------:R0:W5:Y:S01]  /*5b530*/  LDL.LU R243, [R1+0x340] ;  /* 0x0003400001f37983 */ /* 0x0001620000300800 */
[----:B------:R-:W-:Y:S01]  /*5b540*/  LOP3.LUT R131, R137, R49, R131, 0x78, !PT ;  /* 0x0000003189837212 */ /* 0x000fe200078e7883 */
[----:B------:R-:W-:-:S02]  /*5b550*/  IMAD.MOV.U32 R8, RZ, RZ, R94 ;  /* 0x000000ffff087224 */ /* 0x000fc400078e005e */
[----:B------:R0:W5:Y:S01]  /*5b560*/  LDL.LU R251, [R1+0x344] ;  /* 0x0003440001fb7983 */ /* 0x0001620000300800 */
[----:B------:R-:W-:Y:S02]  /*5b570*/  IMAD.MOV.U32 R137, RZ, RZ, R9 ;  /* 0x000000ffff897224 */ /* 0x000fe400078e0009 */
[----:B------:R-:W-:-:S07]  /*5b580*/  IMAD.MOV.U32 R9, RZ, RZ, 0x1f ;  /* 0x0000001fff097424 */ /* 0x000fce00078e00ff */
[----:B0----5:R-:W-:Y:S05]  /*5b590*/  WARPSYNC.COLLECTIVE R10, `(.L_x_2303) ;  /* 0x000000000a087348 */ /* 0x021fea0003c00000 */
[----:B------:R1:W2:Y:S02]  /*5b5a0*/  SHFL.IDX P0, R9, R8, R252, R9 ;  /* 0x000000fc08097389 */ /* 0x0002a40000000009 */
[----:B012--5:R-:W-:Y:S05]  /*5b5b0*/  ENDCOLLECTIVE ;  /* 0x000000000000791b */ /* 0x027fea0003800000 */
.L_x_2303:
[--C-:B------:R-:W-:Y:S02]  /*5b5c0*/  LOP3.LUT R132, R132, R70, R137.reuse, 0x78, !PT ;  /* 0x0000004684847212 */ /* 0x100fe400078e7889 */
[--C-:B------:R-:W-:Y:S02]  /*5b5d0*/  LOP3.LUT R133, R133, R66, R137.reuse, 0x78, !PT ;  /* 0x0000004285857212 */ /* 0x100fe400078e7889 */
[--C-:B------:R-:W-:Y:S02]  /*5b5e0*/  LOP3.LUT R134, R134, R62, R137.reuse, 0x78, !PT ;  /* 0x0000003e86867212 */ /* 0x100fe400078e7889 */
[--C-:B------:R-:W-:Y:S02]  /*5b5f0*/  LOP3.LUT R135, R135, R58, R137.reuse, 0x78, !PT ;  /* 0x0000003a87877212 */ /* 0x100fe400078e7889 */
[--C-:B------:R-:W-:Y:S02]  /*5b600*/  LOP3.LUT R136, R136, R54, R137.reuse, 0x78, !PT ;  /* 0x0000003688887212 */ /* 0x100fe400078e7889 */
[----:B------:R-:W-:-:S02]  /*5b610*/  LOP3.LUT R81, R81, R78, R137, 0x78, !PT ;  /* 0x0000004e51517212 */ /* 0x000fc400078e7889 */
[--C-:B------:R-:W-:Y:S01]  /*5b620*/  LOP3.LUT R82, R82, R74, R137.reuse, 0x78, !PT ;  /* 0x0000004a52527212 */ /* 0x100fe200078e7889 */
[----:B------:R-:W-:Y:S01]  /*5b630*/  IMAD.MOV.U32 R8, RZ, RZ, R88 ;  /* 0x000000ffff087224 */ /* 0x000fe200078e0058 */
[----:B------:R-:W-:Y:S01]  /*5b640*/  LOP3.LUT R137, R143, R50, R137, 0x78, !PT ;  /* 0x000000328f897212 */ /* 0x000fe200078e7889 */
[----:B------:R-:W-:Y:S02]  /*5b650*/  IMAD.MOV.U32 R143, RZ, RZ, R9 ;  /* 0x000000ffff8f7224 */ /* 0x000fe400078e0009 */
[----:B------:R-:W-:-:S07]  /*5b660*/  IMAD.MOV.U32 R9, RZ, RZ, 0x1f ;  /* 0x0000001fff097424 */ /* 0x000fce00078e00ff */
[----:B------:R-:W-:Y:S05]  /*5b670*/  WARPSYNC.COLLECTIVE R10, `(.L_x_2304) ;  /* 0x000000000a087348 */ /* 0x000fea0003c00000 */
[----:B------:R0:W1:Y:S02]  /*5b680*/  SHFL.IDX P0, R9, R8, R252, R9 ;  /* 0x000000fc08097389 */ /* 0x0000640000000009 */
[----:B01----:R-:W-:Y:S05]  /*5b690*/  ENDCOLLECTIVE ;  /* 0x000000000000791b */ /* 0x003fea0003800000 */
.L_x_2304:
[--C-:B------:R-:W-:Y:S02]  /*5b6a0*/  LOP3.LUT R112, R112, R79, R143.reuse, 0x78, !PT ;  /* 0x0000004f70707212 */ /* 0x100fe400078e788f */
[--C-:B------:R-:W-:Y:S02]  /*5b6b0*/  LOP3.LUT R138, R138, R71, R143.reuse, 0x78, !PT ;  /* 0x000000478a8a7212 */ /* 0x100fe400078e788f */
[--C-:B------:R-:W-:Y:S02]  /*5b6c0*/  LOP3.LUT R139, R139, R67, R143.reuse, 0x78, !PT ;  /* 0x000000438b8b7212 */ /* 0x100fe400078e788f */
[--C-:B------:R-:W-:Y:S02]  /*5b6d0*/  LOP3.LUT R140, R140, R63, R143.reuse, 0x78, !PT ;  /* 0x0000003f8c8c7212 */ /* 0x100fe400078e788f */
[--C-:B------:R-:W-:Y:S02]  /*5b6e0*/  LOP3.LUT R141, R141, R59, R143.reuse, 0x78, !PT ;  /* 0x0000003b8d8d7212 */ /* 0x100fe400078e788f */
[----:B------:R-:W-:Y:S01]  /*5b6f0*/  LOP3.LUT R142, R142, R55, R143, 0x78, !PT ;  /* 0x000000378e8e7212 */ /* 0x000fe200078e788f */
[----:B------:R-:W-:Y:S01]  /*5b700*/  IMAD.MOV.U32 R8, RZ, RZ, R89 ;  /* 0x000000ffff087224 */ /* 0x000fe200078e0059 */
[----:B------:R-:W-:-:S02]  /*5b710*/  LOP3.LUT R0, R0, R75, R143, 0x78, !PT ;  /* 0x0000004b00007212 */ /* 0x000fc400078e788f */
[----:B------:R-:W-:Y:S01]  /*5b720*/  LOP3.LUT R143, R163, R51, R143, 0x78, !PT ;  /* 0x00000033a38f7212 */ /* 0x000fe200078e788f */
[----:B------:R-:W-:Y:S02]  /*5b730*/  IMAD.MOV.U32 R163, RZ, RZ, R9 ;  /* 0x000000ffffa37224 */ /* 0x000fe400078e0009 */
[----:B------:R-:W-:-:S07]  /*5b740*/  IMAD.MOV.U32 R9, RZ, RZ, 0x1f ;  /* 0x0000001fff097424 */ /* 0x000fce00078e00ff */
[----:B------:R-:W-:Y:S05]  /*5b750*/  WARPSYNC.COLLECTIVE R10, `(.L_x_2305) ;  /* 0x000000000a087348 */ /* 0x000fea0003c00000 */
[----:B------:R0:W1:Y:S02]  /*5b760*/  SHFL.IDX P0, R9, R8, R252, R9 ;  /* 0x000000fc08097389 */ /* 0x0000640000000009 */
[----:B01----:R-:W-:Y:S05]  /*5b770*/  ENDCOLLECTIVE ;  /* 0x000000000000791b */ /* 0x003fea0003800000 */
.L_x_2305:
        /* <DEDUP_REMOVED lines=14> */
.L_x_2306:
        /* <DEDUP_REMOVED lines=14> */
.L_x_2307:
        /* <DEDUP_REMOVED lines=14> */
.L_x_2308:
        /* <DEDUP_REMOVED lines=14> */
.L_x_2309:
        /* <DEDUP_REMOVED lines=14> */
.L_x_2310:
        /* <DEDUP_REMOVED lines=14> */
.L_x_2311:
        /* <DEDUP_REMOVED lines=14> */
.L_x_2312:
        /* <DEDUP_REMOVED lines=14> */
.L_x_2313:
        /* <DEDUP_REMOVED lines=14> */
.L_x_2314:
        /* <DEDUP_REMOVED lines=14> */
.L_x_2315:
        /* <DEDUP_REMOVED lines=8> */
[----:B------:R-:W-:Y:S01]  /*5c0c0*/  LOP3.LUT R243, R251, R50, R243, 0x78, !PT ;  /* 0x00000032fbf37212 */ /* 0x000fe200078e78f3 */
[----:B------:R-:W-:Y:S02]  /*5c0d0*/  IMAD.MOV.U32 R251, RZ, RZ, R9 ;  /* 0x000000fffffb7224 */ /* 0x000fe400078e0009 */
[----:B------:R-:W3:Y:S04]  /*5c0e0*/  LDL.LU R9, [R1+0x5c] ;  /* 0x00005c0001097983 */ /* 0x000ee80000300800 */
        /* <DEDUP_REMOVED lines=44> */
[----:B0-----:R-:W4:Y:S04]  /*5c3b0*/  LDL.LU R8, [R1] ;  /* 0x0000000001087983 */ /* 0x001f280000300800 */
[----:B---3--:R0:W-:Y:S04]  /*5c3c0*/  STL [R1+0x10], R9 ;  /* 0x0000100901007387 */ /* 0x0081e80000100800 */
[----:B----4-:R1:W-:Y:S04]  /*5c3d0*/  STL [R1], R8 ;  /* 0x0000000801007387 */ /* 0x0103e80000100800 */
[----:B------:R-:W-:Y:S04]  /*5c3e0*/  STL [R1+0x60], R83 ;  /* 0x0000605301007387 */ /* 0x000fe80000100800 */
[----:B------:R-:W-:Y:S04]  /*5c3f0*/  STL [R1+0x64], R84 ;  /* 0x0000645401007387 */ /* 0x000fe80000100800 */
[----:B------:R-:W-:Y:S04]  /*5c400*/  STL [R1+0x68], R95 ;  /* 0x0000685f01007387 */ /* 0x000fe80000100800 */
[----:B------:R-:W-:Y:S04]  /*5c410*/  STL [R1+0x6c], R96 ;  /* 0x00006c6001007387 */ /* 0x000fe80000100800 */
[----:B------:R-:W-:Y:S04]  /*5c420*/  STL [R1+0x74], R107 ;  /* 0x0000746b01007387 */ /* 0x000fe80000100800 */
        /* <DEDUP_REMOVED lines=11> */
[----:B------:R-:W-:Y:S04]  /*5c4e0*/  STL [R1+0x70], R108 ;  /* 0x0000706c01007387 */ /* 0x000fe80000100800 */
        /* <DEDUP_REMOVED lines=11> */
[----:B---3--:R-:W-:Y:S04]  /*5c5a0*/  STL [R1+0xd0], R9 ;  /* 0x0000d00901007387 */ /* 0x008fe80000100800 */
[----:B----4-:R0:W-:Y:S04]  /*5c5b0*/  STL [R1+0x110], R8 ;  /* 0x0001100801007387 */ /* 0x0101e80000100800 */
[----:B0-----:R-:W3:Y:S04]  /*5c5c0*/  LDL.LU R8, [R1+0x84] ;  /* 0x0000840001087983 */ /* 0x001ee80000300800 */
        /* <DEDUP_REMOVED lines=310> */
[----:B------:R3:W-:Y:S01]  /*5d930*/  STL [R1+0xa0], R8 ;  /* 0x0000a00801007387 */ /* 0x0007e20000100800 */
[----:B-1----:R-:W-:-:S03]  /*5d940*/  IMAD.MOV.U32 R9, RZ, RZ, R6 ;  /* 0x000000ffff097224 */ /* 0x002fc600078e0006 */
[----:B------:R-:W-:Y:S04]  /*5d950*/  STL [R1+0x308], R121 ;  /* 0x0003087901007387 */ /* 0x000fe80000100800 */
[----:B------:R-:W-:Y:S04]  /*5d960*/  STL [R1+0x30c], R125 ;  /* 0x00030c7d01007387 */ /* 0x000fe80000100800 */
[----:B------:R-:W4:Y:S01]  /*5d970*/  LDL.LU R6, [R1+0x3e8] ;  /* 0x0003e80001067983 */ /* 0x000f220000300800 */
[----:B---3--:R-:W-:-:S03]  /*5d980*/  IMAD.MOV.U32 R8, RZ, RZ, R80 ;  /* 0x000000ffff087224 */ /* 0x008fc600078e0050 */
[----:B------:R0:W5:Y:S04]  /*5d990*/  LDL.LU R80, [R1+0x3e4] ;  /* 0x0003e40001507983 */ /* 0x0001680000300800 */
[----:B------:R1:W-:Y:S04]  /*5d9a0*/  STL [R1+0xe4], R9 ;  /* 0x0000e40901007387 */ /* 0x0003e80000100800 */
[----:B------:R3:W-:Y:S04]  /*5d9b0*/  STL [R1+0x9c], R8 ;  /* 0x00009c0801007387 */ /* 0x0007e80000100800 */
[----:B------:R-:W-:Y:S01]  /*5d9c0*/  STL [R1+0x310], R131 ;  /* 0x0003108301007387 */ /* 0x000fe20000100800 */
[----:B-1----:R-:W-:-:S03]  /*5d9d0*/  IMAD.MOV.U32 R9, RZ, RZ, R81 ;  /* 0x000000ffff097224 */ /* 0x002fc600078e0051 */
[----:B------:R0:W5:Y:S01]  /*5d9e0*/  LDL.LU R81, [R1+0x3e0] ;  /* 0x0003e00001517983 */ /* 0x0001620000300800 */
[----:B---3--:R-:W-:-:S03]  /*5d9f0*/  IMAD.MOV.U32 R8, RZ, RZ, R82 ;  /* 0x000000ffff087224 */ /* 0x008fc600078e0052 */
[----:B------:R0:W5:Y:S04]  /*5da00*/  LDL.LU R82, [R1+0x3dc] ;  /* 0x0003dc0001527983 */ /* 0x0001680000300800 */
[----:B------:R1:W-:Y:S04]  /*5da10*/  STL [R1+0xe0], R9 ;  /* 0x0000e00901007387 */ /* 0x0003e80000100800 */
[----:B------:R3:W-:Y:S01]  /*5da20*/  STL [R1+0x98], R8 ;  /* 0x0000980801007387 */ /* 0x0007e20000100800 */
[----:B------:R-:W-:-:S03]  /*5da30*/  LOP3.LUT R244, R244, R79, R251, 0x78, !PT ;  /* 0x0000004ff4f47212 */ /* 0x000fc600078e78fb */
[----:B------:R-:W-:Y:S01]  /*5da40*/  STL [R1+0x314], R137 ;  /* 0x0003148901007387 */ /* 0x000fe20000100800 */
[----:B-1----:R-:W-:-:S03]  /*5da50*/  IMAD.MOV.U32 R9, RZ, RZ, R112 ;  /* 0x000000ffff097224 */ /* 0x002fc600078e0070 */
[----:B------:R0:W5:Y:S01]  /*5da60*/  LDL.LU R112, [R1+0x3d8] ;  /* 0x0003d80001707983 */ /* 0x0001620000300800 */
[----:B---3--:R-:W-:Y:S01]  /*5da70*/  IMAD.MOV.U32 R8, RZ, RZ, R0 ;  /* 0x000000ffff087224 */ /* 0x008fe200078e0000 */
[--C-:B------:R-:W-:Y:S02]  /*5da80*/  LOP3.LUT R245, R245, R75, R251.reuse, 0x78, !PT ;  /* 0x0000004bf5f57212 */ /* 0x100fe400078e78fb */
[----:B------:R0:W5:Y:S01]  /*5da90*/  LDL.LU R0, [R1+0x3d4] ;  /* 0x0003d40001007983 */ /* 0x0001620000300800 */
[--C-:B------:R-:W-:Y:S02]  /*5daa0*/  LOP3.LUT R246, R246, R71, R251.reuse, 0x78, !PT ;  /* 0x00000047f6f67212 */ /* 0x100fe400078e78fb */
[--C-:B------:R-:W-:Y:S01]  /*5dab0*/  LOP3.LUT R247, R247, R67, R251.reuse, 0x78, !PT ;  /* 0x00000043f7f77212 */ /* 0x100fe200078e78fb */
[----:B------:R1:W-:Y:S01]  /*5dac0*/  STL [R1+0xdc], R9 ;  /* 0x0000dc0901007387 */ /* 0x0003e20000100800 */
[--C-:B------:R-:W-:Y:S02]  /*5dad0*/  LOP3.LUT R248, R248, R63, R251.reuse, 0x78, !PT ;  /* 0x0000003ff8f87212 */ /* 0x100fe400078e78fb */
[--C-:B------:R-:W-:Y:S01]  /*5dae0*/  LOP3.LUT R249, R249, R59, R251.reuse, 0x78, !PT ;  /* 0x0000003bf9f97212 */ /* 0x100fe200078e78fb */
[----:B------:R4:W-:Y:S01]  /*5daf0*/  STL [R1+0x94], R8 ;  /* 0x0000940801007387 */ /* 0x0009e20000100800 */
[----:B------:R-:W-:-:S02]  /*5db00*/  LOP3.LUT R250, R250, R55, R251, 0x78, !PT ;  /* 0x00000037fafa7212 */ /* 0x000fc400078e78fb */
[----:B--2---:R-:W-:Y:S01]  /*5db10*/  LOP3.LUT R251, R10, R51, R251, 0x78, !PT ;  /* 0x000000330afb7212 */ /* 0x004fe200078e78fb */
[----:B------:R-:W-:Y:S02]  /*5db20*/  IMAD.MOV.U32 R10, RZ, RZ, -0x1 ;  /* 0xffffffffff0a7424 */ /* 0x000fe400078e00ff */
[----:B-1----:R-:W-:Y:S01]  /*5db30*/  IMAD.MOV.U32 R9, RZ, RZ, 0x1f ;  /* 0x0000001fff097424 */ /* 0x002fe200078e00ff */
        /* <DEDUP_REMOVED lines=17> */
.L_x_2316:
[----:B------:R-:W-:Y:S02]  /*5dc50*/  IMAD.MOV.U32 R8, RZ, RZ, R80 ;  /* 0x000000ffff087224 */ /* 0x000fe400078e0050 */
[----:B------:R-:W-:Y:S02]  /*5dc60*/  IMAD.MOV.U32 R83, RZ, RZ, R9 ;  /* 0x000000ffff537224 */ /* 0x000fe400078e0009 */
[----:B------:R-:W-:-:S07]  /*5dc70*/  IMAD.MOV.U32 R9, RZ, RZ, 0x1f ;  /* 0x0000001fff097424 */ /* 0x000fce00078e00ff */
[----:B------:R-:W-:Y:S05]  /*5dc80*/  WARPSYNC.COLLECTIVE R10, `(.L_x_2317) ;  /* 0x000000000a087348 */ /* 0x000fea0003c00000 */
[----:B------:R0:W1:Y:S02]  /*5dc90*/  SHFL.IDX P0, R9, R8, R252, R9 ;  /* 0x000000fc08097389 */ /* 0x0000640000000009 */
[----:B01----:R-:W-:Y:S05]  /*5dca0*/  ENDCOLLECTIVE ;  /* 0x000000000000791b */ /* 0x003fea0003800000 */
.L_x_2317:
[----:B------:R-:W-:Y:S02]  /*5dcb0*/  IMAD.MOV.U32 R8, RZ, RZ, R81 ;  /* 0x000000ffff087224 */ /* 0x000fe400078e0051 */
[----:B------:R-:W-:Y:S02]  /*5dcc0*/  IMAD.MOV.U32 R84, RZ, RZ, R9 ;  /* 0x000000ffff547224 */ /* 0x000fe400078e0009 */
[----:B------:R-:W-:-:S07]  /*5dcd0*/  IMAD.MOV.U32 R9, RZ, RZ, 0x1f ;  /* 0x0000001fff097424 */ /* 0x000fce00078e00ff */
[----:B------:R-:W-:Y:S05]  /*5dce0*/  WARPSYNC.COLLECTIVE R10, `(.L_x_2318) ;  /* 0x000000000a087348 */ /* 0x000fea0003c00000 */
[----:B------:R0:W1:Y:S02]  /*5dcf0*/  SHFL.IDX P0, R9, R8, R252, R9 ;  /* 0x000000fc08097389 */ /* 0x0000640000000009 */
[----:B01----:R-:W-:Y:S05]  /*5dd00*/  ENDCOLLECTIVE ;  /* 0x000000000000791b */ /* 0x003fea0003800000 */
.L_x_2318:
[----:B------:R-:W-:Y:S02]  /*5dd10*/  IMAD.MOV.U32 R8, RZ, RZ, R82 ;  /* 0x000000ffff087224 */ /* 0x000fe400078e0052 */
[----:B------:R-:W-:Y:S02]  /*5dd20*/  IMAD.MOV.U32 R95, RZ, RZ, R9 ;  /* 0x000000ffff5f7224 */ /* 0x000fe400078e0009 */
[----:B------:R-:W-:-:S07]  /*5dd30*/  IMAD.MOV.U32 R9, RZ, RZ, 0x1f ;  /* 0x0000001fff097424 */ /* 0x000fce00078e00ff */
[----:B------:R-:W-:Y:S05]  /*5dd40*/  WARPSYNC.COLLECTIVE R10, `(.L_x_2319) ;  /* 0x000000000a087348 */ /* 0x000fea0003c00000 */
[----:B------:R0:W1:Y:S02]  /*5dd50*/  SHFL.IDX P0, R9, R8, R252, R9 ;  /* 0x000000fc08097389 */ /* 0x0000640000000009 */
[----:B01----:R-:W-:Y:S05]  /*5dd60*/  ENDCOLLECTIVE ;  /* 0x000000000000791b */ /* 0x003fea0003800000 */
.L_x_2319:
[----:B------:R-:W-:Y:S01]  /*5dd70*/  IMAD.MOV.U32 R8, RZ, RZ, R9 ;  /* 0x000000ffff087224 */ /* 0x000fe200078e0009 */
[----:B------:R-:W-:Y:S06]  /*5dd80*/  BRA `(.L_x_2320) ;  /* 0xffffff3c00987947 */ /* 0x000fec000383ffff */
        .weak           $__internal_2_$__cuda_sm20_div_u16
        .type           $__internal_2_$__cuda_sm20_div_u16,@function
        .size           $__internal_2_$__cuda_sm20_div_u16,(.L_x_2649 - $__internal_2_$__cuda_sm20_div_u16)
$__internal_2_$__cuda_sm20_div_u16:
        /* <DEDUP_REMOVED lines=17> */
[----:B------:R-:W-:-:S05]  /*5dea0*/  @!P0 IMAD.MOV.U32 R9, RZ, RZ, -0x1 ;  /* 0xffffffffff098424 */ /* 0x000fca00078e00ff */
[----:B------:R0:W-:Y:S02]  /*5deb0*/  STL [R1+0x3d0], R9 ;  /* 0x0003d00901007387 */ /* 0x0001e40000100800 */
[----:B0-----:R-:W-:Y:S05]  /*5dec0*/  RET.REL.NODEC R2 `(fused_batch_pir_kernel_optimized_4) ;  /* 0xfffffa20024c7950 */ /* 0x001fea0003c3ffff */
.L_x_2321:
        /* <DEDUP_REMOVED lines=11> */
.L_x_2649:


//--------------------- .text.fused_batch_pir_kernel_optimized_2 --------------------------
	.section	.text.fused_batch_pir_kernel_optimized_2,"ax",@progbits
	.align	128
        .global         fused_batch_pir_kernel_optimized_2
        .type           fused_batch_pir_kernel_optimized_2,@function
        .size           fused_batch_pir_kernel_optimized_2,(.L_x_2653 - fused_batch_pir_kernel_optimized_2)
        .other          fused_batch_pir_kernel_optimized_2,@"STO_CUDA_ENTRY STV_DEFAULT"
fused_batch_pir_kernel_optimized_2:
.text.fused_batch_pir_kernel_optimized_2:
[----:B------:R-:W0:Y:S08]  /*0000*/  LDC R1, c[0x0][0x37c] ;  /* 0x0000df00ff017b82 */ /* 0x000e300000000800 */
[----:B------:R-:W1:Y:S01]  /*0010*/  LDC R8, c[0x0][0x360] ;  /* 0x0000d800ff087b82 */ /* 0x000e620000000800 */
[----:B------:R-:W2:Y:S01]  /*0020*/  S2R R7, SR_TID.X ;  /* 0x0000000000077919 */ /* 0x000ea20000002100 */
[----:B0-----:R-:W-:Y:S01]  /*0030*/  VIADD R1, R1, 0xffffffe0 ;  /* 0xffffffe001017836 */ /* 0x001fe20000000000 */
[----:B------:R-:W-:Y:S01]  /*0040*/  BSSY.RECONVERGENT B0, `(.L_x_2322) ;  /* 0x000002c000007945 */ /* 0x000fe20003800200 */
[----:B-1----:R-:W0:Y:S01]  /*0050*/  I2F.U32.RP R6, R8 ;  /* 0x0000000800067306 */ /* 0x002e220000209000 */
[----:B------:R-:W-:Y:S01]  /*0060*/  ISETP.NE.U32.AND P2, PT, R8, RZ, PT ;  /* 0x000000ff0800720c */ /* 0x000fe20003f45070 */
[----:B--2---:R-:W-:-:S05]  /*0070*/  IMAD.IADD R0, R7, 0x1, R8 ;  /* 0x0000000107007824 */ /* 0x004fca00078e0208 */
[C---:B------:R-:W-:Y:S01]  /*0080*/  ISETP.GE.U32.AND P0, PT, R0.reuse, 0x600, PT ;  /* 0x000006000000780c */ /* 0x040fe20003f06070 */
[----:B0-----:R-:W0:Y:S01]  /*0090*/  MUFU.RCP R6, R6 ;  /* 0x0000000600067308 */ /* 0x001e220000001000 */
[----:B------:R-:W-:Y:S02]  /*00a0*/  VIMNMX.U32 R5, PT, PT, R0, 0x600, !PT ;  /* 0x0000060000057848 */ /* 0x000fe40007fe0000 */
[----:B------:R-:W-:-:S04]  /*00b0*/  SEL R4, RZ, 0x1, P0 ;  /* 0x00000001ff047807 */ /* 0x000fc80000000000 */
[----:B------:R-:W-:Y:S01]  /*00c0*/  IADD3 R5, PT, PT, R5, -R0, -R4 ;  /* 0x8000000005057210 */ /* 0x000fe20007ffe804 */
[----:B0-----:R-:W-:-:S04]  /*00d0*/  VIADD R2, R6, 0xffffffe ;  /* 0x0ffffffe06027836 */ /* 0x001fc80000000000 */
[----:B------:R0:W1:Y:S02]  /*00e0*/  F2I.FTZ.U32.TRUNC.NTZ R3, R2 ;  /* 0x0000000200037305 */ /* 0x000064000021f000 */
[----:B0-----:R-:W-:Y:S02]  /*00f0*/  IMAD.MOV.U32 R2, RZ, RZ, RZ ;  /* 0x000000ffff027224 */ /* 0x001fe400078e00ff */
[----:B-1----:R-:W-:-:S04]  /*0100*/  IMAD.MOV R9, RZ, RZ, -R3 ;  /* 0x000000ffff097224 */ /* 0x002fc800078e0a03 */
[----:B------:R-:W-:-:S04]  /*0110*/  IMAD R9, R9, R8, RZ ;  /* 0x0000000809097224 */ /* 0x000fc800078e02ff */
[----:B------:R-:W-:-:S04]  /*0120*/  IMAD.HI.U32 R6, R3, R9, R2 ;  /* 0x0000000903067227 */ /* 0x000fc800078e0002 */
[----:B------:R-:W-:Y:S02]  /*0130*/  IMAD.MOV.U32 R2, RZ, RZ, R7 ;  /* 0x000000ffff027224 */ /* 0x000fe400078e0007 */
[----:B------:R-:W-:-:S04]  /*0140*/  IMAD.HI.U32 R3, R6, R5, RZ ;  /* 0x0000000506037227 */ /* 0x000fc800078e00ff */
[----:B------:R-:W-:-:S04]  /*0150*/  IMAD.MOV R0, RZ, RZ, -R3 ;  /* 0x000000ffff007224 */ /* 0x000fc800078e0a03 */
[----:B------:R-:W-:-:S05]  /*0160*/  IMAD R5, R8, R0, R5 ;  /* 0x0000000008057224 */ /* 0x000fca00078e0205 */
[----:B------:R-:W-:-:S13]  /*0170*/  ISETP.GE.U32.AND P0, PT, R5, R8, PT ;  /* 0x000000080500720c */ /* 0x000fda0003f06070 */
[----:B------:R-:W-:Y:S02]  /*0180*/  @P0 IMAD.IADD R5, R5, 0x1, -R8 ;  /* 0x0000000105050824 */ /* 0x000fe400078e0a08 */
[----:B------:R-:W-:-:S03]  /*0190*/  @P0 VIADD R3, R3, 0x1 ;  /* 0x0000000103030836 */ /* 0x000fc60000000000 */
[----:B------:R-:W-:-:S13]  /*01a0*/  ISETP.GE.U32.AND P1, PT, R5, R8, PT ;  /* 0x000000080500720c */ /* 0x000fda0003f26070 */
[----:B------:R-:W-:Y:S01]  /*01b0*/  @P1 VIADD R3, R3, 0x1 ;  /* 0x0000000103031836 */ /* 0x000fe20000000000 */
[----:B------:R-:W-:-:S05]  /*01c0*/  @!P2 LOP3.LUT R3, RZ, R8, RZ, 0x33, !PT ;  /* 0x00000008ff03a212 */ /* 0x000fca00078e33ff */
[----:B------:R-:W-:-:S05]  /*01d0*/  IMAD.IADD R10, R4, 0x1, R3 ;  /* 0x00000001040a7824 */ /* 0x000fca00078e0203 */
[----:B------:R0:W-:Y:S01]  /*01e0*/  STL [R1+0x1c], R10 ;  /* 0x00001c0a01007387 */ /* 0x0001e20000100800 */
[C---:B------:R-:W-:Y:S02]  /*01f0*/  LOP3.LUT R0, R10.reuse, 0x3, RZ, 0xc0, !PT ;  /* 0x000000030a007812 */ /* 0x040fe400078ec0ff */
[----:B------:R-:W-:Y:S02]  /*0200*/  ISETP.GE.U32.AND P1, PT, R10, 0x3, PT ;  /* 0x000000030a00780c */ /* 0x000fe40003f26070 */
[----:B------:R-:W-:-:S13]  /*0210*/  ISETP.NE.AND P0, PT, R0, 0x3, PT ;  /* 0x000000030000780c */ /* 0x000fda0003f05270 */
[----:B0-----:R-:W-:Y:S05]  /*0220*/  @!P0 BRA `(.L_x_2323) ;  /* 0x0000000000348947 */ /* 0x001fea0003800000 */
[----:B------:R-:W0:Y:S01]  /*0230*/  S2R R5, SR_CgaCtaId ;  /* 0x0000000000057919 */ /* 0x000e220000008800 */
[----:B------:R-:W-:Y:S01]  /*0240*/  MOV R2, 0x400 ;  /* 0x0000040000027802 */ /* 0x000fe20000000f00 */
[----:B------:R-:W-:Y:S02]  /*0250*/  VIADD R0, R10, 0x1 ;  /* 0x000000010a007836 */ /* 0x000fe40000000000 */
[----:B------:R-:W-:-:S03]  /*0260*/  IMAD.MOV.U32 R3, RZ, RZ, RZ ;  /* 0x000000ffff037224 */ /* 0x000fc600078e00ff */
[----:B------:R-:W-:Y:S02]  /*0270*/  LOP3.LUT R0, R0, 0x3, RZ, 0xc0, !PT ;  /* 0x0000000300007812 */ /* 0x000fe400078ec0ff */
[----:B0-----:R-:W-:Y:S01]  /*0280*/  LEA R5, R5, R2, 0x18 ;  /* 0x0000000205057211 */ /* 0x001fe200078ec0ff */
[----:B------:R-:W-:-:S07]  /*0290*/  IMAD.MOV.U32 R2, RZ, RZ, R7 ;  /* 0x000000ffff027224 */ /* 0x000fce00078e0007 */
.L_x_2324:
[----:B------:R-:W-:Y:S02]  /*02a0*/  IMAD R4, R2, 0x10, R5 ;  /* 0x0000001002047824 */ /* 0x000fe400078e0205 */
[----:B------:R-:W-:Y:S02]  /*02b0*/  VIADD R3, R3, 0x1 ;  /* 0x0000000103037836 */ /* 0x000fe40000000000 */
[----:B------:R-:W-:Y:S01]  /*02c0*/  IMAD.IADD R2, R8, 0x1, R2 ;  /* 0x0000000108027824 */ /* 0x000fe200078e0202 */
[----:B------:R0:W-:Y:S02]  /*02d0*/  STS.128 [R4], RZ ;  /* 0x000000ff04007388 */ /* 0x0001e40000000c00 */
[----:B------:R-:W-:-:S13]  /*02e0*/  ISETP.NE.AND P0, PT, R3, R0, PT ;  /* 0x000000000300720c */ /* 0x000fda0003f05270 */
[----:B0-----:R-:W-:Y:S05]  /*02f0*/  @P0 BRA `(.L_x_2324) ;  /* 0xfffffffc00e80947 */ /* 0x001fea000383ffff */
.L_x_2323:
[----:B------:R-:W-:Y:S05]  /*0300*/  BSYNC.RECONVERGENT B0 ;  /* 0x0000000000007941 */ /* 0x000fea0003800200 */
.L_x_2322:
[----:B------:R-:W-:Y:S04]  /*0310*/  BSSY.RECONVERGENT B0, `(.L_x_2325) ;  /* 0x0000010000007945 */ /* 0x000fe80003800200 */
[----:B------:R-:W-:Y:S05]  /*0320*/  @!P1 BRA `(.L_x_2326) ;  /* 0x0000000000389947 */ /* 0x000fea0003800000 */
[----:B------:R-:W0:Y:S01]  /*0330*/  S2R R3, SR_CgaCtaId ;  /* 0x0000000000037919 */ /* 0x000e220000008800 */
[----:B------:R-:W-:-:S04]  /*0340*/  MOV R0, 0x400 ;  /* 0x0000040000007802 */ /* 0x000fc80000000f00 */
[----:B0-----:R-:W-:-:S07]  /*0350*/  LEA R5, R3, R0, 0x18 ;  /* 0x0000000003057211 */ /* 0x001fce00078ec0ff */
.L_x_2327:
        /* <DEDUP_REMOVED lines=11> */
.L_x_2326:
[----:B------:R-:W-:Y:S05]  /*0410*/  BSYNC.RECONVERGENT B0 ;  /* 0x0000000000007941 */ /* 0x000fea0003800200 */
.L_x_2325:
[----:B------:R-:W-:Y:S01]  /*0420*/  BAR.SYNC.DEFER_BLOCKING 0x0 ;  /* 0x0000000000007b1d */ /* 0x000fe20000010000 */
[----:B------:R-:W-:-:S05]  /*0430*/  ISETP.NE.AND P0, PT, R7, RZ, PT ;  /* 0x000000ff0700720c */ /* 0x000fca0003f05270 */
        /* <DEDUP_REMOVED lines=9> */
[----:B------:R-:W1:Y:S02]  /*04d0*/  S2UR UR4, SR_CTAID.X ;  /* 0x00000000000479c3 */ /* 0x000e640000002500 */
[----:B-1----:R-:W-:Y:S01]  /*04e0*/  USHF.L.U32 UR4, UR4, 0xb, URZ ;  /* 0x0000000b04047899 */ /* 0x002fe200080006ff */
[----:B--2---:R-:W-:-:S02]  /*04f0*/  PRMT R0, R13, 0x7771, RZ ;  /* 0x000077710d007816 */ /* 0x004fc400000000ff */
[----:B------:R-:W-:Y:S02]  /*0500*/  PRMT R13, R13, 0x7770, RZ ;  /* 0x000077700d0d7816 */ /* 0x000fe400000000ff */
[----:B------:R-:W-:-:S13]  /*0510*/  ISETP.GE.U32.AND P0, PT, R0, 0xc, PT ;  /* 0x0000000c0000780c */ /* 0x000fda0003f06070 */
[----:B0-----:R-:W-:Y:S05]  /*0520*/  @!P0 BRA `(.L_x_2330) ;  /* 0x0000002c00688947 */ /* 0x001fea0003800000 */
[----:B------:R-:W-:Y:S01]  /*0530*/  VIADD R10, R0, 0xfffffff4 ;  /* 0xfffffff4000a7836 */ /* 0x000fe20000000000 */
[----:B------:R-:W0:Y:S01]  /*0540*/  LDCU.64 UR6, c[0x0][0x388] ;  /* 0x00007100ff0677ac */ /* 0x000e220008000a00 */
[----:B------:R-:W-:-:S07]  /*0550*/  IMAD.MOV.U32 R11, RZ, RZ, RZ ;  /* 0x000000ffff0b7224 */ /* 0x000fce00078e00ff */
.L_x_2332:
        /* <DEDUP_REMOVED lines=318> */
[----:B------:R-:W-:Y:S02]  /*1940*/  LEA.HI R39, R28, R39, R28, 0x8 ;  /* 0x000000271c277211 */ /* 0x000fe400078f401c */
[----:B------:R-:W-:Y:S01]  /*1950*/  LEA.HI R42, R41, R42, R41, 0x8 ;  /* 0x0000002a292a7211 */ /* 0x000fe200078f4029 */
[----:B------:R-:W-:Y:S01]  /*1960*/  IMAD.IADD R26, R12, 0x1, R31 ;  /* 0x000000010c1a7824 */ /* 0x000fe200078e021f */
[----:B------:R-:W-:Y:S01]  /*1970*/  LOP3.LUT R37, R32, R37, RZ, 0x3c, !PT ;  /* 0x0000002520257212 */ /* 0x000fe200078e3cff */
[----:B------:R-:W-:Y:S01]  /*1980*/  IMAD.MOV.U32 R12, RZ, RZ, 0x1 ;  /* 0x00000001ff0c7424 */ /* 0x000fe200078e00ff */
[----:B------:R-:W-:-:S02]  /*1990*/  LOP3.LUT R39, R36, R39, RZ, 0x3c, !PT ;  /* 0x0000002724277212 */ /* 0x000fc400078e3cff */
[----:B------:R-:W-:Y:S02]  /*19a0*/  LOP3.LUT R35, R35, R42, RZ, 0x3c, !PT ;  /* 0x0000002a23237212 */ /* 0x000fe400078e3cff */
[----:B------:R-:W-:Y:S02]  /*19b0*/  LOP3.LUT R27, R27, R26, RZ, 0x3c, !PT ;  /* 0x0000001a1b1b7212 */ /* 0x000fe400078e3cff */
[----:B------:R-:W-:Y:S02]  /*19c0*/  LEA.HI R37, R37, R34, R37, 0xc ;  /* 0x0000002225257211 */ /* 0x000fe400078f6025 */
[----:B------:R-:W-:Y:S02]  /*19d0*/  SHF.L.W.U32.HI R28, R39, 0x7, R39 ;  /* 0x00000007271c7819 */ /* 0x000fe40000010e27 */
[----:B------:R-:W-:Y:S02]  /*19e0*/  LOP3.LUT R46, R43, R46, RZ, 0x3c, !PT ;  /* 0x0000002e2b2e7212 */ /* 0x000fe400078e3cff */
[----:B------:R-:W-:-:S02]  /*19f0*/  LOP3.LUT R41, RZ, R11, RZ, 0x33, !PT ;  /* 0x0000000bff297212 */ /* 0x000fc400078e33ff */
[----:B------:R-:W-:Y:S02]  /*1a00*/  SHF.L.W.U32.HI R32, R35, 0x7, R35 ;  /* 0x0000000723207819 */ /* 0x000fe40000010e23 */
[----:B------:R-:W-:Y:S01]  /*1a10*/  SHF.L.W.U32.HI R27, R27, 0x8, R27 ;  /* 0x000000081b1b7819 */ /* 0x000fe20000010e1b */
[----:B------:R-:W-:Y:S01]  /*1a20*/  IMAD.IADD R41, R0, 0x1, R41 ;  /* 0x0000000100297824 */ /* 0x000fe200078e0229 */
[----:B------:R-:W-:Y:S01]  /*1a30*/  LOP3.LUT R30, R30, R37, RZ, 0x3c, !PT ;  /* 0x000000251e1e7212 */ /* 0x000fe200078e3cff */
[----:B------:R-:W-:Y:S01]  /*1a40*/  IMAD.IADD R37, R37, 0x1, R28 ;  /* 0x0000000125257824 */ /* 0x000fe200078e021c */
[----:B------:R-:W-:Y:S01]  /*1a50*/  SHF.L.W.U32.HI R46, R46, 0x8, R46 ;  /* 0x000000082e2e7819 */ /* 0x000fe20000010e2e */
[----:B------:R-:W-:Y:S01]  /*1a60*/  IMAD.IADD R35, R33, 0x1, R32 ;  /* 0x0000000121237824 */ /* 0x000fe200078e0220 */
[----:B------:R-:W-:Y:S01]  /*1a70*/  SHF.L.W.U32.HI R30, R30, 0x8, R30 ;  /* 0x000000081e1e7819 */ /* 0x000fe20000010e1e */
[----:B------:R-:W-:Y:S01]  /*1a80*/  IMAD.IADD R29, R29, 0x1, R27 ;  /* 0x000000011d1d7824 */ /* 0x000fe200078e021b */
[----:B------:R-:W-:Y:S01]  /*1a90*/  LOP3.LUT R33, R46, R37, RZ, 0x3c, !PT ;  /* 0x000000252e217212 */ /* 0x000fe200078e3cff */
[----:B------:R-:W-:Y:S01]  /*1aa0*/  IMAD.IADD R45, R45, 0x1, R46 ;  /* 0x000000012d2d7824 */ /* 0x000fe200078e022e */
[----:B------:R-:W-:-:S02]  /*1ab0*/  LOP3.LUT R30, R30, R35, RZ, 0x3c, !PT ;  /* 0x000000231e1e7212 */ /* 0x000fc400078e3cff */
[----:B------:R-:W-:Y:S02]  /*1ac0*/  SHF.L.U32 R12, R12, R41, RZ ;  /* 0x000000290c0c7219 */ /* 0x000fe400000006ff */
[----:B------:R-:W-:Y:S02]  /*1ad0*/  LOP3.LUT R31, R31, R29, RZ, 0x3c, !PT ;  /* 0x0000001d1f1f7212 */ /* 0x000fe400078e3cff */
[----:B------:R-:W-:Y:S02]  /*1ae0*/  LEA.HI R33, R33, R42, R33, 0x10 ;  /* 0x0000002a21217211 */ /* 0x000fe400078f8021 */
[----:B------:R-:W-:Y:S02]  /*1af0*/  LEA.HI R45, R30, R45, R30, 0x10 ;  /* 0x0000002d1e2d7211 */ /* 0x000fe400078f801e */
[----:B------:R-:W-:Y:S02]  /*1b00*/  LOP3.LUT P0, R12, R12, UR4, RZ, 0xc0, !PT ;  /* 0x000000040c0c7c12 */ /* 0x000fe4000f80c0ff */
[----:B------:R-:W-:-:S02]  /*1b10*/  SHF.L.W.U32.HI R31, R31, 0x7, R31 ;  /* 0x000000071f1f7819 */ /* 0x000fc40000010e1f */
[----:B------:R-:W-:Y:S01]  /*1b20*/  LOP3.LUT R28, R28, R33, RZ, 0x3c, !PT ;  /* 0x000000211c1c7212 */ /* 0x000fe200078e3cff */
[----:B------:R-:W-:Y:S01]  /*1b30*/  IMAD.IADD R33, R26, 0x1, R19 ;  /* 0x000000011a217824 */ /* 0x000fe200078e0213 */
[----:B------:R-:W-:Y:S01]  /*1b40*/  LOP3.LUT R32, R32, R45, RZ, 0x3c, !PT ;  /* 0x0000002d20207212 */ /* 0x000fe200078e3cff */
[----:B------:R-:W-:Y:S01]  /*1b50*/  IMAD.IADD R30, R31, 0x1, R18 ;  /* 0x000000011f1e7824 */ /* 0x000fe200078e0212 */
[----:B------:R-:W-:Y:S01]  /*1b60*/  LEA.HI R37, R28, R37, RZ, 0xc ;  /* 0x000000251c257211 */ /* 0x000fe200078f60ff */
[----:B------:R-:W-:Y:S01]  /*1b70*/  IMAD.IADD R26, R29, 0x1, R24 ;  /* 0x000000011d1a7824 */ /* 0x000fe200078e0218 */
[----:B------:R-:W-:Y:S02]  /*1b80*/  LEA.HI R32, R32, R35, RZ, 0xc ;  /* 0x0000002320207211 */ /* 0x000fe400078f60ff */
[----:B------:R-:W-:Y:S02]  /*1b90*/  LOP3.LUT R23, R23, R30, RZ, 0x3c, !PT ;  /* 0x0000001e17177212 */ /* 0x000fe400078e3cff */
[----:B------:R-:W-:-:S02]  /*1ba0*/  LOP3.LUT R22, R22, R33, RZ, 0x3c, !PT ;  /* 0x0000002116167212 */ /* 0x000fc400078e3cff */
[----:B------:R-:W-:Y:S01]  /*1bb0*/  LOP3.LUT R28, R13, 0xff, RZ, 0xc0, !PT ;  /* 0x000000ff0d1c7812 */ /* 0x000fe200078ec0ff */
[----:B------:R-:W-:Y:S01]  /*1bc0*/  IMAD.IADD R13, R37, 0x1, R8 ;  /* 0x00000001250d7824 */ /* 0x000fe200078e0208 */
[----:B------:R-:W-:Y:S01]  /*1bd0*/  LOP3.LUT R27, R27, R14, RZ, 0x3c, !PT ;  /* 0x0000000e1b1b7212 */ /* 0x000fe200078e3cff */
[----:B------:R-:W-:Y:S01]  /*1be0*/  @P0 IMAD.IADD R13, R32, 0x1, R9 ;  /* 0x00000001200d0824 */ /* 0x000fe200078e0209 */
[----:B------:R-:W-:Y:S02]  /*1bf0*/  SHF.L.W.U32.HI R32, R23, 0x10, R23 ;  /* 0x0000001017207819 */ /* 0x000fe40000010e17 */
[----:B------:R-:W-:Y:S02]  /*1c00*/  SHF.L.W.U32.HI R22, R22, 0x10, R22 ;  /* 0x0000001016167819 */ /* 0x000fe40000010e16 */
[----:B------:R-:W-:Y:S01]  /*1c10*/  SHF.L.W.U32.HI R27, R27, 0x10, R27 ;  /* 0x000000101b1b7819 */ /* 0x000fe20000010e1b */
[----:B------:R-:W-:Y:S01]  /*1c20*/  IMAD.IADD R34, R17, 0x1, R32 ;  /* 0x0000000111227824 */ /* 0x000fe200078e0220 */
[----:B------:R-:W-:Y:S01]  /*1c30*/  LOP3.LUT R25, R25, R26, RZ, 0x3c, !PT ;  /* 0x0000001a19197212 */ /* 0x000fe200078e3cff */
[----:B------:R-:W-:Y:S01]  /*1c40*/  IMAD.IADD R18, R15, 0x1, R22 ;  /* 0x000000010f127824 */ /* 0x000fe200078e0216 */
[----:B------:R-:W-:Y:S01]  /*1c50*/  ISETP.NE.AND P1, PT, R28, 0x1, PT ;  /* 0x000000011c00780c */ /* 0x000fe20003f25270 */
        /* <DEDUP_REMOVED lines=304> */
[----:B------:R-:W-:Y:S01]  /*2f60*/  IMAD.IADD R27, R27, 0x1, R2 ;  /* 0x000000011b1b7824 */ /* 0x000fe200078e0202 */
[----:B------:R-:W-:Y:S01]  /*2f70*/  LOP3.LUT R2, R19, R17, RZ, 0x3c, !PT ;  /* 0x0000001113027212 */ /* 0x000fe200078e3cff */
[----:B------:R-:W-:Y:S01]  /*2f80*/  IMAD.IADD R28, R28, 0x1, R3 ;  /* 0x000000011c1c7824 */ /* 0x000fe200078e0203 */
[----:B------:R-:W-:Y:S01]  /*2f90*/  LOP3.LUT R14, R14, R31, RZ, 0x3c, !PT ;  /* 0x0000001f0e0e7212 */ /* 0x000fe200078e3cff */
[----:B------:R-:W-:Y:S01]  /*2fa0*/  IMAD.IADD R8, R17, 0x1, R8 ;  /* 0x0000000111087824 */ /* 0x000fe200078e0208 */
[----:B------:R-:W-:Y:S01]  /*2fb0*/  LEA.HI R21, R2, R21, R2, 0x8 ;  /* 0x0000001502157211 */ /* 0x000fe200078f4002 */
        /* <DEDUP_REMOVED lines=27> */
[----:B------:R-:W-:Y:S02]  /*3170*/  SEL R16, R27, R6, !P0 ;  /* 0x000000061b107207 */ /* 0x000fe40004000000 */
[----:B--2---:R-:W-:-:S04]  /*3180*/  LOP3.LUT R12, R17, R12, RZ, 0x3c, !PT ;  /* 0x0000000c110c7212 */ /* 0x004fc800078e3cff */
[----:B------:R-:W-:Y:S02]  /*3190*/  SEL R8, R12, R8, !P0 ;  /* 0x000000080c087207 */ /* 0x000fe40004000000 */
[----:B------:R-:W-:Y:S02]  /*31a0*/  SEL R15, R15, R12, !P0 ;  /* 0x0000000c0f0f7207 */ /* 0x000fe40004000000 */
[----:B------:R-:W-:Y:S02]  /*31b0*/  SEL R12, R28, R7, !P0 ;  /* 0x000000071c0c7207 */ /* 0x000fe40004000000 */
[----:B---3--:R-:W-:Y:S02]  /*31c0*/  LOP3.LUT R14, R14, R19, RZ, 0x3c, !PT ;  /* 0x000000130e0e7212 */ /* 0x008fe400078e3cff */
[----:B----4-:R-:W-:Y:S02]  /*31d0*/  LOP3.LUT R16, R16, R21, RZ, 0x3c, !PT ;  /* 0x0000001510107212 */ /* 0x010fe400078e3cff */
[----:B-----5:R-:W-:-:S02]  /*31e0*/  LOP3.LUT R12, R12, R23, RZ, 0x3c, !PT ;  /* 0x000000170c0c7212 */ /* 0x020fc400078e3cff */
[----:B------:R-:W-:Y:S02]  /*31f0*/  LOP3.LUT R4, R4, R13, RZ, 0x3c, !PT ;  /* 0x0000000d04047212 */ /* 0x000fe400078e3cff */
[----:B------:R-:W-:Y:S02]  /*3200*/  SEL R9, R14, R9, !P0 ;  /* 0x000000090e097207 */ /* 0x000fe40004000000 */
[----:B------:R-:W-:Y:S02]  /*3210*/  SEL R24, R24, R14, !P0 ;  /* 0x0000000e18187207 */ /* 0x000fe40004000000 */
[----:B------:R-:W-:Y:S02]  /*3220*/  SEL R27, R16, R27, !P0 ;  /* 0x0000001b101b7207 */ /* 0x000fe40004000000 */
[----:B------:R-:W-:Y:S02]  /*3230*/  SEL R6, R6, R16, !P0 ;  /* 0x0000001006067207 */ /* 0x000fe40004000000 */
[----:B------:R-:W-:-:S02]  /*3240*/  SEL R28, R12, R28, !P0 ;  /* 0x0000001c0c1c7207 */ /* 0x000fc40004000000 */
[----:B------:R-:W-:Y:S02]  /*3250*/  SEL R7, R7, R12, !P0 ;  /* 0x0000000c07077207 */ /* 0x000fe40004000000 */
[----:B------:R-:W-:-:S07]  /*3260*/  PRMT R13, R4, 0x7610, R13 ;  /* 0x00007610040d7816 */ /* 0x000fce000000000d */
.L_x_2331:
[----:B------:R-:W-:Y:S01]  /*3270*/  VIADD R11, R11, 0x1 ;  /* 0x000000010b0b7836 */ /* 0x000fe20000000000 */
[----:B------:R-:W-:Y:S02]  /*3280*/  SEL R4, R8, R15, !P3 ;  /* 0x0000000f08047207 */ /* 0x000fe40005800000 */
[----:B------:R-:W-:Y:S02]  /*3290*/  SEL R5, R9, R24, !P3 ;  /* 0x0000001809057207 */ /* 0x000fe40005800000 */
[----:B------:R-:W-:Y:S02]  /*32a0*/  SEL R6, R27, R6, !P3 ;  /* 0x000000061b067207 */ /* 0x000fe40005800000 */
[----:B------:R-:W-:Y:S01]  /*32b0*/  SEL R7, R28, R7, !P3 ;  /* 0x000000071c077207 */ /* 0x000fe20005800000 */
[----:B------:R-:W-:Y:S06]  /*32c0*/  @P2 BRA `(.L_x_2332) ;  /* 0xffffffd000a42947 */ /* 0x000fec000383ffff */
.L_x_2330:
        /* <DEDUP_REMOVED lines=18> */
.L_x_2335:
[----:B------:R-:W1:Y:S01]  /*33f0*/  LDC.64 R6, c[0x3][RZ] ;  /* 0x00c00000ff067b82 */ /* 0x000e620000000a00 */
[----:B------:R-:W-:Y:S02]  /*3400*/  LOP3.LUT R14, R14, 0xff, RZ, 0xc0, !PT ;  /* 0x000000ff0e0e7812 */ /* 0x000fe400078ec0ff */
[----:B------:R-:W-:Y:S02]  /*3410*/  ISETP.NE.AND P2, PT, R11, R10, PT ;  /* 0x0000000a0b00720c */ /* 0x000fe40003f45270 */
[----:B------:R-:W-:-:S03]  /*3420*/  ISETP.NE.AND P1, PT, R14, 0x1, PT ;  /* 0x000000010e00780c */ /* 0x000fc60003f25270 */
[----:B------:R-:W2:Y:S01]  /*3430*/  LDC.64 R4, c[0x3][0x8] ;  /* 0x00c00200ff047b82 */ /* 0x000ea20000000a00 */
[----:B-1----:R-:W-:Y:S02]  /*3440*/  IMAD.IADD R12, R9, 0x1, R6 ;  /* 0x00000001090c7824 */ /* 0x002fe400078e0206 */
[----:B------:R-:W-:-:S03]  /*3450*/  IMAD.IADD R13, R2, 0x1, R7 ;  /* 0x00000001020d7824 */ /* 0x000fc600078e0207 */
[C---:B------:R-:W-:Y:S02]  /*3460*/  LOP3.LUT R17, R12.reuse, 0x1, RZ, 0x3c, !PT ;  /* 0x000000010c117812 */ /* 0x040fe400078e3cff */
        /* <DEDUP_REMOVED lines=285> */
[----:B------:R-:W-:Y:S01]  /*4640*/  SHF.L.W.U32.HI R40, R40, 0x7, R40 ;  /* 0x0000000728287819 */ /* 0x000fe20000010e28 */
[----:B------:R-:W-:Y:S01]  /*4650*/  IMAD.MOV.U32 R43, RZ, RZ, 0x1 ;  /* 0x00000001ff2b7424 */ /* 0x000fe200078e00ff */
        /* <DEDUP_REMOVED lines=16> */
[----:B------:R-:W-:Y:S02]  /*4760*/  SHF.L.W.U32.HI R37, R38, 0xc, R38 ;  /* 0x0000000c26257819 */ /* 0x000fe40000010e26 */
[----:B------:R-:W-:Y:S01]  /*4770*/  SHF.L.W.U32.HI R46, R34, 0x10, R34 ;  /* 0x00000010222e7819 */ /* 0x000fe20000010e22 */
[----:B------:R-:W-:Y:S01]  /*4780*/  IMAD.IADD R34, R35, 0x1, R32 ;  /* 0x0000000123227824 */ /* 0x000fe200078e0220 */
[----:B------:R-:W-:Y:S01]  /*4790*/  LEA.HI R31, R36, R31, R36, 0xc ;  /* 0x0000001f241f7211 */ /* 0x000fe200078f6024 */
[----:B------:R-:W-:-:S02]  /*47a0*/  IMAD.IADD R35, R42, 0x1, R37 ;  /* 0x000000012a237824 */ /* 0x000fc400078e0225 */
[----:B------:R-:W-:Y:S01]  /*47b0*/  IMAD.IADD R39, R39, 0x1, R46 ;  /* 0x0000000127277824 */ /* 0x000fe200078e022e */
[----:B------:R-:W-:Y:S02]  /*47c0*/  LOP3.LUT R36, R27, R34, RZ, 0x3c, !PT ;  /* 0x000000221b247212 */ /* 0x000fe400078e3cff */
[----:B------:R-:W-:Y:S02]  /*47d0*/  LOP3.LUT R27, R9, R28, RZ, 0x3c, !PT ;  /* 0x0000001c091b7212 */ /* 0x000fe400078e3cff */
[----:B------:R-:W-:Y:S02]  /*47e0*/  LOP3.LUT R44, R44, R35, RZ, 0x3c, !PT ;  /* 0x000000232c2c7212 */ /* 0x000fe400078e3cff */
[----:B------:R-:W-:Y:S02]  /*47f0*/  SHF.L.W.U32.HI R27, R27, 0xc, R27 ;  /* 0x0000000c1b1b7819 */ /* 0x000fe40000010e1b */
[----:B------:R-:W-:Y:S02]  /*4800*/  LOP3.LUT R40, R40, R39, RZ, 0x3c, !PT ;  /* 0x0000002728287212 */ /* 0x000fe400078e3cff */
[----:B------:R-:W-:Y:S01]  /*4810*/  LEA.HI R44, R44, R29, R44, 0x8 ;  /* 0x0000001d2c2c7211 */ /* 0x000fe200078f402c */
[----:B------:R-:W-:Y:S01]  /*4820*/  IMAD.IADD R29, R12, 0x1, R27 ;  /* 0x000000010c1d7824 */ /* 0x000fe200078e021b */
[----:B------:R-:W-:-:S02]  /*4830*/  LEA.HI R33, R36, R33, R36, 0x8 ;  /* 0x0000002124217211 */ /* 0x000fc400078f4024 */
[----:B------:R-:W-:Y:S02]  /*4840*/  LEA.HI R41, R40, R41, R40, 0xc ;  /* 0x0000002928297211 */ /* 0x000fe400078f6028 */
[----:B------:R-:W-:Y:S02]  /*4850*/  LOP3.LUT R37, R37, R44, RZ, 0x3c, !PT ;  /* 0x0000002c25257212 */ /* 0x000fe400078e3cff */
[----:B------:R-:W-:Y:S02]  /*4860*/  LOP3.LUT R33, R32, R33, RZ, 0x3c, !PT ;  /* 0x0000002120217212 */ /* 0x000fe400078e3cff */
[----:B------:R-:W-:Y:S02]  /*4870*/  LOP3.LUT R35, RZ, R11, RZ, 0x33, !PT ;  /* 0x0000000bff237212 */ /* 0x000fe400078e33ff */
[----:B------:R-:W-:Y:S02]  /*4880*/  LOP3.LUT R41, R46, R41, RZ, 0x3c, !PT ;  /* 0x000000292e297212 */ /* 0x000fe400078e3cff */
[----:B------:R-:W-:Y:S01]  /*4890*/  SHF.L.W.U32.HI R37, R37, 0x7, R37 ;  /* 0x0000000725257819 */ /* 0x000fe20000010e25 */
[----:B------:R-:W-:Y:S01]  /*48a0*/  IMAD.IADD R36, R8, 0x1, R35 ;  /* 0x0000000108247824 */ /* 0x000fe200078e0223 */
[----:B------:R-:W-:Y:S01]  /*48b0*/  LOP3.LUT R26, R26, R29, RZ, 0x3c, !PT ;  /* 0x0000001d1a1a7212 */ /* 0x000fe200078e3cff */
[----:B------:R-:W-:Y:S01]  /*48c0*/  IMAD.IADD R29, R29, 0x1, R19 ;  /* 0x000000011d1d7824 */ /* 0x000fe200078e0213 */
[----:B------:R-:W-:Y:S01]  /*48d0*/  SHF.L.W.U32.HI R32, R33, 0x7, R33 ;  /* 0x0000000721207819 */ /* 0x000fe20000010e21 */
[----:B------:R-:W-:Y:S01]  /*48e0*/  IMAD.IADD R35, R34, 0x1, R37 ;  /* 0x0000000122237824 */ /* 0x000fe200078e0225 */
[----:B------:R-:W-:-:S02]  /*48f0*/  LOP3.LUT R30, R30, R31, RZ, 0x3c, !PT ;  /* 0x0000001f1e1e7212 */ /* 0x000fc400078e3cff */
[----:B------:R-:W-:Y:S01]  /*4900*/  SHF.L.W.U32.HI R12, R41, 0x8, R41 ;  /* 0x00000008290c7819 */ /* 0x000fe20000010e29 */
[----:B------:R-:W-:Y:S01]  /*4910*/  IMAD.IADD R31, R31, 0x1, R32 ;  /* 0x000000011f1f7824 */ /* 0x000fe200078e0220 */
[----:B------:R-:W-:Y:S02]  /*4920*/  SHF.L.W.U32.HI R26, R26, 0x8, R26 ;  /* 0x000000081a1a7819 */ /* 0x000fe40000010e1a */
[----:B------:R-:W-:Y:S01]  /*4930*/  SHF.L.W.U32.HI R30, R30, 0x8, R30 ;  /* 0x000000081e1e7819 */ /* 0x000fe20000010e1e */
[----:B------:R-:W-:Y:S01]  /*4940*/  IMAD.IADD R39, R39, 0x1, R12 ;  /* 0x0000000127277824 */ /* 0x000fe200078e020c */
[----:B------:R-:W-:Y:S01]  /*4950*/  LOP3.LUT R33, R12, R31, RZ, 0x3c, !PT ;  /* 0x0000001f0c217212 */ /* 0x000fe200078e3cff */
[----:B------:R-:W-:Y:S01]  /*4960*/  IMAD.IADD R28, R28, 0x1, R26 ;  /* 0x000000011c1c7824 */ /* 0x000fe200078e021a */
[----:B------:R-:W-:Y:S02]  /*4970*/  LOP3.LUT R30, R30, R35, RZ, 0x3c, !PT ;  /* 0x000000231e1e7212 */ /* 0x000fe400078e3cff */
[----:B------:R-:W-:-:S02]  /*4980*/  LEA.HI R33, R33, R44, R33, 0x10 ;  /* 0x0000002c21217211 */ /* 0x000fc400078f8021 */
[----:B------:R-:W-:Y:S02]  /*4990*/  LEA.HI R30, R30, R39, R30, 0x10 ;  /* 0x000000271e1e7211 */ /* 0x000fe400078f801e */
[----:B------:R-:W-:Y:S01]  /*49a0*/  LOP3.LUT R27, R27, R28, RZ, 0x3c, !PT ;  /* 0x0000001c1b1b7212 */ /* 0x000fe200078e3cff */
[----:B------:R-:W-:Y:S01]  /*49b0*/  IMAD.IADD R28, R28, 0x1, R24 ;  /* 0x000000011c1c7824 */ /* 0x000fe200078e0218 */
[----:B------:R-:W-:Y:S02]  /*49c0*/  LOP3.LUT R34, R37, R30, RZ, 0x3c, !PT ;  /* 0x0000001e25227212 */ /* 0x000fe400078e3cff */
[----:B------:R-:W-:Y:S02]  /*49d0*/  LOP3.LUT R32, R32, R33, RZ, 0x3c, !PT ;  /* 0x0000002120207212 */ /* 0x000fe400078e3cff */
[----:B------:R-:W-:Y:S02]  /*49e0*/  SHF.L.W.U32.HI R30, R27, 0x7, R27 ;  /* 0x000000071b1e7819 */ /* 0x000fe40000010e1b */
[----:B------:R-:W-:-:S02]  /*49f0*/  LEA.HI R31, R32, R31, RZ, 0xc ;  /* 0x0000001f201f7211 */ /* 0x000fc400078f60ff */
[----:B------:R-:W-:Y:S01]  /*4a00*/  LOP3.LUT R22, R22, R29, RZ, 0x3c, !PT ;  /* 0x0000001d16167212 */ /* 0x000fe200078e3cff */
[----:B------:R-:W-:Y:S01]  /*4a10*/  IMAD.IADD R32, R30, 0x1, R13 ;  /* 0x000000011e207824 */ /* 0x000fe200078e020d */
[----:B------:R-:W-:Y:S01]  /*4a20*/  LOP3.LUT R26, R26, R15, RZ, 0x3c, !PT ;  /* 0x0000000f1a1a7212 */ /* 0x000fe200078e3cff */
[----:B------:R-:W-:Y:S01]  /*4a30*/  IMAD.IADD R13, R31, 0x1, R6 ;  /* 0x000000011f0d7824 */ /* 0x000fe200078e0206 */
[----:B------:R-:W-:Y:S02]  /*4a40*/  LOP3.LUT R25, R25, R28, RZ, 0x3c, !PT ;  /* 0x0000001c19197212 */ /* 0x000fe400078e3cff */
[----:B------:R-:W-:Y:S02]  /*4a50*/  LOP3.LUT R23, R23, R32, RZ, 0x3c, !PT ;  /* 0x0000002017177212 */ /* 0x000fe400078e3cff */
[----:B------:R-:W-:Y:S02]  /*4a60*/  SHF.L.W.U32.HI R26, R26, 0x10, R26 ;  /* 0x000000101a1a7819 */ /* 0x000fe40000010e1a */
[----:B------:R-:W-:-:S02]  /*4a70*/  SHF.L.W.U32.HI R27, R23, 0x10, R23 ;  /* 0x00000010171b7819 */ /* 0x000fc40000010e17 */
[----:B------:R-:W-:Y:S01]  /*4a80*/  SHF.L.W.U32.HI R23, R22, 0x10, R22 ;  /* 0x0000001016177819 */ /* 0x000fe20000010e16 */
[----:B------:R-:W-:Y:S01]  /*4a90*/  IMAD.IADD R17, R17, 0x1, R26 ;  /* 0x0000000111117824 */ /* 0x000fe200078e021a */
[----:B------:R-:W-:Y:S01]  /*4aa0*/  SHF.L.W.U32.HI R22, R25, 0xc, R25 ;  /* 0x0000000c19167819 */ /* 0x000fe20000010e19 */
[----:B------:R-:W-:Y:S01]  /*4ab0*/  IMAD.IADD R31, R18, 0x1, R27 ;  /* 0x00000001121f7824 */ /* 0x000fe200078e021b */
[----:B------:R-:W-:Y:S01]  /*4ac0*/  SHF.L.U32 R12, R43, R36, RZ ;  /* 0x000000242b0c7219 */ /* 0x000fe200000006ff */
[----:B------:R-:W-:Y:S01]  /*4ad0*/  IMAD.IADD R16, R16, 0x1, R23 ;  /* 0x0000000110107824 */ /* 0x000fe200078e0217 */
[----:B------:R-:W-:Y:S01]  /*4ae0*/  LOP3.LUT R20, R20, R17, RZ, 0x3c, !PT ;  /* 0x0000001114147212 */ /* 0x000fe200078e3cff */
[----:B------:R-:W-:Y:S01]  /*4af0*/  IMAD.IADD R21, R21, 0x1, R22 ;  /* 0x0000000115157824 */ /* 0x000fe200078e0216 */
[----:B------:R-:W-:Y:S02]  /*4b00*/  LOP3.LUT R30, R30, R31, RZ, 0x3c, !PT ;  /* 0x0000001f1e1e7212 */ /* 0x000fe400078e3cff */
[----:B------:R-:W-:-:S02]  /*4b10*/  LOP3.LUT R19, R19, R16, RZ, 0x3c, !PT ;  /* 0x0000001013137212 */ /* 0x000fc400078e3cff */
[----:B------:R-:W-:Y:S02]  /*4b20*/  SHF.L.W.U32.HI R33, R30, 0xc, R30 ;  /* 0x0000000c1e217819 */ /* 0x000fe40000010e1e */
[----:B------:R-:W-:Y:S02]  /*4b30*/  SHF.L.W.U32.HI R14, R19, 0xc, R19 ;  /* 0x0000000c130e7819 */ /* 0x000fe40000010e13 */
[----:B------:R-:W-:Y:S01]  /*4b40*/  SHF.L.W.U32.HI R20, R20, 0xc, R20 ;  /* 0x0000000c14147819 */ /* 0x000fe20000010e14 */
[----:B------:R-:W-:Y:S01]  /*4b50*/  IMAD.IADD R32, R32, 0x1, R33 ;  /* 0x0000000120207824 */ /* 0x000fe200078e0221 */
[----:B------:R-:W-:Y:S01]  /*4b60*/  LOP3.LUT R24, R24, R21, RZ, 0x3c, !PT ;  /* 0x0000001518187212 */ /* 0x000fe200078e3cff */
[----:B------:R-:W-:Y:S01]  /*4b70*/  IMAD.IADD R18, R29, 0x1, R14 ;  /* 0x000000011d127824 */ /* 0x000fe200078e020e */
[----:B------:R-:W-:Y:S01]  /*4b80*/  LOP3.LUT P0, R12, R12, UR4, RZ, 0xc0, !PT ;  /* 0x000000040c0c7c12 */ /* 0x000fe2000f80c0ff */
        /* <DEDUP_REMOVED lines=247> */
[----:B------:R-:W-:-:S02]  /*5b00*/  LOP3.LUT R26, R26, R21, RZ, 0x3c, !PT ;  /* 0x000000151a1a7212 */ /* 0x000fc400078e3cff */
        /* <DEDUP_REMOVED lines=35> */
[-C--:B------:R-:W-:Y:S02]  /*5d40*/  LOP3.LUT R25, R25, R14.reuse, RZ, 0x3c, !PT ;  /* 0x0000000e19197212 */ /* 0x080fe400078e3cff */
        /* <DEDUP_REMOVED lines=60> */
.L_x_2334:
[----:B------:R-:W-:Y:S01]  /*6110*/  VIADD R11, R11, 0x1 ;  /* 0x000000010b0b7836 */ /* 0x000fe20000000000 */
[----:B------:R-:W-:Y:S02]  /*6120*/  SEL R9, R6, R9, !P3 ;  /* 0x0000000906097207 */ /* 0x000fe40005800000 */
[----:B------:R-:W-:Y:S02]  /*6130*/  SEL R0, R27, R0, !P3 ;  /* 0x000000001b007207 */ /* 0x000fe40005800000 */
[----:B------:R-:W-:Y:S02]  /*6140*/  SEL R2, R7, R16, !P3 ;  /* 0x0000001007027207 */ /* 0x000fe40005800000 */
[----:B------:R-:W-:Y:S01]  /*6150*/  SEL R3, R33, R18, !P3 ;  /* 0x0000001221037207 */ /* 0x000fe20005800000 */
[----:B------:R-:W-:Y:S06]  /*6160*/  @P2 BRA `(.L_x_2335) ;  /* 0xffffffd000a02947 */ /* 0x000fec000383ffff */
.L_x_2333:
[----:B------:R-:W1:Y:S02]  /*6170*/  LDC.64 R12, c[0x0][0x388] ;  /* 0x0000e200ff0c7b82 */ /* 0x000e640000000a00 */
[----:B-1----:R-:W2:Y:S06]  /*6180*/  LDG.E.U16 R8, desc[UR8][R12.64+0x3e0] ;  /* 0x0003e0080c087981 */ /* 0x002eac000c1e1500 */
[----:B0-----:R-:W0:Y:S01]  /*6190*/  S2UR UR6, SR_CgaCtaId ;  /* 0x00000000000679c3 */ /* 0x001e220000008800 */
[----:B------:R-:W-:Y:S01]  /*61a0*/  UMOV UR5, 0x400 ;  /* 0x0000040000057882 */ /* 0x000fe20000000000 */
[----:B------:R-:W5:Y:S04]  /*61b0*/  LDG.E R6, desc[UR8][R12.64+0x3d0] ;  /* 0x0003d0080c067981 */ /* 0x000f68000c1e1900 */
[----:B------:R-:W5:Y:S04]  /*61c0*/  LDG.E R7, desc[UR8][R12.64+0x3d4] ;  /* 0x0003d4080c077981 */ /* 0x000f68000c1e1900 */
[----:B------:R-:W5:Y:S04]  /*61d0*/  LDG.E R4, desc[UR8][R12.64+0x3d8] ;  /* 0x0003d8080c047981 */ /* 0x000f68000c1e1900 */
[----:B------:R1:W5:Y:S01]  /*61e0*/  LDG.E R5, desc[UR8][R12.64+0x3dc] ;  /* 0x0003dc080c057981 */ /* 0x000362000c1e1900 */
[----:B0-----:R-:W-:-:S09]  /*61f0*/  ULEA UR5, UR6, UR5, 0x18 ;  /* 0x0000000506057291 */ /* 0x001fd2000f8ec0ff */
[----:B------:R0:W-:Y:S04]  /*6200*/  STS.64 [UR5+0x6078], R2 ;  /* 0x00607802ff007988 */ /* 0x0001e80008000a05 */
[----:B------:R0:W-:Y:S04]  /*6210*/  STS [UR5+0x6074], R9 ;  /* 0x00607409ff007988 */ /* 0x0001e80008000805 */
[----:B------:R0:W-:Y:S04]  /*6220*/  STS [UR5+0x6080], R0 ;  /* 0x00608000ff007988 */ /* 0x0001e80008000805 */
[----:B------:R0:W-:Y:S01]  /*6230*/  STS.U8 [UR5+0x6084], R14 ;  /* 0x0060840eff007988 */ /* 0x0001e20008000005 */
[----:B--2---:R-:W-:-:S02]  /*6240*/  PRMT R10, R8, 0x7771, RZ ;  /* 0x00007771080a7816 */ /* 0x004fc400000000ff */
[----:B------:R-:W-:Y:S02]  /*6250*/  PRMT R8, R8, 0x7770, RZ ;  /* 0x0000777008087816 */ /* 0x000fe400000000ff */
[----:B------:R-:W-:Y:S02]  /*6260*/  ISETP.GE.U32.AND P0, PT, R10, 0xc, PT ;  /* 0x0000000c0a00780c */ /* 0x000fe40003f06070 */
[----:B-1----:R-:W-:-:S11]  /*6270*/  PRMT R13, R8, 0x7610, R13 ;  /* 0x00007610080d7816 */ /* 0x002fd6000000000d */
[----:B0-----:R-:W-:Y:S05]  /*6280*/  @!P0 BRA `(.L_x_2336) ;  /* 0x0000002c00688947 */ /* 0x001fea0003800000 */
[----:B------:R-:W-:Y:S01]  /*6290*/  VIADD R0, R10, 0xfffffff4 ;  /* 0xfffffff40a007836 */ /* 0x000fe20000000000 */
[----:B------:R-:W0:Y:S01]  /*62a0*/  LDCU.64 UR6, c[0x0][0x388] ;  /* 0x00007100ff0677ac */ /* 0x000e220008000a00 */
[----:B------:R-:W-:-:S07]  /*62b0*/  IMAD.MOV.U32 R11, RZ, RZ, RZ ;  /* 0x000000ffff0b7224 */ /* 0x000fce00078e00ff */
.L_x_2338:
        /* <DEDUP_REMOVED lines=721> */
.L_x_2337:
[----:B------:R-:W-:Y:S01]  /*8fd0*/  VIADD R11, R11, 0x1 ;  /* 0x000000010b0b7836 */ /* 0x000fe20000000000 */
[----:B------:R-:W-:Y:S02]  /*8fe0*/  SEL R6, R8, R15, !P3 ;  /* 0x0000000f08067207 */ /* 0x000fe40005800000 */
[----:B------:R-:W-:Y:S02]  /*8ff0*/  SEL R7, R9, R24, !P3 ;  /* 0x0000001809077207 */ /* 0x000fe40005800000 */
[----:B------:R-:W-:Y:S02]  /*9000*/  SEL R4, R27, R14, !P3 ;  /* 0x0000000e1b047207 */ /* 0x000fe40005800000 */
[----:B------:R-:W-:Y:S01]  /*9010*/  SEL R5, R28, R17, !P3 ;  /* 0x000000111c057207 */ /* 0x000fe20005800000 */
[----:B------:R-:W-:Y:S06]  /*9020*/  @P2 BRA `(.L_x_2338) ;  /* 0xffffffd000a42947 */ /* 0x000fec000383ffff */
.L_x_2336:
        /* <DEDUP_REMOVED lines=19> */
.L_x_2341:
        /* <DEDUP_REMOVED lines=722> */
.L_x_2340:
[----:B------:R-:W-:Y:S01]  /*be80*/  VIADD R11, R11, 0x1 ;  /* 0x000000010b0b7836 */ /* 0x000fe20000000000 */
[----:B------:R-:W-:Y:S02]  /*be90*/  SEL R9, R6, R9, !P3 ;  /* 0x0000000906097207 */ /* 0x000fe40005800000 */
[----:B------:R-:W-:Y:S02]  /*bea0*/  SEL R0, R27, R0, !P3 ;  /* 0x000000001b007207 */ /* 0x000fe40005800000 */
[----:B------:R-:W-:Y:S02]  /*beb0*/  SEL R2, R7, R16, !P3 ;  /* 0x0000001007027207 */ /* 0x000fe40005800000 */
[----:B------:R-:W-:Y:S01]  /*bec0*/  SEL R3, R33, R18, !P3 ;  /* 0x0000001221037207 */ /* 0x000fe20005800000 */
[----:B------:R-:W-:Y:S06]  /*bed0*/  @P2 BRA `(.L_x_2341) ;  /* 0xffffffd000a02947 */ /* 0x000fec000383ffff */
.L_x_2339:
        /* <DEDUP_REMOVED lines=21> */
.L_x_2344:
        /* <DEDUP_REMOVED lines=721> */
.L_x_2343:
[----:B------:R-:W-:Y:S01]  /*ed40*/  VIADD R11, R11, 0x1 ;  /* 0x000000010b0b7836 */ /* 0x000fe20000000000 */
[----:B------:R-:W-:Y:S02]  /*ed50*/  SEL R4, R8, R15, !P3 ;  /* 0x0000000f08047207 */ /* 0x000fe40005800000 */
[----:B------:R-:W-:Y:S02]  /*ed60*/  SEL R5, R9, R24, !P3 ;  /* 0x0000001809057207 */ /* 0x000fe40005800000 */
[----:B------:R-:W-:Y:S02]  /*ed70*/  SEL R6, R27, R6, !P3 ;  /* 0x000000061b067207 */ /* 0x000fe40005800000 */
[----:B------:R-:W-:Y:S01]  /*ed80*/  SEL R7, R28, R7, !P3 ;  /* 0x000000071c077207 */ /* 0x000fe20005800000 */
[----:B------:R-:W-:Y:S06]  /*ed90*/  @P2 BRA `(.L_x_2344) ;  /* 0xffffffd000a42947 */ /* 0x000fec000383ffff */
.L_x_2342:
        /* <DEDUP_REMOVED lines=18> */
.L_x_2347:
        /* <DEDUP_REMOVED lines=722> */
.L_x_2346:
[----:B------:R-:W-:Y:S01]  /*11be0*/  VIADD R11, R11, 0x1 ;  /* 0x000000010b0b7836 */ /* 0x000fe20000000000 */
[----:B------:R-:W-:Y:S02]  /*11bf0*/  SEL R9, R6, R9, !P3 ;  /* 0x0000000906097207 */ /* 0x000fe40005800000 */
[----:B------:R-:W-:Y:S02]  /*11c00*/  SEL R0, R27, R0, !P3 ;  /* 0x000000001b007207 */ /* 0x000fe40005800000 */
[----:B------:R-:W-:Y:S02]  /*11c10*/  SEL R2, R7, R16, !P3 ;  /* 0x0000001007027207 */ /* 0x000fe40005800000 */
[----:B------:R-:W-:Y:S01]  /*11c20*/  SEL R3, R33, R18, !P3 ;  /* 0x0000001221037207 */ /* 0x000fe20005800000 */
[----:B------:R-:W-:Y:S06]  /*11c30*/  @P2 BRA `(.L_x_2347) ;  /* 0xffffffd000a02947 */ /* 0x000fec000383ffff */
.L_x_2345:
[----:B------:R-:W1:Y:S01]  /*11c40*/  S2UR UR5, SR_CgaCtaId ;  /* 0x00000000000579c3 */ /* 0x000e620000008800 */
[----:B------:R-:W-:Y:S02]  /*11c50*/  UMOV UR4, 0x400 ;  /* 0x0000040000047882 */ /* 0x000fe40000000000 */
[----:B-1----:R-:W-:-:S09]  /*11c60*/  ULEA UR4, UR5, UR4, 0x18 ;  /* 0x0000000405047291 */ /* 0x002fd2000f8ec0ff */
[----:B------:R2:W-:Y:S04]  /*11c70*/  STS.64 [UR4+0x60c8], R2 ;  /* 0x0060c802ff007988 */ /* 0x0005e80008000a04 */
[----:B------:R2:W-:Y:S04]  /*11c80*/  STS [UR4+0x60c4], R9 ;  /* 0x0060c409ff007988 */ /* 0x0005e80008000804 */
[----:B------:R2:W-:Y:S04]  /*11c90*/  STS [UR4+0x60d0], R0 ;  /* 0x0060d000ff007988 */ /* 0x0005e80008000804 */
[----:B------:R2:W-:Y:S02]  /*11ca0*/  STS.U8 [UR4+0x60d4], R14 ;  /* 0x0060d40eff007988 */ /* 0x0005e40008000004 */
.L_x_2329:
[----:B01----:R-:W-:Y:S05]  /*11cb0*/  BSYNC.RECONVERGENT B0 ;  /* 0x0000000000007941 */ /* 0x003fea0003800200 */
.L_x_2328:
[----:B------:R0:W-:Y:S01]  /*11cc0*/  STL [R1+0x10], RZ ;  /* 0x000010ff01007387 */ /* 0x0001e20000100800 */
[----:B------:R-:W-:Y:S01]  /*11cd0*/  BSSY B0, `(.L_x_2348) ;  /* 0x0001686000007945 */ /* 0x000fe20003800000 */
[----:B------:R-:W-:Y:S01]  /*11ce0*/  IMAD.MOV.U32 R252, RZ, RZ, RZ ;  /* 0x000000fffffc7224 */ /* 0x000fe200078e00ff */
[----:B------:R-:W-:Y:S01]  /*11cf0*/  CS2R R250, SRZ ;  /* 0x0000000000fa7805 */ /* 0x000fe2000001ff00 */
[----:B------:R0:W-:Y:S01]  /*11d00*/  STL [R1+0xc], RZ ;  /* 0x00000cff01007387 */ /* 0x0001e20000100800 */
[----:B------:R-:W-:Y:S02]  /*11d10*/  CS2R R248, SRZ ;  /* 0x0000000000f87805 */ /* 0x000fe4000001ff00 */
[----:B------:R-:W-:Y:S02]  /*11d20*/  CS2R R246, SRZ ;  /* 0x0000000000f67805 */ /* 0x000fe4000001ff00 */
[----:B------:R-:W-:Y:S01]  /*11d30*/  CS2R R244, SRZ ;  /* 0x0000000000f47805 */ /* 0x000fe2000001ff00 */
[----:B------:R0:W-:Y:S01]  /*11d40*/  STL [R1+0x8], RZ ;  /* 0x000008ff01007387 */ /* 0x0001e20000100800 */
[----:B------:R-:W-:-:S02]  /*11d50*/  CS2R R242, SRZ ;  /* 0x0000000000f27805 */ /* 0x000fc4000001ff00 */
[----:B------:R-:W-:Y:S02]  /*11d60*/  CS2R R240, SRZ ;  /* 0x0000000000f07805 */ /* 0x000fe4000001ff00 */
[----:B------:R-:W-:Y:S01]  /*11d70*/  CS2R R238, SRZ ;  /* 0x0000000000ee7805 */ /* 0x000fe2000001ff00 */
[----:B------:R0:W-:Y:S01]  /*11d80*/  STL [R1+0x4], RZ ;  /* 0x000004ff01007387 */ /* 0x0001e20000100800 */
[----:B------:R-:W-:Y:S02]  /*11d90*/  CS2R R236, SRZ ;  /* 0x0000000000ec7805 */ /* 0x000fe4000001ff00 */
[----:B------:R-:W-:Y:S02]  /*11da0*/  CS2R R234, SRZ ;  /* 0x0000000000ea7805 */ /* 0x000fe4000001ff00 */
[----:B------:R-:W-:Y:S01]  /*11db0*/  CS2R R232, SRZ ;  /* 0x0000000000e87805 */ /* 0x000fe2000001ff00 */
[----:B------:R0:W-:Y:S01]  /*11dc0*/  STL [R1], RZ ;  /* 0x000000ff01007387 */ /* 0x0001e20000100800 */
[----:B------:R-:W-:-:S02]  /*11dd0*/  CS2R R230, SRZ ;  /* 0x0000000000e67805 */ /* 0x000fc4000001ff00 */
[----:B------:R-:W-:Y:S02]  /*11de0*/  CS2R R228, SRZ ;  /* 0x0000000000e47805 */ /* 0x000fe4000001ff00 */
[----:B------:R-:W-:Y:S01]  /*11df0*/  CS2R R226, SRZ ;  /* 0x0000000000e27805 */ /* 0x000fe2000001ff00 */
[----:B------:R0:W-:Y:S01]  /*11e00*/  STL [R1+0x14], RZ ;  /* 0x000014ff01007387 */ /* 0x0001e20000100800 */
[----:B------:R-:W-:Y:S02]  /*11e10*/  CS2R R218, SRZ ;  /* 0x0000000000da7805 */ /* 0x000fe4000001ff00 */
[----:B------:R-:W-:Y:S02]  /*11e20*/  CS2R R210, SRZ ;  /* 0x0000000000d27805 */ /* 0x000fe4000001ff00 */
[----:B------:R-:W-:Y:S02]  /*11e30*/  CS2R R202, SRZ ;  /* 0x0000000000ca7805 */ /* 0x000fe4000001ff00 */
[----:B------:R-:W-:-:S02]  /*11e40*/  CS2R R194, SRZ ;  /* 0x0000000000c27805 */ /* 0x000fc4000001ff00 */
[----:B------:R-:W-:Y:S02]  /*11e50*/  CS2R R216, SRZ ;  /* 0x0000000000d87805 */ /* 0x000fe4000001ff00 */
[----:B------:R-:W-:Y:S02]  /*11e60*/  CS2R R208, SRZ ;  /* 0x0000000000d07805 */ /* 0x000fe4000001ff00 */
        /* <DEDUP_REMOVED lines=48> */
[----:B------:R-:W-:Y:S01]  /*12170*/  CS2R R108, SRZ ;  /* 0x00000000006c7805 */ /* 0x000fe2000001ff00 */
[----:B------:R-:W-:Y:S01]  /*12180*/  IMAD.MOV.U32 R221, RZ, RZ, RZ ;  /* 0x000000ffffdd7224 */ /* 0x000fe200078e00ff */
[----:B------:R-:W-:Y:S02]  /*12190*/  CS2R R50, SRZ ;  /* 0x0000000000327805 */ /* 0x000fe4000001ff00 */
[----:B------:R-:W-:Y:S02]  /*121a0*/  CS2R R42, SRZ ;  /* 0x00000000002a7805 */ /* 0x000fe4000001ff00 */
[----:B------:R-:W-:-:S02]  /*121b0*/  CS2R R114, SRZ ;  /* 0x0000000000727805 */ /* 0x000fc4000001ff00 */
[----:B------:R-:W-:Y:S02]  /*121c0*/  CS2R R106, SRZ ;  /* 0x00000000006a7805 */ /* 0x000fe4000001ff00 */
[----:B------:R-:W-:Y:S02]  /*121d0*/  CS2R R48, SRZ ;  /* 0x0000000000307805 */ /* 0x000fe4000001ff00 */
[----:B------:R-:W-:Y:S02]  /*121e0*/  CS2R R40, SRZ ;  /* 0x0000000000287805 */ /* 0x000fe4000001ff00 */
[----:B------:R-:W-:Y:S02]  /*121f0*/  CS2R R112, SRZ ;  /* 0x0000000000707805 */ /* 0x000fe4000001ff00 */
[----:B------:R-:W-:Y:S01]  /*12200*/  CS2R R104, SRZ ;  /* 0x0000000000687805 */ /* 0x000fe2000001ff00 */
[----:B------:R-:W-:Y:S01]  /*12210*/  IMAD.MOV.U32 R39, RZ, RZ, RZ ;  /* 0x000000ffff277224 */ /* 0x000fe200078e00ff */
[----:B--2---:R-:W-:Y:S01]  /*12220*/  CS2R R2, SRZ ;  /* 0x0000000000027805 */ /* 0x004fe2000001ff00 */
[----:B------:R-:W-:Y:S01]  /*12230*/  IMAD.MOV.U32 R34, RZ, RZ, RZ ;  /* 0x000000ffff227224 */ /* 0x000fe200078e00ff */
[----:B------:R-:W-:-:S02]  /*12240*/  CS2R R32, SRZ ;  /* 0x0000000000207805 */ /* 0x000fc4000001ff00 */
[----:B------:R-:W-:Y:S02]  /*12250*/  CS2R R30, SRZ ;  /* 0x00000000001e7805 */ /* 0x000fe4000001ff00 */
[----:B------:R-:W-:Y:S01]  /*12260*/  CS2R R28, SRZ ;  /* 0x00000000001c7805 */ /* 0x000fe2000001ff00 */
[----:B------:R-:W-:Y:S01]  /*12270*/  IMAD.MOV.U32 R0, RZ, RZ, RZ ;  /* 0x000000ffff007224 */ /* 0x000fe200078e00ff */
        /* <DEDUP_REMOVED lines=10> */
[----:B------:R-:W-:Y:S01]  /*12320*/  CS2R R6, SRZ ;  /* 0x0000000000067805 */ /* 0x000fe2000001ff00 */
[----:B------:R-:W1:Y:S01]  /*12330*/  LDCU.64 UR6, c[0x0][0x388] ;  /* 0x00007100ff0677ac */ /* 0x000e620008000a00 */
[----:B------:R-:W2:Y:S01]  /*12340*/  LDCU.128 UR12, c[0x3][URZ] ;  /* 0x00c00000ff0c77ac */ /* 0x000ea20008000c00 */
[----:B0-----:R-:W-:Y:S06]  /*12350*/  BAR.SYNC.DEFER_BLOCKING 0x0 ;  /* 0x0000000000007b1d */ /* 0x001fec0000010000 */
.L_x_2391:
[----:B------:R-:W3:Y:S01]  /*12360*/  LDL R5, [R1+0x14] ;  /* 0x0000140001057983 */ /* 0x000ee20000100800 */
[----:B------:R-:W0:Y:S01]  /*12370*/  LDCU UR4, c[0x0][0x3a0] ;  /* 0x00007400ff0477ac */ /* 0x000e220008000800 */
[----:B------:R-:W4:Y:S01]  /*12380*/  S2R R35, SR_TID.X ;  /* 0x0000000000237919 */ /* 0x000f220000002100 */
[----:B------:R-:W5:Y:S01]  /*12390*/  S2R R58, SR_CTAID.X ;  /* 0x00000000003a7919 */ /* 0x000f620000002500 */
[----:B------:R-:W-:Y:S01]  /*123a0*/  BSSY.RECONVERGENT B1, `(.L_x_2349) ;  /* 0x00005d9000017945 */ /* 0x000fe20003800200 */
[----:B----4-:R-:W-:Y:S02]  /*123b0*/  IMAD.SHL.U32 R4, R35, 0x8, RZ ;  /* 0x0000000823047824 */ /* 0x010fe400078e00ff */
[----:B-----5:R-:W-:-:S03]  /*123c0*/  IMAD.SHL.U32 R58, R58, 0x800, RZ ;  /* 0x000008003a3a7824 */ /* 0x020fc600078e00ff */
[----:B------:R-:W-:Y:S02]  /*123d0*/  LOP3.LUT R4, R4, 0x1f00, RZ, 0xc0, !PT ;  /* 0x00001f0004047812 */ /* 0x000fe400078ec0ff */
[----:B------:R-:W-:Y:S02]  /*123e0*/  LOP3.LUT R35, R58, 0x1f, R35, 0xf8, !PT ;  /* 0x0000001f3a237812 */ /* 0x000fe400078ef823 */
[----:B------:R-:W-:Y:S02]  /*123f0*/  CS2R R102, SRZ ;  /* 0x0000000000667805 */ /* 0x000fe4000001ff00 */
[----:B------:R-:W-:Y:S02]  /*12400*/  CS2R R100, SRZ ;  /* 0x0000000000647805 */ /* 0x000fe4000001ff00 */
[----:B---3--:R-:W-:-:S04]  /*12410*/  IADD3 R35, PT, PT, R35, R5, R4 ;  /* 0x0000000523237210 */ /* 0x008fc80007ffe004 */
[----:B0-----:R-:W-:-:S13]  /*12420*/  ISETP.GE.AND P0, PT, R35, UR4, PT ;  /* 0x0000000423007c0c */ /* 0x001fda000bf06270 */
[----:B-1----:R-:W-:Y:S05]  /*12430*/  @P0 BRA `(.L_x_2350) ;  /* 0x0000005c003c0947 */ /* 0x002fea0003800000 */
[----:B------:R-:W0:Y:S02]  /*12440*/  LDC.64 R4, c[0x0][0x388] ;  /* 0x0000e200ff047b82 */ /* 0x000e240000000a00 */
[----:B0-----:R-:W3:Y:S06]  /*12450*/  LDG.E.U8 R38, desc[UR8][R4.64+0x11] ;  /* 0x0000110804267981 */ /* 0x001eec000c1e1100 */
[----:B------:R-:W0:Y:S01]  /*12460*/  S2UR UR5, SR_CgaCtaId ;  /* 0x00000000000579c3 */ /* 0x000e220000008800 */
[----:B------:R-:W-:Y:S02]  /*12470*/  UMOV UR4, 0x400 ;  /* 0x0000040000047882 */ /* 0x000fe40000000000 */
[----:B0-----:R-:W-:-:S09]  /*12480*/  ULEA UR4, UR5, UR4, 0x18 ;  /* 0x0000000405047291 */ /* 0x001fd2000f8ec0ff */
[----:B------:R-:W0:Y:S04]  /*12490*/  LDS.U8 R56, [UR4+0x6070] ;  /* 0x00607004ff387984 */ /* 0x000e280008000000 */
[----:B------:R-:W4:Y:S01]  /*124a0*/  LDS.128 R100, [UR4+0x6060] ;  /* 0x00606004ff647984 */ /* 0x000f220008000c00 */
[----:B---3--:R-:W-:-:S04]  /*124b0*/  VIMNMX.U16x2 R52, PT, PT, R38, 0xb000b, !PT ;  /* 0x000b000b26347848 */ /* 0x008fc80007fe0200 */
[----:B------:R-:W-:-:S05]  /*124c0*/  LOP3.LUT R52, R52, 0xffff, RZ, 0xc0, !PT ;  /* 0x0000ffff34347812 */ /* 0x000fca00078ec0ff */
[----:B------:R-:W-:-:S04]  /*124d0*/  VIADD R53, R52, 0xfffffff5 ;  /* 0xfffffff534357836 */ /* 0x000fc80000000000 */
[----:B------:R-:W-:-:S05]  /*124e0*/  IMAD.IADD R54, R38, 0x1, -R53 ;  /* 0x0000000126367824 */ /* 0x000fca00078e0a35 */
[----:B------:R-:W-:-:S13]  /*124f0*/  ISETP.GE.AND P0, PT, R54, 0x1, PT ;  /* 0x000000013600780c */ /* 0x000fda0003f06270 */
[----:B0---4-:R-:W-:Y:S05]  /*12500*/  @!P0 BRA `(.L_x_2351) ;  /* 0x0000005800cc8947 */ /* 0x011fea0003800000 */
[----:B------:R-:W0:Y:S01]  /*12510*/  LDCU.128 UR16, c[0x3][URZ] ;  /* 0x00c00000ff1077ac */ /* 0x000e220008000c00 */
[----:B------:R-:W-:Y:S02]  /*12520*/  LOP3.LUT R56, R56, 0xff, RZ, 0xc0, !PT ;  /* 0x000000ff38387812 */ /* 0x000fe400078ec0ff */
[----:B------:R-:W-:Y:S02]  /*12530*/  ISETP.NE.AND P1, PT, R54, 0x1, PT ;  /* 0x000000013600780c */ /* 0x000fe40003f25270 */
[----:B------:R-:W-:Y:S01]  /*12540*/  ISETP.NE.AND P0, PT, R56, 0x1, PT ;  /* 0x000000013800780c */ /* 0x000fe20003f05270 */
[----:B0-----:R-:W-:Y:S02]  /*12550*/  VIADD R64, R100, UR16 ;  /* 0x0000001064407c36 */ /* 0x001fe40008000000 */
[----:B------:R-:W-:Y:S02]  /*12560*/  VIADD R4, R101, UR17 ;  /* 0x0000001165047c36 */ /* 0x000fe40008000000 */
[----:B------:R-:W-:Y:S01]  /*12570*/  VIADD R37, R102, UR18 ;  /* 0x0000001266257c36 */ /* 0x000fe20008000000 */
[----:B------:R-:W-:Y:S01]  /*12580*/  LOP3.LUT R5, R64, 0x1, RZ, 0x3c, !PT ;  /* 0x0000000140057812 */ /* 0x000fe200078e3cff */
[----:B------:R-:W-:Y:S01]  /*12590*/  VIADD R63, R103, UR19 ;  /* 0x00000013673f7c36 */ /* 0x000fe20008000000 */
        /* <DEDUP_REMOVED lines=282> */
[----:B------:R-:W-:Y:S01]  /*13740*/  SHF.L.W.U32.HI R73, R64, 0x10, R64 ;  /* 0x0000001040497819 */ /* 0x000fe20000010e40 */
[----:B------:R-:W-:Y:S01]  /*13750*/  IMAD.IADD R67, R67, 0x1, R80 ;  /* 0x0000000143437824 */ /* 0x000fe200078e0250 */
[----:B------:R-:W-:Y:S01]  /*13760*/  LOP3.LUT R81, R81, R74, RZ, 0x3c, !PT ;  /* 0x0000004a51517212 */ /* 0x000fe200078e3cff */
[----:B------:R-:W-:Y:S01]  /*13770*/  IMAD.IADD R82, R78, 0x1, R65 ;  /* 0x000000014e527824 */ /* 0x000fe200078e0241 */
[----:B------:R-:W-:Y:S01]  /*13780*/  LOP3.LUT R75, R75, R66, RZ, 0x3c, !PT ;  /* 0x000000424b4b7212 */ /* 0x000fe200078e3cff */
[----:B------:R-:W-:Y:S01]  /*13790*/  IMAD.MOV.U32 R85, RZ, RZ, 0x1 ;  /* 0x00000001ff557424 */ /* 0x000fe200078e00ff */
        /* <DEDUP_REMOVED lines=18> */
[----:B------:R-:W-:Y:S01]  /*138c0*/  LEA.HI R80, R80, R67, R80, 0xc ;  /* 0x0000004350507211 */ /* 0x000fe200078f6050 */
[----:B------:R-:W-:Y:S01]  /*138d0*/  IMAD.IADD R69, R100, 0x1, R73 ;  /* 0x0000000164457824 */ /* 0x000fe200078e0249 */
[----:B------:R-:W-:Y:S01]  /*138e0*/  LOP3.LUT R83, R76, R83, RZ, 0x3c, !PT ;  /* 0x000000534c537212 */ /* 0x000fe200078e3cff */
[----:B------:R-:W-:Y:S01]  /*138f0*/  IMAD.IADD R66, R66, 0x1, R79 ;  /* 0x0000000142427824 */ /* 0x000fe200078e024f */
[----:B------:R-:W-:-:S02]  /*13900*/  LOP3.LUT R81, R81, R74, RZ, 0x3c, !PT ;  /* 0x0000004a51517212 */ /* 0x000fc400078e3cff */
[----:B------:R-:W-:Y:S02]  /*13910*/  LOP3.LUT R67, R100, R69, RZ, 0x3c, !PT ;  /* 0x0000004564437212 */ /* 0x000fe400078e3cff */
[----:B------:R-:W-:Y:S02]  /*13920*/  LOP3.LUT R75, R75, R66, RZ, 0x3c, !PT ;  /* 0x000000424b4b7212 */ /* 0x000fe400078e3cff */
[----:B------:R-:W-:Y:S02]  /*13930*/  LEA.HI R72, R81, R72, R81, 0x8 ;  /* 0x0000004851487211 */ /* 0x000fe400078f4051 */
[----:B------:R-:W-:Y:S02]  /*13940*/  SHF.L.W.U32.HI R67, R67, 0xc, R67 ;  /* 0x0000000c43437819 */ /* 0x000fe40000010e43 */
[----:B------:R-:W-:Y:S02]  /*13950*/  LEA.HI R70, R75, R70, R75, 0x8 ;  /* 0x000000464b467211 */ /* 0x000fe400078f404b */
[----:B------:R-:W-:Y:S01]  /*13960*/  LOP3.LUT R75, RZ, R53, RZ, 0x33, !PT ;  /* 0x00000035ff4b7212 */ /* 0x000fe200078e33ff */
[----:B------:R-:W-:Y:S01]  /*13970*/  IMAD.IADD R64, R64, 0x1, R67 ;  /* 0x0000000140407824 */ /* 0x000fe200078e0243 */
[----:B------:R-:W-:-:S02]  /*13980*/  LOP3.LUT R72, R77, R72, RZ, 0x3c, !PT ;  /* 0x000000484d487212 */ /* 0x000fc400078e3cff */
        /* <DEDUP_REMOVED lines=14> */
[----:B------:R-:W-:Y:S01]  /*13a70*/  LOP3.LUT R68, R65, R74, RZ, 0x3c, !PT ;  /* 0x0000004a41447212 */ /* 0x000fe200078e3cff */
[----:B------:R-:W-:Y:S01]  /*13a80*/  IMAD.IADD R65, R64, 0x1, R57 ;  /* 0x0000000140417824 */ /* 0x000fe200078e0239 */
[----:B------:R-:W-:Y:S02]  /*13a90*/  LEA.HI R70, R81, R70, R81, 0x10 ;  /* 0x0000004651467211 */ /* 0x000fe400078f8051 */
[----:B------:R-:W-:-:S02]  /*13aa0*/  LEA.HI R68, R68, R71, R68, 0x10 ;  /* 0x0000004744447211 */ /* 0x000fc400078f8044 */
[----:B------:R-:W-:Y:S01]  /*13ab0*/  LOP3.LUT R67, R67, R66, RZ, 0x3c, !PT ;  /* 0x0000004243437212 */ /* 0x000fe200078e3cff */
[----:B------:R-:W-:Y:S01]  /*13ac0*/  IMAD.IADD R66, R66, 0x1, R61 ;  /* 0x0000000142427824 */ /* 0x000fe200078e023d */
[----:B------:R-:W-:Y:S02]  /*13ad0*/  LOP3.LUT R79, R79, R68, RZ, 0x3c, !PT ;  /* 0x000000444f4f7212 */ /* 0x000fe400078e3cff */
[----:B------:R-:W-:Y:S02]  /*13ae0*/  SHF.L.W.U32.HI R68, R67, 0x7, R67 ;  /* 0x0000000743447819 */ /* 0x000fe40000010e43 */
[----:B------:R-:W-:Y:S02]  /*13af0*/  LOP3.LUT R70, R75, R70, RZ, 0x3c, !PT ;  /* 0x000000464b467212 */ /* 0x000fe400078e3cff */
[----:B------:R-:W-:Y:S01]  /*13b00*/  LOP3.LUT R73, R73, R4, RZ, 0x3c, !PT ;  /* 0x0000000449497212 */ /* 0x000fe200078e3cff */
[----:B------:R-:W-:Y:S01]  /*13b10*/  IMAD.IADD R72, R68, 0x1, R63 ;  /* 0x0000000144487824 */ /* 0x000fe200078e023f */
[----:B------:R-:W-:-:S02]  /*13b20*/  LEA.HI R70, R70, R77, RZ, 0xc ;  /* 0x0000004d46467211 */ /* 0x000fc400078f60ff */
[----:B------:R-:W-:Y:S02]  /*13b30*/  LOP3.LUT R63, R62, R65, RZ, 0x3c, !PT ;  /* 0x000000413e3f7212 */ /* 0x000fe400078e3cff */
[----:B------:R-:W-:Y:S01]  /*13b40*/  LOP3.LUT R5, R5, R72, RZ, 0x3c, !PT ;  /* 0x0000004805057212 */ /* 0x000fe200078e3cff */
[----:B------:R-:W-:Y:S01]  /*13b50*/  VIADD R62, R70, UR16 ;  /* 0x00000010463e7c36 */ /* 0x000fe20008000000 */
[----:B------:R-:W-:Y:S02]  /*13b60*/  SHF.L.W.U32.HI R63, R63, 0x10, R63 ;  /* 0x000000103f3f7819 */ /* 0x000fe40000010e3f */
[----:B------:R-:W-:Y:S02]  /*13b70*/  LEA.HI R79, R79, R74, RZ, 0xc ;  /* 0x0000004a4f4f7211 */ /* 0x000fe400078f60ff */
        /* <DEDUP_REMOVED lines=17> */
[----:B------:R-:W-:Y:S01]  /*13c90*/  SHF.L.U32 R76, R85, R76, RZ ;  /* 0x0000004c554c7219 */ /* 0x000fe200000006ff */
        /* <DEDUP_REMOVED lines=9> */
[----:B------:R-:W-:Y:S01]  /*13d30*/  IMAD.IADD R4, R37, 0x1, R70 ;  /* 0x0000000125047824 */ /* 0x000fe200078e0246 */
[----:B------:R-:W-:Y:S01]  /*13d40*/  LOP3.LUT P3, RZ, R76, R35, RZ, 0xc0, !PT ;  /* 0x000000234cff7212 */ /* 0x000fe2000786c0ff */
[----:B------:R-:W-:Y:S01]  /*13d50*/  IMAD.IADD R66, R66, 0x1, R61 ;  /* 0x0000000142427824 */ /* 0x000fe200078e023d */
[----:B------:R-:W-:Y:S01]  /*13d60*/  LOP3.LUT R56, R56, R5, RZ, 0x3c, !PT ;  /* 0x0000000538387212 */ /* 0x000fe200078e3cff */
[----:B------:R-:W-:Y:S01]  /*13d70*/  IMAD.IADD R60, R67, 0x1, R74 ;  /* 0x00000001433c7824 */ /* 0x000fe200078e024a */
[----:B------:R-:W-:-:S02]  /*13d80*/  LOP3.LUT R55, R55, R4, RZ, 0x3c, !PT ;  /* 0x0000000437377212 */ /* 0x000fc400078e3cff */
[----:B------:R-:W-:Y:S02]  /*13d90*/  LOP3.LUT R59, R59, R66, RZ, 0x3c, !PT ;  /* 0x000000423b3b7212 */ /* 0x000fe400078e3cff */
[----:B------:R-:W-:Y:S02]  /*13da0*/  LOP3.LUT R69, R69, R60, RZ, 0x3c, !PT ;  /* 0x0000003c45457212 */ /* 0x000fe400078e3cff */
[----:B------:R-:W-:Y:S02]  /*13db0*/  SHF.L.W.U32.HI R56, R56, 0x7, R56 ;  /* 0x0000000738387819 */ /* 0x000fe40000010e38 */
[----:B------:R-:W-:Y:S01]  /*13dc0*/  SHF.L.W.U32.HI R55, R55, 0x7, R55 ;  /* 0x0000000737377819 */ /* 0x000fe20000010e37 */
[----:B------:R-:W-:Y:S01]  /*13dd0*/  @P3 VIADD R62, R79, UR17 ;  /* 0x000000114f3e3c36 */ /* 0x000fe20008000000 */
[----:B------:R-:W-:Y:S01]  /*13de0*/  SHF.L.W.U32.HI R59, R59, 0x7, R59 ;  /* 0x000000073b3b7819 */ /* 0x000fe20000010e3b */
[----:B------:R-:W-:Y:S01]  /*13df0*/  IMAD.IADD R68, R56, 0x1, R57 ;  /* 0x0000000138447824 */ /* 0x000fe200078e0239 */
[----:B------:R-:W-:Y:S01]  /*13e00*/  SHF.L.W.U32.HI R69, R69, 0x7, R69 ;  /* 0x0000000745457819 */ /* 0x000fe20000010e45 */
[----:B------:R-:W-:Y:S01]  /*13e10*/  IMAD.IADD R65, R55, 0x1, R36 ;  /* 0x0000000137417824 */ /* 0x000fe200078e0224 */
[----:B------:R-:W-:Y:S01]  /*13e20*/  LOP3.LUT R62, R62, 0x1, RZ, 0xc0, !PT ;  /* 0x000000013e3e7812 */ /* 0x000fe200078ec0ff */
        /* <DEDUP_REMOVED lines=274> */
[----:B------:R-:W-:Y:S02]  /*14f50*/  LEA.HI R37, R37, R56, R37, 0x8 ;  /* 0x0000003825257211 */ /* 0x000fe400078f4025 */
[----:B------:R-:W-:Y:S02]  /*14f60*/  LEA.HI R55, R4, R55, R4, 0x8 ;  /* 0x0000003704377211 */ /* 0x000fe400078f4004 */
[----:B------:R-:W-:Y:S02]  /*14f70*/  LEA.HI R65, R65, R64, R65, 0x8 ;  /* 0x0000004041417211 */ /* 0x000fe400078f4041 */
        /* <DEDUP_REMOVED lines=9> */
[----:B------:R-:W-:Y:S01]  /*15010*/  PRMT R56, R62, 0x7610, R56 ;  /* 0x000076103e387816 */ /* 0x000fe20000000038 */
[----:B------:R-:W-:Y:S06]  /*15020*/  @P0 BRA `(.L_x_2352) ;  /* 0x0000000000780947 */ /* 0x000fec0003800000 */
[----:B------:R-:W0:Y:S01]  /*15030*/  LDCU.64 UR4, c[0x0][0x388] ;  /* 0x00007100ff0477ac */ /* 0x000e220008000a00 */
[----:B------:R-:W-:-:S05]  /*15040*/  IMAD.MOV.U32 R37, RZ, RZ, 0x1a4 ;  /* 0x000001a4ff257424 */ /* 0x000fca00078e00ff */
[----:B------:R-:W-:Y:S02]  /*15050*/  SEL R37, R37, 0x1bd, !P3 ;  /* 0x000001bd25257807 */ /* 0x000fe40005800000 */
[----:B0-----:R-:W-:-:S04]  /*15060*/  LEA R4, P0, R52, UR4, 0x4 ;  /* 0x0000000434047c11 */ /* 0x001fc8000f8020ff */
[----:B------:R-:W-:Y:S02]  /*15070*/  LEA.HI.X R5, R52, UR5, RZ, 0x4, P0 ;  /* 0x0000000534057c11 */ /* 0x000fe400080f24ff */
[----:B------:R-:W-:-:S03]  /*15080*/  IADD3 R36, P0, P2, R37, UR4, R52 ;  /* 0x0000000425247c10 */ /* 0x000fc6000fa1e034 */
[----:B------:R-:W3:Y:S01]  /*15090*/  LDG.E R57, desc[UR8][R4.64+-0x9c] ;  /* 0xffff640804397981 */ /* 0x000ee2000c1e1900 */
[----:B------:R-:W-:-:S03]  /*150a0*/  IADD3.X R37, PT, PT, RZ, UR5, RZ, P0, P2 ;  /* 0x00000005ff257c10 */ /* 0x000fc600087e44ff */
[----:B------:R-:W4:Y:S04]  /*150b0*/  LDG.E R64, desc[UR8][R4.64+-0x98] ;  /* 0xffff680804407981 */ /* 0x000f28000c1e1900 */
[----:B------:R-:W5:Y:S04]  /*150c0*/  LDG.E R70, desc[UR8][R4.64+-0x94] ;  /* 0xffff6c0804467981 */ /* 0x000f68000c1e1900 */
[----:B------:R-:W2:Y:S04]  /*150d0*/  LDG.E R74, desc[UR8][R4.64+-0x90] ;  /* 0xffff7008044a7981 */ /* 0x000ea8000c1e1900 */
[----:B------:R-:W2:Y:S01]  /*150e0*/  LDG.E.U8 R37, desc[UR8][R36.64+-0xb] ;  /* 0xfffff50824257981 */ /* 0x000ea2000c1e1100 */
[----:B------:R-:W-:-:S02]  /*150f0*/  SEL R62, R66, R65, !P3 ;  /* 0x00000041423e7207 */ /* 0x000fc40005800000 */
[----:B------:R-:W-:Y:S02]  /*15100*/  SEL R59, R101, R68, !P3 ;  /* 0x00000044653b7207 */ /* 0x000fe40005800000 */
[----:B------:R-:W-:Y:S02]  /*15110*/  SEL R61, R60, R55, !P3 ;  /* 0x000000373c3d7207 */ /* 0x000fe40005800000 */
[----:B---3--:R-:W-:-:S04]  /*15120*/  LOP3.LUT R57, R62, R57, RZ, 0x3c, !PT ;  /* 0x000000393e397212 */ /* 0x008fc800078e3cff */
[----:B------:R-:W-:Y:S02]  /*15130*/  SEL R66, R57, R66, !P3 ;  /* 0x0000004239427207 */ /* 0x000fe40005800000 */
[----:B------:R-:W-:Y:S02]  /*15140*/  SEL R65, R65, R57, !P3 ;  /* 0x0000003941417207 */ /* 0x000fe40005800000 */
[----:B------:R-:W-:Y:S02]  /*15150*/  SEL R57, R72, R103, !P3 ;  /* 0x0000006748397207 */ /* 0x000fe40005800000 */
[----:B----4-:R-:W-:Y:S02]  /*15160*/  LOP3.LUT R59, R59, R64, RZ, 0x3c, !PT ;  /* 0x000000403b3b7212 */ /* 0x010fe400078e3cff */
[----:B-----5:R-:W-:Y:S02]  /*15170*/  LOP3.LUT R61, R61, R70, RZ, 0x3c, !PT ;  /* 0x000000463d3d7212 */ /* 0x020fe400078e3cff */
[----:B--2---:R-:W-:-:S02]  /*15180*/  LOP3.LUT R57, R57, R74, RZ, 0x3c, !PT ;  /* 0x0000004a39397212 */ /* 0x004fc400078e3cff */
        /* <DEDUP_REMOVED lines=8> */
.L_x_2352:
[----:B------:R-:W-:Y:S01]  /*15210*/  BSSY.RECONVERGENT B2, `(.L_x_2351) ;  /* 0x00002e2000027945 */ /* 0x000fe20003800200 */
[----:B------:R-:W-:Y:S02]  /*15220*/  SEL R100, R66, R65, !P3 ;  /* 0x0000004142647207 */ /* 0x000fe40005800000 */
[----:B------:R-:W-:Y:S02]  /*15230*/  SEL R101, R101, R68, !P3 ;  /* 0x0000004465657207 */ /* 0x000fe40005800000 */
[----:B------:R-:W-:Y:S02]  /*15240*/  SEL R102, R60, R55, !P3 ;  /* 0x000000373c667207 */ /* 0x000fe40005800000 */
[----:B------:R-:W-:Y:S01]  /*15250*/  SEL R103, R72, R103, !P3 ;  /* 0x0000006748677207 */ /* 0x000fe20005800000 */
[----:B------:R-:W-:Y:S06]  /*15260*/  @!P1 BRA `(.L_x_2353) ;  /* 0x0000002c00709947 */ /* 0x000fec0003800000 */
[----:B------:R-:W-:-:S07]  /*15270*/  IMAD.MOV.U32 R55, RZ, RZ, 0x1 ;  /* 0x00000001ff377424 */ /* 0x000fce00078e00ff */
.L_x_2356:
[----:B------:R-:W0:Y:S01]  /*15280*/  LDCU.128 UR16, c[0x3][URZ] ;  /* 0x00c00000ff1077ac */ /* 0x000e220008000c00 */
[----:B------:R-:W-:Y:S01]  /*15290*/  LOP3.LUT R56, R56, 0xff, RZ, 0xc0, !PT ;  /* 0x000000ff38387812 */ /* 0x000fe200078ec0ff */
[----:B------:R-:W-:Y:S03]  /*152a0*/  BSSY.RECONVERGENT B3, `(.L_x_2354) ;  /* 0x00002d1000037945 */ /* 0x000fe60003800200 */
[----:B------:R-:W-:Y:S01]  /*152b0*/  ISETP.NE.AND P0, PT, R56, 0x1, PT ;  /* 0x000000013800780c */ /* 0x000fe20003f05270 */
[----:B0-----:R-:W-:Y:S02]  /*152c0*/  VIADD R64, R100, UR16 ;  /* 0x0000001064407c36 */ /* 0x001fe40008000000 */
[----:B------:R-:W-:Y:S02]  /*152d0*/  VIADD R37, R102, UR18 ;  /* 0x0000001266257c36 */ /* 0x000fe40008000000 */
[----:B------:R-:W-:Y:S01]  /*152e0*/  VIADD R63, R103, UR19 ;  /* 0x00000013673f7c36 */ /* 0x000fe20008000000 */
[----:B------:R-:W-:-:S02]  /*152f0*/  LOP3.LUT R5, R64, 0x1, RZ, 0x3c, !PT ;  /* 0x0000000140057812 */ /* 0x000fc400078e3cff */
        /* <DEDUP_REMOVED lines=8> */
[----:B------:R-:W-:Y:S02]  /*15380*/  LOP3.LUT R61, R103, R71, RZ, 0x3c, !PT ;  /* 0x00000047673d7212 */ /* 0x000fe400078e3cff */
        /* <DEDUP_REMOVED lines=9> */
[----:B------:R-:W-:-:S03]  /*15420*/  IMAD.IADD R56, R36, 0x1, R101 ;  /* 0x0000000124387824 */ /* 0x000fc600078e0265 */
[----:B------:R-:W-:Y:S02]  /*15430*/  SHF.L.W.U32.HI R65, R5, 0x8, R5 ;  /* 0x0000000805417819 */ /* 0x000fe40000010e05 */
[----:B------:R-:W-:Y:S02]  /*15440*/  LOP3.LUT R5, R101, R56, RZ, 0x3c, !PT ;  /* 0x0000003865057212 */ /* 0x000fe400078e3cff */
        /* <DEDUP_REMOVED lines=275> */
[----:B------:R-:W-:Y:S01]  /*16580*/  IMAD.IADD R83, R74, 0x1, R81 ;  /* 0x000000014a537824 */ /* 0x000fe200078e0251 */
[----:B------:R-:W-:Y:S01]  /*16590*/  LEA.HI R75, R68, R75, R68, 0xc ;  /* 0x0000004b444b7211 */ /* 0x000fe200078f6044 */
[----:B------:R-:W-:Y:S02]  /*165a0*/  IMAD.IADD R77, R77, 0x1, R86 ;  /* 0x000000014d4d7824 */ /* 0x000fe400078e0256 */
[----:B------:R-:W-:Y:S01]  /*165b0*/  IMAD.IADD R79, R70, 0x1, R73 ;  /* 0x00000001464f7824 */ /* 0x000fe200078e0249 */
[----:B------:R-:W-:Y:S02]  /*165c0*/  LOP3.LUT R78, R78, R83, RZ, 0x3c, !PT ;  /* 0x000000534e4e7212 */ /* 0x000fe400078e3cff */
[----:B------:R-:W-:-:S02]  /*165d0*/  LOP3.LUT R67, R80, R77, RZ, 0x3c, !PT ;  /* 0x0000004d50437212 */ /* 0x000fc400078e3cff */
[----:B------:R-:W-:Y:S02]  /*165e0*/  LOP3.LUT R76, R76, R79, RZ, 0x3c, !PT ;  /* 0x0000004f4c4c7212 */ /* 0x000fe400078e3cff */
[----:B------:R-:W-:Y:S02]  /*165f0*/  SHF.L.W.U32.HI R85, R78, 0xc, R78 ;  /* 0x0000000c4e557819 */ /* 0x000fe40000010e4e */
[----:B------:R-:W-:Y:S01]  /*16600*/  LEA.HI R87, R67, R84, R67, 0xc ;  /* 0x0000005443577211 */ /* 0x000fe200078f6043 */
[----:B------:R-:W-:Y:S01]  /*16610*/  IMAD.IADD R67, R71, 0x1, R100 ;  /* 0x0000000147437824 */ /* 0x000fe200078e0264 */
[----:B------:R-:W-:Y:S01]  /*16620*/  SHF.L.W.U32.HI R76, R76, 0xc, R76 ;  /* 0x0000000c4c4c7819 */ /* 0x000fe20000010e4c */
[----:B------:R-:W-:Y:S01]  /*16630*/  IMAD.IADD R72, R72, 0x1, R85 ;  /* 0x0000000148487824 */ /* 0x000fe200078e0255 */
[----:B------:R-:W-:Y:S02]  /*16640*/  LOP3.LUT R87, R86, R87, RZ, 0x3c, !PT ;  /* 0x0000005756577212 */ /* 0x000fe400078e3cff */
[----:B------:R-:W-:Y:S01]  /*16650*/  LOP3.LUT R66, R66, R75, RZ, 0x3c, !PT ;  /* 0x0000004b42427212 */ /* 0x000fe200078e3cff */
[----:B------:R-:W-:Y:S01]  /*16660*/  IMAD.IADD R68, R69, 0x1, R76 ;  /* 0x0000000145447824 */ /* 0x000fe200078e024c */
[----:B------:R-:W-:-:S02]  /*16670*/  LOP3.LUT R69, R100, R67, RZ, 0x3c, !PT ;  /* 0x0000004364457212 */ /* 0x000fc400078e3cff */
[----:B------:R-:W-:Y:S01]  /*16680*/  LOP3.LUT R72, R81, R72, RZ, 0x3c, !PT ;  /* 0x0000004851487212 */ /* 0x000fe200078e3cff */
[----:B------:R-:W-:Y:S01]  /*16690*/  IMAD.MOV.U32 R81, RZ, RZ, 0x1 ;  /* 0x00000001ff517424 */ /* 0x000fe200078e00ff */
[----:B------:R-:W-:Y:S01]  /*166a0*/  LOP3.LUT R70, R73, R68, RZ, 0x3c, !PT ;  /* 0x0000004449467212 */ /* 0x000fe200078e3cff */
[----:B------:R-:W-:Y:S01]  /*166b0*/  IMAD.IADD R73, R53, 0x1, R55 ;  /* 0x0000000135497824 */ /* 0x000fe200078e0237 */
[----:B------:R-:W-:Y:S02]  /*166c0*/  SHF.L.W.U32.HI R69, R69, 0xc, R69 ;  /* 0x0000000c45457819 */ /* 0x000fe40000010e45 */
[----:B------:R-:W-:Y:S02]  /*166d0*/  LEA.HI R72, R72, R83, R72, 0x8 ;  /* 0x0000005348487211 */ /* 0x000fe400078f4048 */
[----:B------:R-:W-:Y:S01]  /*166e0*/  LEA.HI R79, R70, R79, R70, 0x8 ;  /* 0x0000004f464f7211 */ /* 0x000fe200078f4046 */
        /* <DEDUP_REMOVED lines=8> */
[----:B------:R-:W-:Y:S01]  /*16770*/  LOP3.LUT R73, RZ, R73, RZ, 0x33, !PT ;  /* 0x00000049ff497212 */ /* 0x000fe200078e33ff */
[----:B------:R-:W-:Y:S01]  /*16780*/  IMAD.IADD R75, R75, 0x1, R70 ;  /* 0x000000014b4b7824 */ /* 0x000fe200078e0246 */
[----:B------:R-:W-:Y:S01]  /*16790*/  SHF.L.W.U32.HI R66, R66, 0x8, R66 ;  /* 0x0000000842427819 */ /* 0x000fe20000010e42 */
[----:B------:R-:W-:Y:S01]  /*167a0*/  IMAD.IADD R77, R77, 0x1, R74 ;  /* 0x000000014d4d7824 */ /* 0x000fe200078e024a */
[----:B------:R-:W-:Y:S01]  /*167b0*/  SHF.L.W.U32.HI R71, R71, 0x8, R71 ;  /* 0x0000000847477819 */ /* 0x000fe20000010e47 */
[----:B------:R-:W-:Y:S01]  /*167c0*/  IMAD.IADD R76, R38, 0x1, R73 ;  /* 0x00000001264c7824 */ /* 0x000fe200078e0249 */
[----:B------:R-:W-:-:S02]  /*167d0*/  LOP3.LUT R68, R66, R79, RZ, 0x3c, !PT ;  /* 0x0000004f42447212 */ /* 0x000fc400078e3cff */
[----:B------:R-:W-:Y:S01]  /*167e0*/  LOP3.LUT R73, R74, R75, RZ, 0x3c, !PT ;  /* 0x0000004b4a497212 */ /* 0x000fe200078e3cff */
[----:B------:R-:W-:Y:S01]  /*167f0*/  IMAD.IADD R66, R67, 0x1, R71 ;  /* 0x0000000143427824 */ /* 0x000fe200078e0247 */
[----:B------:R-:W-:Y:S01]  /*16800*/  LEA.HI R68, R68, R77, R68, 0x10 ;  /* 0x0000004d44447211 */ /* 0x000fe200078f8044 */
[----:B------:R-:W-:Y:S01]  /*16810*/  IMAD.IADD R67, R64, 0x1, R57 ;  /* 0x0000000140437824 */ /* 0x000fe200078e0239 */
[----:B------:R-:W-:Y:S02]  /*16820*/  SHF.L.U32 R76, R81, R76, RZ ;  /* 0x0000004c514c7219 */ /* 0x000fe400000006ff */
[----:B------:R-:W-:Y:S01]  /*16830*/  LOP3.LUT R69, R69, R66, RZ, 0x3c, !PT ;  /* 0x0000004245457212 */ /* 0x000fe200078e3cff */
[----:B------:R-:W-:Y:S01]  /*16840*/  IMAD.IADD R66, R66, 0x1, R65 ;  /* 0x0000000142427824 */ /* 0x000fe200078e0241 */
[----:B------:R-:W-:Y:S02]  /*16850*/  LEA.HI R73, R73, R72, R73, 0x10 ;  /* 0x0000004849497211 */ /* 0x000fe400078f8049 */
[----:B------:R-:W-:-:S02]  /*16860*/  LOP3.LUT R72, R85, R68, RZ, 0x3c, !PT ;  /* 0x0000004455487212 */ /* 0x000fc400078e3cff */
[----:B------:R-:W-:Y:S02]  /*16870*/  LOP3.LUT P3, RZ, R76, R35, RZ, 0xc0, !PT ;  /* 0x000000234cff7212 */ /* 0x000fe4000786c0ff */
[----:B------:R-:W-:Y:S02]  /*16880*/  SHF.L.W.U32.HI R68, R69, 0x7, R69 ;  /* 0x0000000745447819 */ /* 0x000fe40000010e45 */
[----:B------:R-:W-:Y:S02]  /*16890*/  LOP3.LUT R70, R70, R73, RZ, 0x3c, !PT ;  /* 0x0000004946467212 */ /* 0x000fe400078e3cff */
[----:B------:R-:W-:Y:S01]  /*168a0*/  LEA.HI R72, R72, R79, RZ, 0xc ;  /* 0x0000004f48487211 */ /* 0x000fe200078f60ff */
[----:B------:R-:W-:Y:S01]  /*168b0*/  IMAD.IADD R64, R68, 0x1, R63 ;  /* 0x0000000144407824 */ /* 0x000fe200078e023f */
[----:B------:R-:W-:Y:S02]  /*168c0*/  LEA.HI R70, R70, R75, RZ, 0xc ;  /* 0x0000004b46467211 */ /* 0x000fe400078f60ff */
[----:B------:R-:W-:-:S02]  /*168d0*/  LOP3.LUT R63, R62, R67, RZ, 0x3c, !PT ;  /* 0x000000433e3f7212 */ /* 0x000fc400078e3cff */
[----:B------:R-:W-:Y:S01]  /*168e0*/  LOP3.LUT R71, R71, R4, RZ, 0x3c, !PT ;  /* 0x0000000447477212 */ /* 0x000fe200078e3cff */
[----:B------:R-:W-:Y:S01]  /*168f0*/  VIADD R62, R70, UR16 ;  /* 0x00000010463e7c36 */ /* 0x000fe20008000000 */
[----:B------:R-:W-:Y:S01]  /*16900*/  LOP3.LUT R5, R5, R64, RZ, 0x3c, !PT ;  /* 0x0000004005057212 */ /* 0x000fe200078e3cff */
[----:B------:R-:W-:Y:S01]  /*16910*/  @P3 VIADD R62, R72, UR17 ;  /* 0x00000011483e3c36 */ /* 0x000fe20008000000 */
        /* <DEDUP_REMOVED lines=312> */
[----:B------:R-:W-:-:S02]  /*17ca0*/  LOP3.LUT R60, R69, R68, RZ, 0x3c, !PT ;  /* 0x00000044453c7212 */ /* 0x000fc400078e3cff */
[----:B------:R-:W-:Y:S02]  /*17cb0*/  LEA.HI R37, R37, R72, R37, 0x8 ;  /* 0x0000004825257211 */ /* 0x000fe400078f4025 */
[----:B------:R-:W-:Y:S02]  /*17cc0*/  LEA.HI R61, R36, R61, R36, 0x8 ;  /* 0x0000003d243d7211 */ /* 0x000fe400078f4024 */
[----:B------:R-:W-:Y:S02]  /*17cd0*/  LEA.HI R5, R5, R64, R5, 0x8 ;  /* 0x0000004005057211 */ /* 0x000fe400078f4005 */
[----:B------:R-:W-:Y:S02]  /*17ce0*/  LEA.HI R71, R60, R71, R60, 0x8 ;  /* 0x000000473c477211 */ /* 0x000fe400078f403c */
[----:B------:R-:W-:Y:S02]  /*17cf0*/  LOP3.LUT R37, R74, R37, RZ, 0x3c, !PT ;  /* 0x000000254a257212 */ /* 0x000fe400078e3cff */
[----:B------:R-:W-:-:S02]  /*17d00*/  LOP3.LUT R56, R56, R61, RZ, 0x3c, !PT ;  /* 0x0000003d38387212 */ /* 0x000fc400078e3cff */
[----:B------:R-:W-:Y:S01]  /*17d10*/  LOP3.LUT R5, R66, R5, RZ, 0x3c, !PT ;  /* 0x0000000542057212 */ /* 0x000fe200078e3cff */
[----:B------:R-:W-:Y:S01]  /*17d20*/  VIADD R66, R63, UR17 ;  /* 0x000000113f427c36 */ /* 0x000fe20008000000 */
[----:B------:R-:W-:Y:S02]  /*17d30*/  LOP3.LUT R76, R76, R71, RZ, 0x3c, !PT ;  /* 0x000000474c4c7212 */ /* 0x000fe400078e3cff */
[----:B------:R-:W-:Y:S01]  /*17d40*/  LEA.HI R65, R37, R100, R37, 0x7 ;  /* 0x0000006425417211 */ /* 0x000fe200078f3825 */
[----:B------:R-:W-:Y:S01]  /*17d50*/  VIADD R100, R4, UR16 ;  /* 0x0000001004647c36 */ /* 0x000fe20008000000 */
[----:B------:R-:W-:Y:S02]  /*17d60*/  LEA.HI R101, R56, R101, R56, 0x7 ;  /* 0x0000006538657211 */ /* 0x000fe400078f3838 */
[----:B------:R-:W-:Y:S02]  /*17d70*/  LEA.HI R102, R5, R102, R5, 0x7 ;  /* 0x0000006605667211 */ /* 0x000fe400078f3805 */
[----:B------:R-:W-:-:S02]  /*17d80*/  LEA.HI R76, R76, R103, R76, 0x7 ;  /* 0x000000674c4c7211 */ /* 0x000fc400078f384c */
[----:B------:R-:W-:Y:S01]  /*17d90*/  PRMT R56, R62, 0x7610, R56 ;  /* 0x000076103e387816 */ /* 0x000fe20000000038 */
[----:B------:R-:W-:Y:S06]  /*17da0*/  @P0 BRA `(.L_x_2355) ;  /* 0x0000000000800947 */ /* 0x000fec0003800000 */
[----:B------:R-:W0:Y:S01]  /*17db0*/  LDCU.64 UR4, c[0x0][0x388] ;  /* 0x00007100ff0477ac */ /* 0x000e220008000a00 */
[----:B------:R-:W-:Y:S01]  /*17dc0*/  IMAD.MOV.U32 R36, RZ, RZ, 0x1a4 ;  /* 0x000001a4ff247424 */ /* 0x000fe200078e00ff */
[----:B------:R-:W-:-:S04]  /*17dd0*/  IADD3 R5, P0, PT, R52, R55, RZ ;  /* 0x0000003734057210 */ /* 0x000fc80007f1e0ff */
[----:B------:R-:W-:Y:S01]  /*17de0*/  SEL R36, R36, 0x1bd, !P3 ;  /* 0x000001bd24247807 */ /* 0x000fe20005800000 */
[----:B------:R-:W-:-:S03]  /*17df0*/  IMAD.X R60, RZ, RZ, RZ, P0 ;  /* 0x000000ffff3c7224 */ /* 0x000fc600000e06ff */
[----:B0-----:R-:W-:Y:S02]  /*17e00*/  IADD3 R36, P1, P2, R36, UR4, R5 ;  /* 0x0000000424247c10 */ /* 0x001fe4000fa3e005 */
[C---:B------:R-:W-:Y:S02]  /*17e10*/  LEA R4, P0, R5.reuse, UR4, 0x4 ;  /* 0x0000000405047c11 */ /* 0x040fe4000f8020ff */
[--C-:B------:R-:W-:Y:S02]  /*17e20*/  IADD3.X R37, PT, PT, RZ, UR5, R60.reuse, P1, P2 ;  /* 0x00000005ff257c10 */ /* 0x100fe40008fe443c */
[----:B------:R-:W-:-:S04]  /*17e30*/  LEA.HI.X R5, R5, UR5, R60, 0x4, P0 ;  /* 0x0000000505057c11 */ /* 0x000fc800080f243c */
[----:B------:R0:W3:Y:S04]  /*17e40*/  LDG.E.U8 R37, desc[UR8][R36.64+-0xb] ;  /* 0xfffff50824257981 */ /* 0x0000e8000c1e1100 */
[----:B------:R-:W4:Y:S04]  /*17e50*/  LDG.E R61, desc[UR8][R4.64+-0x94] ;  /* 0xffff6c08043d7981 */ /* 0x000f28000c1e1900 */
[----:B------:R-:W5:Y:S04]  /*17e60*/  LDG.E R57, desc[UR8][R4.64+-0x9c] ;  /* 0xffff640804397981 */ /* 0x000f68000c1e1900 */
[----:B------:R-:W2:Y:S04]  /*17e70*/  LDG.E R62, desc[UR8][R4.64+-0x98] ;  /* 0xffff6808043e7981 */ /* 0x000ea8000c1e1900 */
[----:B------:R-:W2:Y:S01]  /*17e80*/  LDG.E R63, desc[UR8][R4.64+-0x90] ;  /* 0xffff7008043f7981 */ /* 0x000ea2000c1e1900 */
[----:B------:R-:W-:-:S02]  /*17e90*/  SEL R60, R100, R65, !P3 ;  /* 0x00000041643c7207 */ /* 0x000fc40005800000 */
[----:B------:R-:W-:Y:S02]  /*17ea0*/  SEL R59, R66, R101, !P3 ;  /* 0x00000065423b7207 */ /* 0x000fe40005800000 */
[----:B0-----:R-:W-:Y:S02]  /*17eb0*/  SEL R36, R75, R76, !P3 ;  /* 0x0000004c4b247207 */ /* 0x001fe40005800000 */
[----:B---3--:R-:W-:Y:S02]  /*17ec0*/  LOP3.LUT R64, R37, R56, RZ, 0x3c, !PT ;  /* 0x0000003825407212 */ /* 0x008fe400078e3cff */
[----:B------:R-:W-:-:S04]  /*17ed0*/  SEL R56, R67, R102, !P3 ;  /* 0x0000006643387207 */ /* 0x000fc80005800000 */
[----:B----4-:R-:W-:Y:S02]  /*17ee0*/  LOP3.LUT R56, R56, R61, RZ, 0x3c, !PT ;  /* 0x0000003d38387212 */ /* 0x010fe400078e3cff */
[----:B-----5:R-:W-:Y:S02]  /*17ef0*/  LOP3.LUT R57, R60, R57, RZ, 0x3c, !PT ;  /* 0x000000393c397212 */ /* 0x020fe400078e3cff */
[----:B--2---:R-:W-:Y:S02]  /*17f00*/  LOP3.LUT R59, R59, R62, RZ, 0x3c, !PT ;  /* 0x0000003e3b3b7212 */ /* 0x004fe400078e3cff */
[----:B------:R-:W-:Y:S02]  /*17f10*/  LOP3.LUT R36, R36, R63, RZ, 0x3c, !PT ;  /* 0x0000003f24247212 */ /* 0x000fe400078e3cff */
[----:B------:R-:W-:Y:S02]  /*17f20*/  SEL R67, R56, R67, !P3 ;  /* 0x0000004338437207 */ /* 0x000fe40005800000 */
[----:B------:R-:W-:-:S02]  /*17f30*/  SEL R102, R102, R56, !P3 ;  /* 0x0000003866667207 */ /* 0x000fc40005800000 */
[----:B------:R-:W-:Y:S02]  /*17f40*/  SEL R100, R57, R100, !P3 ;  /* 0x0000006439647207 */ /* 0x000fe40005800000 */
[----:B------:R-:W-:Y:S02]  /*17f50*/  SEL R65, R65, R57, !P3 ;  /* 0x0000003941417207 */ /* 0x000fe40005800000 */
[----:B------:R-:W-:Y:S02]  /*17f60*/  SEL R66, R59, R66, !P3 ;  /* 0x000000423b427207 */ /* 0x000fe40005800000 */
[----:B------:R-:W-:Y:S02]  /*17f70*/  SEL R101, R101, R59, !P3 ;  /* 0x0000003b65657207 */ /* 0x000fe40005800000 */
[----:B------:R-:W-:Y:S02]  /*17f80*/  SEL R75, R36, R75, !P3 ;  /* 0x0000004b244b7207 */ /* 0x000fe40005800000 */
[----:B------:R-:W-:-:S02]  /*17f90*/  SEL R76, R76, R36, !P3 ;  /* 0x000000244c4c7207 */ /* 0x000fc40005800000 */
[----:B------:R-:W-:-:S07]  /*17fa0*/  PRMT R56, R64, 0x7610, R56 ;  /* 0x0000761040387816 */ /* 0x000fce0000000038 */
.L_x_2355:
[----:B-12---:R-:W-:Y:S05]  /*17fb0*/  BSYNC.RECONVERGENT B3 ;  /* 0x0000000000037941 */ /* 0x006fea0003800200 */
.L_x_2354:
[----:B------:R-:W-:Y:S01]  /*17fc0*/  VIADD R55, R55, 0x1 ;  /* 0x0000000137377836 */ /* 0x000fe20000000000 */
[----:B------:R-:W-:Y:S02]  /*17fd0*/  SEL R100, R100, R65, !P3 ;  /* 0x0000004164647207 */ /* 0x000fe40005800000 */
[----:B------:R-:W-:Y:S02]  /*17fe0*/  SEL R101, R66, R101, !P3 ;  /* 0x0000006542657207 */ /* 0x000fe40005800000 */
[----:B------:R-:W-:Y:S02]  /*17ff0*/  ISETP.NE.AND P0, PT, R55, R54, PT ;  /* 0x000000363700720c */ /* 0x000fe40003f05270 */
[----:B------:R-:W-:Y:S02]  /*18000*/  SEL R102, R67, R102, !P3 ;  /* 0x0000006643667207 */ /* 0x000fe40005800000 */
[----:B------:R-:W-:-:S09]  /*18010*/  SEL R103, R75, R76, !P3 ;  /* 0x0000004c4b677207 */ /* 0x000fd20005800000 */
[----:B------:R-:W-:Y:S05]  /*18020*/  @P0 BRA `(.L_x_2356) ;  /* 0xffffffd000940947 */ /* 0x000fea000383ffff */
.L_x_2353:
[----:B-12---:R-:W-:Y:S05]  /*18030*/  BSYNC.RECONVERGENT B2 ;  /* 0x0000000000027941 */ /* 0x006fea0003800200 */
.L_x_2351:
[----:B------:R-:W-:-:S04]  /*18040*/  LOP3.LUT R56, R56, 0xff, RZ, 0xc0, !PT ;  /* 0x000000ff38387812 */ /* 0x000fc800078ec0ff */
[C---:B------:R-:W-:Y:S02]  /*18050*/  ISETP.NE.AND P0, PT, R56.reuse, 0x1, PT ;  /* 0x000000013800780c */ /* 0x040fe40003f05270 */
[----:B------:R-:W-:-:S11]  /*18060*/  ISETP.NE.AND P1, PT, R56, 0x1, PT ;  /* 0x000000013800780c */ /* 0x000fd60003f25270 */
[----:B------:R-:W0:Y:S08]  /*18070*/  @!P0 LDC.64 R54, c[0x0][0x388] ;  /* 0x0000e200ff368b82 */ /* 0x000e300000000a00 */
[----:B------:R-:W3:Y:S08]  /*18080*/  @!P1 LDC.64 R52, c[0x0][0x388] ;  /* 0x0000e200ff349b82 */ /* 0x000ef00000000a00 */
[----:B------:R-:W4:Y:S08]  /*18090*/  @!P1 LDC.64 R36, c[0x0][0x388] ;  /* 0x0000e200ff249b82 */ /* 0x000f300000000a00 */
[----:B------:R-:W5:Y:S01]  /*180a0*/  @!P1 LDC.64 R4, c[0x0][0x388] ;  /* 0x0000e200ff049b82 */ /* 0x000f620000000a00 */
[----:B0-----:R-:W2:Y:S04]  /*180b0*/  @!P0 LDG.E R55, desc[UR8][R54.64+0x1d8] ;  /* 0x0001d80836378981 */ /* 0x001ea8000c1e1900 */
[----:B---3--:R-:W3:Y:S04]  /*180c0*/  @!P1 LDG.E R52, desc[UR8][R52.64+0x1dc] ;  /* 0x0001dc0834349981 */ /* 0x008ee8000c1e1900 */
[----:B----4-:R-:W4:Y:S04]  /*180d0*/  @!P1 LDG.E R37, desc[UR8][R36.64+0x1e0] ;  /* 0x0001e00824259981 */ /* 0x010f28000c1e1900 */
[----:B-----5:R-:W5:Y:S01]  /*180e0*/  @!P1 LDG.E R4, desc[UR8][R4.64+0x1e4] ;  /* 0x0001e40804049981 */ /* 0x020f62000c1e1900 */
[----:B--2---:R-:W-:-:S02]  /*180f0*/  @!P0 LOP3.LUT R100, R100, R55, RZ, 0x3c, !PT ;  /* 0x0000003764648212 */ /* 0x004fc400078e3cff */
[----:B---3--:R-:W-:Y:S02]  /*18100*/  @!P1 LOP3.LUT R101, R101, R52, RZ, 0x3c, !PT ;  /* 0x0000003465659212 */ /* 0x008fe400078e3cff */
[----:B----4-:R-:W-:Y:S02]  /*18110*/  @!P1 LOP3.LUT R102, R102, R37, RZ, 0x3c, !PT ;  /* 0x0000002566669212 */ /* 0x010fe400078e3cff */
[----:B-----5:R-:W-:-:S07]  /*18120*/  @!P1 LOP3.LUT R103, R103, R4, RZ, 0x3c, !PT ;  /* 0x0000000467679212 */ /* 0x020fce00078e3cff */
.L_x_2350:
[----:B-12---:R-:W-:Y:S05]  /*18130*/  BSYNC.RECONVERGENT B1 ;  /* 0x0000000000017941 */ /* 0x006fea0003800200 */
.L_x_2349:
[----:B------:R-:W0:Y:S01]  /*18140*/  LDCU UR4, c[0x0][0x3a0] ;  /* 0x00007400ff0477ac */ /* 0x000e220008000800 */
[----:B------:R-:W-:Y:S01]  /*18150*/  BSSY.RECONVERGENT B1, `(.L_x_2357) ;  /* 0x00002ff000017945 */ /* 0x000fe20003800200 */
[----:B------:R-:W-:Y:S01]  /*18160*/  IMAD.MOV.U32 R5, RZ, RZ, RZ ;  /* 0x000000ffff057224 */ /* 0x000fe200078e00ff */
[----:B------:R-:W-:Y:S01]  /*18170*/  CS2R R98, SRZ ;  /* 0x0000000000627805 */ /* 0x000fe2000001ff00 */
[----:B------:R-:W-:Y:S01]  /*18180*/  IMAD.MOV.U32 R97, RZ, RZ, RZ ;  /* 0x000000ffff617224 */ /* 0x000fe200078e00ff */
[----:B0-----:R-:W-:-:S13]  /*18190*/  ISETP.GE.AND P0, PT, R35, UR4, PT ;  /* 0x0000000423007c0c */ /* 0x001fda000bf06270 */
        /* <DEDUP_REMOVED lines=9> */
[----:B-1----:R-:W-:Y:S02]  /*18230*/  PRMT R56, R36, 0x7610, R56 ;  /* 0x0000761024387816 */ /* 0x002fe40000000038 */
[----:B--2---:R-:W-:-:S04]  /*18240*/  VIMNMX.U16x2 R52, PT, PT, R38, 0xb000b, !PT ;  /* 0x000b000b26347848 */ /* 0x004fc80007fe0200 */
[----:B------:R-:W-:-:S05]  /*18250*/  LOP3.LUT R52, R52, 0xffff, RZ, 0xc0, !PT ;  /* 0x0000ffff34347812 */ /* 0x000fca00078ec0ff */
[----:B------:R-:W-:-:S04]  /*18260*/  VIADD R53, R52, 0xfffffff5 ;  /* 0xfffffff534357836 */ /* 0x000fc80000000000 */
[----:B------:R-:W-:-:S05]  /*18270*/  IMAD.IADD R54, R38, 0x1, -R53 ;  /* 0x0000000126367824 */ /* 0x000fca00078e0a35 */
[----:B------:R-:W-:-:S13]  /*18280*/  ISETP.GE.AND P0, PT, R54, 0x1, PT ;  /* 0x000000013600780c */ /* 0x000fda0003f06270 */
[----:B0--3--:R-:W-:Y:S05]  /*18290*/  @!P0 BRA `(.L_x_2359) ;  /* 0x0000002c00708947 */ /* 0x009fea0003800000 */
[----:B------:R-:W-:Y:S01]  /*182a0*/  BSSY.RECONVERGENT B2, `(.L_x_2359) ;  /* 0x00002db000027945 */ /* 0x000fe20003800200 */
[----:B------:R-:W-:-:S07]  /*182b0*/  IMAD.MOV.U32 R55, RZ, RZ, RZ ;  /* 0x000000ffff377224 */ /* 0x000fce00078e00ff */
.L_x_2362:
[----:B------:R-:W-:Y:S01]  /*182c0*/  VIADD R65, R97, UR12 ;  /* 0x0000000c61417c36 */ /* 0x000fe20008000000 */
[----:B------:R-:W-:Y:S01]  /*182d0*/  LOP3.LUT R56, R56, 0xff, RZ, 0xc0, !PT ;  /* 0x000000ff38387812 */ /* 0x000fe200078ec0ff */
[----:B------:R-:W-:Y:S01]  /*182e0*/  VIADD R66, R5, UR15 ;  /* 0x0000000f05427c36 */ /* 0x000fe20008000000 */
[----:B------:R-:W-:Y:S01]  /*182f0*/  BSSY.RECONVERGENT B3, `(.L_x_2360) ;  /* 0x00002ce000037945 */ /* 0x000fe20003800200 */
[----:B------:R-:W-:Y:S01]  /*18300*/  VIADD R68, R98, UR13 ;  /* 0x0000000d62447c36 */ /* 0x000fe20008000000 */
[C---:B------:R-:W-:Y:S02]  /*18310*/  LOP3.LUT R4, R65.reuse, 0x1, RZ, 0x3c, !PT ;  /* 0x0000000141047812 */ /* 0x040fe400078e3cff */
[----:B------:R-:W-:Y:S02]  /*18320*/  SHF.L.W.U32.HI R60, R66, 0x10, R66 ;  /* 0x00000010423c7819 */ /* 0x000fe40000010e42 */
[----:B------:R-:W-:Y:S02]  /*18330*/  SHF.L.W.U32.HI R64, R65, 0x10, R4 ;  /* 0x0000001041407819 */ /* 0x000fe40000010e04 */
[----:B------:R-:W-:Y:S01]  /*18340*/  SHF.L.W.U32.HI R37, R68, 0x10, R68 ;  /* 0x0000001044257819 */ /* 0x000fe20000010e44 */
[----:B------:R-:W-:Y:S01]  /*18350*/  IMAD.IADD R63, R60, 0x1, R5 ;  /* 0x000000013c3f7824 */ /* 0x000fe200078e0205 */
[----:B------:R-:W-:Y:S01]  /*18360*/  ISETP.NE.AND P0, PT, R56, 0x1, PT ;  /* 0x000000013800780c */ /* 0x000fe20003f05270 */
[----:B------:R-:W-:-:S02]  /*18370*/  IMAD.IADD R69, R64, 0x1, R97 ;  /* 0x0000000140457824 */ /* 0x000fc400078e0261 */
[----:B------:R-:W-:Y:S01]  /*18380*/  IMAD.IADD R57, R37, 0x1, R98 ;  /* 0x0000000125397824 */ /* 0x000fe200078e0262 */
[----:B------:R-:W-:Y:S02]  /*18390*/  LOP3.LUT R36, R5, R63, RZ, 0x3c, !PT ;  /* 0x0000003f05247212 */ /* 0x000fe400078e3cff */
        /* <DEDUP_REMOVED lines=73> */
[----:B------:R-:W-:Y:S02]  /*18830*/  LOP3.LUT R70, R70, R68, RZ, 0x3c, !PT ;  /* 0x0000004446467212 */ /* 0x000fe400078e3cff */
        /* <DEDUP_REMOVED lines=200> */
[----:B------:R-:W-:Y:S01]  /*194c0*/  IMAD.MOV.U32 R80, RZ, RZ, 0x1 ;  /* 0x00000001ff507424 */ /* 0x000fe200078e00ff */
        /* <DEDUP_REMOVED lines=14> */
[----:B------:R-:W-:Y:S02]  /*195b0*/  LEA.HI R70, R78, R81, R78, 0xc ;  /* 0x000000514e467211 */ /* 0x000fe400078f604e */
[----:B------:R-:W-:Y:S01]  /*195c0*/  SHF.L.W.U32.HI R78, R72, 0x10, R72 ;  /* 0x00000010484e7819 */ /* 0x000fe20000010e48 */
[----:B------:R-:W-:Y:S01]  /*195d0*/  IMAD.IADD R73, R75, 0x1, R68 ;  /* 0x000000014b497824 */ /* 0x000fe200078e0244 */
[----:B------:R-:W-:Y:S02]  /*195e0*/  LOP3.LUT R83, R83, R67, RZ, 0x3c, !PT ;  /* 0x0000004353537212 */ /* 0x000fe400078e3cff */
[----:B------:R-:W-:Y:S01]  /*195f0*/  SHF.L.W.U32.HI R75, R65, 0x10, R65 ;  /* 0x00000010414b7819 */ /* 0x000fe20000010e41 */
[----:B------:R-:W-:Y:S01]  /*19600*/  IMAD.IADD R85, R85, 0x1, R78 ;  /* 0x0000000155557824 */ /* 0x000fe200078e024e */
[----:B------:R-:W-:Y:S02]  /*19610*/  LOP3.LUT R74, R74, R73, RZ, 0x3c, !PT ;  /* 0x000000494a4a7212 */ /* 0x000fe400078e3cff */
[----:B------:R-:W-:-:S02]  /*19620*/  LEA.HI R83, R83, R76, R83, 0xc ;  /* 0x0000004c53537211 */ /* 0x000fc400078f6053 */
[----:B------:R-:W-:Y:S02]  /*19630*/  LOP3.LUT R82, R82, R85, RZ, 0x3c, !PT ;  /* 0x0000005552527212 */ /* 0x000fe400078e3cff */
        /* <DEDUP_REMOVED lines=9> */
[----:B------:R-:W-:Y:S01]  /*196d0*/  LEA.HI R77, R68, R73, R68, 0x8 ;  /* 0x00000049444d7211 */ /* 0x000fe200078f4044 */
[----:B------:R-:W-:Y:S01]  /*196e0*/  IMAD.IADD R68, R53, 0x1, R55 ;  /* 0x0000000135447824 */ /* 0x000fe200078e0237 */
[----:B------:R-:W-:Y:S02]  /*196f0*/  LEA.HI R73, R78, R85, R78, 0x8 ;  /* 0x000000554e497211 */ /* 0x000fe400078f404e */
[----:B------:R-:W-:Y:S02]  /*19700*/  LOP3.LUT R77, R76, R77, RZ, 0x3c, !PT ;  /* 0x0000004d4c4d7212 */ /* 0x000fe400078e3cff */
[----:B------:R-:W-:-:S02]  /*19710*/  LOP3.LUT R76, R97, R74, RZ, 0x3c, !PT ;  /* 0x0000004a614c7212 */ /* 0x000fc400078e3cff */
[----:B------:R-:W-:Y:S02]  /*19720*/  LOP3.LUT R79, RZ, R68, RZ, 0x33, !PT ;  /* 0x00000044ff4f7212 */ /* 0x000fe400078e33ff */
[----:B------:R-:W-:Y:S02]  /*19730*/  SHF.L.W.U32.HI R76, R76, 0xc, R76 ;  /* 0x0000000c4c4c7819 */ /* 0x000fe40000010e4c */
[----:B------:R-:W-:Y:S01]  /*19740*/  LOP3.LUT R82, R82, R73, RZ, 0x3c, !PT ;  /* 0x0000004952527212 */ /* 0x000fe200078e3cff */
[----:B------:R-:W-:Y:S01]  /*19750*/  IMAD.IADD R79, R38, 0x1, R79 ;  /* 0x00000001264f7824 */ /* 0x000fe200078e024f */
[----:B------:R-:W-:Y:S01]  /*19760*/  SHF.L.W.U32.HI R77, R77, 0x7, R77 ;  /* 0x000000074d4d7819 */ /* 0x000fe20000010e4d */
[----:B------:R-:W-:Y:S01]  /*19770*/  IMAD.IADD R68, R65, 0x1, R76 ;  /* 0x0000000141447824 */ /* 0x000fe200078e024c */
[----:B------:R-:W-:Y:S02]  /*19780*/  SHF.L.W.U32.HI R78, R71, 0x8, R71 ;  /* 0x00000008474e7819 */ /* 0x000fe40000010e47 */
[----:B------:R-:W-:Y:S01]  /*19790*/  SHF.L.U32 R80, R80, R79, RZ ;  /* 0x0000004f50507219 */ /* 0x000fe200000006ff */
        /* <DEDUP_REMOVED lines=9> */
[----:B------:R-:W-:Y:S02]  /*19830*/  LOP3.LUT R75, R75, R63, RZ, 0x3c, !PT ;  /* 0x0000003f4b4b7212 */ /* 0x000fe400078e3cff */
[----:B------:R-:W-:Y:S01]  /*19840*/  LOP3.LUT R70, R69, R72, RZ, 0x3c, !PT ;  /* 0x0000004845467212 */ /* 0x000fe200078e3cff */
[----:B------:R-:W-:Y:S01]  /*19850*/  IMAD.IADD R69, R68, 0x1, R59 ;  /* 0x0000000144457824 */ /* 0x000fe200078e023b */
[----:B------:R-:W-:Y:S01]  /*19860*/  LOP3.LUT R76, R76, R65, RZ, 0x3c, !PT ;  /* 0x000000414c4c7212 */ /* 0x000fe200078e3cff */
[----:B------:R-:W-:Y:S01]  /*19870*/  IMAD.IADD R65, R65, 0x1, R62 ;  /* 0x0000000141417824 */ /* 0x000fe200078e023e */
[----:B------:R-:W-:-:S02]  /*19880*/  LEA.HI R70, R70, R67, R70, 0x10 ;  /* 0x0000004346467211 */ /* 0x000fc400078f8046 */
[----:B------:R-:W-:Y:S02]  /*19890*/  SHF.L.W.U32.HI R67, R76, 0x7, R76 ;  /* 0x000000074c437819 */ /* 0x000fe40000010e4c */
[----:B------:R-:W-:Y:S02]  /*198a0*/  LEA.HI R78, R78, R73, R78, 0x10 ;  /* 0x000000494e4e7211 */ /* 0x000fe400078f804e */
        /* <DEDUP_REMOVED lines=8> */
[----:B------:R-:W-:Y:S01]  /*19930*/  LEA.HI R79, R79, R72, RZ, 0xc ;  /* 0x000000484f4f7211 */ /* 0x000fe200078f60ff */
[----:B------:R-:W-:Y:S01]  /*19940*/  IMAD.IADD R4, R61, 0x1, R66 ;  /* 0x000000013d047824 */ /* 0x000fe200078e0242 */
[----:B------:R-:W-:Y:S01]  /*19950*/  LOP3.LUT R57, R57, R70, RZ, 0x3c, !PT ;  /* 0x0000004639397212 */ /* 0x000fe200078e3cff */
[----:B------:R-:W-:Y:S01]  /*19960*/  IMAD.IADD R72, R56, 0x1, R75 ;  /* 0x0000000138487824 */ /* 0x000fe200078e024b */
[----:B------:R-:W-:Y:S02]  /*19970*/  LOP3.LUT R37, R60, R65, RZ, 0x3c, !PT ;  /* 0x000000413c257212 */ /* 0x000fe400078e3cff */
        /* <DEDUP_REMOVED lines=9> */
[----:B------:R-:W-:Y:S01]  /*19a10*/  LEA.HI R78, R78, R71, RZ, 0xc ;  /* 0x000000474e4e7211 */ /* 0x000fe200078f60ff */
[----:B------:R-:W-:Y:S01]  /*19a20*/  IMAD.IADD R71, R36, 0x1, R67 ;  /* 0x0000000124477824 */ /* 0x000fe200078e0243 */
[----:B------:R-:W-:Y:S01]  /*19a30*/  LOP3.LUT R66, R66, R69, RZ, 0x3c, !PT ;  /* 0x0000004542427212 */ /* 0x000fe200078e3cff */
[----:B------:R-:W-:Y:S01]  /*19a40*/  IMAD.IADD R36, R73, 0x1, R74 ;  /* 0x0000000149247824 */ /* 0x000fe200078e024a */
[----:B------:R-:W-:Y:S01]  /*19a50*/  LOP3.LUT R68, R68, R63, RZ, 0x3c, !PT ;  /* 0x0000003f44447212 */ /* 0x000fe200078e3cff */
[----:B------:R-:W-:Y:S01]  /*19a60*/  VIADD R64, R78, UR12 ;  /* 0x0000000c4e407c36 */ /* 0x000fe20008000000 */
        /* <DEDUP_REMOVED lines=275> */
[----:B------:R-:W-:Y:S01]  /*1aba0*/  PRMT R56, R64, 0x7610, R56 ;  /* 0x0000761040387816 */ /* 0x000fe20000000038 */
        /* <DEDUP_REMOVED lines=21> */
[----:B------:R-:W-:Y:S02]  /*1ad00*/  LEA.HI R4, R4, R71, R4, 0x8 ;  /* 0x0000004704047211 */ /* 0x000fe400078f4004 */
[----:B------:R-:W-:-:S02]  /*1ad10*/  LEA.HI R66, R57, R66, R57, 0x8 ;  /* 0x0000004239427211 */ /* 0x000fc400078f4039 */
[----:B------:R-:W-:Y:S02]  /*1ad20*/  LEA.HI R70, R70, R73, R70, 0x8 ;  /* 0x0000004946467211 */ /* 0x000fe400078f4046 */
[----:B------:R-:W-:Y:S02]  /*1ad30*/  LEA.HI R65, R72, R65, R72, 0x8 ;  /* 0x0000004148417211 */ /* 0x000fe400078f4048 */
[----:B------:R-:W-:Y:S02]  /*1ad40*/  LOP3.LUT R4, R75, R4, RZ, 0x3c, !PT ;  /* 0x000000044b047212 */ /* 0x000fe400078e3cff */
[----:B------:R-:W-:Y:S02]  /*1ad50*/  LOP3.LUT R59, R59, R66, RZ, 0x3c, !PT ;  /* 0x000000423b3b7212 */ /* 0x000fe400078e3cff */
[----:B------:R-:W-:Y:S02]  /*1ad60*/  LOP3.LUT R70, R61, R70, RZ, 0x3c, !PT ;  /* 0x000000463d467212 */ /* 0x000fe400078e3cff */
[----:B------:R-:W-:-:S02]  /*1ad70*/  LOP3.LUT R76, R76, R65, RZ, 0x3c, !PT ;  /* 0x000000414c4c7212 */ /* 0x000fc400078e3cff */
[----:B------:R-:W-:Y:S01]  /*1ad80*/  LEA.HI R60, R4, R97, R4, 0x7 ;  /* 0x00000061043c7211 */ /* 0x000fe200078f3804 */
[----:B------:R-:W-:Y:S01]  /*1ad90*/  VIADD R97, R37, UR12 ;  /* 0x0000000c25617c36 */ /* 0x000fe20008000000 */
[----:B------:R-:W-:Y:S02]  /*1ada0*/  LEA.HI R98, R59, R98, R59, 0x7 ;  /* 0x000000623b627211 */ /* 0x000fe400078f383b */
[----:B------:R-:W-:Y:S02]  /*1adb0*/  LEA.HI R70, R70, R99, R70, 0x7 ;  /* 0x0000006346467211 */ /* 0x000fe400078f3846 */
[----:B------:R-:W-:Y:S01]  /*1adc0*/  LEA.HI R57, R76, R5, R76, 0x7 ;  /* 0x000000054c397211 */ /* 0x000fe200078f384c */
[----:B------:R-:W-:Y:S06]  /*1add0*/  @P0 BRA `(.L_x_2361) ;  /* 0x00000000007c0947 */ /* 0x000fec0003800000 */
[----:B------:R-:W-:Y:S01]  /*1ade0*/  IMAD.MOV.U32 R36, RZ, RZ, 0x1a4 ;  /* 0x000001a4ff247424 */ /* 0x000fe200078e00ff */
[----:B------:R-:W-:-:S04]  /*1adf0*/  IADD3 R5, P0, PT, R52, R55, RZ ;  /* 0x0000003734057210 */ /* 0x000fc80007f1e0ff */
[----:B------:R-:W-:Y:S01]  /*1ae00*/  SEL R36, R36, 0x1bd, !P3 ;  /* 0x000001bd24247807 */ /* 0x000fe20005800000 */
[----:B------:R-:W-:Y:S01]  /*1ae10*/  IMAD.X R62, RZ, RZ, RZ, P0 ;  /* 0x000000ffff3e7224 */ /* 0x000fe200000e06ff */
[C---:B------:R-:W-:Y:S02]  /*1ae20*/  LEA R4, P0, R5.reuse, UR6, 0x4 ;  /* 0x0000000605047c11 */ /* 0x040fe4000f8020ff */
[----:B------:R-:W-:Y:S02]  /*1ae30*/  IADD3 R36, P1, P2, R36, UR6, R5 ;  /* 0x0000000624247c10 */ /* 0x000fe4000fa3e005 */
[--C-:B------:R-:W-:Y:S02]  /*1ae40*/  LEA.HI.X R5, R5, UR7, R62.reuse, 0x4, P0 ;  /* 0x0000000705057c11 */ /* 0x100fe400080f243e */
[----:B------:R-:W-:-:S03]  /*1ae50*/  IADD3.X R37, PT, PT, RZ, UR7, R62, P1, P2 ;  /* 0x00000007ff257c10 */ /* 0x000fc60008fe443e */
[----:B------:R-:W2:Y:S04]  /*1ae60*/  LDG.E R65, desc[UR8][R4.64+0x154] ;  /* 0x0001540804417981 */ /* 0x000ea8000c1e1900 */
[----:B------:R0:W3:Y:S04]  /*1ae70*/  LDG.E.U8 R37, desc[UR8][R36.64+0x1dd] ;  /* 0x0001dd0824257981 */ /* 0x0000e8000c1e1100 */
[----:B------:R-:W4:Y:S04]  /*1ae80*/  LDG.E R59, desc[UR8][R4.64+0x14c] ;  /* 0x00014c08043b7981 */ /* 0x000f28000c1e1900 */
[----:B------:R-:W5:Y:S04]  /*1ae90*/  LDG.E R64, desc[UR8][R4.64+0x150] ;  /* 0x0001500804407981 */ /* 0x000f68000c1e1900 */
[----:B------:R-:W5:Y:S01]  /*1aea0*/  LDG.E R69, desc[UR8][R4.64+0x158] ;  /* 0x0001580804457981 */ /* 0x000f62000c1e1900 */
[----:B------:R-:W-:-:S02]  /*1aeb0*/  SEL R62, R97, R60, !P3 ;  /* 0x0000003c613e7207 */ /* 0x000fc40005800000 */
[----:B------:R-:W-:Y:S02]  /*1aec0*/  SEL R61, R63, R98, !P3 ;  /* 0x000000623f3d7207 */ /* 0x000fe40005800000 */
[----:B0-----:R-:W-:Y:S02]  /*1aed0*/  SEL R36, R74, R57, !P3 ;  /* 0x000000394a247207 */ /* 0x001fe40005800000 */
[----:B---3--:R-:W-:Y:S02]  /*1aee0*/  LOP3.LUT R66, R37, R56, RZ, 0x3c, !PT ;  /* 0x0000003825427212 */ /* 0x008fe400078e3cff */
[----:B------:R-:W-:Y:S02]  /*1aef0*/  SEL R56, R67, R70, !P3 ;  /* 0x0000004643387207 */ /* 0x000fe40005800000 */
[----:B----4-:R-:W-:Y:S02]  /*1af00*/  LOP3.LUT R59, R62, R59, RZ, 0x3c, !PT ;  /* 0x0000003b3e3b7212 */ /* 0x010fe400078e3cff */
[----:B--2---:R-:W-:-:S02]  /*1af10*/  LOP3.LUT R56, R56, R65, RZ, 0x3c, !PT ;  /* 0x0000004138387212 */ /* 0x004fc400078e3cff */
[----:B-----5:R-:W-:Y:S02]  /*1af20*/  LOP3.LUT R61, R61, R64, RZ, 0x3c, !PT ;  /* 0x000000403d3d7212 */ /* 0x020fe400078e3cff */
[----:B------:R-:W-:Y:S02]  /*1af30*/  LOP3.LUT R36, R36, R69, RZ, 0x3c, !PT ;  /* 0x0000004524247212 */ /* 0x000fe400078e3cff */
[----:B------:R-:W-:Y:S02]  /*1af40*/  SEL R67, R56, R67, !P3 ;  /* 0x0000004338437207 */ /* 0x000fe40005800000 */
[----:B------:R-:W-:Y:S02]  /*1af50*/  SEL R70, R70, R56, !P3 ;  /* 0x0000003846467207 */ /* 0x000fe40005800000 */
[----:B------:R-:W-:Y:S02]  /*1af60*/  SEL R97, R59, R97, !P3 ;  /* 0x000000613b617207 */ /* 0x000fe40005800000 */
[----:B------:R-:W-:-:S02]  /*1af70*/  SEL R60, R60, R59, !P3 ;  /* 0x0000003b3c3c7207 */ /* 0x000fc40005800000 */
[----:B------:R-:W-:Y:S02]  /*1af80*/  SEL R63, R61, R63, !P3 ;  /* 0x0000003f3d3f7207 */ /* 0x000fe40005800000 */
[----:B------:R-:W-:Y:S02]  /*1af90*/  SEL R98, R98, R61, !P3 ;  /* 0x0000003d62627207 */ /* 0x000fe40005800000 */
[----:B------:R-:W-:Y:S02]  /*1afa0*/  SEL R74, R36, R74, !P3 ;  /* 0x0000004a244a7207 */ /* 0x000fe40005800000 */
[----:B------:R-:W-:Y:S02]  /*1afb0*/  SEL R57, R57, R36, !P3 ;  /* 0x0000002439397207 */ /* 0x000fe40005800000 */
[----:B------:R-:W-:-:S07]  /*1afc0*/  PRMT R56, R66, 0x7610, R56 ;  /* 0x0000761042387816 */ /* 0x000fce0000000038 */
.L_x_2361:
[----:B------:R-:W-:Y:S05]  /*1afd0*/  BSYNC.RECONVERGENT B3 ;  /* 0x0000000000037941 */ /* 0x000fea0003800200 */
.L_x_2360:
[----:B------:R-:W-:Y:S01]  /*1afe0*/  VIADD R55, R55, 0x1 ;  /* 0x0000000137377836 */ /* 0x000fe20000000000 */
[----:B------:R-:W-:Y:S02]  /*1aff0*/  SEL R5, R74, R57, !P3 ;  /* 0x000000394a057207 */ /* 0x000fe40005800000 */
[----:B------:R-:W-:Y:S02]  /*1b000*/  SEL R97, R97, R60, !P3 ;  /* 0x0000003c61617207 */ /* 0x000fe40005800000 */
[----:B------:R-:W-:Y:S02]  /*1b010*/  ISETP.NE.AND P0, PT, R55, R54, PT ;  /* 0x000000363700720c */ /* 0x000fe40003f05270 */
[----:B------:R-:W-:Y:S02]  /*1b020*/  SEL R98, R63, R98, !P3 ;  /* 0x000000623f627207 */ /* 0x000fe40005800000 */
[----:B------:R-:W-:-:S09]  /*1b030*/  SEL R99, R67, R70, !P3 ;  /* 0x0000004643637207 */ /* 0x000fd20005800000 */
[----:B------:R-:W-:Y:S05]  /*1b040*/  @P0 BRA `(.L_x_2362) ;  /* 0xffffffd0009c0947 */ /* 0x000fea000383ffff */
[----:B------:R-:W-:Y:S05]  /*1b050*/  BSYNC.RECONVERGENT B2 ;  /* 0x0000000000027941 */ /* 0x000fea0003800200 */
.L_x_2359:
[----:B------:R-:W-:-:S04]  /*1b060*/  LOP3.LUT R56, R56, 0xff, RZ, 0xc0, !PT ;  /* 0x000000ff38387812 */ /* 0x000fc800078ec0ff */
[----:B------:R-:W-:-:S13]  /*1b070*/  ISETP.NE.AND P0, PT, R56, 0x1, PT ;  /* 0x000000013800780c */ /* 0x000fda0003f05270 */
[----:B------:R-:W0:Y:S08]  /*1b080*/  @!P0 LDC.64 R36, c[0x0][0x388] ;  /* 0x0000e200ff248b82 */ /* 0x000e300000000a00 */
[----:B------:R-:W1:Y:S08]  /*1b090*/  @!P0 LDC.64 R56, c[0x0][0x388] ;  /* 0x0000e200ff388b82 */ /* 0x000e700000000a00 */
[----:B------:R-:W2:Y:S08]  /*1b0a0*/  @!P0 LDC.64 R54, c[0x0][0x388] ;  /* 0x0000e200ff368b82 */ /* 0x000eb00000000a00 */
[----:B------:R-:W3:Y:S01]  /*1b0b0*/  @!P0 LDC.64 R52, c[0x0][0x388] ;  /* 0x0000e200ff348b82 */ /* 0x000ee20000000a00 */
[----:B0-----:R-:W4:Y:S04]  /*1b0c0*/  @!P0 LDG.E R36, desc[UR8][R36.64+0x3cc] ;  /* 0x0003cc0824248981 */ /* 0x001f28000c1e1900 */
[----:B-1----:R-:W5:Y:S04]  /*1b0d0*/  @!P0 LDG.E R56, desc[UR8][R56.64+0x3c0] ;  /* 0x0003c00838388981 */ /* 0x002f68000c1e1900 */
[----:B--2---:R-:W2:Y:S04]  /*1b0e0*/  @!P0 LDG.E R55, desc[UR8][R54.64+0x3c4] ;  /* 0x0003c40836378981 */ /* 0x004ea8000c1e1900 */
[----:B---3--:R-:W3:Y:S01]  /*1b0f0*/  @!P0 LDG.E R52, desc[UR8][R52.64+0x3c8] ;  /* 0x0003c80834348981 */ /* 0x008ee2000c1e1900 */
[----:B----4-:R-:W-:-:S02]  /*1b100*/  @!P0 LOP3.LUT R5, R5, R36, RZ, 0x3c, !PT ;  /* 0x0000002405058212 */ /* 0x010fc400078e3cff */
[----:B-----5:R-:W-:Y:S02]  /*1b110*/  @!P0 LOP3.LUT R97, R97, R56, RZ, 0x3c, !PT ;  /* 0x0000003861618212 */ /* 0x020fe400078e3cff */
[----:B--2---:R-:W-:Y:S02]  /*1b120*/  @!P0 LOP3.LUT R98, R98, R55, RZ, 0x3c, !PT ;  /* 0x0000003762628212 */ /* 0x004fe400078e3cff */
[----:B---3--:R-:W-:-:S07]  /*1b130*/  @!P0 LOP3.LUT R99, R99, R52, RZ, 0x3c, !PT ;  /* 0x0000003463638212 */ /* 0x008fce00078e3cff */
.L_x_2358:
[----:B------:R-:W-:Y:S05]  /*1b140*/  BSYNC.RECONVERGENT B1 ;  /* 0x0000000000017941 */ /* 0x000fea0003800200 */
.L_x_2357:
[----:B------:R-:W0:Y:S01]  /*1b150*/  LDCU UR4, c[0x0][0x3a0] ;  /* 0x00007400ff0477ac */ /* 0x000e220008000800 */
[----:B------:R-:W-:Y:S01]  /*1b160*/  BSSY.RECONVERGENT B1, `(.L_x_2363) ;  /* 0x00002ff000017945 */ /* 0x000fe20003800200 */
[----:B------:R-:W-:Y:S02]  /*1b170*/  CS2R R150, SRZ ;  /* 0x0000000000967805 */ /* 0x000fe4000001ff00 */
[----:B------:R-:W-:Y:S02]  /*1b180*/  CS2R R148, SRZ ;  /* 0x0000000000947805 */ /* 0x000fe4000001ff00 */
        /* <DEDUP_REMOVED lines=10> */
[----:B0-----:R-:W-:Y:S02]  /*1b230*/  PRMT R61, R52, 0x7610, R61 ;  /* 0x00007610343d7816 */ /* 0x001fe4000000003d */
[----:B--2---:R-:W-:-:S04]  /*1b240*/  VIMNMX.U16x2 R55, PT, PT, R4, 0xb000b, !PT ;  /* 0x000b000b04377848 */ /* 0x004fc80007fe0200 */
[----:B------:R-:W-:-:S04]  /*1b250*/  LOP3.LUT R55, R55, 0xffff, RZ, 0xc0, !PT ;  /* 0x0000ffff37377812 */ /* 0x000fc800078ec0ff */
[----:B------:R-:W-:-:S04]  /*1b260*/  IADD3 R38, PT, PT, R4, 0xb, -R55 ;  /* 0x0000000b04267810 */ /* 0x000fc80007ffe837 */
[----:B------:R-:W-:-:S13]  /*1b270*/  ISETP.GE.AND P0, PT, R38, 0x1, PT ;  /* 0x000000012600780c */ /* 0x000fda0003f06270 */
[----:B-1-3--:R-:W-:Y:S05]  /*1b280*/  @!P0 BRA `(.L_x_2365) ;  /* 0x0000002c00788947 */ /* 0x00afea0003800000 */
[----:B------:R-:W-:Y:S01]  /*1b290*/  BSSY.RECONVERGENT B2, `(.L_x_2365) ;  /* 0x00002dd000027945 */ /* 0x000fe20003800200 */
[----:B------:R-:W-:-:S07]  /*1b2a0*/  IMAD.MOV.U32 R54, RZ, RZ, RZ ;  /* 0x000000ffff367224 */ /* 0x000fce00078e00ff */
.L_x_2368:
[----:B------:R-:W0:Y:S01]  /*1b2b0*/  LDCU.128 UR16, c[0x3][URZ] ;  /* 0x00c00000ff1077ac */ /* 0x000e220008000c00 */
[----:B------:R-:W-:Y:S01]  /*1b2c0*/  IADD3 R36, PT, PT, R55, -0xb, R54 ;  /* 0xfffffff537247810 */ /* 0x000fe20007ffe036 */
[----:B------:R-:W-:Y:S01]  /*1b2d0*/  IMAD.MOV.U32 R52, RZ, RZ, 0x1 ;  /* 0x00000001ff347424 */ /* 0x000fe200078e00ff */
[----:B------:R-:W-:Y:S01]  /*1b2e0*/  LOP3.LUT R61, R61, 0xff, RZ, 0xc0, !PT ;  /* 0x000000ff3d3d7812 */ /* 0x000fe200078ec0ff */
[----:B------:R-:W-:Y:S01]  /*1b2f0*/  BSSY.RECONVERGENT B3, `(.L_x_2366) ;  /* 0x00002cf000037945 */ /* 0x000fe20003800200 */
[----:B------:R-:W-:Y:S02]  /*1b300*/  LOP3.LUT R37, RZ, R36, RZ, 0x33, !PT ;  /* 0x00000024ff257212 */ /* 0x000fe400078e33ff */
[----:B------:R-:W-:-:S03]  /*1b310*/  ISETP.NE.AND P0, PT, R61, 0x1, PT ;  /* 0x000000013d00780c */ /* 0x000fc60003f05270 */
[----:B------:R-:W-:Y:S02]  /*1b320*/  IMAD.IADD R37, R4, 0x1, R37 ;  /* 0x0000000104257824 */ /* 0x000fe400078e0225 */
[----:B0-----:R-:W-:Y:S02]  /*1b330*/  VIADD R65, R148, UR16 ;  /* 0x0000001094417c36 */ /* 0x001fe40008000000 */
[----:B------:R-:W-:Y:S02]  /*1b340*/  VIADD R56, R151, UR19 ;  /* 0x0000001397387c36 */ /* 0x000fe40008000000 */
[----:B------:R-:W-:Y:S01]  /*1b350*/  VIADD R64, R149, UR17 ;  /* 0x0000001195407c36 */ /* 0x000fe20008000000 */
[C---:B------:R-:W-:Y:S01]  /*1b360*/  LOP3.LUT R36, R65.reuse, 0x1, RZ, 0x3c, !PT ;  /* 0x0000000141247812 */ /* 0x040fe200078e3cff */
[----:B------:R-:W-:Y:S01]  /*1b370*/  VIADD R53, R150, UR18 ;  /* 0x0000001296357c36 */ /* 0x000fe20008000000 */
[----:B------:R-:W-:Y:S02]  /*1b380*/  SHF.L.W.U32.HI R61, R56, 0x10, R56 ;  /* 0x00000010383d7819 */ /* 0x000fe40000010e38 */
[----:B------:R-:W-:-:S02]  /*1b390*/  SHF.L.W.U32.HI R62, R65, 0x10, R36 ;  /* 0x00000010413e7819 */ /* 0x000fc40000010e24 */
[----:B------:R-:W-:Y:S01]  /*1b3a0*/  SHF.L.U32 R36, R52, R37, RZ ;  /* 0x0000002534247219 */ /* 0x000fe200000006ff */
[----:B------:R-:W-:Y:S01]  /*1b3b0*/  IMAD.IADD R68, R61, 0x1, R151 ;  /* 0x000000013d447824 */ /* 0x000fe200078e0297 */
[----:B------:R-:W-:Y:S01]  /*1b3c0*/  SHF.L.W.U32.HI R52, R64, 0x10, R64 ;  /* 0x0000001040347819 */ /* 0x000fe20000010e40 */
[----:B------:R-:W-:Y:S01]  /*1b3d0*/  IMAD.IADD R66, R62, 0x1, R148 ;  /* 0x000000013e427824 */ /* 0x000fe200078e0294 */
[----:B------:R-:W-:Y:S02]  /*1b3e0*/  LOP3.LUT P3, RZ, R36, R35, RZ, 0xc0, !PT ;  /* 0x0000002324ff7212 */ /* 0x000fe4000786c0ff */
[----:B------:R-:W-:Y:S01]  /*1b3f0*/  LOP3.LUT R59, R151, R68, RZ, 0x3c, !PT ;  /* 0x00000044973b7212 */ /* 0x000fe200078e3cff */
        /* <DEDUP_REMOVED lines=186> */
[----:B------:R-:W-:Y:S02]  /*1bfa0*/  IMAD.IADD R73, R76, 0x1, R79 ;  /* 0x000000014c497824 */ /* 0x000fe400078e024f */
[----:B------:R-:W-:Y:S01]  /*1bfb0*/  IMAD.IADD R67, R81, 0x1, R72 ;  /* 0x0000000151437824 */ /* 0x000fe200078e0248 */
[----:B------:R-:W-:-:S02]  /*1bfc0*/  LOP3.LUT R72, R77, R66, RZ, 0x3c, !PT ;  /* 0x000000424d487212 */ /* 0x000fc400078e3cff */
        /* <DEDUP_REMOVED lines=85> */
[----:B------:R-:W-:Y:S02]  /*1c520*/  IMAD.IADD R71, R71, 0x1, R74 ;  /* 0x0000000147477824 */ /* 0x000fe400078e024a */
[----:B------:R-:W-:-:S03]  /*1c530*/  IMAD.IADD R68, R79, 0x1, R76 ;  /* 0x000000014f447824 */ /* 0x000fc600078e024c */
[----:B------:R-:W-:Y:S02]  /*1c540*/  LOP3.LUT R75, R85, R71, RZ, 0x3c, !PT ;  /* 0x00000047554b7212 */ /* 0x000fe400078e3cff */
[----:B------:R-:W-:Y:S02]  /*1c550*/  LOP3.LUT R80, R73, R68, RZ, 0x3c, !PT ;  /* 0x0000004449507212 */ /* 0x000fe400078e3cff */
[----:B------:R-:W-:Y:S02]  /*1c560*/  LOP3.LUT R73, R69, R82, RZ, 0x3c, !PT ;  /* 0x0000005245497212 */ /* 0x000fe400078e3cff */
[----:B------:R-:W-:Y:S02]  /*1c570*/  LEA.HI R69, R80, R77, R80, 0xc ;  /* 0x0000004d50457211 */ /* 0x000fe400078f6050 */
        /* <DEDUP_REMOVED lines=17> */
[----:B------:R-:W-:-:S02]  /*1c690*/  LOP3.LUT R75, R75, R74, RZ, 0x3c, !PT ;  /* 0x0000004a4b4b7212 */ /* 0x000fc400078e3cff */
        /* <DEDUP_REMOVED lines=8> */
[----:B------:R-:W-:-:S03]  /*1c720*/  IMAD.IADD R80, R80, 0x1, R67 ;  /* 0x0000000150507824 */ /* 0x000fc600078e0243 */
[----:B------:R-:W-:Y:S02]  /*1c730*/  LEA.HI R73, R73, R72, R73, 0x8 ;  /* 0x0000004849497211 */ /* 0x000fe400078f4049 */
[----:B------:R-:W-:Y:S02]  /*1c740*/  LOP3.LUT R81, R81, R80, RZ, 0x3c, !PT ;  /* 0x0000005051517212 */ /* 0x000fe400078e3cff */
[----:B------:R-:W-:Y:S02]  /*1c750*/  LOP3.LUT R73, R78, R73, RZ, 0x3c, !PT ;  /* 0x000000494e497212 */ /* 0x000fe400078e3cff */
[----:B------:R-:W-:Y:S02]  /*1c760*/  LEA.HI R82, R81, R82, R81, 0x8 ;  /* 0x0000005251527211 */ /* 0x000fe400078f4051 */
[----:B------:R-:W-:Y:S01]  /*1c770*/  SHF.L.W.U32.HI R70, R73, 0x7, R73 ;  /* 0x0000000749467819 */ /* 0x000fe20000010e49 */
[----:B------:R-:W-:Y:S01]  /*1c780*/  IMAD.IADD R73, R71, 0x1, R148 ;  /* 0x0000000147497824 */ /* 0x000fe200078e0294 */
[----:B------:R-:W-:-:S03]  /*1c790*/  LOP3.LUT R67, R67, R82, RZ, 0x3c, !PT ;  /* 0x0000005243437212 */ /* 0x000fc600078e3cff */
[----:B------:R-:W-:Y:S01]  /*1c7a0*/  IMAD.IADD R69, R74, 0x1, R70 ;  /* 0x000000014a457824 */ /* 0x000fe200078e0246 */
[----:B------:R-:W-:Y:S02]  /*1c7b0*/  LOP3.LUT R72, R148, R73, RZ, 0x3c, !PT ;  /* 0x0000004994487212 */ /* 0x000fe400078e3cff */
[----:B------:R-:W-:Y:S02]  /*1c7c0*/  SHF.L.W.U32.HI R67, R67, 0x7, R67 ;  /* 0x0000000743437819 */ /* 0x000fe40000010e43 */
[----:B------:R-:W-:Y:S02]  /*1c7d0*/  SHF.L.W.U32.HI R72, R72, 0xc, R72 ;  /* 0x0000000c48487819 */ /* 0x000fe40000010e48 */
[----:B------:R-:W-:Y:S01]  /*1c7e0*/  LOP3.LUT R77, R76, R69, RZ, 0x3c, !PT ;  /* 0x000000454c4d7212 */ /* 0x000fe200078e3cff */
[----:B------:R-:W-:Y:S02]  /*1c7f0*/  IMAD.IADD R74, R66, 0x1, R67 ;  /* 0x00000001424a7824 */ /* 0x000fe400078e0243 */
[----:B------:R-:W-:Y:S01]  /*1c800*/  IMAD.IADD R65, R65, 0x1, R72 ;  /* 0x0000000141417824 */ /* 0x000fe200078e0248 */
[----:B------:R-:W-:-:S02]  /*1c810*/  LEA.HI R77, R77, R82, R77, 0x10 ;  /* 0x000000524d4d7211 */ /* 0x000fc400078f804d */
[----:B------:R-:W-:Y:S02]  /*1c820*/  LOP3.LUT R75, R75, R74, RZ, 0x3c, !PT ;  /* 0x0000004a4b4b7212 */ /* 0x000fe400078e3cff */
[----:B------:R-:W-:Y:S01]  /*1c830*/  LOP3.LUT R71, R71, R65, RZ, 0x3c, !PT ;  /* 0x0000004147477212 */ /* 0x000fe200078e3cff */
[----:B------:R-:W-:Y:S01]  /*1c840*/  IMAD.IADD R65, R65, 0x1, R60 ;  /* 0x0000000141417824 */ /* 0x000fe200078e023c */
[----:B------:R-:W-:Y:S02]  /*1c850*/  LEA.HI R68, R75, R68, R75, 0x10 ;  /* 0x000000444b447211 */ /* 0x000fe400078f804b */
[----:B------:R-:W-:Y:S02]  /*1c860*/  SHF.L.W.U32.HI R71, R71, 0x8, R71 ;  /* 0x0000000847477819 */ /* 0x000fe40000010e47 */
[----:B------:R-:W-:Y:S02]  /*1c870*/  LOP3.LUT R70, R70, R77, RZ, 0x3c, !PT ;  /* 0x0000004d46467212 */ /* 0x000fe400078e3cff */
[----:B------:R-:W-:Y:S01]  /*1c880*/  LOP3.LUT R62, R62, R65, RZ, 0x3c, !PT ;  /* 0x000000413e3e7212 */ /* 0x000fe200078e3cff */
[----:B------:R-:W-:Y:S01]  /*1c890*/  IMAD.IADD R66, R73, 0x1, R71 ;  /* 0x0000000149427824 */ /* 0x000fe200078e0247 */
[----:B------:R-:W-:-:S02]  /*1c8a0*/  LOP3.LUT R73, R67, R68, RZ, 0x3c, !PT ;  /* 0x0000004443497212 */ /* 0x000fc400078e3cff */
[----:B------:R-:W-:Y:S02]  /*1c8b0*/  LEA.HI R69, R70, R69, RZ, 0xc ;  /* 0x0000004546457211 */ /* 0x000fe400078f60ff */
[----:B------:R-:W-:Y:S01]  /*1c8c0*/  LOP3.LUT R72, R72, R66, RZ, 0x3c, !PT ;  /* 0x0000004248487212 */ /* 0x000fe200078e3cff */
[----:B------:R-:W-:Y:S01]  /*1c8d0*/  IMAD.IADD R66, R66, 0x1, R37 ;  /* 0x0000000142427824 */ /* 0x000fe200078e0225 */
[----:B------:R-:W-:Y:S02]  /*1c8e0*/  LOP3.LUT R71, R71, R64, RZ, 0x3c, !PT ;  /* 0x0000004047477212 */ /* 0x000fe400078e3cff */
[----:B------:R-:W-:Y:S02]  /*1c8f0*/  SHF.L.W.U32.HI R67, R72, 0x7, R72 ;  /* 0x0000000748437819 */ /* 0x000fe40000010e48 */
[----:B------:R-:W-:Y:S02]  /*1c900*/  SHF.L.W.U32.HI R71, R71, 0x10, R71 ;  /* 0x0000001047477819 */ /* 0x000fe40000010e47 */
[----:B------:R-:W-:Y:S01]  /*1c910*/  LOP3.LUT R61, R61, R66, RZ, 0x3c, !PT ;  /* 0x000000423d3d7212 */ /* 0x000fe200078e3cff */
[----:B------:R-:W-:Y:S01]  /*1c920*/  IMAD.IADD R70, R67, 0x1, R36 ;  /* 0x0000000143467824 */ /* 0x000fe200078e0224 */
[----:B------:R-:W-:Y:S01]  /*1c930*/  LEA.HI R73, R73, R74, RZ, 0xc ;  /* 0x0000004a49497211 */ /* 0x000fe200078f60ff */
[----:B------:R-:W-:Y:S01]  /*1c940*/  VIADD R36, R69, UR16 ;  /* 0x0000001045247c36 */ /* 0x000fe20008000000 */
[----:B------:R-:W-:Y:S01]  /*1c950*/  SHF.L.W.U32.HI R61, R61, 0xc, R61 ;  /* 0x0000000c3d3d7819 */ /* 0x000fe20000010e3d */
[----:B------:R-:W-:Y:S01]  /*1c960*/  IMAD.IADD R56, R56, 0x1, R71 ;  /* 0x0000000138387824 */ /* 0x000fe200078e0247 */
[----:B------:R-:W-:Y:S01]  /*1c970*/  LOP3.LUT R68, R53, R70, RZ, 0x3c, !PT ;  /* 0x0000004635447212 */ /* 0x000fe200078e3cff */
[----:B------:R-:W-:Y:S01]  /*1c980*/  @P3 VIADD R36, R73, UR17 ;  /* 0x0000001149243c36 */ /* 0x000fe20008000000 */
[----:B------:R-:W-:-:S02]  /*1c990*/  SHF.L.W.U32.HI R53, R62, 0x10, R62 ;  /* 0x000000103e357819 */ /* 0x000fc40000010e3e */
[----:B------:R-:W-:Y:S01]  /*1c9a0*/  SHF.L.W.U32.HI R62, R68, 0x10, R68 ;  /* 0x00000010443e7819 */ /* 0x000fe20000010e44 */
[----:B------:R-:W-:Y:S01]  /*1c9b0*/  IMAD.IADD R68, R63, 0x1, R61 ;  /* 0x000000013f447824 */ /* 0x000fe200078e023d */
[----:B------:R-:W-:Y:S01]  /*1c9c0*/  LOP3.LUT R59, R59, R56, RZ, 0x3c, !PT ;  /* 0x000000383b3b7212 */ /* 0x000fe200078e3cff */
[----:B------:R-:W-:Y:S01]  /*1c9d0*/  IMAD.IADD R69, R52, 0x1, R53 ;  /* 0x0000000134457824 */ /* 0x000fe200078e0235 */
[----:B------:R-:W-:Y:S01]  /*1c9e0*/  LOP3.LUT R36, R36, 0x1, RZ, 0xc0, !PT ;  /* 0x0000000124247812 */ /* 0x000fe200078ec0ff */
        /* <DEDUP_REMOVED lines=13> */
[----:B------:R-:W-:-:S02]  /*1cac0*/  LOP3.LUT R63, R62, R70, RZ, 0x3c, !PT ;  /* 0x000000463e3f7212 */ /* 0x000fc400078e3cff */
        /* <DEDUP_REMOVED lines=217> */
[----:B------:R-:W-:Y:S02]  /*1d860*/  SHF.L.W.U32.HI R66, R57, 0x10, R57 ;  /* 0x0000001039427819 */ /* 0x000fe40000010e39 */
[----:B------:R-:W-:Y:S01]  /*1d870*/  SHF.L.W.U32.HI R57, R64, 0x10, R64 ;  /* 0x0000001040397819 */ /* 0x000fe20000010e40 */
[----:B------:R-:W-:Y:S02]  /*1d880*/  IMAD.IADD R64, R62, 0x1, R67 ;  /* 0x000000013e407824 */ /* 0x000fe400078e0243 */
        /* <DEDUP_REMOVED lines=63> */
[----:B------:R-:W-:-:S02]  /*1dc80*/  IMAD.IADD R64, R71, 0x1, R68 ;  /* 0x0000000147407824 */ /* 0x000fc400078e0244 */
[----:B------:R-:W-:Y:S01]  /*1dc90*/  VIADD R56, R53, UR16 ;  /* 0x0000001035387c36 */ /* 0x000fe20008000000 */
[----:B------:R-:W-:Y:S01]  /*1dca0*/  LOP3.LUT R53, R66, R59, RZ, 0x3c, !PT ;  /* 0x0000003b42357212 */ /* 0x000fe200078e3cff */
[----:B------:R-:W-:Y:S01]  /*1dcb0*/  VIADD R57, R60, UR17 ;  /* 0x000000113c397c36 */ /* 0x000fe20008000000 */
[----:B------:R-:W-:Y:S01]  /*1dcc0*/  LOP3.LUT R52, R67, R60, RZ, 0x3c, !PT ;  /* 0x0000003c43347212 */ /* 0x000fe200078e3cff */
[----:B------:R-:W-:Y:S01]  /*1dcd0*/  VIADD R59, R59, UR18 ;  /* 0x000000123b3b7c36 */ /* 0x000fe20008000000 */
[----:B------:R-:W-:Y:S01]  /*1dce0*/  LOP3.LUT R66, R75, R64, RZ, 0x3c, !PT ;  /* 0x000000404b427212 */ /* 0x000fe200078e3cff */
[----:B------:R-:W-:Y:S01]  /*1dcf0*/  VIADD R60, R64, UR19 ;  /* 0x00000013403c7c36 */ /* 0x000fe20008000000 */
[----:B------:R-:W-:Y:S02]  /*1dd00*/  LEA.HI R62, R61, R62, R61, 0x8 ;  /* 0x0000003e3d3e7211 */ /* 0x000fe400078f403d */
        /* <DEDUP_REMOVED lines=21> */
[----:B------:R-:W-:-:S03]  /*1de60*/  LEA.HI.X R37, R37, UR5, R64, 0x4, P0 ;  /* 0x0000000525257c11 */ /* 0x000fc600080f2440 */
[----:B------:R-:W2:Y:S04]  /*1de70*/  LDG.E.U8 R52, desc[UR8][R52.64+0x3c5] ;  /* 0x0003c50834347981 */ /* 0x000ea8000c1e1100 */
[----:B------:R-:W3:Y:S04]  /*1de80*/  LDG.E R68, desc[UR8][R36.64+0x33c] ;  /* 0x00033c0824447981 */ /* 0x000ee8000c1e1900 */
[----:B------:R-:W4:Y:S04]  /*1de90*/  LDG.E R64, desc[UR8][R36.64+0x334] ;  /* 0x0003340824407981 */ /* 0x000f28000c1e1900 */
[----:B------:R-:W5:Y:S04]  /*1dea0*/  LDG.E R67, desc[UR8][R36.64+0x338] ;  /* 0x0003380824437981 */ /* 0x000f68000c1e1900 */
[----:B------:R-:W5:Y:S01]  /*1deb0*/  LDG.E R69, desc[UR8][R36.64+0x340] ;  /* 0x0003400824457981 */ /* 0x000f62000c1e1900 */
[----:B------:R-:W-:-:S02]  /*1dec0*/  SEL R65, R56, R63, !P3 ;  /* 0x0000003f38417207 */ /* 0x000fc40005800000 */
[----:B------:R-:W-:Y:S02]  /*1ded0*/  SEL R66, R57, R62, !P3 ;  /* 0x0000003e39427207 */ /* 0x000fe40005800000 */
[----:B--2---:R-:W-:Y:S02]  /*1dee0*/  LOP3.LUT R70, R52, R61, RZ, 0x3c, !PT ;  /* 0x0000003d34467212 */ /* 0x004fe400078e3cff */
[----:B------:R-:W-:Y:S02]  /*1def0*/  SEL R61, R59, R150, !P3 ;  /* 0x000000963b3d7207 */ /* 0x000fe40005800000 */
[----:B------:R-:W-:Y:S02]  /*1df00*/  SEL R52, R60, R151, !P3 ;  /* 0x000000973c347207 */ /* 0x000fe40005800000 */
[----:B---3--:R-:W-:Y:S02]  /*1df10*/  LOP3.LUT R61, R61, R68, RZ, 0x3c, !PT ;  /* 0x000000443d3d7212 */ /* 0x008fe400078e3cff */
[----:B----4-:R-:W-:-:S02]  /*1df20*/  LOP3.LUT R64, R65, R64, RZ, 0x3c, !PT ;  /* 0x0000004041407212 */ /* 0x010fc400078e3cff */
        /* <DEDUP_REMOVED lines=11> */
.L_x_2367:
[----:B------:R-:W-:Y:S05]  /*1dfe0*/  BSYNC.RECONVERGENT B3 ;  /* 0x0000000000037941 */ /* 0x000fea0003800200 */
.L_x_2366:
        /* <DEDUP_REMOVED lines=8> */
.L_x_2365:
        /* <DEDUP_REMOVED lines=14> */
.L_x_2364:
[----:B------:R-:W-:Y:S05]  /*1e150*/  BSYNC.RECONVERGENT B1 ;  /* 0x0000000000017941 */ /* 0x000fea0003800200 */
.L_x_2363:
        /* <DEDUP_REMOVED lines=23> */
.L_x_2374:
        /* <DEDUP_REMOVED lines=71> */
[----:B------:R-:W-:Y:S02]  /*1e740*/  LOP3.LUT R63, R72, R65, RZ, 0x3c, !PT ;  /* 0x00000041483f7212 */ /* 0x000fe400078e3cff */
[----:B------:R-:W-:Y:S01]  /*1e750*/  LOP3.LUT R55, R64, R61, RZ, 0x3c, !PT ;  /* 0x0000003d40377212 */ /* 0x000fe200078e3cff */
[----:B------:R-:W-:Y:S01]  /*1e760*/  IMAD.IADD R64, R81, 0x1, R60 ;  /* 0x0000000151407824 */ /* 0x000fe200078e023c */
[----:B------:R-:W-:Y:S01]  /*1e770*/  SHF.L.W.U32.HI R63, R63, 0xc, R63 ;  /* 0x0000000c3f3f7819 */ /* 0x000fe20000010e3f */
[----:B------:R-:W-:Y:S01]  /*1e780*/  IMAD.IADD R75, R75, 0x1, R79 ;  /* 0x000000014b4b7824 */ /* 0x000fe200078e024f */
[----:B------:R-:W-:Y:S02]  /*1e790*/  SHF.L.W.U32.HI R55, R55, 0xc, R55 ;  /* 0x0000000c37377819 */ /* 0x000fe40000010e37 */
[----:B------:R-:W-:-:S02]  /*1e7a0*/  LOP3.LUT R69, R69, R64, RZ, 0x3c, !PT ;  /* 0x0000004045457212 */ /* 0x000fc400078e3cff */
        /* <DEDUP_REMOVED lines=266> */
[----:B------:R-:W-:-:S03]  /*1f850*/  LOP3.LUT R90, R71, 0x1, RZ, 0x3c, !PT ;  /* 0x00000001475a7812 */ /* 0x000fc600078e3cff */
[----:B------:R-:W-:Y:S01]  /*1f860*/  IMAD.IADD R52, R52, 0x1, R67 ;  /* 0x0000000134347824 */ /* 0x000fe200078e0243 */
[----:B------:R-:W-:-:S04]  /*1f870*/  LOP3.LUT R68, R62, R75, RZ, 0x3c, !PT ;  /* 0x0000004b3e447212 */ /* 0x000fc800078e3cff */
[----:B------:R-:W-:Y:S02]  /*1f880*/  LOP3.LUT R62, R61, R52, RZ, 0x3c, !PT ;  /* 0x000000343d3e7212 */ /* 0x000fe400078e3cff */
[----:B------:R-:W-:Y:S02]  /*1f890*/  SHF.L.W.U32.HI R68, R68, 0xc, R68 ;  /* 0x0000000c44447819 */ /* 0x000fe40000010e44 */
[----:B------:R-:W-:Y:S02]  /*1f8a0*/  LEA.HI R62, R62, R79, R62, 0x8 ;  /* 0x0000004f3e3e7211 */ /* 0x000fe400078f403e */
[----:B------:R-:W-:Y:S01]  /*1f8b0*/  SHF.L.W.U32.HI R79, R71, 0x10, R90 ;  /* 0x00000010474f7819 */ /* 0x000fe20000010e5a */
[----:B------:R-:W-:Y:S01]  /*1f8c0*/  IMAD.IADD R53, R53, 0x1, R68 ;  /* 0x0000000135357824 */ /* 0x000fe200078e0244 */
[----:B------:R-:W-:-:S03]  /*1f8d0*/  LOP3.LUT R67, R67, R62, RZ, 0x3c, !PT ;  /* 0x0000003e43437212 */ /* 0x000fc600078e3cff */
[----:B------:R-:W-:Y:S01]  /*1f8e0*/  IMAD.IADD R83, R79, 0x1, R4 ;  /* 0x000000014f537824 */ /* 0x000fe200078e0204 */
[----:B------:R-:W-:Y:S02]  /*1f8f0*/  LOP3.LUT R84, R84, R53, RZ, 0x3c, !PT ;  /* 0x0000003554547212 */ /* 0x000fe400078e3cff */
[----:B------:R-:W-:Y:S02]  /*1f900*/  LEA.HI R92, R67, R92, R67, 0x7 ;  /* 0x0000005c435c7211 */ /* 0x000fe400078f3843 */
[----:B------:R-:W-:Y:S02]  /*1f910*/  LEA.HI R61, R84, R75, R84, 0x8 ;  /* 0x0000004b543d7211 */ /* 0x000fe400078f4054 */
[----:B------:R-:W-:Y:S02]  /*1f920*/  LOP3.LUT R75, R4, R83, RZ, 0x3c, !PT ;  /* 0x00000053044b7212 */ /* 0x000fe400078e3cff */
[----:B------:R-:W-:Y:S01]  /*1f930*/  LOP3.LUT R68, R68, R61, RZ, 0x3c, !PT ;  /* 0x0000003d44447212 */ /* 0x000fe200078e3cff */
[----:B------:R-:W-:Y:S01]  /*1f940*/  VIADD R61, R53, UR17 ;  /* 0x00000011353d7c36 */ /* 0x000fe20008000000 */
[----:B------:R-:W-:-:S02]  /*1f950*/  SHF.L.W.U32.HI R75, R75, 0xc, R75 ;  /* 0x0000000c4b4b7819 */ /* 0x000fc40000010e4b */
[----:B------:R-:W-:-:S03]  /*1f960*/  LEA.HI R93, R68, R93, R68, 0x7 ;  /* 0x0000005d445d7211 */ /* 0x000fc600078f3844 */
[----:B------:R-:W-:-:S05]  /*1f970*/  IMAD.IADD R71, R71, 0x1, R75 ;  /* 0x0000000147477824 */ /* 0x000fca00078e024b */
[----:B------:R-:W-:Y:S01]  /*1f980*/  LOP3.LUT R79, R79, R71, RZ, 0x3c, !PT ;  /* 0x000000474f4f7212 */ /* 0x000fe200078e3cff */
[----:B------:R-:W-:-:S03]  /*1f990*/  IMAD.IADD R71, R74, 0x1, R71 ;  /* 0x000000014a477824 */ /* 0x000fc600078e0247 */
[----:B------:R-:W-:Y:S02]  /*1f9a0*/  SHF.L.W.U32.HI R90, R79, 0x8, R79 ;  /* 0x000000084f5a7819 */ /* 0x000fe40000010e4f */
[----:B------:R-:W-:-:S03]  /*1f9b0*/  LOP3.LUT R85, R80, R71, RZ, 0x3c, !PT ;  /* 0x0000004750557212 */ /* 0x000fc600078e3cff */
[----:B------:R-:W-:Y:S01]  /*1f9c0*/  IMAD.IADD R84, R83, 0x1, R90 ;  /* 0x0000000153547824 */ /* 0x000fe200078e025a */
[----:B------:R-:W-:-:S04]  /*1f9d0*/  LOP3.LUT R83, R90, R81, RZ, 0x3c, !PT ;  /* 0x000000515a537212 */ /* 0x000fc800078e3cff */
[----:B------:R-:W-:Y:S02]  /*1f9e0*/  LOP3.LUT R75, R75, R84, RZ, 0x3c, !PT ;  /* 0x000000544b4b7212 */ /* 0x000fe400078e3cff */
[----:B------:R-:W-:Y:S02]  /*1f9f0*/  SHF.L.W.U32.HI R83, R83, 0x10, R83 ;  /* 0x0000001053537819 */ /* 0x000fe40000010e53 */
[----:B------:R-:W-:-:S05]  /*1fa00*/  SHF.L.W.U32.HI R75, R75, 0x7, R75 ;  /* 0x000000074b4b7819 */ /* 0x000fca0000010e4b */
[----:B------:R-:W-:-:S05]  /*1fa10*/  IMAD.IADD R82, R82, 0x1, R75 ;  /* 0x0000000152527824 */ /* 0x000fca00078e024b */
[----:B------:R-:W-:-:S04]  /*1fa20*/  LOP3.LUT R73, R73, R82, RZ, 0x3c, !PT ;  /* 0x0000005249497212 */ /* 0x000fc800078e3cff */
[----:B------:R-:W-:Y:S01]  /*1fa30*/  SHF.L.W.U32.HI R79, R73, 0x10, R73 ;  /* 0x00000010494f7819 */ /* 0x000fe20000010e49 */
[----:B------:R-:W-:-:S04]  /*1fa40*/  IMAD.IADD R73, R88, 0x1, R83 ;  /* 0x0000000158497824 */ /* 0x000fc800078e0253 */
[----:B------:R-:W-:Y:S01]  /*1fa50*/  IMAD.IADD R76, R76, 0x1, R79 ;  /* 0x000000014c4c7824 */ /* 0x000fe200078e024f */
[----:B------:R-:W-:-:S04]  /*1fa60*/  LOP3.LUT R54, R54, R73, RZ, 0x3c, !PT ;  /* 0x0000004936367212 */ /* 0x000fc800078e3cff */
[----:B------:R-:W-:Y:S02]  /*1fa70*/  LOP3.LUT R75, R75, R76, RZ, 0x3c, !PT ;  /* 0x0000004c4b4b7212 */ /* 0x000fe400078e3cff */
[----:B------:R-:W-:Y:S02]  /*1fa80*/  SHF.L.W.U32.HI R54, R54, 0xc, R54 ;  /* 0x0000000c36367819 */ /* 0x000fe40000010e36 */
[----:B------:R-:W-:-:S03]  /*1fa90*/  SHF.L.W.U32.HI R75, R75, 0xc, R75 ;  /* 0x0000000c4b4b7819 */ /* 0x000fc60000010e4b */
[----:B------:R-:W-:Y:S01]  /*1faa0*/  IMAD.IADD R80, R81, 0x1, R54 ;  /* 0x0000000151507824 */ /* 0x000fe200078e0236 */
[----:B------:R-:W-:Y:S01]  /*1fab0*/  SHF.L.W.U32.HI R81, R85, 0x10, R85 ;  /* 0x0000001055517819 */ /* 0x000fe20000010e55 */
[----:B------:R-:W-:Y:S02]  /*1fac0*/  IMAD.IADD R82, R82, 0x1, R75 ;  /* 0x0000000152527824 */ /* 0x000fe400078e024b */
[----:B------:R-:W-:Y:S01]  /*1fad0*/  IMAD.IADD R85, R77, 0x1, R84 ;  /* 0x000000014d557824 */ /* 0x000fe200078e0254 */
[----:B------:R-:W-:Y:S01]  /*1fae0*/  LOP3.LUT R87, R83, R80, RZ, 0x3c, !PT ;  /* 0x0000005053577212 */ /* 0x000fe200078e3cff */
        /* <DEDUP_REMOVED lines=237> */
[----:B------:R-:W-:-:S02]  /*209c0*/  LEA.HI R88, R81, R88, R81, 0x8 ;  /* 0x0000005851587211 */ /* 0x000fc400078f4051 */
[----:B------:R-:W-:Y:S02]  /*209d0*/  LEA.HI R77, R77, R74, R77, 0xc ;  /* 0x0000004a4d4d7211 */ /* 0x000fe400078f604d */
[----:B------:R-:W-:Y:S02]  /*209e0*/  LOP3.LUT R82, R75, R86, RZ, 0x3c, !PT ;  /* 0x000000564b527212 */ /* 0x000fe400078e3cff */
[----:B------:R-:W-:Y:S02]  /*209f0*/  SHF.L.W.U32.HI R75, R73, 0x10, R73 ;  /* 0x00000010494b7819 */ /* 0x000fe40000010e49 */
[----:B------:R-:W-:Y:S02]  /*20a00*/  SHF.L.W.U32.HI R82, R82, 0xc, R82 ;  /* 0x0000000c52527819 */ /* 0x000fe40000010e52 */
[----:B------:R-:W-:Y:S01]  /*20a10*/  LOP3.LUT R71, R71, R88, RZ, 0x3c, !PT ;  /* 0x0000005847477212 */ /* 0x000fe200078e3cff */
[----:B------:R-:W-:Y:S02]  /*20a20*/  IMAD.IADD R73, R78, 0x1, R75 ;  /* 0x000000014e497824 */ /* 0x000fe400078e024b */
        /* <DEDUP_REMOVED lines=14> */
[----:B------:R-:W-:Y:S01]  /*20b10*/  IMAD.IADD R72, R77, 0x1, R54 ;  /* 0x000000014d487824 */ /* 0x000fe200078e0236 */
[----:B------:R-:W-:-:S04]  /*20b20*/  LOP3.LUT R74, R75, R76, RZ, 0x3c, !PT ;  /* 0x0000004c4b4a7212 */ /* 0x000fc800078e3cff */
[----:B------:R-:W-:Y:S02]  /*20b30*/  LEA.HI R74, R74, R73, R74, 0x10 ;  /* 0x000000494a4a7211 */ /* 0x000fe400078f804a */
[----:B------:R-:W-:Y:S02]  /*20b40*/  LOP3.LUT R77, R80, R72, RZ, 0x3c, !PT ;  /* 0x00000048504d7212 */ /* 0x000fe400078e3cff */
[----:B------:R-:W-:Y:S02]  /*20b50*/  IADD3 R73, PT, PT, R57, -0xb, R56 ;  /* 0xfffffff539497810 */ /* 0x000fe40007ffe038 */
[----:B------:R-:W-:Y:S02]  /*20b60*/  LEA.HI R77, R77, R88, R77, 0x10 ;  /* 0x000000584d4d7211 */ /* 0x000fe400078f804d */
[----:B------:R-:W-:Y:S02]  /*20b70*/  LOP3.LUT R73, RZ, R73, RZ, 0x33, !PT ;  /* 0x00000049ff497212 */ /* 0x000fe400078e33ff */
[----:B------:R-:W-:-:S02]  /*20b80*/  LOP3.LUT R77, R54, R77, RZ, 0x3c, !PT ;  /* 0x0000004d364d7212 */ /* 0x000fc400078e3cff */
[----:B------:R-:W-:Y:S01]  /*20b90*/  LOP3.LUT R71, R71, R74, RZ, 0x3c, !PT ;  /* 0x0000004a47477212 */ /* 0x000fe200078e3cff */
[----:B------:R-:W-:Y:S01]  /*20ba0*/  IMAD.IADD R54, R36, 0x1, R73 ;  /* 0x0000000124367824 */ /* 0x000fe200078e0249 */
[----:B------:R-:W-:Y:S02]  /*20bb0*/  LEA.HI R77, R77, R72, RZ, 0xc ;  /* 0x000000484d4d7211 */ /* 0x000fe400078f60ff */
[----:B------:R-:W-:Y:S02]  /*20bc0*/  LEA.HI R76, R71, R76, RZ, 0xc ;  /* 0x0000004c474c7211 */ /* 0x000fe400078f60ff */
[----:B------:R-:W-:Y:S01]  /*20bd0*/  SHF.R.U32.HI R54, RZ, R54, R35 ;  /* 0x00000036ff367219 */ /* 0x000fe20000011623 */
[----:B------:R-:W-:Y:S01]  /*20be0*/  VIADD R77, R77, UR16 ;  /* 0x000000104d4d7c36 */ /* 0x000fe20008000000 */
[----:B------:R-:W-:Y:S02]  /*20bf0*/  SHF.L.W.U32.HI R71, R64, 0x7, R64 ;  /* 0x0000000740477819 */ /* 0x000fe40000010e40 */
[----:B------:R-:W-:-:S04]  /*20c00*/  LOP3.LUT R54, R54, 0x1, RZ, 0xc0, !PT ;  /* 0x0000000136367812 */ /* 0x000fc800078ec0ff */
[----:B------:R-:W-:Y:S02]  /*20c10*/  ISETP.NE.U32.AND P3, PT, R54, 0x1, PT ;  /* 0x000000013600780c */ /* 0x000fe40003f65070 */
[----:B------:R-:W-:Y:S01]  /*20c20*/  SHF.L.W.U32.HI R54, R69, 0x7, R69 ;  /* 0x0000000745367819 */ /* 0x000fe20000010e45 */
[----:B------:R-:W-:-:S04]  /*20c30*/  IMAD.IADD R69, R66, 0x1, R71 ;  /* 0x0000000142457824 */ /* 0x000fc800078e0247 */
[----:B------:R-:W-:Y:S01]  /*20c40*/  IMAD.IADD R64, R54, 0x1, R65 ;  /* 0x0000000136407824 */ /* 0x000fe200078e0241 */
[----:B------:R-:W-:-:S04]  /*20c50*/  LOP3.LUT R60, R60, R69, RZ, 0x3c, !PT ;  /* 0x000000453c3c7212 */ /* 0x000fc800078e3cff */
[----:B------:R-:W-:Y:S01]  /*20c60*/  LOP3.LUT R55, R55, R64, RZ, 0x3c, !PT ;  /* 0x0000004037377212 */ /* 0x000fe200078e3cff */
[----:B------:R-:W-:Y:S01]  /*20c70*/  @!P3 VIADD R77, R76, UR17 ;  /* 0x000000114c4dbc36 */ /* 0x000fe20008000000 */
[----:B------:R-:W-:Y:S02]  /*20c80*/  SHF.L.W.U32.HI R65, R60, 0x10, R60 ;  /* 0x000000103c417819 */ /* 0x000fe40000010e3c */
[----:B------:R-:W-:Y:S02]  /*20c90*/  SHF.L.W.U32.HI R66, R55, 0x10, R55 ;  /* 0x0000001037427819 */ /* 0x000fe40000010e37 */
[----:B------:R-:W-:Y:S01]  /*20ca0*/  LOP3.LUT R77, R77, 0x1, RZ, 0xc0, !PT ;  /* 0x000000014d4d7812 */ /* 0x000fe200078ec0ff */
[----:B------:R-:W-:Y:S02]  /*20cb0*/  IMAD.IADD R70, R70, 0x1, R65 ;  /* 0x0000000146467824 */ /* 0x000fe400078e0241 */
[----:B------:R-:W-:Y:S01]  /*20cc0*/  IMAD.IADD R63, R63, 0x1, R66 ;  /* 0x000000013f3f7824 */ /* 0x000fe200078e0242 */
[----:B------:R-:W-:-:S02]  /*20cd0*/  PRMT R95, R77, 0x7610, R95 ;  /* 0x000076104d5f7816 */ /* 0x000fc4000000005f */
[----:B------:R-:W-:Y:S02]  /*20ce0*/  LOP3.LUT R71, R71, R70, RZ, 0x3c, !PT ;  /* 0x0000004647477212 */ /* 0x000fe400078e3cff */
[----:B------:R-:W-:Y:S02]  /*20cf0*/  LOP3.LUT R54, R54, R63, RZ, 0x3c, !PT ;  /* 0x0000003f36367212 */ /* 0x000fe400078e3cff */
[----:B------:R-:W-:Y:S02]  /*20d00*/  SHF.L.W.U32.HI R60, R71, 0xc, R71 ;  /* 0x0000000c473c7819 */ /* 0x000fe40000010e47 */
[----:B------:R-:W-:-:S03]  /*20d10*/  SHF.L.W.U32.HI R71, R54, 0xc, R54 ;  /* 0x0000000c36477819 */ /* 0x000fc60000010e36 */
[----:B------:R-:W-:Y:S02]  /*20d20*/  IMAD.IADD R54, R69, 0x1, R60 ;  /* 0x0000000145367824 */ /* 0x000fe400078e023c */
[----:B------:R-:W-:Y:S02]  /*20d30*/  IMAD.IADD R55, R64, 0x1, R71 ;  /* 0x0000000140377824 */ /* 0x000fe400078e0247 */
[----:B------:R-:W-:Y:S01]  /*20d40*/  IMAD.IADD R64, R37, 0x1, R56 ;  /* 0x0000000125407824 */ /* 0x000fe200078e0238 */
[----:B------:R-:W-:Y:S01]  /*20d50*/  LOP3.LUT R65, R65, R54, RZ, 0x3c, !PT ;  /* 0x0000003641417212 */ /* 0x000fe200078e3cff */
[----:B------:R-:W-:Y:S01]  /*20d60*/  VIADD R62, R54, UR18 ;  /* 0x00000012363e7c36 */ /* 0x000fe20008000000 */
[----:B------:R-:W-:Y:S02]  /*20d70*/  LOP3.LUT R66, R66, R55, RZ, 0x3c, !PT ;  /* 0x0000003742427212 */ /* 0x000fe400078e3cff */
[----:B------:R-:W-:Y:S02]  /*20d80*/  LEA.HI R65, R65, R70, R65, 0x8 ;  /* 0x0000004641417211 */ /* 0x000fe400078f4041 */
[----:B------:R-:W-:-:S02]  /*20d90*/  LEA.HI R66, R66, R63, R66, 0x8 ;  /* 0x0000003f42427211 */ /* 0x000fc400078f4042 */
[----:B------:R-:W-:Y:S02]  /*20da0*/  LOP3.LUT R63, RZ, R64, RZ, 0x33, !PT ;  /* 0x00000040ff3f7212 */ /* 0x000fe400078e33ff */
[----:B------:R-:W-:Y:S02]  /*20db0*/  LOP3.LUT R65, R60, R65, RZ, 0x3c, !PT ;  /* 0x000000413c417212 */ /* 0x000fe400078e3cff */
[----:B------:R-:W-:Y:S01]  /*20dc0*/  LOP3.LUT R71, R71, R66, RZ, 0x3c, !PT ;  /* 0x0000004247477212 */ /* 0x000fe200078e3cff */
[----:B------:R-:W-:Y:S01]  /*20dd0*/  IMAD.IADD R60, R36, 0x1, R63 ;  /* 0x00000001243c7824 */ /* 0x000fe200078e023f */
[----:B------:R-:W-:Y:S01]  /*20de0*/  LEA.HI R94, R65, R94, R65, 0x7 ;  /* 0x0000005e415e7211 */ /* 0x000fe200078f3841 */
[----:B------:R-:W-:Y:S01]  /*20df0*/  VIADD R63, R55, UR19 ;  /* 0x00000013373f7c36 */ /* 0x000fe20008000000 */
[----:B------:R-:W-:Y:S02]  /*20e00*/  LEA.HI R71, R71, R4, R71, 0x7 ;  /* 0x0000000447477211 */ /* 0x000fe400078f3847 */
[----:B------:R-:W-:Y:S01]  /*20e10*/  SHF.R.U32.HI R64, RZ, R60, R35 ;  /* 0x0000003cff407219 */ /* 0x000fe20000011623 */
[----:B------:R-:W-:-:S03]  /*20e20*/  VIADD R60, R52, UR16 ;  /* 0x00000010343c7c36 */ /* 0x000fc60008000000 */
[----:B------:R-:W-:Y:S01]  /*20e30*/  LOP3.LUT R68, R64, 0x1, RZ, 0xc0, !PT ;  /* 0x0000000140447812 */ /* 0x000fe200078ec0ff */
[----:B------:R-:W-:Y:S06]  /*20e40*/  @P0 BRA `(.L_x_2373) ;  /* 0x0000000000800947 */ /* 0x000fec0003800000 */
[----:B------:R-:W0:Y:S01]  /*20e50*/  LDCU.64 UR4, c[0x0][0x388] ;  /* 0x00007100ff0477ac */ /* 0x000e220008000a00 */
[----:B------:R-:W-:Y:S01]  /*20e60*/  LOP3.LUT R57, R38, 0xffff, RZ, 0xc0, !PT ;  /* 0x0000ffff26397812 */ /* 0x000fe200078ec0ff */
[----:B------:R-:W-:-:S03]  /*20e70*/  IMAD.MOV.U32 R54, RZ, RZ, 0x1a4 ;  /* 0x000001a4ff367424 */ /* 0x000fc600078e00ff */
[----:B------:R-:W-:Y:S02]  /*20e80*/  IADD3 R53, P0, PT, R57, R56, RZ ;  /* 0x0000003839357210 */ /* 0x000fe40007f1e0ff */
[----:B------:R-:W-:-:S03]  /*20e90*/  SEL R54, R54, 0x1bd, P3 ;  /* 0x000001bd36367807 */ /* 0x000fc60001800000 */
[----:B------:R-:W-:Y:S01]  /*20ea0*/  IMAD.X R4, RZ, RZ, RZ, P0 ;  /* 0x000000ffff047224 */ /* 0x000fe200000e06ff */
[C---:B0-----:R-:W-:Y:S02]  /*20eb0*/  LEA R52, P0, R53.reuse, UR4, 0x4 ;  /* 0x0000000435347c11 */ /* 0x041fe4000f8020ff */
[----:B------:R-:W-:Y:S02]  /*20ec0*/  IADD3 R54, P1, P2, R54, UR4, R53 ;  /* 0x0000000436367c10 */ /* 0x000fe4000fa3e035 */
[--C-:B------:R-:W-:Y:S02]  /*20ed0*/  LEA.HI.X R53, R53, UR5, R4.reuse, 0x4, P0 ;  /* 0x0000000535357c11 */ /* 0x100fe400080f2404 */
[----:B------:R-:W-:-:S03]  /*20ee0*/  IADD3.X R55, PT, PT, RZ, UR5, R4, P1, P2 ;  /* 0x00000005ff377c10 */ /* 0x000fc60008fe4404 */
[----:B------:R-:W2:Y:S04]  /*20ef0*/  LDG.E R4, desc[UR8][R52.64+0x51c] ;  /* 0x00051c0834047981 */ /* 0x000ea8000c1e1900 */
[----:B------:R-:W3:Y:S04]  /*20f00*/  LDG.E.U8 R54, desc[UR8][R54.64+0x5ad] ;  /* 0x0005ad0836367981 */ /* 0x000ee8000c1e1100 */
[----:B------:R-:W4:Y:S04]  /*20f10*/  LDG.E R67, desc[UR8][R52.64+0x520] ;  /* 0x0005200834437981 */ /* 0x000f28000c1e1900 */
[----:B------:R-:W5:Y:S04]  /*20f20*/  LDG.E R66, desc[UR8][R52.64+0x524] ;  /* 0x0005240834427981 */ /* 0x000f68000c1e1900 */
[----:B------:R-:W5:Y:S01]  /*20f30*/  LDG.E R69, desc[UR8][R52.64+0x528] ;  /* 0x0005280834457981 */ /* 0x000f62000c1e1900 */
[----:B------:R-:W-:-:S02]  /*20f40*/  SEL R65, R71, R60, !P3 ;  /* 0x0000003c47417207 */ /* 0x000fc40005800000 */
[----:B------:R-:W-:Y:S02]  /*20f50*/  SEL R64, R92, R61, !P3 ;  /* 0x0000003d5c407207 */ /* 0x000fe40005800000 */
[----:B--2---:R-:W-:Y:S02]  /*20f60*/  LOP3.LUT R4, R65, R4, RZ, 0x3c, !PT ;  /* 0x0000000441047212 */ /* 0x004fe400078e3cff */
[----:B------:R-:W-:Y:S02]  /*20f70*/  SEL R65, R93, R62, !P3 ;  /* 0x0000003e5d417207 */ /* 0x000fe40005800000 */
[----:B---3--:R-:W-:Y:S02]  /*20f80*/  LOP3.LUT R95, R54, R95, RZ, 0x3c, !PT ;  /* 0x0000005f365f7212 */ /* 0x008fe400078e3cff */
[----:B------:R-:W-:Y:S02]  /*20f90*/  SEL R54, R94, R63, !P3 ;  /* 0x0000003f5e367207 */ /* 0x000fe40005800000 */
        /* <DEDUP_REMOVED lines=10> */
[----:B------:R-:W-:-:S07]  /*21040*/  SEL R94, R54, R94, !P3 ;  /* 0x0000005e365e7207 */ /* 0x000fce0005800000 */
.L_x_2373:
[----:B------:R-:W-:Y:S05]  /*21050*/  BSYNC.RECONVERGENT B3 ;  /* 0x0000000000037941 */ /* 0x000fea0003800200 */
.L_x_2372:
[----:B------:R-:W-:Y:S01]  /*21060*/  VIADD R56, R56, 0x1 ;  /* 0x0000000138387836 */ /* 0x000fe20000000000 */
[----:B------:R-:W-:-:S04]  /*21070*/  ISETP.NE.U32.AND P0, PT, R68, 0x1, PT ;  /* 0x000000014400780c */ /* 0x000fc80003f05070 */
[----:B------:R-:W-:Y:S02]  /*21080*/  ISETP.NE.AND P1, PT, R56, R59, PT ;  /* 0x0000003b3800720c */ /* 0x000fe40003f25270 */
[----:B------:R-:W-:Y:S02]  /*21090*/  SEL R4, R71, R60, !P0 ;  /* 0x0000003c47047207 */ /* 0x000fe40004000000 */
[----:B------:R-:W-:Y:S02]  /*210a0*/  SEL R92, R92, R61, !P0 ;  /* 0x0000003d5c5c7207 */ /* 0x000fe40004000000 */
[----:B------:R-:W-:Y:S02]  /*210b0*/  SEL R93, R93, R62, !P0 ;  /* 0x0000003e5d5d7207 */ /* 0x000fe40004000000 */
[----:B------:R-:W-:-:S05]  /*210c0*/  SEL R94, R94, R63, !P0 ;  /* 0x0000003f5e5e7207 */ /* 0x000fca0004000000 */
[----:B------:R-:W-:Y:S05]  /*210d0*/  @P1 BRA `(.L_x_2374) ;  /* 0xffffffd0007c1947 */ /* 0x000fea000383ffff */
[----:B------:R-:W-:Y:S05]  /*210e0*/  BSYNC.RECONVERGENT B2 ;  /* 0x0000000000027941 */ /* 0x000fea0003800200 */
.L_x_2371:
        /* <DEDUP_REMOVED lines=14> */
.L_x_2370:
[----:B------:R-:W-:Y:S05]  /*211d0*/  BSYNC.RECONVERGENT B1 ;  /* 0x0000000000017941 */ /* 0x000fea0003800200 */
.L_x_2369:
        /* <DEDUP_REMOVED lines=18> */
[----:B------:R-:W2:Y:S01]  /*21300*/  LDL R53, [R1+0x14] ;  /* 0x0000140001357983 */ /* 0x000ea20000100800 */
[----:B------:R-:W-:Y:S01]  /*21310*/  VIADD R57, R55, 0xfffffff5 ;  /* 0xfffffff537397836 */ /* 0x000fe20000000000 */
[----:B------:R-:W-:Y:S01]  /*21320*/  BSSY.RECONVERGENT B2, `(.L_x_2377) ;  /* 0x00002ea000027945 */ /* 0x000fe20003800200 */
[----:B------:R-:W-:Y:S01]  /*21330*/  IMAD.MOV.U32 R54, RZ, RZ, RZ ;  /* 0x000000ffff367224 */ /* 0x000fe200078e00ff */
[----:B------:R-:W0:Y:S01]  /*21340*/  S2R R37, SR_TID.X ;  /* 0x0000000000257919 */ /* 0x000e220000002100 */
[----:B------:R-:W-:Y:S02]  /*21350*/  IMAD.IADD R59, R38, 0x1, -R57 ;  /* 0x00000001263b7824 */ /* 0x000fe400078e0a39 */
[----:B0-----:R-:W-:Y:S01]  /*21360*/  IMAD.SHL.U32 R36, R37, 0x8, RZ ;  /* 0x0000000825247824 */ /* 0x001fe200078e00ff */
[----:B------:R-:W-:-:S04]  /*21370*/  LOP3.LUT R56, R58, 0x1f, R37, 0xf8, !PT ;  /* 0x0000001f3a387812 */ /* 0x000fc800078ef825 */
[----:B------:R-:W-:-:S04]  /*21380*/  LOP3.LUT R37, R36, 0x1f00, RZ, 0xc0, !PT ;  /* 0x00001f0024257812 */ /* 0x000fc800078ec0ff */
[----:B--2---:R-:W-:-:S07]  /*21390*/  IADD3 R56, PT, PT, R56, R53, R37 ;  /* 0x0000003538387210 */ /* 0x004fce0007ffe025 */
.L_x_2380:
        /* <DEDUP_REMOVED lines=22> */
[----:B------:R-:W-:Y:S02]  /*21500*/  SHF.L.W.U32.HI R61, R61, 0xc, R61 ;  /* 0x0000000c3d3d7819 */ /* 0x000fe40000010e3d */
[----:B------:R-:W-:Y:S01]  /*21510*/  LOP3.LUT R36, R36, R64, RZ, 0x3c, !PT ;  /* 0x0000004024247212 */ /* 0x000fe200078e3cff */
[----:B------:R-:W-:-:S02]  /*21520*/  IMAD.IADD R74, R74, 0x1, R37 ;  /* 0x000000014a4a7824 */ /* 0x000fc400078e0225 */
[----:B------:R-:W-:Y:S01]  /*21530*/  IMAD.IADD R80, R80, 0x1, R61 ;  /* 0x0000000150507824 */ /* 0x000fe200078e023d */
        /* <DEDUP_REMOVED lines=331> */
[----:B------:R-:W-:Y:S02]  /*229f0*/  LEA.HI R66, R63, R66, R63, 0x8 ;  /* 0x000000423f427211 */ /* 0x000fe400078f403f */
[C---:B------:R-:W-:Y:S02]  /*22a00*/  LOP3.LUT R63, R78.reuse, 0x1, RZ, 0x3c, !PT ;  /* 0x000000014e3f7812 */ /* 0x040fe400078e3cff */
[----:B------:R-:W-:Y:S02]  /*22a10*/  LOP3.LUT R53, R53, R86, RZ, 0x3c, !PT ;  /* 0x0000005635357212 */ /* 0x000fe400078e3cff */
[----:B------:R-:W-:Y:S02]  /*22a20*/  SHF.L.W.U32.HI R63, R78, 0x10, R63 ;  /* 0x000000104e3f7819 */ /* 0x000fe40000010e3f */
[----:B------:R-:W-:Y:S02]  /*22a30*/  LEA.HI R53, R53, R82, R53, 0x8 ;  /* 0x0000005235357211 */ /* 0x000fe400078f4035 */
[----:B------:R-:W-:Y:S01]  /*22a40*/  SHF.L.W.U32.HI R82, R85, 0x7, R85 ;  /* 0x0000000755527819 */ /* 0x000fe20000010e55 */
[----:B------:R-:W-:Y:S01]  /*22a50*/  IMAD.IADD R67, R63, 0x1, R88 ;  /* 0x000000013f437824 */ /* 0x000fe200078e0258 */
[----:B------:R-:W-:-:S02]  /*22a60*/  LOP3.LUT R36, R36, R37, RZ, 0x3c, !PT ;  /* 0x0000002524247212 */ /* 0x000fc400078e3cff */
[----:B------:R-:W-:Y:S01]  /*22a70*/  LOP3.LUT R80, R80, R53, RZ, 0x3c, !PT ;  /* 0x0000003550507212 */ /* 0x000fe200078e3cff */
[----:B------:R-:W-:Y:S01]  /*22a80*/  IMAD.IADD R65, R65, 0x1, R82 ;  /* 0x0000000141417824 */ /* 0x000fe200078e0252 */
[----:B------:R-:W-:Y:S02]  /*22a90*/  LEA.HI R83, R36, R83, R36, 0x8 ;  /* 0x0000005324537211 */ /* 0x000fe400078f4024 */
[----:B------:R-:W-:Y:S02]  /*22aa0*/  LOP3.LUT R36, R88, R67, RZ, 0x3c, !PT ;  /* 0x0000004358247212 */ /* 0x000fe400078e3cff */
[----:B------:R-:W-:Y:S02]  /*22ab0*/  LOP3.LUT R79, R79, R65, RZ, 0x3c, !PT ;  /* 0x000000414f4f7212 */ /* 0x000fe400078e3cff */
[----:B------:R-:W-:Y:S02]  /*22ac0*/  SHF.L.W.U32.HI R36, R36, 0xc, R36 ;  /* 0x0000000c24247819 */ /* 0x000fe40000010e24 */
[----:B------:R-:W-:-:S02]  /*22ad0*/  SHF.L.W.U32.HI R96, R79, 0x10, R79 ;  /* 0x000000104f607819 */ /* 0x000fc40000010e4f */
[----:B------:R-:W-:Y:S01]  /*22ae0*/  LOP3.LUT R66, R61, R66, RZ, 0x3c, !PT ;  /* 0x000000423d427212 */ /* 0x000fe200078e3cff */
[----:B------:R-:W-:Y:S01]  /*22af0*/  IMAD.IADD R79, R78, 0x1, R36 ;  /* 0x000000014e4f7824 */ /* 0x000fe200078e0224 */
[----:B------:R-:W-:Y:S01]  /*22b00*/  LOP3.LUT R83, R52, R83, RZ, 0x3c, !PT ;  /* 0x0000005334537212 */ /* 0x000fe200078e3cff */
[----:B------:R-:W-:Y:S01]  /*22b10*/  IMAD.IADD R53, R81, 0x1, R96 ;  /* 0x0000000151357824 */ /* 0x000fe200078e0260 */
[----:B------:R-:W-:Y:S02]  /*22b20*/  LEA.HI R89, R80, R89, R80, 0x7 ;  /* 0x0000005950597211 */ /* 0x000fe400078f3850 */
[----:B------:R-:W-:Y:S02]  /*22b30*/  LOP3.LUT R63, R63, R79, RZ, 0x3c, !PT ;  /* 0x0000004f3f3f7212 */ /* 0x000fe400078e3cff */
[----:B------:R-:W-:Y:S02]  /*22b40*/  LOP3.LUT R82, R82, R53, RZ, 0x3c, !PT ;  /* 0x0000003552527212 */ /* 0x000fe400078e3cff */
[----:B------:R-:W-:-:S02]  /*22b50*/  SHF.L.W.U32.HI R78, R63, 0x8, R63 ;  /* 0x000000083f4e7819 */ /* 0x000fc40000010e3f */
[----:B------:R-:W-:Y:S02]  /*22b60*/  SHF.L.W.U32.HI R82, R82, 0xc, R82 ;  /* 0x0000000c52527819 */ /* 0x000fe40000010e52 */
[----:B------:R-:W-:Y:S01]  /*22b70*/  LEA.HI R91, R66, R91, R66, 0x7 ;  /* 0x0000005b425b7211 */ /* 0x000fe200078f3842 */
[----:B------:R-:W-:Y:S01]  /*22b80*/  IMAD.IADD R67, R67, 0x1, R78 ;  /* 0x0000000143437824 */ /* 0x000fe200078e024e */
[----:B------:R-:W-:Y:S01]  /*22b90*/  LOP3.LUT R78, R78, R77, RZ, 0x3c, !PT ;  /* 0x0000004d4e4e7212 */ /* 0x000fe200078e3cff */
[----:B------:R-:W-:Y:S01]  /*22ba0*/  IMAD.IADD R65, R65, 0x1, R82 ;  /* 0x0000000141417824 */ /* 0x000fe200078e0252 */
[----:B------:R-:W-:Y:S02]  /*22bb0*/  LEA.HI R88, R83, R88, R83, 0x7 ;  /* 0x0000005853587211 */ /* 0x000fe400078f3853 */
[----:B------:R-:W-:Y:S01]  /*22bc0*/  LOP3.LUT R63, R36, R67, RZ, 0x3c, !PT ;  /* 0x00000043243f7212 */ /* 0x000fe200078e3cff */
[----:B------:R-:W-:Y:S01]  /*22bd0*/  IMAD.IADD R36, R76, 0x1, R79 ;  /* 0x000000014c247824 */ /* 0x000fe200078e024f */
[----:B------:R-:W-:-:S02]  /*22be0*/  LOP3.LUT R96, R96, R65, RZ, 0x3c, !PT ;  /* 0x0000004160607212 */ /* 0x000fc400078e3cff */
[----:B------:R-:W-:Y:S02]  /*22bf0*/  SHF.L.W.U32.HI R63, R63, 0x7, R63 ;  /* 0x000000073f3f7819 */ /* 0x000fe40000010e3f */
[----:B------:R-:W-:Y:S02]  /*22c00*/  LOP3.LUT R75, R75, R36, RZ, 0x3c, !PT ;  /* 0x000000244b4b7212 */ /* 0x000fe400078e3cff */
[----:B------:R-:W-:Y:S01]  /*22c10*/  LEA.HI R53, R96, R53, R96, 0x8 ;  /* 0x0000003560357211 */ /* 0x000fe200078f4060 */
[----:B------:R-:W-:Y:S01]  /*22c20*/  IMAD.IADD R79, R74, 0x1, R63 ;  /* 0x000000014a4f7824 */ /* 0x000fe200078e023f */
[----:B------:R-:W-:Y:S02]  /*22c30*/  SHF.L.W.U32.HI R75, R75, 0x10, R75 ;  /* 0x000000104b4b7819 */ /* 0x000fe40000010e4b */
[----:B------:R-:W-:Y:S02]  /*22c40*/  LOP3.LUT R53, R82, R53, RZ, 0x3c, !PT ;  /* 0x0000003552357212 */ /* 0x000fe400078e3cff */
        /* <DEDUP_REMOVED lines=8> */
[----:B------:R-:W-:-:S04]  /*22cd0*/  SHF.L.W.U32.HI R87, R76, 0xc, R76 ;  /* 0x0000000c4c577819 */ /* 0x000fc80000010e4c */
        /* <DEDUP_REMOVED lines=241> */
[----:B------:R-:W-:Y:S02]  /*23bf0*/  LEA.HI R81, R78, R81, R78, 0x8 ;  /* 0x000000514e517211 */ /* 0x000fe400078f404e */
[----:B------:R-:W-:Y:S02]  /*23c00*/  SHF.L.W.U32.HI R78, R69, 0x10, R69 ;  /* 0x00000010454e7819 */ /* 0x000fe40000010e45 */
[----:B------:R-:W-:Y:S02]  /*23c10*/  LOP3.LUT R64, R64, R85, RZ, 0x3c, !PT ;  /* 0x0000005540407212 */ /* 0x000fe400078e3cff */
[----:B------:R-:W-:Y:S01]  /*23c20*/  LOP3.LUT R72, R72, R73, RZ, 0x3c, !PT ;  /* 0x0000004948487212 */ /* 0x000fe200078e3cff */
[----:B------:R-:W-:Y:S01]  /*23c30*/  IMAD.IADD R75, R75, 0x1, R78 ;  /* 0x000000014b4b7824 */ /* 0x000fe200078e024e */
[----:B------:R-:W-:-:S02]  /*23c40*/  LEA.HI R71, R64, R71, R64, 0xc ;  /* 0x0000004740477211 */ /* 0x000fc400078f6040 */
[----:B------:R-:W-:Y:S02]  /*23c50*/  IADD3 R64, PT, PT, R55, -0xb, R54 ;  /* 0xfffffff537407810 */ /* 0x000fe40007ffe036 */
[----:B------:R-:W-:Y:S02]  /*23c60*/  LOP3.LUT R63, R76, R75, RZ, 0x3c, !PT ;  /* 0x0000004b4c3f7212 */ /* 0x000fe400078e3cff */
[----:B------:R-:W-:Y:S02]  /*23c70*/  LOP3.LUT R36, R36, R81, RZ, 0x3c, !PT ;  /* 0x0000005124247212 */ /* 0x000fe400078e3cff */
[----:B------:R-:W-:Y:S02]  /*23c80*/  SHF.L.W.U32.HI R63, R63, 0xc, R63 ;  /* 0x0000000c3f3f7819 */ /* 0x000fe40000010e3f */
[----:B------:R-:W-:Y:S02]  /*23c90*/  LEA.HI R77, R72, R77, R72, 0xc ;  /* 0x0000004d484d7211 */ /* 0x000fe400078f6048 */
[----:B------:R-:W-:Y:S01]  /*23ca0*/  LOP3.LUT R71, R62, R71, RZ, 0x3c, !PT ;  /* 0x000000473e477212 */ /* 0x000fe200078e3cff */
[----:B------:R-:W-:Y:S01]  /*23cb0*/  IMAD.IADD R67, R68, 0x1, R63 ;  /* 0x0000000144437824 */ /* 0x000fe200078e023f */
[----:B------:R-:W-:-:S02]  /*23cc0*/  SHF.L.W.U32.HI R36, R36, 0x7, R36 ;  /* 0x0000000724247819 */ /* 0x000fc40000010e24 */
[----:B------:R-:W-:Y:S02]  /*23cd0*/  LOP3.LUT R70, R70, R77, RZ, 0x3c, !PT ;  /* 0x0000004d46467212 */ /* 0x000fe400078e3cff */
[----:B------:R-:W-:Y:S01]  /*23ce0*/  LOP3.LUT R78, R78, R67, RZ, 0x3c, !PT ;  /* 0x000000434e4e7212 */ /* 0x000fe200078e3cff */
[----:B------:R-:W-:Y:S01]  /*23cf0*/  IMAD.IADD R62, R77, 0x1, R36 ;  /* 0x000000014d3e7824 */ /* 0x000fe200078e0224 */
[----:B------:R-:W-:Y:S01]  /*23d00*/  LOP3.LUT R67, RZ, R64, RZ, 0x33, !PT ;  /* 0x00000040ff437212 */ /* 0x000fe200078e33ff */
[----:B------:R-:W-:Y:S01]  /*23d10*/  VIADD R64, R65, UR17 ;  /* 0x0000001141407c36 */ /* 0x000fe20008000000 */
[----:B------:R-:W-:Y:S02]  /*23d20*/  LEA.HI R78, R78, R75, R78, 0x8 ;  /* 0x0000004b4e4e7211 */ /* 0x000fe400078f404e */
[----:B------:R-:W-:Y:S01]  /*23d30*/  SHF.L.W.U32.HI R71, R71, 0x8, R71 ;  /* 0x0000000847477819 */ /* 0x000fe20000010e47 */
[----:B------:R-:W-:Y:S01]  /*23d40*/  IMAD.IADD R69, R38, 0x1, R67 ;  /* 0x0000000126457824 */ /* 0x000fe200078e0243 */
[----:B------:R-:W-:-:S02]  /*23d50*/  LOP3.LUT R63, R63, R78, RZ, 0x3c, !PT ;  /* 0x0000004e3f3f7212 */ /* 0x000fc400078e3cff */
[----:B------:R-:W-:Y:S01]  /*23d60*/  SHF.L.W.U32.HI R70, R70, 0x8, R70 ;  /* 0x0000000846467819 */ /* 0x000fe20000010e46 */
[----:B------:R-:W-:Y:S01]  /*23d70*/  IMAD.IADD R85, R85, 0x1, R71 ;  /* 0x0000000155557824 */ /* 0x000fe200078e0247 */
[----:B------:R-:W-:Y:S02]  /*23d80*/  SHF.L.W.U32.HI R63, R63, 0x7, R63 ;  /* 0x000000073f3f7819 */ /* 0x000fe40000010e3f */
[----:B------:R-:W-:Y:S02]  /*23d90*/  SHF.R.U32.HI R69, RZ, R69, R56 ;  /* 0x00000045ff457219 */ /* 0x000fe40000011638 */
[----:B------:R-:W-:Y:S01]  /*23da0*/  LOP3.LUT R71, R71, R62, RZ, 0x3c, !PT ;  /* 0x0000003e47477212 */ /* 0x000fe200078e3cff */
[----:B------:R-:W-:Y:S01]  /*23db0*/  IMAD.IADD R67, R74, 0x1, R63 ;  /* 0x000000014a437824 */ /* 0x000fe200078e023f */
[----:B------:R-:W-:Y:S02]  /*23dc0*/  LOP3.LUT R69, R69, 0x1, RZ, 0xc0, !PT ;  /* 0x0000000145457812 */ /* 0x000fe400078ec0ff */
[----:B------:R-:W-:-:S02]  /*23dd0*/  LEA.HI R71, R71, R78, R71, 0x10 ;  /* 0x0000004e47477211 */ /* 0x000fc400078f8047 */
[----:B------:R-:W-:Y:S02]  /*23de0*/  LOP3.LUT R70, R70, R67, RZ, 0x3c, !PT ;  /* 0x0000004346467212 */ /* 0x000fe400078e3cff */
[----:B------:R-:W-:Y:S02]  /*23df0*/  ISETP.NE.U32.AND P3, PT, R69, 0x1, PT ;  /* 0x000000014500780c */ /* 0x000fe40003f65070 */
[----:B------:R-:W-:Y:S02]  /*23e00*/  LEA.HI R70, R70, R85, R70, 0x10 ;  /* 0x0000005546467211 */ /* 0x000fe400078f8046 */
[----:B------:R-:W-:Y:S01]  /*23e10*/  LOP3.LUT R71, R36, R71, RZ, 0x3c, !PT ;  /* 0x0000004724477212 */ /* 0x000fe200078e3cff */
[----:B------:R-:W-:Y:S01]  /*23e20*/  IMAD.IADD R36, R57, 0x1, R54 ;  /* 0x0000000139247824 */ /* 0x000fe200078e0236 */
[----:B------:R-:W-:Y:S01]  /*23e30*/  LOP3.LUT R70, R63, R70, RZ, 0x3c, !PT ;  /* 0x000000463f467212 */ /* 0x000fe200078e3cff */
[----:B------:R-:W-:Y:S01]  /*23e40*/  VIADD R63, R86, UR16 ;  /* 0x00000010563f7c36 */ /* 0x000fe20008000000 */
[----:B------:R-:W-:Y:S01]  /*23e50*/  LEA.HI R71, R71, R62, RZ, 0xc ;  /* 0x0000003e47477211 */ /* 0x000fe200078f60ff */
[----:B------:R-:W-:Y:S01]  /*23e60*/  VIADD R62, R37, UR19 ;  /* 0x00000013253e7c36 */ /* 0x000fe20008000000 */
[----:B------:R-:W-:-:S02]  /*23e70*/  LEA.HI R70, R70, R67, RZ, 0xc ;  /* 0x0000004346467211 */ /* 0x000fc400078f60ff */
[----:B------:R-:W-:Y:S01]  /*23e80*/  LOP3.LUT R61, RZ, R36, RZ, 0x33, !PT ;  /* 0x00000024ff3d7212 */ /* 0x000fe200078e33ff */
[----:B------:R-:W-:Y:S02]  /*23e90*/  VIADD R71, R71, UR16 ;  /* 0x0000001047477c36 */ /* 0x000fe40008000000 */
[----:B------:R-:W-:Y:S02]  /*23ea0*/  @!P3 VIADD R71, R70, UR17 ;  /* 0x000000114647bc36 */ /* 0x000fe40008000000 */
[----:B------:R-:W-:-:S03]  /*23eb0*/  IMAD.IADD R61, R38, 0x1, R61 ;  /* 0x00000001263d7824 */ /* 0x000fc600078e023d */
[----:B------:R-:W-:Y:S02]  /*23ec0*/  LOP3.LUT R71, R71, 0x1, RZ, 0xc0, !PT ;  /* 0x0000000147477812 */ /* 0x000fe400078ec0ff */
[----:B------:R-:W-:Y:S01]  /*23ed0*/  SHF.R.U32.HI R36, RZ, R61, R56 ;  /* 0x0000003dff247219 */ /* 0x000fe20000011638 */
[----:B------:R-:W-:Y:S01]  /*23ee0*/  VIADD R61, R84, UR18 ;  /* 0x00000012543d7c36 */ /* 0x000fe20008000000 */
[----:B------:R-:W-:Y:S02]  /*23ef0*/  PRMT R60, R71, 0x7610, R60 ;  /* 0x00007610473c7816 */ /* 0x000fe4000000003c */
        /* <DEDUP_REMOVED lines=8> */
[----:B0-----:R-:W-:Y:S02]  /*23f80*/  IADD3 R36, P1, P2, R36, UR4, R53 ;  /* 0x0000000424247c10 */ /* 0x001fe4000fa3e035 */
[C---:B------:R-:W-:Y:S02]  /*23f90*/  LEA R52, P0, R53.reuse, UR4, 0x4 ;  /* 0x0000000435347c11 */ /* 0x040fe4000f8020ff */
[--C-:B------:R-:W-:Y:S02]  /*23fa0*/  IADD3.X R37, PT, PT, RZ, UR5, R66.reuse, P1, P2 ;  /* 0x00000005ff257c10 */ /* 0x100fe40008fe4442 */
[----:B------:R-:W-:-:S04]  /*23fb0*/  LEA.HI.X R53, R53, UR5, R66, 0x4, P0 ;  /* 0x0000000535357c11 */ /* 0x000fc800080f2442 */
[----:B------:R0:W2:Y:S04]  /*23fc0*/  LDG.E.U8 R37, desc[UR8][R36.64+0x795] ;  /* 0x0007950824257981 */ /* 0x0000a8000c1e1100 */
[----:B------:R-:W3:Y:S04]  /*23fd0*/  LDG.E R65, desc[UR8][R52.64+0x704] ;  /* 0x0007040834417981 */ /* 0x000ee8000c1e1900 */
[----:B------:R-:W4:Y:S04]  /*23fe0*/  LDG.E R67, desc[UR8][R52.64+0x708] ;  /* 0x0007080834437981 */ /* 0x000f28000c1e1900 */
[----:B------:R-:W5:Y:S04]  /*23ff0*/  LDG.E R68, desc[UR8][R52.64+0x70c] ;  /* 0x00070c0834447981 */ /* 0x000f68000c1e1900 */
[----:B------:R-:W5:Y:S01]  /*24000*/  LDG.E R69, desc[UR8][R52.64+0x710] ;  /* 0x0007100834457981 */ /* 0x000f62000c1e1900 */
[----:B------:R-:W-:-:S02]  /*24010*/  SEL R66, R89, R64, !P3 ;  /* 0x0000004059427207 */ /* 0x000fc40005800000 */
[----:B0-----:R-:W-:Y:S02]  /*24020*/  SEL R36, R91, R62, !P3 ;  /* 0x0000003e5b247207 */ /* 0x001fe40005800000 */
[----:B--2---:R-:W-:Y:S02]  /*24030*/  LOP3.LUT R70, R37, R60, RZ, 0x3c, !PT ;  /* 0x0000003c25467212 */ /* 0x004fe400078e3cff */
[----:B------:R-:W-:-:S04]  /*24040*/  SEL R60, R88, R63, !P3 ;  /* 0x0000003f583c7207 */ /* 0x000fc80005800000 */
[----:B---3--:R-:W-:Y:S02]  /*24050*/  LOP3.LUT R60, R60, R65, RZ, 0x3c, !PT ;  /* 0x000000413c3c7212 */ /* 0x008fe400078e3cff */
[----:B------:R-:W-:Y:S02]  /*24060*/  SEL R65, R90, R61, !P3 ;  /* 0x0000003d5a417207 */ /* 0x000fe40005800000 */
        /* <DEDUP_REMOVED lines=9> */
[----:B------:R-:W-:-:S02]  /*24100*/  SEL R62, R62, R36, !P3 ;  /* 0x000000243e3e7207 */ /* 0x000fc40005800000 */
[----:B------:R-:W-:Y:S02]  /*24110*/  SEL R91, R36, R91, !P3 ;  /* 0x0000005b245b7207 */ /* 0x000fe40005800000 */
[----:B------:R-:W-:-:S07]  /*24120*/  PRMT R60, R70, 0x7610, R60 ;  /* 0x00007610463c7816 */ /* 0x000fce000000003c */
.L_x_2379:
[----:B------:R-:W-:Y:S05]  /*24130*/  BSYNC.RECONVERGENT B3 ;  /* 0x0000000000037941 */ /* 0x000fea0003800200 */
.L_x_2378:
        /* <DEDUP_REMOVED lines=9> */
.L_x_2377:
        /* <DEDUP_REMOVED lines=14> */
.L_x_2376:
[----:B------:R-:W-:Y:S05]  /*242b0*/  BSYNC.RECONVERGENT B1 ;  /* 0x0000000000017941 */ /* 0x000fea0003800200 */
.L_x_2375:
[----:B------:R-:W2:Y:S01]  /*242c0*/  LDL R38, [R1+0x14] ;  /* 0x0000140001267983 */ /* 0x000ea20000100800 */
[----:B------:R-:W0:Y:S01]  /*242d0*/  LDCU UR4, c[0x0][0x3a0] ;  /* 0x00007400ff0477ac */ /* 0x000e220008000800 */
[----:B------:R-:W-:Y:S01]  /*242e0*/  BSSY.RECONVERGENT B1, `(.L_x_2381) ;  /* 0x000030d000017945 */ /* 0x000fe20003800200 */
[----:B------:R-:W-:Y:S01]  /*242f0*/  CS2R R86, SRZ ;  /* 0x0000000000567805 */ /* 0x000fe2000001ff00 */
[----:B------:R-:W1:Y:S01]  /*24300*/  S2R R35, SR_TID.X ;  /* 0x0000000000237919 */ /* 0x000e620000002100 */
[----:B------:R-:W-:Y:S02]  /*24310*/  IMAD.MOV.U32 R85, RZ, RZ, RZ ;  /* 0x000000ffff557224 */ /* 0x000fe400078e00ff */
[----:B-1----:R-:W-:Y:S01]  /*24320*/  IMAD.SHL.U32 R36, R35, 0x8, RZ ;  /* 0x0000000823247824 */ /* 0x002fe200078e00ff */
[----:B------:R-:W-:-:S04]  /*24330*/  LOP3.LUT R35, R58, 0x1f, R35, 0xf8, !PT ;  /* 0x0000001f3a237812 */ /* 0x000fc800078ef823 */
[----:B------:R-:W-:-:S04]  /*24340*/  LOP3.LUT R36, R36, 0x1f00, RZ, 0xc0, !PT ;  /* 0x00001f0024247812 */ /* 0x000fc800078ec0ff */
[----:B--2---:R-:W-:Y:S01]  /*24350*/  IADD3 R35, PT, PT, R35, R38, R36 ;  /* 0x0000002623237210 */ /* 0x004fe20007ffe024 */
[----:B------:R-:W-:-:S03]  /*24360*/  IMAD.MOV.U32 R38, RZ, RZ, RZ ;  /* 0x000000ffff267224 */ /* 0x000fc600078e00ff */
        /* <DEDUP_REMOVED lines=15> */
[----:B------:R-:W-:Y:S01]  /*24460*/  BSSY.RECONVERGENT B2, `(.L_x_2383) ;  /* 0x00002e6000027945 */ /* 0x000fe20003800200 */
[----:B------:R-:W-:Y:S02]  /*24470*/  IMAD.MOV.U32 R56, RZ, RZ, RZ ;  /* 0x000000ffff387224 */ /* 0x000fe400078e00ff */
[----:B------:R-:W-:-:S07]  /*24480*/  VIADD R57, R37, 0xfffffff5 ;  /* 0xfffffff525397836 */ /* 0x000fce0000000000 */
.L_x_2386:
        /* <DEDUP_REMOVED lines=33> */
[----:B------:R-:W-:-:S03]  /*246a0*/  LOP3.LUT R66, R66, R59, RZ, 0x3c, !PT ;  /* 0x0000003b42427212 */ /* 0x000fc600078e3cff */
[----:B------:R-:W-:Y:S01]  /*246b0*/  IMAD.IADD R77, R68, 0x1, R53 ;  /* 0x00000001444d7824 */ /* 0x000fe200078e0235 */
        /* <DEDUP_REMOVED lines=300> */
[----:B------:R-:W-:-:S05]  /*25980*/  SHF.L.W.U32.HI R78, R78, 0xc, R78 ;  /* 0x0000000c4e4e7819 */ /* 0x000fca0000010e4e */
[----:B------:R-:W-:-:S05]  /*25990*/  IMAD.IADD R76, R76, 0x1, R78 ;  /* 0x000000014c4c7824 */ /* 0x000fca00078e024e */
[----:B------:R-:W-:Y:S01]  /*259a0*/  LOP3.LUT R79, R79, R76, RZ, 0x3c, !PT ;  /* 0x0000004c4f4f7212 */ /* 0x000fe200078e3cff */
[----:B------:R-:W-:-:S03]  /*259b0*/  VIADD R76, R76, UR16 ;  /* 0x000000104c4c7c36 */ /* 0x000fc60008000000 */
[----:B------:R-:W-:Y:S02]  /*259c0*/  LEA.HI R53, R79, R53, R79, 0x8 ;  /* 0x000000354f357211 */ /* 0x000fe400078f404f */
[----:B------:R-:W-:Y:S02]  /*259d0*/  SHF.L.W.U32.HI R79, R74, 0x7, R74 ;  /* 0x000000074a4f7819 */ /* 0x000fe40000010e4a */
[----:B------:R-:W-:Y:S02]  /*259e0*/  SHF.L.W.U32.HI R74, R81, 0x8, R81 ;  /* 0x00000008514a7819 */ /* 0x000fe40000010e51 */
[----:B------:R-:W-:Y:S01]  /*259f0*/  LOP3.LUT R53, R78, R53, RZ, 0x3c, !PT ;  /* 0x000000354e357212 */ /* 0x000fe200078e3cff */
[----:B------:R-:W-:Y:S02]  /*25a00*/  IMAD.IADD R81, R80, 0x1, R79 ;  /* 0x0000000150517824 */ /* 0x000fe400078e024f */
[----:B------:R-:W-:Y:S01]  /*25a10*/  IMAD.IADD R78, R55, 0x1, R74 ;  /* 0x00000001374e7824 */ /* 0x000fe200078e024a */
[----:B------:R-:W-:-:S02]  /*25a20*/  LEA.HI R86, R53, R86, R53, 0x7 ;  /* 0x0000005635567211 */ /* 0x000fc400078f3835 */
[----:B------:R-:W-:Y:S02]  /*25a30*/  LOP3.LUT R74, R74, R81, RZ, 0x3c, !PT ;  /* 0x000000514a4a7212 */ /* 0x000fe400078e3cff */
[----:B------:R-:W-:Y:S02]  /*25a40*/  LOP3.LUT R73, R73, R78, RZ, 0x3c, !PT ;  /* 0x0000004e49497212 */ /* 0x000fe400078e3cff */
[----:B------:R-:W-:-:S05]  /*25a50*/  SHF.L.W.U32.HI R74, R74, 0x10, R74 ;  /* 0x000000104a4a7819 */ /* 0x000fca0000010e4a */
[----:B------:R-:W-:-:S05]  /*25a60*/  IMAD.IADD R80, R83, 0x1, R74 ;  /* 0x0000000153507824 */ /* 0x000fca00078e024a */
[----:B------:R-:W-:-:S04]  /*25a70*/  LOP3.LUT R79, R79, R80, RZ, 0x3c, !PT ;  /* 0x000000504f4f7212 */ /* 0x000fc800078e3cff */
[----:B------:R-:W-:-:S05]  /*25a80*/  SHF.L.W.U32.HI R84, R79, 0xc, R79 ;  /* 0x0000000c4f547819 */ /* 0x000fca0000010e4f */
[----:B------:R-:W-:-:S05]  /*25a90*/  IMAD.IADD R81, R81, 0x1, R84 ;  /* 0x0000000151517824 */ /* 0x000fca00078e0254 */
[----:B------:R-:W-:Y:S01]  /*25aa0*/  LOP3.LUT R55, R74, R81, RZ, 0x3c, !PT ;  /* 0x000000514a377212 */ /* 0x000fe200078e3cff */
[----:B------:R-:W-:Y:S01]  /*25ab0*/  VIADD R81, R81, UR17 ;  /* 0x0000001151517c36 */ /* 0x000fe20008000000 */
        /* <DEDUP_REMOVED lines=25> */
[----:B------:R-:W-:Y:S02]  /*25c50*/  LOP3.LUT R82, R69, 0x1, RZ, 0x3c, !PT ;  /* 0x0000000145527812 */ /* 0x000fe400078e3cff */
[----:B------:R-:W-:-:S02]  /*25c60*/  LOP3.LUT R79, R72, R79, RZ, 0x3c, !PT ;  /* 0x0000004f484f7212 */ /* 0x000fc400078e3cff */
[----:B------:R-:W-:Y:S02]  /*25c70*/  SHF.L.W.U32.HI R82, R69, 0x10, R82 ;  /* 0x0000001045527819 */ /* 0x000fe40000010e52 */
[----:B------:R-:W-:-:S03]  /*25c80*/  LOP3.LUT R70, R70, R83, RZ, 0x3c, !PT ;  /* 0x0000005346467212 */ /* 0x000fc600078e3cff */
[----:B------:R-:W-:-:S05]  /*25c90*/  IMAD.IADD R96, R82, 0x1, R85 ;  /* 0x0000000152607824 */ /* 0x000fca00078e0255 */
[----:B------:R-:W-:Y:S02]  /*25ca0*/  LOP3.LUT R80, R85, R96, RZ, 0x3c, !PT ;  /* 0x0000006055507212 */ /* 0x000fe400078e3cff */
[----:B------:R-:W-:Y:S02]  /*25cb0*/  LEA.HI R85, R70, R85, R70, 0x7 ;  /* 0x0000005546557211 */ /* 0x000fe400078f3846 */
[----:B------:R-:W-:-:S05]  /*25cc0*/  SHF.L.W.U32.HI R80, R80, 0xc, R80 ;  /* 0x0000000c50507819 */ /* 0x000fca0000010e50 */
[----:B------:R-:W-:-:S05]  /*25cd0*/  IMAD.IADD R55, R69, 0x1, R80 ;  /* 0x0000000145377824 */ /* 0x000fca00078e0250 */
[----:B------:R-:W-:Y:S01]  /*25ce0*/  LOP3.LUT R69, R82, R55, RZ, 0x3c, !PT ;  /* 0x0000003752457212 */ /* 0x000fe200078e3cff */
[----:B------:R-:W-:-:S03]  /*25cf0*/  IMAD.IADD R55, R67, 0x1, R55 ;  /* 0x0000000143377824 */ /* 0x000fc600078e0237 */
[----:B------:R-:W-:Y:S02]  /*25d00*/  SHF.L.W.U32.HI R69, R69, 0x8, R69 ;  /* 0x0000000845457819 */ /* 0x000fe40000010e45 */
[----:B------:R-:W-:-:S03]  /*25d10*/  LOP3.LUT R73, R66, R55, RZ, 0x3c, !PT ;  /* 0x0000003742497212 */ /* 0x000fc600078e3cff */
[----:B------:R-:W-:Y:S01]  /*25d20*/  IMAD.IADD R71, R96, 0x1, R69 ;  /* 0x0000000160477824 */ /* 0x000fe200078e0245 */
[----:B------:R-:W-:-:S04]  /*25d30*/  LOP3.LUT R69, R69, R68, RZ, 0x3c, !PT ;  /* 0x0000004445457212 */ /* 0x000fc800078e3cff */
[----:B------:R-:W-:Y:S01]  /*25d40*/  LOP3.LUT R80, R80, R71, RZ, 0x3c, !PT ;  /* 0x0000004750507212 */ /* 0x000fe200078e3cff */
[----:B------:R-:W-:Y:S01]  /*25d50*/  IMAD.IADD R71, R54, 0x1, R71 ;  /* 0x0000000136477824 */ /* 0x000fe200078e0247 */
        /* <DEDUP_REMOVED lines=38> */
[----:B------:R-:W-:-:S03]  /*25fc0*/  IMAD.IADD R77, R96, 0x1, R77 ;  /* 0x00000001604d7824 */ /* 0x000fc600078e024d */
[----:B------:R-:W-:Y:S02]  /*25fd0*/  SHF.L.W.U32.HI R55, R55, 0x7, R55 ;  /* 0x0000000737377819 */ /* 0x000fe40000010e37 */
[----:B------:R-:W-:-:S03]  /*25fe0*/  LOP3.LUT R54, R54, R77, RZ, 0x3c, !PT ;  /* 0x0000004d36367212 */ /* 0x000fc600078e3cff */
[----:B------:R-:W-:Y:S01]  /*25ff0*/  IMAD.IADD R59, R80, 0x1, R55 ;  /* 0x00000001503b7824 */ /* 0x000fe200078e0237 */
        /* <DEDUP_REMOVED lines=202> */
[----:B------:R-:W-:-:S03]  /*26ca0*/  IMAD.IADD R64, R75, 0x1, R64 ;  /* 0x000000014b407824 */ /* 0x000fc600078e0240 */
[----:B------:R-:W-:Y:S02]  /*26cb0*/  LOP3.LUT R73, R54, R69, RZ, 0x3c, !PT ;  /* 0x0000004536497212 */ /* 0x000fe400078e3cff */
[----:B------:R-:W-:Y:S02]  /*26cc0*/  SHF.L.W.U32.HI R54, R59, 0x7, R59 ;  /* 0x000000073b367819 */ /* 0x000fe40000010e3b */
[----:B------:R-:W-:Y:S02]  /*26cd0*/  LEA.HI R73, R73, R66, R73, 0x8 ;  /* 0x0000004249497211 */ /* 0x000fe400078f4049 */
[----:B------:R-:W-:Y:S01]  /*26ce0*/  LOP3.LUT R66, R71, R64, RZ, 0x3c, !PT ;  /* 0x0000004047427212 */ /* 0x000fe200078e3cff */
[----:B------:R-:W-:Y:S01]  /*26cf0*/  IMAD.IADD R59, R54, 0x1, R55 ;  /* 0x00000001363b7824 */ /* 0x000fe200078e0237 */
[----:B------:R-:W-:Y:S02]  /*26d00*/  LOP3.LUT R52, R52, R73, RZ, 0x3c, !PT ;  /* 0x0000004934347212 */ /* 0x000fe400078e3cff */
[----:B------:R-:W-:-:S02]  /*26d10*/  SHF.L.W.U32.HI R66, R66, 0x10, R66 ;  /* 0x0000001042427819 */ /* 0x000fc40000010e42 */
[----:B------:R-:W-:Y:S02]  /*26d20*/  LOP3.LUT R62, R60, R59, RZ, 0x3c, !PT ;  /* 0x0000003b3c3e7212 */ /* 0x000fe400078e3cff */
[----:B------:R-:W-:Y:S01]  /*26d30*/  SHF.L.W.U32.HI R52, R52, 0x7, R52 ;  /* 0x0000000734347819 */ /* 0x000fe20000010e34 */
[----:B------:R-:W-:Y:S01]  /*26d40*/  IMAD.IADD R60, R63, 0x1, R66 ;  /* 0x000000013f3c7824 */ /* 0x000fe200078e0242 */
[----:B------:R-:W-:-:S04]  /*26d50*/  SHF.L.W.U32.HI R62, R62, 0x10, R62 ;  /* 0x000000103e3e7819 */ /* 0x000fc80000010e3e */
[----:B------:R-:W-:Y:S01]  /*26d60*/  LOP3.LUT R55, R75, R60, RZ, 0x3c, !PT ;  /* 0x0000003c4b377212 */ /* 0x000fe200078e3cff */
[----:B------:R-:W-:-:S03]  /*26d70*/  IMAD.IADD R61, R61, 0x1, R62 ;  /* 0x000000013d3d7824 */ /* 0x000fc600078e023e */
[----:B------:R-:W-:Y:S02]  /*26d80*/  SHF.L.W.U32.HI R55, R55, 0xc, R55 ;  /* 0x0000000c37377819 */ /* 0x000fe40000010e37 */
[----:B------:R-:W-:-:S03]  /*26d90*/  LOP3.LUT R54, R54, R61, RZ, 0x3c, !PT ;  /* 0x0000003d36367212 */ /* 0x000fc600078e3cff */
[----:B------:R-:W-:Y:S01]  /*26da0*/  IMAD.IADD R63, R64, 0x1, R55 ;  /* 0x00000001403f7824 */ /* 0x000fe200078e0237 */
[----:B------:R-:W-:Y:S02]  /*26db0*/  LEA.HI R59, R54, R59, R54, 0xc ;  /* 0x0000003b363b7211 */ /* 0x000fe400078f6036 */
[----:B------:R-:W-:Y:S02]  /*26dc0*/  LEA.HI R54, R67, R80, R67, 0xc ;  /* 0x0000005043367211 */ /* 0x000fe400078f6043 */
[----:B------:R-:W-:Y:S02]  /*26dd0*/  LOP3.LUT R59, R62, R59, RZ, 0x3c, !PT ;  /* 0x0000003b3e3b7212 */ /* 0x000fe400078e3cff */
[----:B------:R-:W-:Y:S01]  /*26de0*/  LOP3.LUT R65, R65, R54, RZ, 0x3c, !PT ;  /* 0x0000003641417212 */ /* 0x000fe200078e3cff */
[----:B------:R-:W-:Y:S01]  /*26df0*/  IMAD.IADD R54, R54, 0x1, R52 ;  /* 0x0000000136367824 */ /* 0x000fe200078e0234 */
[----:B------:R-:W-:Y:S02]  /*26e00*/  SHF.L.W.U32.HI R59, R59, 0x8, R59 ;  /* 0x000000083b3b7819 */ /* 0x000fe40000010e3b */
[----:B------:R-:W-:-:S02]  /*26e10*/  LOP3.LUT R63, R66, R63, RZ, 0x3c, !PT ;  /* 0x0000003f423f7212 */ /* 0x000fc400078e3cff */
[----:B------:R-:W-:Y:S01]  /*26e20*/  SHF.L.W.U32.HI R65, R65, 0x8, R65 ;  /* 0x0000000841417819 */ /* 0x000fe20000010e41 */
[----:B------:R-:W-:Y:S01]  /*26e30*/  IMAD.IADD R61, R61, 0x1, R59 ;  /* 0x000000013d3d7824 */ /* 0x000fe200078e023b */
[----:B------:R-:W-:Y:S02]  /*26e40*/  LEA.HI R60, R63, R60, R63, 0x8 ;  /* 0x0000003c3f3c7211 */ /* 0x000fe400078f403f */
[----:B------:R-:W-:Y:S02]  /*26e50*/  LOP3.LUT R59, R59, R54, RZ, 0x3c, !PT ;  /* 0x000000363b3b7212 */ /* 0x000fe400078e3cff */
[-C--:B------:R-:W-:Y:S02]  /*26e60*/  LOP3.LUT R55, R55, R60.reuse, RZ, 0x3c, !PT ;  /* 0x0000003c37377212 */ /* 0x080fe400078e3cff */
[----:B------:R-:W-:Y:S02]  /*26e70*/  LEA.HI R59, R59, R60, R59, 0x10 ;  /* 0x0000003c3b3b7211 */ /* 0x000fe400078f803b */
[----:B------:R-:W-:-:S02]  /*26e80*/  IADD3 R60, PT, PT, R37, -0xb, R56 ;  /* 0xfffffff5253c7810 */ /* 0x000fc40007ffe038 */
[----:B------:R-:W-:Y:S01]  /*26e90*/  LOP3.LUT R59, R52, R59, RZ, 0x3c, !PT ;  /* 0x0000003b343b7212 */ /* 0x000fe200078e3cff */
[----:B------:R-:W-:Y:S01]  /*26ea0*/  IMAD.IADD R52, R57, 0x1, R56 ;  /* 0x0000000139347824 */ /* 0x000fe200078e0238 */
[----:B------:R-:W-:Y:S02]  /*26eb0*/  LOP3.LUT R63, RZ, R60, RZ, 0x33, !PT ;  /* 0x0000003cff3f7212 */ /* 0x000fe400078e33ff */
[----:B------:R-:W-:Y:S02]  /*26ec0*/  SHF.L.W.U32.HI R60, R55, 0x7, R55 ;  /* 0x00000007373c7819 */ /* 0x000fe40000010e37 */
[----:B------:R-:W-:Y:S01]  /*26ed0*/  LEA.HI R59, R59, R54, RZ, 0xc ;  /* 0x000000363b3b7211 */ /* 0x000fe200078f60ff */
[----:B------:R-:W-:Y:S02]  /*26ee0*/  IMAD.IADD R64, R36, 0x1, R63 ;  /* 0x0000000124407824 */ /* 0x000fe400078e023f */
[----:B------:R-:W-:Y:S02]  /*26ef0*/  IMAD.IADD R62, R69, 0x1, R60 ;  /* 0x00000001453e7824 */ /* 0x000fe400078e023c */
[----:B------:R-:W-:Y:S01]  /*26f00*/  VIADD R59, R59, UR16 ;  /* 0x000000103b3b7c36 */ /* 0x000fe20008000000 */
[----:B------:R-:W-:-:S02]  /*26f10*/  SHF.R.U32.HI R55, RZ, R64, R35 ;  /* 0x00000040ff377219 */ /* 0x000fc40000011623 */
[----:B------:R-:W-:Y:S02]  /*26f20*/  LOP3.LUT R64, R65, R62, RZ, 0x3c, !PT ;  /* 0x0000003e41407212 */ /* 0x000fe400078e3cff */
[----:B------:R-:W-:Y:S02]  /*26f30*/  LOP3.LUT R55, R55, 0x1, RZ, 0xc0, !PT ;  /* 0x0000000137377812 */ /* 0x000fe400078ec0ff */
[----:B------:R-:W-:Y:S02]  /*26f40*/  LEA.HI R61, R64, R61, R64, 0x10 ;  /* 0x0000003d403d7211 */ /* 0x000fe400078f8040 */
[----:B------:R-:W-:Y:S02]  /*26f50*/  ISETP.NE.U32.AND P3, PT, R55, 0x1, PT ;  /* 0x000000013700780c */ /* 0x000fe40003f65070 */
[----:B------:R-:W-:Y:S02]  /*26f60*/  LOP3.LUT R61, R60, R61, RZ, 0x3c, !PT ;  /* 0x0000003d3c3d7212 */ /* 0x000fe400078e3cff */
[----:B------:R-:W-:-:S02]  /*26f70*/  LOP3.LUT R55, RZ, R52, RZ, 0x33, !PT ;  /* 0x00000034ff377212 */ /* 0x000fc400078e33ff */
[----:B------:R-:W-:-:S03]  /*26f80*/  LEA.HI R61, R61, R62, RZ, 0xc ;  /* 0x0000003e3d3d7211 */ /* 0x000fc600078f60ff */
[----:B------:R-:W-:-:S04]  /*26f90*/  IMAD.IADD R52, R36, 0x1, R55 ;  /* 0x0000000124347824 */ /* 0x000fc800078e0237 */
[----:B------:R-:W-:Y:S01]  /*26fa0*/  @!P3 VIADD R59, R61, UR17 ;  /* 0x000000113d3bbc36 */ /* 0x000fe20008000000 */
[----:B------:R-:W-:Y:S01]  /*26fb0*/  SHF.R.U32.HI R52, RZ, R52, R35 ;  /* 0x00000034ff347219 */ /* 0x000fe20000011623 */
[----:B------:R-:W-:-:S03]  /*26fc0*/  IMAD.IADD R61, R36, 0x1, -R57 ;  /* 0x00000001243d7824 */ /* 0x000fc600078e0a39 */
[----:B------:R-:W-:Y:S02]  /*26fd0*/  LOP3.LUT R58, R59, 0x1, RZ, 0xc0, !PT ;  /* 0x000000013b3a7812 */ /* 0x000fe400078ec0ff */
[----:B------:R-:W-:Y:S02]  /*26fe0*/  LEA.HI R59, R79, R38, R79, 0x7 ;  /* 0x000000264f3b7211 */ /* 0x000fe400078f384f */
[----:B------:R-:W-:Y:S01]  /*26ff0*/  LOP3.LUT R38, R52, 0x1, RZ, 0xc0, !PT ;  /* 0x0000000134267812 */ /* 0x000fe200078ec0ff */
[----:B------:R-:W-:Y:S06]  /*27000*/  @P0 BRA `(.L_x_2385) ;  /* 0x0000000000880947 */ /* 0x000fec0003800000 */
[----:B------:R-:W0:Y:S01]  /*27010*/  LDCU.64 UR4, c[0x0][0x388] ;  /* 0x00007100ff0477ac */ /* 0x000e220008000a00 */
[----:B------:R-:W-:Y:S01]  /*27020*/  VIMNMX.U16x2 R37, PT, PT, R36, 0xb000b, !PT ;  /* 0x000b000b24257848 */ /* 0x000fe20007fe0200 */
[----:B------:R-:W-:-:S03]  /*27030*/  IMAD.MOV.U32 R52, RZ, RZ, 0x1a4 ;  /* 0x000001a4ff347424 */ /* 0x000fc600078e00ff */
[----:B------:R-:W-:Y:S02]  /*27040*/  LOP3.LUT R37, R37, 0xffff, RZ, 0xc0, !PT ;  /* 0x0000ffff25257812 */ /* 0x000fe400078ec0ff */
[----:B------:R-:W-:Y:S02]  /*27050*/  SEL R52, R52, 0x1bd, P3 ;  /* 0x000001bd34347807 */ /* 0x000fe40001800000 */
[----:B------:R-:W-:-:S05]  /*27060*/  IADD3 R55, P0, PT, R37, R56, RZ ;  /* 0x0000003825377210 */ /* 0x000fca0007f1e0ff */
        /* <DEDUP_REMOVED lines=12> */
[----:B---3--:R-:W-:Y:S02]  /*27130*/  LOP3.LUT R60, R63, R60, RZ, 0x3c, !PT ;  /* 0x0000003c3f3c7212 */ /* 0x008fe400078e3cff */
[----:B--2---:R-:W-:Y:S02]  /*27140*/  LOP3.LUT R63, R53, R58, RZ, 0x3c, !PT ;  /* 0x0000003a353f7212 */ /* 0x004fe400078e3cff */
[----:B------:R-:W-:Y:S02]  /*27150*/  SEL R58, R86, R81, !P3 ;  /* 0x00000051563a7207 */ /* 0x000fe40005800000 */
        /* <DEDUP_REMOVED lines=13> */
.L_x_2385:
[----:B------:R-:W-:Y:S05]  /*27230*/  BSYNC.RECONVERGENT B3 ;  /* 0x0000000000037941 */ /* 0x000fea0003800200 */
.L_x_2384:
        /* <DEDUP_REMOVED lines=9> */
.L_x_2383:
        /* <DEDUP_REMOVED lines=14> */
.L_x_2382:
[----:B------:R-:W-:Y:S05]  /*273b0*/  BSYNC.RECONVERGENT B1 ;  /* 0x0000000000017941 */ /* 0x000fea0003800200 */
.L_x_2381:
[----:B------:R-:W2:Y:S01]  /*273c0*/  LDL R37, [R1+0x14] ;  /* 0x0000140001257983 */ /* 0x000ea20000100800 */
[----:B------:R-:W-:Y:S01]  /*273d0*/  BSSY B1, `(.L_x_2387) ;  /* 0x0000110000017945 */ /* 0x000fe20003800000 */
[----:B------:R-:W-:Y:S01]  /*273e0*/  IMAD.MOV.U32 R220, RZ, RZ, RZ ;  /* 0x000000ffffdc7224 */ /* 0x000fe200078e00ff */
[----:B------:R-:W0:Y:S01]  /*273f0*/  S2R R35, SR_TID.X ;  /* 0x0000000000237919 */ /* 0x000e220000002100 */
[----:B------:R-:W1:Y:S01]  /*27400*/  S2R R36, SR_CTAID.X ;  /* 0x0000000000247919 */ /* 0x000e620000002500 */
[----:B0-----:R-:W-:-:S05]  /*27410*/  IMAD.SHL.U32 R35, R35, 0x8, RZ ;  /* 0x0000000823237824 */ /* 0x001fca00078e00ff */
[----:B------:R-:W-:-:S05]  /*27420*/  LOP3.LUT R35, R35, 0x1f00, RZ, 0xc0, !PT ;  /* 0x00001f0023237812 */ /* 0x000fca00078ec0ff */
[----:B--2---:R-:W-:-:S04]  /*27430*/  IMAD.IADD R35, R35, 0x1, R37 ;  /* 0x0000000123237824 */ /* 0x004fc800078e0225 */
[----:B-1----:R-:W-:-:S05]  /*27440*/  IMAD R35, R36, 0x800, R35 ;  /* 0x0000080024237824 */ /* 0x002fca00078e0223 */
[----:B------:R0:W-:Y:S02]  /*27450*/  STL [R1+0x18], R35 ;  /* 0x0000182301007387 */ /* 0x0001e40000100800 */
.L_x_2390:
[----:B0-----:R-:W2:Y:S01]  /*27460*/  LDL R35, [R1+0x18] ;  /* 0x0000180001237983 */ /* 0x001ea20000100800 */
[----:B------:R-:W0:Y:S01]  /*27470*/  LDCU UR4, c[0x0][0x3a0] ;  /* 0x00007400ff0477ac */ /* 0x000e220008000800 */
[----:B--2---:R-:W-:-:S05]  /*27480*/  IMAD.IADD R35, R35, 0x1, R220 ;  /* 0x0000000123237824 */ /* 0x004fca00078e02dc */
[----:B0-----:R-:W-:-:S13]  /*27490*/  ISETP.GE.AND P0, PT, R35, UR4, PT ;  /* 0x0000000423007c0c */ /* 0x001fda000bf06270 */
[----:B-1----:R-:W-:Y:S05]  /*274a0*/  @P0 BRA `(.L_x_2388) ;  /* 0x0000001000080947 */ /* 0x002fea0003800000 */
[----:B------:R-:W2:Y:S01]  /*274b0*/  LDL R54, [R1+0x14] ;  /* 0x0000140001367983 */ /* 0x000ea20000100800 */
[----:B------:R-:W0:Y:S01]  /*274c0*/  LDC.64 R36, c[0x0][0x380] ;  /* 0x0000e000ff247b82 */ /* 0x000e220000000a00 */
[----:B------:R-:W-:Y:S01]  /*274d0*/  UMOV UR4, 0xffffffff ;  /* 0xffffffff00047882 */ /* 0x000fe20000000000 */
[----:B------:R-:W1:Y:S01]  /*274e0*/  S2R R53, SR_TID.X ;  /* 0x0000000000357919 */ /* 0x000e620000002100 */
[----:B------:R-:W3:Y:S01]  /*274f0*/  S2R R52, SR_CTAID.X ;  /* 0x0000000000347919 */ /* 0x000ee20000002500 */
[----:B-1----:R-:W-:-:S05]  /*27500*/  IMAD.SHL.U32 R35, R53, 0x8, RZ ;  /* 0x0000000835237824 */ /* 0x002fca00078e00ff */
[----:B------:R-:W-:-:S05]  /*27510*/  LOP3.LUT R35, R35, 0x1f00, RZ, 0xc0, !PT ;  /* 0x00001f0023237812 */ /* 0x000fca00078ec0ff */
[----:B--2---:R-:W-:-:S04]  /*27520*/  IMAD.IADD R35, R35, 0x1, R54 ;  /* 0x0000000123237824 */ /* 0x004fc800078e0236 */
[----:B---3--:R-:W-:Y:S02]  /*27530*/  IMAD R35, R52, 0x800, R35 ;  /* 0x0000080034237824 */ /* 0x008fe400078e0223 */
[----:B------:R-:W-:Y:S02]  /*27540*/  IMAD.SHL.U32 R52, R53, 0x10, RZ ;  /* 0x0000001035347824 */ /* 0x000fe400078e00ff */
[----:B------:R-:W-:-:S03]  /*27550*/  IMAD.IADD R35, R220, 0x1, R35 ;  /* 0x00000001dc237824 */ /* 0x000fc600078e0223 */
[----:B------:R-:W-:Y:S01]  /*27560*/  LOP3.LUT R157, R52, 0x1f0, RZ, 0xc0, !PT ;  /* 0x000001f0349d7812 */ /* 0x000fe200078ec0ff */
[----:B0-----:R-:W-:-:S03]  /*27570*/  IMAD.WIDE R36, R35, 0x1000, R36 ;  /* 0x0000100023247825 */ /* 0x001fc600078e0224 */
[----:B------:R-:W-:-:S05]  /*27580*/  IADD3 R156, P0, PT, R36, R157, RZ ;  /* 0x0000009d249c7210 */ /* 0x000fca0007f1e0ff */
[----:B------:R-:W-:Y:S01]  /*27590*/  IMAD.X R157, RZ, RZ, R37, P0 ;  /* 0x000000ffff9d7224 */ /* 0x000fe200000e0625 */
[----:B------:R-:W-:Y:S07]  /*275a0*/  BRA.DIV UR4, `(.L_x_2389) ;  /* 0x0000003204d47947 */ /* 0x000fee000b800000 */
[----:B------:R-:W2:Y:S04]  /*275b0*/  LDG.E.128 R80, desc[UR8][R156.64] ;  /* 0x000000089c507981 */ /* 0x000ea8000c1e1d00 */
[----:B------:R-:W3:Y:S04]  /*275c0*/  LDG.E.128 R76, desc[UR8][R156.64+0x200] ;  /* 0x000200089c4c7981 */ /* 0x000ee8000c1e1d00 */
[----:B------:R-:W4:Y:S04]  /*275d0*/  LDG.E.128 R72, desc[UR8][R156.64+0x400] ;  /* 0x000400089c487981 */ /* 0x000f28000c1e1d00 */
[----:B------:R-:W5:Y:S04]  /*275e0*/  LDG.E.128 R68, desc[UR8][R156.64+0x600] ;  /* 0x000600089c447981 */ /* 0x000f68000c1e1d00 */
[----:B------:R-:W5:Y:S04]  /*275f0*/  LDG.E.128 R64, desc[UR8][R156.64+0x800] ;  /* 0x000800089c407981 */ /* 0x000f68000c1e1d00 */
[----:B------:R-:W5:Y:S04]  /*27600*/  LDG.E.128 R60, desc[UR8][R156.64+0xa00] ;  /* 0x000a00089c3c7981 */ /* 0x000f68000c1e1d00 */
[----:B------:R-:W5:Y:S04]  /*27610*/  LDG.E.128 R56, desc[UR8][R156.64+0xc00] ;  /* 0x000c00089c387981 */ /* 0x000f68000c1e1d00 */
[----:B------:R-:W5:Y:S04]  /*27620*/  LDG.E.128 R52, desc[UR8][R156.64+0xe00] ;  /* 0x000e00089c347981 */ /* 0x000f68000c1e1d00 */
[----:B------:R-:W2:Y:S04]  /*27630*/  SHFL.IDX PT, R35, R100, R220, 0x1f ;  /* 0x00001fdc64237589 */ /* 0x000ea800000e0000 */
[----:B------:R-:W0:Y:S04]  /*27640*/  SHFL.IDX PT, R36, R97, R220, 0x1f ;  /* 0x00001fdc61247589 */ /* 0x000e2800000e0000 */
[----:B------:R-:W1:Y:S04]  /*27650*/  SHFL.IDX PT, R37, R5, R220, 0x1f ;  /* 0x00001fdc05257589 */ /* 0x000e6800000e0000 */
[----:B------:R-:W1:Y:S04]  /*27660*/  SHFL.IDX PT, R84, R101, R220, 0x1f ;  /* 0x00001fdc65547589 */ /* 0x000e6800000e0000 */
[----:B------:R-:W-:Y:S04]  /*27670*/  SHFL.IDX PT, R96, R98, R220, 0x1f ;  /* 0x00001fdc62607589 */ /* 0x000fe800000e0000 */
[----:B------:R-:W-:Y:S01]  /*27680*/  SHFL.IDX PT, R95, R102, R220, 0x1f ;  /* 0x00001fdc665f7589 */ /* 0x000fe200000e0000 */
[----:B--2---:R-:W-:-:S02]  /*27690*/  LOP3.LUT R6, R6, R80, R35, 0x78, !PT ;  /* 0x0000005006067212 */ /* 0x004fc400078e7823 */
[--C-:B0-----:R-:W-:Y:S02]  /*276a0*/  LOP3.LUT R39, R39, R80, R36.reuse, 0x78, !PT ;  /* 0x0000005027277212 */ /* 0x101fe400078e7824 */
[-CC-:B---3--:R-:W-:Y:S02]  /*276b0*/  LOP3.LUT R10, R10, R76.reuse, R35.reuse, 0x78, !PT ;  /* 0x0000004c0a0a7212 */ /* 0x188fe400078e7823 */
[--C-:B------:R-:W-:Y:S02]  /*276c0*/  LOP3.LUT R40, R40, R76, R36.reuse, 0x78, !PT ;  /* 0x0000004c28287212 */ /* 0x100fe400078e7824 */
[-CC-:B----4-:R-:W-:Y:S02]  /*276d0*/  LOP3.LUT R14, R14, R72.reuse, R35.reuse, 0x78, !PT ;  /* 0x000000480e0e7212 */ /* 0x190fe400078e7823 */
[----:B------:R-:W-:Y:S02]  /*276e0*/  LOP3.LUT R41, R41, R72, R36, 0x78, !PT ;  /* 0x0000004829297212 */ /* 0x000fe400078e7824 */
[----:B-----5:R-:W-:-:S02]  /*276f0*/  LOP3.LUT R18, R18, R68, R35, 0x78, !PT ;  /* 0x0000004412127212 */ /* 0x020fc400078e7823 */
[--C-:B------:R-:W-:Y:S02]  /*27700*/  LOP3.LUT R42, R42, R68, R36.reuse, 0x78, !PT ;  /* 0x000000442a2a7212 */ /* 0x100fe400078e7824 */
[-CC-:B------:R-:W-:Y:S02]  /*27710*/  LOP3.LUT R22, R22, R64.reuse, R35.reuse, 0x78, !PT ;  /* 0x0000004016167212 */ /* 0x180fe400078e7823 */
[--C-:B------:R-:W-:Y:S02]  /*27720*/  LOP3.LUT R43, R43, R64, R36.reuse, 0x78, !PT ;  /* 0x000000402b2b7212 */ /* 0x100fe400078e7824 */
[-CC-:B------:R-:W-:Y:S02]  /*27730*/  LOP3.LUT R26, R26, R60.reuse, R35.reuse, 0x78, !PT ;  /* 0x0000003c1a1a7212 */ /* 0x180fe400078e7823 */
[----:B------:R-:W-:Y:S02]  /*27740*/  LOP3.LUT R44, R44, R60, R36, 0x78, !PT ;  /* 0x0000003c2c2c7212 */ /* 0x000fe400078e7824 */
[----:B------:R-:W-:-:S02]  /*27750*/  LOP3.LUT R29, R29, R56, R35, 0x78, !PT ;  /* 0x000000381d1d7212 */ /* 0x000fc400078e7823 */
[--C-:B------:R-:W-:Y:S02]  /*27760*/  LOP3.LUT R45, R45, R56, R36.reuse, 0x78, !PT ;  /* 0x000000382d2d7212 */ /* 0x100fe400078e7824 */
[-C--:B------:R-:W-:Y:S02]  /*27770*/  LOP3.LUT R32, R32, R52.reuse, R35, 0x78, !PT ;  /* 0x0000003420207212 */ /* 0x080fe400078e7823 */
[----:B------:R-:W0:Y:S01]  /*27780*/  SHFL.IDX PT, R35, R103, R220, 0x1f ;  /* 0x00001fdc67237589 */ /* 0x000e2200000e0000 */
[----:B------:R-:W-:Y:S02]  /*27790*/  LOP3.LUT R46, R46, R52, R36, 0x78, !PT ;  /* 0x000000342e2e7212 */ /* 0x000fe400078e7824 */
[--C-:B-1----:R-:W-:Y:S01]  /*277a0*/  LOP3.LUT R112, R112, R83, R37.reuse, 0x78, !PT ;  /* 0x0000005370707212 */ /* 0x102fe200078e7825 */
[----:B------:R-:W1:Y:S01]  /*277b0*/  SHFL.IDX PT, R36, R148, R220, 0x1f ;  /* 0x00001fdc94247589 */ /* 0x000e6200000e0000 */
[--C-:B------:R-:W-:Y:S02]  /*277c0*/  LOP3.LUT R113, R113, R79, R37.reuse, 0x78, !PT ;  /* 0x0000004f71717212 */ /* 0x100fe400078e7825 */
[----:B------:R-:W-:-:S02]  /*277d0*/  LOP3.LUT R114, R114, R75, R37, 0x78, !PT ;  /* 0x0000004b72727212 */ /* 0x000fc400078e7825 */
[--C-:B------:R-:W-:Y:S02]  /*277e0*/  LOP3.LUT R115, R115, R71, R37.reuse, 0x78, !PT ;  /* 0x0000004773737212 */ /* 0x100fe400078e7825 */
[--C-:B------:R-:W-:Y:S02]  /*277f0*/  LOP3.LUT R116, R116, R67, R37.reuse, 0x78, !PT ;  /* 0x0000004374747212 */ /* 0x100fe400078e7825 */
[--C-:B------:R-:W-:Y:S02]  /*27800*/  LOP3.LUT R117, R117, R63, R37.reuse, 0x78, !PT ;  /* 0x0000003f75757212 */ /* 0x100fe400078e7825 */
[--C-:B------:R-:W-:Y:S02]  /*27810*/  LOP3.LUT R118, R118, R59, R37.reuse, 0x78, !PT ;  /* 0x0000003b76767212 */ /* 0x100fe400078e7825 */
[----:B------:R-:W-:Y:S02]  /*27820*/  LOP3.LUT R119, R119, R55, R37, 0x78, !PT ;  /* 0x0000003777777212 */ /* 0x000fe400078e7825 */
[----:B------:R-:W2:Y:S01]  /*27830*/  SHFL.IDX PT, R37, R150, R220, 0x1f ;  /* 0x00001fdc96257589 */ /* 0x000ea200000e0000 */
[----:B------:R-:W-:-:S02]  /*27840*/  LOP3.LUT R7, R7, R81, R84, 0x78, !PT ;  /* 0x0000005107077212 */ /* 0x000fc400078e7854 */
[----:B------:R-:W-:Y:S02]  /*27850*/  LOP3.LUT R11, R11, R77, R84, 0x78, !PT ;  /* 0x0000004d0b0b7212 */ /* 0x000fe400078e7854 */
[--C-:B0-----:R-:W-:Y:S02]  /*27860*/  LOP3.LUT R9, R9, R83, R35.reuse, 0x78, !PT ;  /* 0x0000005309097212 */ /* 0x101fe400078e7823 */
[--C-:B------:R-:W-:Y:S02]  /*27870*/  LOP3.LUT R13, R13, R79, R35.reuse, 0x78, !PT ;  /* 0x0000004f0d0d7212 */ /* 0x100fe400078e7823 */
[--C-:B------:R-:W-:Y:S02]  /*27880*/  LOP3.LUT R17, R17, R75, R35.reuse, 0x78, !PT ;  /* 0x0000004b11117212 */ /* 0x100fe400078e7823 */
[--C-:B------:R-:W-:Y:S02]  /*27890*/  LOP3.LUT R21, R21, R71, R35.reuse, 0x78, !PT ;  /* 0x0000004715157212 */ /* 0x100fe400078e7823 */
[----:B------:R-:W-:-:S02]  /*278a0*/  LOP3.LUT R25, R25, R67, R35, 0x78, !PT ;  /* 0x0000004319197212 */ /* 0x000fc400078e7823 */
[--C-:B------:R-:W-:Y:S02]  /*278b0*/  LOP3.LUT R0, R0, R63, R35.reuse, 0x78, !PT ;  /* 0x0000003f00007212 */ /* 0x100fe400078e7823 */
[--C-:B------:R-:W-:Y:S02]  /*278c0*/  LOP3.LUT R2, R2, R59, R35.reuse, 0x78, !PT ;  /* 0x0000003b02027212 */ /* 0x100fe400078e7823 */
[----:B------:R-:W-:Y:S02]  /*278d0*/  LOP3.LUT R3, R3, R55, R35, 0x78, !PT ;  /* 0x0000003703037212 */ /* 0x000fe400078e7823 */
[----:B------:R-:W0:Y:S01]  /*278e0*/  SHFL.IDX PT, R35, R99, R220, 0x1f ;  /* 0x00001fdc63237589 */ /* 0x000e2200000e0000 */
[--C-:B-1----:R-:W-:Y:S02]  /*278f0*/  LOP3.LUT R120, R120, R80, R36.reuse, 0x78, !PT ;  /* 0x0000005078787212 */ /* 0x102fe400078e7824 */
[--C-:B------:R-:W-:Y:S02]  /*27900*/  LOP3.LUT R121, R121, R76, R36.reuse, 0x78, !PT ;  /* 0x0000004c79797212 */ /* 0x100fe400078e7824 */
[----:B------:R-:W-:-:S02]  /*27910*/  LOP3.LUT R122, R122, R72, R36, 0x78, !PT ;  /* 0x000000487a7a7212 */ /* 0x000fc400078e7824 */
[--C-:B------:R-:W-:Y:S02]  /*27920*/  LOP3.LUT R123, R123, R68, R36.reuse, 0x78, !PT ;  /* 0x000000447b7b7212 */ /* 0x100fe400078e7824 */
[--C-:B------:R-:W-:Y:S02]  /*27930*/  LOP3.LUT R124, R124, R64, R36.reuse, 0x78, !PT ;  /* 0x000000407c7c7212 */ /* 0x100fe400078e7824 */
[--C-:B------:R-:W-:Y:S02]  /*27940*/  LOP3.LUT R125, R125, R60, R36.reuse, 0x78, !PT ;  /* 0x0000003c7d7d7212 */ /* 0x100fe400078e7824 */
[--C-:B------:R-:W-:Y:S02]  /*27950*/  LOP3.LUT R126, R126, R56, R36.reuse, 0x78, !PT ;  /* 0x000000387e7e7212 */ /* 0x100fe400078e7824 */
[----:B------:R-:W-:Y:S02]  /*27960*/  LOP3.LUT R127, R127, R52, R36, 0x78, !PT ;  /* 0x000000347f7f7212 */ /* 0x000fe400078e7824 */
[----:B------:R-:W1:Y:S01]  /*27970*/  SHFL.IDX PT, R36, R151, R220, 0x1f ;  /* 0x00001fdc97247589 */ /* 0x000e6200000e0000 */
[----:B--2---:R-:W-:-:S02]  /*27980*/  LOP3.LUT R136, R136, R82, R37, 0x78, !PT ;  /* 0x0000005288887212 */ /* 0x004fc400078e7825 */
        /* <DEDUP_REMOVED lines=10> */
[----:B------:R-:W0:Y:S01]  /*27a30*/  SHFL.IDX PT, R35, R149, R220, 0x1f ;  /* 0x00001fdc95237589 */ /* 0x000e2200000e0000 */
[--C-:B------:R-:W-:Y:S02]  /*27a40*/  LOP3.LUT R139, R139, R70, R37.reuse, 0x78, !PT ;  /* 0x000000468b8b7212 */ /* 0x100fe400078e7825 */
[----:B------:R-:W-:-:S02]  /*27a50*/  LOP3.LUT R140, R140, R66, R37, 0x78, !PT ;  /* 0x000000428c8c7212 */ /* 0x000fc400078e7825 */
[--C-:B------:R-:W-:Y:S02]  /*27a60*/  LOP3.LUT R141, R141, R62, R37.reuse, 0x78, !PT ;  /* 0x0000003e8d8d7212 */ /* 0x100fe400078e7825 */
[--C-:B------:R-:W-:Y:S02]  /*27a70*/  LOP3.LUT R142, R142, R58, R37.reuse, 0x78, !PT ;  /* 0x0000003a8e8e7212 */ /* 0x100fe400078e7825 */
[----:B------:R-:W-:Y:S02]  /*27a80*/  LOP3.LUT R143, R143, R54, R37, 0x78, !PT ;  /* 0x000000368f8f7212 */ /* 0x000fe400078e7825 */
[--C-:B-1----:R-:W-:Y:S01]  /*27a90*/  LOP3.LUT R144, R144, R83, R36.reuse, 0x78, !PT ;  /* 0x0000005390907212 */ /* 0x102fe200078e7824 */
[----:B------:R-:W-:Y:S01]  /*27aa0*/  SHFL.IDX PT, R37, R92, R220, 0x1f ;  /* 0x00001fdc5c257589 */ /* 0x000fe200000e0000 */
[--C-:B------:R-:W-:Y:S02]  /*27ab0*/  LOP3.LUT R145, R145, R79, R36.reuse, 0x78, !PT ;  /* 0x0000004f91917212 */ /* 0x100fe400078e7824 */
[----:B------:R-:W-:-:S02]  /*27ac0*/  LOP3.LUT R146, R146, R75, R36, 0x78, !PT ;  /* 0x0000004b92927212 */ /* 0x000fc400078e7824 */
[--C-:B------:R-:W-:Y:S02]  /*27ad0*/  LOP3.LUT R147, R147, R71, R36.reuse, 0x78, !PT ;  /* 0x0000004793937212 */ /* 0x100fe400078e7824 */
[--C-:B------:R-:W-:Y:S02]  /*27ae0*/  LOP3.LUT R152, R152, R67, R36.reuse, 0x78, !PT ;  /* 0x0000004398987212 */ /* 0x100fe400078e7824 */
[--C-:B------:R-:W-:Y:S02]  /*27af0*/  LOP3.LUT R153, R153, R63, R36.reuse, 0x78, !PT ;  /* 0x0000003f99997212 */ /* 0x100fe400078e7824 */
[----:B------:R-:W-:Y:S02]  /*27b00*/  LOP3.LUT R154, R154, R59, R36, 0x78, !PT ;  /* 0x0000003b9a9a7212 */ /* 0x000fe400078e7824 */
[--C-:B0-----:R-:W-:Y:S02]  /*27b10*/  LOP3.LUT R128, R128, R81, R35.reuse, 0x78, !PT ;  /* 0x0000005180807212 */ /* 0x101fe400078e7823 */
[----:B------:R-:W-:-:S02]  /*27b20*/  LOP3.LUT R129, R129, R77, R35, 0x78, !PT ;  /* 0x0000004d81817212 */ /* 0x000fc400078e7823 */
[--C-:B------:R-:W-:Y:S02]  /*27b30*/  LOP3.LUT R130, R130, R73, R35.reuse, 0x78, !PT ;  /* 0x0000004982827212 */ /* 0x100fe400078e7823 */
[--C-:B------:R-:W-:Y:S02]  /*27b40*/  LOP3.LUT R131, R131, R69, R35.reuse, 0x78, !PT ;  /* 0x0000004583837212 */ /* 0x100fe400078e7823 */
[--C-:B------:R-:W-:Y:S02]  /*27b50*/  LOP3.LUT R132, R132, R65, R35.reuse, 0x78, !PT ;  /* 0x0000004184847212 */ /* 0x100fe400078e7823 */
[--C-:B------:R-:W-:Y:S02]  /*27b60*/  LOP3.LUT R133, R133, R61, R35.reuse, 0x78, !PT ;  /* 0x0000003d85857212 */ /* 0x100fe400078e7823 */
[--C-:B------:R-:W-:Y:S02]  /*27b70*/  LOP3.LUT R134, R134, R57, R35.reuse, 0x78, !PT ;  /* 0x0000003986867212 */ /* 0x100fe400078e7823 */
[----:B------:R-:W-:-:S02]  /*27b80*/  LOP3.LUT R135, R135, R53, R35, 0x78, !PT ;  /* 0x0000003587877212 */ /* 0x000fc400078e7823 */
[----:B------:R-:W0:Y:S01]  /*27b90*/  SHFL.IDX PT, R35, R4, R220, 0x1f ;  /* 0x00001fdc04237589 */ /* 0x000e2200000e0000 */
[----:B------:R-:W-:Y:S02]  /*27ba0*/  LOP3.LUT R155, R155, R55, R36, 0x78, !PT ;  /* 0x000000379b9b7212 */ /* 0x000fe400078e7824 */
[--C-:B------:R-:W-:Y:S01]  /*27bb0*/  LOP3.LUT R15, R15, R73, R84.reuse, 0x78, !PT ;  /* 0x000000490f0f7212 */ /* 0x100fe200078e7854 */
[----:B------:R-:W-:Y:S01]  /*27bc0*/  SHFL.IDX PT, R36, R93, R220, 0x1f ;  /* 0x00001fdc5d247589 */ /* 0x000fe200000e0000 */
[--C-:B------:R-:W-:Y:S02]  /*27bd0*/  LOP3.LUT R19, R19, R69, R84.reuse, 0x78, !PT ;  /* 0x0000004513137212 */ /* 0x100fe400078e7854 */
[--C-:B------:R-:W-:Y:S02]  /*27be0*/  LOP3.LUT R23, R23, R65, R84.reuse, 0x78, !PT ;  /* 0x0000004117177212 */ /* 0x100fe400078e7854 */
[--C-:B------:R-:W-:Y:S02]  /*27bf0*/  LOP3.LUT R27, R27, R61, R84.reuse, 0x78, !PT ;  /* 0x0000003d1b1b7212 */ /* 0x100fe400078e7854 */
[----:B------:R-:W-:-:S02]  /*27c00*/  LOP3.LUT R30, R30, R57, R84, 0x78, !PT ;  /* 0x000000391e1e7212 */ /* 0x000fc400078e7854 */
[----:B------:R-:W-:Y:S02]  /*27c10*/  LOP3.LUT R33, R33, R53, R84, 0x78, !PT ;  /* 0x0000003521217212 */ /* 0x000fe400078e7854 */
[----:B------:R-:W-:Y:S02]  /*27c20*/  LOP3.LUT R84, R221, R61, R96, 0x78, !PT ;  /* 0x0000003ddd547212 */ /* 0x000fe400078e7860 */
[----:B------:R-:W-:Y:S01]  /*27c30*/  SHFL.IDX PT, R221, R89, R220, 0x1f ;  /* 0x00001fdc59dd7589 */ /* 0x000fe200000e0000 */
[--C-:B------:R-:W-:Y:S02]  /*27c40*/  LOP3.LUT R8, R8, R82, R95.reuse, 0x78, !PT ;  /* 0x0000005208087212 */ /* 0x100fe400078e785f */
[--C-:B------:R-:W-:Y:S02]  /*27c50*/  LOP3.LUT R12, R12, R78, R95.reuse, 0x78, !PT ;  /* 0x0000004e0c0c7212 */ /* 0x100fe400078e785f */
[----:B------:R-:W-:Y:S02]  /*27c60*/  LOP3.LUT R16, R16, R74, R95, 0x78, !PT ;  /* 0x0000004a10107212 */ /* 0x000fe400078e785f */
[----:B0-----:R-:W-:-:S02]  /*27c70*/  LOP3.LUT R156, R224, R80, R35, 0x78, !PT ;  /* 0x00000050e09c7212 */ /* 0x001fc400078e7823 */
[--C-:B------:R-:W-:Y:S02]  /*27c80*/  LOP3.LUT R157, R225, R76, R35.reuse, 0x78, !PT ;  /* 0x0000004ce19d7212 */ /* 0x100fe400078e7823 */
[--C-:B------:R-:W-:Y:S01]  /*27c90*/  LOP3.LUT R158, R158, R72, R35.reuse, 0x78, !PT ;  /* 0x000000489e9e7212 */ /* 0x100fe200078e7823 */
[----:B------:R-:W-:Y:S01]  /*27ca0*/  IMAD.MOV.U32 R224, RZ, RZ, R156 ;  /* 0x000000ffffe07224 */ /* 0x000fe200078e009c */
[--C-:B------:R-:W-:Y:S01]  /*27cb0*/  LOP3.LUT R159, R159, R68, R35.reuse, 0x78, !PT ;  /* 0x000000449f9f7212 */ /* 0x100fe200078e7823 */
[----:B------:R-:W-:Y:S01]  /*27cc0*/  SHFL.IDX PT, R156, R87, R220, 0x1f ;  /* 0x00001fdc579c7589 */ /* 0x000fe200000e0000 */
[----:B------:R-:W-:Y:S01]  /*27cd0*/  LOP3.LUT R160, R160, R64, R35, 0x78, !PT ;  /* 0x00000040a0a07212 */ /* 0x000fe200078e7823 */
[----:B------:R-:W-:Y:S01]  /*27ce0*/  IMAD.MOV.U32 R225, RZ, RZ, R157 ;  /* 0x000000ffffe17224 */ /* 0x000fe200078e009d */
[--C-:B------:R-:W-:Y:S02]  /*27cf0*/  LOP3.LUT R161, R161, R60, R35.reuse, 0x78, !PT ;  /* 0x0000003ca1a17212 */ /* 0x100fe400078e7823 */
[----:B------:R-:W-:-:S02]  /*27d00*/  LOP3.LUT R162, R162, R56, R35, 0x78, !PT ;  /* 0x00000038a2a27212 */ /* 0x000fc400078e7823 */
[----:B------:R-:W-:Y:S02]  /*27d10*/  LOP3.LUT R163, R163, R52, R35, 0x78, !PT ;  /* 0x00000034a3a37212 */ /* 0x000fe400078e7823 */
[----:B------:R-:W0:Y:S01]  /*27d20*/  SHFL.IDX PT, R35, R94, R220, 0x1f ;  /* 0x00001fdc5e237589 */ /* 0x000e2200000e0000 */
[--C-:B------:R-:W-:Y:S02]  /*27d30*/  LOP3.LUT R20, R20, R70, R95.reuse, 0x78, !PT ;  /* 0x0000004614147212 */ /* 0x100fe400078e785f */
[--C-:B------:R-:W-:Y:S02]  /*27d40*/  LOP3.LUT R24, R24, R66, R95.reuse, 0x78, !PT ;  /* 0x0000004218187212 */ /* 0x100fe400078e785f */
[--C-:B------:R-:W-:Y:S02]  /*27d50*/  LOP3.LUT R28, R28, R62, R95.reuse, 0x78, !PT ;  /* 0x0000003e1c1c7212 */ /* 0x100fe400078e785f */
[--C-:B------:R-:W-:Y:S02]  /*27d60*/  LOP3.LUT R31, R31, R58, R95.reuse, 0x78, !PT ;  /* 0x0000003a1f1f7212 */ /* 0x100fe400078e785f */
[----:B------:R-:W-:-:S02]  /*27d70*/  LOP3.LUT R34, R34, R54, R95, 0x78, !PT ;  /* 0x0000003622227212 */ /* 0x000fc400078e785f */
[----:B------:R-:W-:Y:S02]  /*27d80*/  LOP3.LUT R95, R222, R57, R96, 0x78, !PT ;  /* 0x00000039de5f7212 */ /* 0x000fe400078e7860 */
[--C-:B------:R-:W-:Y:S02]  /*27d90*/  LOP3.LUT R164, R164, R81, R37.reuse, 0x78, !PT ;  /* 0x00000051a4a47212 */ /* 0x100fe400078e7825 */
[----:B------:R-:W-:Y:S01]  /*27da0*/  LOP3.LUT R165, R165, R77, R37, 0x78, !PT ;  /* 0x0000004da5a57212 */ /* 0x000fe200078e7825 */
[----:B------:R-:W-:Y:S01]  /*27db0*/  IMAD.MOV.U32 R222, RZ, RZ, R95 ;  /* 0x000000ffffde7224 */ /* 0x000fe200078e005f */
[--C-:B------:R-:W-:Y:S01]  /*27dc0*/  LOP3.LUT R166, R166, R73, R37.reuse, 0x78, !PT ;  /* 0x00000049a6a67212 */ /* 0x100fe200078e7825 */
[----:B------:R-:W-:Y:S01]  /*27dd0*/  SHFL.IDX PT, R95, R86, R220, 0x1f ;  /* 0x00001fdc565f7589 */ /* 0x000fe200000e0000 */
[--C-:B------:R-:W-:Y:S02]  /*27de0*/  LOP3.LUT R167, R167, R69, R37.reuse, 0x78, !PT ;  /* 0x00000045a7a77212 */ /* 0x100fe400078e7825 */
        /* <DEDUP_REMOVED lines=11> */
[--C-:B------:R-:W-:Y:S02]  /*27ea0*/  LOP3.LUT R170, R170, R57, R37.reuse, 0x78, !PT ;  /* 0x00000039aaaa7212 */ /* 0x100fe400078e7825 */
[----:B------:R-:W-:Y:S02]  /*27eb0*/  LOP3.LUT R171, R171, R53, R37, 0x78, !PT ;  /* 0x00000035abab7212 */ /* 0x000fe400078e7825 */
[--C-:B------:R-:W-:Y:S01]  /*27ec0*/  LOP3.LUT R172, R172, R82, R36.reuse, 0x78, !PT ;  /* 0x00000052acac7212 */ /* 0x100fe200078e7824 */
[----:B------:R-:W1:Y:S01]  /*27ed0*/  SHFL.IDX PT, R37, R88, R220, 0x1f ;  /* 0x00001fdc58257589 */ /* 0x000e6200000e0000 */
[----:B------:R-:W-:-:S02]  /*27ee0*/  LOP3.LUT R173, R173, R78, R36, 0x78, !PT ;  /* 0x0000004eadad7212 */ /* 0x000fc400078e7824 */
[--C-:B------:R-:W-:Y:S02]  /*27ef0*/  LOP3.LUT R174, R174, R74, R36.reuse, 0x78, !PT ;  /* 0x0000004aaeae7212 */ /* 0x100fe400078e7824 */
[--C-:B------:R-:W-:Y:S02]  /*27f00*/  LOP3.LUT R175, R175, R70, R36.reuse, 0x78, !PT ;  /* 0x00000046afaf7212 */ /* 0x100fe400078e7824 */
[--C-:B------:R-:W-:Y:S02]  /*27f10*/  LOP3.LUT R176, R176, R66, R36.reuse, 0x78, !PT ;  /* 0x00000042b0b07212 */ /* 0x100fe400078e7824 */
[--C-:B------:R-:W-:Y:S02]  /*27f20*/  LOP3.LUT R177, R177, R62, R36.reuse, 0x78, !PT ;  /* 0x0000003eb1b17212 */ /* 0x100fe400078e7824 */
[--C-:B------:R-:W-:Y:S02]  /*27f30*/  LOP3.LUT R178, R178, R58, R36.reuse, 0x78, !PT ;  /* 0x0000003ab2b27212 */ /* 0x100fe400078e7824 */
[----:B------:R-:W-:-:S02]  /*27f40*/  LOP3.LUT R179, R179, R54, R36, 0x78, !PT ;  /* 0x00000036b3b37212 */ /* 0x000fc400078e7824 */
[----:B------:R-:W2:Y:S01]  /*27f50*/  SHFL.IDX PT, R36, R90, R220, 0x1f ;  /* 0x00001fdc5a247589 */ /* 0x000ea200000e0000 */
        /* <DEDUP_REMOVED lines=8> */
[----:B------:R-:W-:Y:S01]  /*27fe0*/  IMAD.MOV.U32 R221, RZ, RZ, R84 ;  /* 0x000000ffffdd7224 */ /* 0x000fe200078e0054 */
[--C-:B0-----:R-:W-:Y:S01]  /*27ff0*/  LOP3.LUT R212, R212, R83, R35.reuse, 0x78, !PT ;  /* 0x00000053d4d47212 */ /* 0x101fe200078e7823 */
[----:B------:R0:W3:Y:S01]  /*28000*/  SHFL.IDX PT, R84, R85, R220, 0x1f ;  /* 0x00001fdc55547589 */ /* 0x0000e200000e0000 */
[--C-:B------:R-:W-:Y:S02]  /*28010*/  LOP3.LUT R213, R213, R79, R35.reuse, 0x78, !PT ;  /* 0x0000004fd5d57212 */ /* 0x100fe400078e7823 */
[--C-:B------:R-:W-:Y:S02]  /*28020*/  LOP3.LUT R214, R214, R75, R35.reuse, 0x78, !PT ;  /* 0x0000004bd6d67212 */ /* 0x100fe400078e7823 */
[----:B------:R-:W-:-:S02]  /*28030*/  LOP3.LUT R215, R215, R71, R35, 0x78, !PT ;  /* 0x00000047d7d77212 */ /* 0x000fc400078e7823 */
[--C-:B------:R-:W-:Y:S02]  /*28040*/  LOP3.LUT R216, R216, R67, R35.reuse, 0x78, !PT ;  /* 0x00000043d8d87212 */ /* 0x100fe400078e7823 */
[--C-:B------:R-:W-:Y:S02]  /*28050*/  LOP3.LUT R217, R217, R63, R35.reuse, 0x78, !PT ;  /* 0x0000003fd9d97212 */ /* 0x100fe400078e7823 */
[--C-:B------:R-:W-:Y:S02]  /*28060*/  LOP3.LUT R218, R218, R59, R35.reuse, 0x78, !PT ;  /* 0x0000003bdada7212 */ /* 0x100fe400078e7823 */
[----:B------:R-:W-:Y:S02]  /*28070*/  LOP3.LUT R219, R219, R55, R35, 0x78, !PT ;  /* 0x00000037dbdb7212 */ /* 0x000fe400078e7823 */
[----:B------:R0:W4:Y:S01]  /*28080*/  SHFL.IDX PT, R35, R38, R220, 0x1f ;  /* 0x00001fdc26237589 */ /* 0x00012200000e0000 */
[--C-:B------:R-:W-:Y:S02]  /*28090*/  LOP3.LUT R47, R47, R81, R96.reuse, 0x78, !PT ;  /* 0x000000512f2f7212 */ /* 0x100fe400078e7860 */
[----:B------:R-:W-:-:S02]  /*280a0*/  LOP3.LUT R48, R48, R77, R96, 0x78, !PT ;  /* 0x0000004d30307212 */ /* 0x000fc400078e7860 */
[--C-:B------:R-:W-:Y:S02]  /*280b0*/  LOP3.LUT R49, R49, R73, R96.reuse, 0x78, !PT ;  /* 0x0000004931317212 */ /* 0x100fe400078e7860 */
[--C-:B------:R-:W-:Y:S02]  /*280c0*/  LOP3.LUT R50, R50, R69, R96.reuse, 0x78, !PT ;  /* 0x0000004532327212 */ /* 0x100fe400078e7860 */
[--C-:B------:R-:W-:Y:S02]  /*280d0*/  LOP3.LUT R51, R51, R65, R96.reuse, 0x78, !PT ;  /* 0x0000004133337212 */ /* 0x100fe400078e7860 */
[----:B------:R-:W-:Y:S02]  /*280e0*/  LOP3.LUT R96, R223, R53, R96, 0x78, !PT ;  /* 0x00000035df607212 */ /* 0x000fe400078e7860 */
[--C-:B-1----:R-:W-:Y:S02]  /*280f0*/  LOP3.LUT R188, R188, R80, R37.reuse, 0x78, !PT ;  /* 0x00000050bcbc7212 */ /* 0x102fe400078e7825 */
[--C-:B------:R-:W-:Y:S01]  /*28100*/  LOP3.LUT R189, R189, R76, R37.reuse, 0x78, !PT ;  /* 0x0000004cbdbd7212 */ /* 0x100fe200078e7825 */
[----:B------:R-:W-:Y:S01]  /*28110*/  IMAD.MOV.U32 R223, RZ, RZ, R96 ;  /* 0x000000ffffdf7224 */ /* 0x000fe200078e0060 */
[----:B------:R-:W-:-:S02]  /*28120*/  LOP3.LUT R190, R190, R72, R37, 0x78, !PT ;  /* 0x00000048bebe7212 */ /* 0x000fc400078e7825 */
[--C-:B------:R-:W-:Y:S02]  /*28130*/  LOP3.LUT R191, R191, R68, R37.reuse, 0x78, !PT ;  /* 0x00000044bfbf7212 */ /* 0x100fe400078e7825 */
[--C-:B------:R-:W-:Y:S02]  /*28140*/  LOP3.LUT R192, R192, R64, R37.reuse, 0x78, !PT ;  /* 0x00000040c0c07212 */ /* 0x100fe400078e7825 */
[--C-:B------:R-:W-:Y:S02]  /*28150*/  LOP3.LUT R193, R193, R60, R37.reuse, 0x78, !PT ;  /* 0x0000003cc1c17212 */ /* 0x100fe400078e7825 */
[--C-:B------:R-:W-:Y:S02]  /*28160*/  LOP3.LUT R194, R194, R56, R37.reuse, 0x78, !PT ;  /* 0x00000038c2c27212 */ /* 0x100fe400078e7825 */
[----:B------:R-:W-:Y:S02]  /*28170*/  LOP3.LUT R195, R195, R52, R37, 0x78, !PT ;  /* 0x00000034c3c37212 */ /* 0x000fe400078e7825 */
[----:B--2---:R-:W-:-:S02]  /*28180*/  LOP3.LUT R204, R204, R82, R36, 0x78, !PT ;  /* 0x00000052cccc7212 */ /* 0x004fc400078e7824 */
[--C-:B------:R-:W-:Y:S02]  /*28190*/  LOP3.LUT R205, R205, R78, R36.reuse, 0x78, !PT ;  /* 0x0000004ecdcd7212 */ /* 0x100fe400078e7824 */
[--C-:B------:R-:W-:Y:S02]  /*281a0*/  LOP3.LUT R206, R206, R74, R36.reuse, 0x78, !PT ;  /* 0x0000004acece7212 */ /* 0x100fe400078e7824 */
[--C-:B------:R-:W-:Y:S02]  /*281b0*/  LOP3.LUT R207, R207, R70, R36.reuse, 0x78, !PT ;  /* 0x00000046cfcf7212 */ /* 0x100fe400078e7824 */
[--C-:B------:R-:W-:Y:S02]  /*281c0*/  LOP3.LUT R208, R208, R66, R36.reuse, 0x78, !PT ;  /* 0x00000042d0d07212 */ /* 0x100fe400078e7824 */
[--C-:B------:R-:W-:Y:S02]  /*281d0*/  LOP3.LUT R209, R209, R62, R36.reuse, 0x78, !PT ;  /* 0x0000003ed1d17212 */ /* 0x100fe400078e7824 */
[----:B------:R-:W-:-:S02]  /*281e0*/  LOP3.LUT R210, R210, R58, R36, 0x78, !PT ;  /* 0x0000003ad2d27212 */ /* 0x000fc400078e7824 */
[----:B0--34-:R-:W-:-:S07]  /*281f0*/  LOP3.LUT R211, R211, R54, R36, 0x78, !PT ;  /* 0x00000036d3d37212 */ /* 0x019fce00078e7824 */
.L_x_2526:
[----:B------:R-:W2:Y:S01]  /*28200*/  LDL.LU R157, [R1+0x8] ;  /* 0x00000800019d7983 */ /* 0x000ea20000300800 */
[----:B------:R-:W-:-:S03]  /*28210*/  LOP3.LUT R226, R226, R80, R84, 0x78, !PT ;  /* 0x00000050e2e27212 */ /* 0x000fc600078e7854 */
[----:B------:R-:W3:Y:S04]  /*28220*/  LDL.LU R96, [R1+0xc] ;  /* 0x00000c0001607983 */ /* 0x000ee80000300800 */
[----:B------:R-:W4:Y:S04]  /*28230*/  LDL.LU R37, [R1] ;  /* 0x0000000001257983 */ /* 0x000f280000300800 */
[----:B------:R-:W5:Y:S04]  /*28240*/  LDL.LU R36, [R1+0x10] ;  /* 0x0000100001247983 */ /* 0x000f680000300800 */
[----:B------:R-:W5:Y:S01]  /*28250*/  LDL.LU R80, [R1+0x4] ;  /* 0x0000040001507983 */ /* 0x000f620000300800 */
[----:B------:R-:W-:Y:S01]  /*28260*/  VIADD R220, R220, 0x1 ;  /* 0x00000001dcdc7836 */ /* 0x000fe20000000000 */
[----:B------:R-:W-:-:S02]  /*28270*/  LOP3.LUT R227, R227, R81, R95, 0x78, !PT ;  /* 0x00000051e3e37212 */ /* 0x000fc400078e785f */
[----:B------:R-:W-:Y:S02]  /*28280*/  LOP3.LUT R228, R228, R82, R156, 0x78, !PT ;  /* 0x00000052e4e47212 */ /* 0x000fe400078e789c */
[----:B------:R-:W-:Y:S02]  /*28290*/  ISETP.NE.AND P0, PT, R220, 0x20, PT ;  /* 0x00000020dc00780c */ /* 0x000fe40003f05270 */
[--C-:B------:R-:W-:Y:S02]  /*282a0*/  LOP3.LUT R230, R230, R76, R84.reuse, 0x78, !PT ;  /* 0x0000004ce6e67212 */ /* 0x100fe400078e7854 */
[--C-:B------:R-:W-:Y:S02]  /*282b0*/  LOP3.LUT R234, R234, R72, R84.reuse, 0x78, !PT ;  /* 0x00000048eaea7212 */ /* 0x100fe400078e7854 */
[--C-:B------:R-:W-:Y:S02]  /*282c0*/  LOP3.LUT R238, R238, R68, R84.reuse, 0x78, !PT ;  /* 0x00000044eeee7212 */ /* 0x100fe400078e7854 */
[----:B------:R-:W-:-:S02]  /*282d0*/  LOP3.LUT R242, R242, R64, R84, 0x78, !PT ;  /* 0x00000040f2f27212 */ /* 0x000fc400078e7854 */
[--C-:B------:R-:W-:Y:S02]  /*282e0*/  LOP3.LUT R246, R246, R60, R84.reuse, 0x78, !PT ;  /* 0x0000003cf6f67212 */ /* 0x100fe400078e7854 */
[----:B------:R-:W-:Y:S02]  /*282f0*/  LOP3.LUT R250, R250, R56, R84, 0x78, !PT ;  /* 0x00000038fafa7212 */ /* 0x000fe400078e7854 */
        /* <DEDUP_REMOVED lines=18> */
[----:B--2---:R-:W-:Y:S02]  /*28420*/  LOP3.LUT R157, R157, R53, R95, 0x78, !PT ;  /* 0x000000359d9d7212 */ /* 0x004fe400078e785f */
[----:B---3--:R-:W-:Y:S02]  /*28430*/  LOP3.LUT R96, R96, R54, R156, 0x78, !PT ;  /* 0x0000003660607212 */ /* 0x008fe400078e789c */
[--C-:B----4-:R-:W-:Y:S02]  /*28440*/  LOP3.LUT R37, R37, R59, R35.reuse, 0x78, !PT ;  /* 0x0000003b25257212 */ /* 0x110fe400078e7823 */
[----:B-----5:R-:W-:-:S02]  /*28450*/  LOP3.LUT R36, R36, R55, R35, 0x78, !PT ;  /* 0x0000003724247212 */ /* 0x020fc400078e7823 */
[----:B------:R-:W-:-:S05]  /*28460*/  LOP3.LUT R80, R80, R52, R84, 0x78, !PT ;  /* 0x0000003450507212 */ /* 0x000fca00078e7854 */
[----:B------:R1:W-:Y:S04]  /*28470*/  STL [R1+0x4], R80 ;  /* 0x0000045001007387 */ /* 0x0003e80000100800 */
[----:B------:R1:W-:Y:S04]  /*28480*/  STL [R1+0x8], R157 ;  /* 0x0000089d01007387 */ /* 0x0003e80000100800 */
[----:B------:R1:W-:Y:S04]  /*28490*/  STL [R1+0xc], R96 ;  /* 0x00000c6001007387 */ /* 0x0003e80000100800 */
[----:B------:R1:W-:Y:S04]  /*284a0*/  STL [R1+0x10], R36 ;  /* 0x0000102401007387 */ /* 0x0003e80000100800 */
[----:B------:R1:W-:Y:S01]  /*284b0*/  STL [R1], R37 ;  /* 0x0000002501007387 */ /* 0x0003e20000100800 */
[----:B------:R-:W-:Y:S05]  /*284c0*/  @P0 BRA `(.L_x_2390) ;  /* 0xffffffec00e40947 */ /* 0x000fea000383ffff */
.L_x_2388:
[----:B------:R-:W-:Y:S05]  /*284d0*/  BSYNC B1 ;  /* 0x0000000000017941 */ /* 0x000fea0003800000 */
.L_x_2387:
[----:B------:R-:W2:Y:S02]  /*284e0*/  LDL.LU R35, [R1+0x14] ;  /* 0x0000140001237983 */ /* 0x000ea40000300800 */
[----:B--2---:R-:W-:-:S05]  /*284f0*/  VIADD R35, R35, 0x20 ;  /* 0x0000002023237836 */ /* 0x004fca0000000000 */
[----:B------:R0:W-:Y:S01]  /*28500*/  STL [R1+0x14], R35 ;  /* 0x0000142301007387 */ /* 0x0001e20000100800 */
[----:B------:R-:W-:-:S13]  /*28510*/  ISETP.GE.U32.AND P0, PT, R35, 0x100, PT ;  /* 0x000001002300780c */ /* 0x000fda0003f06070 */
[----:B0-----:R-:W-:Y:S05]  /*28520*/  @!P0 BRA `(.L_x_2391) ;  /* 0xfffffe9c008c8947 */ /* 0x001fea000383ffff */
[----:B------:R-:W-:Y:S05]  /*28530*/  BSYNC B0 ;  /* 0x0000000000007941 */ /* 0x000fea0003800000 */
.L_x_2348:
[----:B------:R-:W0:Y:S01]  /*28540*/  S2R R4, SR_TID.X ;  /* 0x0000000000047919 */ /* 0x000e220000002100 */
[----:B------:R-:W-:Y:S01]  /*28550*/  LOP3.LUT R38, R16, R15, R14, 0xfe, !PT ;  /* 0x0000000f10267212 */ /* 0x000fe200078efe0e */
[----:B------:R-:W2:Y:S01]  /*28560*/  LDC R5, c[0x0][0x360] ;  /* 0x0000d800ff057b82 */ /* 0x000ea20000000800 */
[----:B-1----:R-:W-:Y:S01]  /*28570*/  LOP3.LUT R36, R8, R7, R6, 0xfe, !PT ;  /* 0x0000000708247212 */ /* 0x002fe200078efe06 */
[----:B------:R-:W1:Y:S01]  /*28580*/  S2R R54, SR_CgaCtaId ;  /* 0x0000000000367919 */ /* 0x000e620000008800 */
[----:B------:R-:W-:Y:S01]  /*28590*/  LOP3.LUT P0, RZ, R38, R17, RZ, 0xfc, !PT ;  /* 0x0000001126ff7212 */ /* 0x000fe2000780fcff */
[----:B------:R-:W-:Y:S01]  /*285a0*/  BSSY.RECONVERGENT B0, `(.L_x_2392) ;  /* 0x000001c000007945 */ /* 0x000fe20003800200 */
[----:B------:R-:W-:Y:S02]  /*285b0*/  LOP3.LUT R38, R24, R23, R22, 0xfe, !PT ;  /* 0x0000001718267212 */ /* 0x000fe400078efe16 */
[----:B------:R-:W-:Y:S02]  /*285c0*/  LOP3.LUT P5, RZ, R36, R9, RZ, 0xfc, !PT ;  /* 0x0000000924ff7212 */ /* 0x000fe400078afcff */
[----:B------:R-:W-:-:S02]  /*285d0*/  LOP3.LUT P2, RZ, R38, R25, RZ, 0xfc, !PT ;  /* 0x0000001926ff7212 */ /* 0x000fc4000784fcff */
[----:B------:R-:W-:Y:S02]  /*285e0*/  LOP3.LUT R38, R34, R33, R32, 0xfe, !PT ;  /* 0x0000002122267212 */ /* 0x000fe400078efe20 */
[----:B------:R-:W-:Y:S02]  /*285f0*/  P2R R55, PR, RZ, 0x20 ;  /* 0x00000020ff377803 */ /* 0x000fe40000000000 */
[----:B------:R-:W-:Y:S02]  /*28600*/  LOP3.LUT P5, RZ, R38, R3, RZ, 0xfc, !PT ;  /* 0x0000000326ff7212 */ /* 0x000fe400078afcff */
[----:B------:R-:W-:Y:S02]  /*28610*/  LOP3.LUT R36, R12, R11, R10, 0xfe, !PT ;  /* 0x0000000b0c247212 */ /* 0x000fe400078efe0a */
[----:B------:R-:W-:Y:S02]  /*28620*/  P2R R38, PR, RZ, 0x20 ;  /* 0x00000020ff267803 */ /* 0x000fe40000000000 */
[----:B------:R-:W-:-:S02]  /*28630*/  ISETP.NE.AND P5, PT, R55, RZ, PT ;  /* 0x000000ff3700720c */ /* 0x000fc40003fa5270 */
[----:B------:R-:W-:Y:S02]  /*28640*/  LOP3.LUT P4, RZ, R36, R13, RZ, 0xfc, !PT ;  /* 0x0000000d24ff7212 */ /* 0x000fe4000788fcff */
[----:B------:R-:W-:Y:S02]  /*28650*/  LOP3.LUT R52, R20, R19, R18, 0xfe, !PT ;  /* 0x0000001314347212 */ /* 0x000fe400078efe12 */
[----:B------:R-:W-:Y:S02]  /*28660*/  MOV R35, 0x400 ;  /* 0x0000040000237802 */ /* 0x000fe40000000f00 */
[----:B------:R-:W-:Y:S01]  /*28670*/  LOP3.LUT P1, RZ, R52, R21, RZ, 0xfc, !PT ;  /* 0x0000001534ff7212 */ /* 0x000fe2000782fcff */
[----:B0-----:R-:W-:Y:S01]  /*28680*/  IMAD.SHL.U32 R36, R4, 0x10, RZ ;  /* 0x0000001004247824 */ /* 0x001fe200078e00ff */
[----:B------:R-:W-:Y:S02]  /*28690*/  LOP3.LUT R37, R28, R27, R26, 0xfe, !PT ;  /* 0x0000001b1c257212 */ /* 0x000fe400078efe1a */
[----:B------:R-:W-:-:S02]  /*286a0*/  LOP3.LUT R53, R31, R30, R29, 0xfe, !PT ;  /* 0x0000001e1f357212 */ /* 0x000fc400078efe1d */
[----:B-1----:R-:W-:Y:S02]  /*286b0*/  LEA R35, R54, R35, 0x18 ;  /* 0x0000002336237211 */ /* 0x002fe400078ec0ff */
[----:B------:R-:W-:Y:S02]  /*286c0*/  LOP3.LUT R52, R36, 0x1f0, RZ, 0xc0, !PT ;  /* 0x000001f024347812 */ /* 0x000fe400078ec0ff */
[----:B------:R-:W-:Y:S02]  /*286d0*/  LOP3.LUT P3, RZ, R37, R0, RZ, 0xfc, !PT ;  /* 0x0000000025ff7212 */ /* 0x000fe4000786fcff */
[----:B------:R-:W-:Y:S01]  /*286e0*/  LOP3.LUT P6, RZ, R53, R2, RZ, 0xfc, !PT ;  /* 0x0000000235ff7212 */ /* 0x000fe200078cfcff */
[----:B------:R-:W-:Y:S01]  /*286f0*/  IMAD.IADD R37, R35, 0x1, R52 ;  /* 0x0000000123257824 */ /* 0x000fe200078e0234 */
[----:B------:R-:W-:Y:S01]  /*28700*/  LOP3.LUT R53, R104, R47, R39, 0xfe, !PT ;  /* 0x0000002f68357212 */ /* 0x000fe200078efe27 */
[----:B------:R-:W-:Y:S10]  /*28710*/  @!P5 BRA `(.L_x_2393) ;  /* 0x000000000010d947 */ /* 0x000ff40003800000 */
[----:B------:R0:W-:Y:S04]  /*28720*/  ATOMS.XOR RZ, [R37], R6 ;  /* 0x0000000625ff738c */ /* 0x0001e80003800000 */
[----:B------:R0:W-:Y:S04]  /*28730*/  ATOMS.XOR RZ, [R37+0x4], R7 ;  /* 0x0000040725ff738c */ /* 0x0001e80003800000 */
[----:B------:R0:W-:Y:S04]  /*28740*/  ATOMS.XOR RZ, [R37+0x8], R8 ;  /* 0x0000080825ff738c */ /* 0x0001e80003800000 */
[----:B------:R0:W-:Y:S02]  /*28750*/  ATOMS.XOR RZ, [R37+0xc], R9 ;  /* 0x00000c0925ff738c */ /* 0x0001e40003800000 */
.L_x_2393:
[----:B------:R-:W-:Y:S05]  /*28760*/  BSYNC.RECONVERGENT B0 ;  /* 0x0000000000007941 */ /* 0x000fea0003800200 */
.L_x_2392:
[----:B------:R-:W-:Y:S01]  /*28770*/  BSSY.RECONVERGENT B0, `(.L_x_2394) ;  /* 0x0000008000007945 */ /* 0x000fe20003800200 */
[----:B0-----:R-:W-:Y:S02]  /*28780*/  LOP3.LUT R6, R105, R48, R40, 0xfe, !PT ;  /* 0x0000003069067212 */ /* 0x001fe400078efe28 */
[----:B------:R-:W-:Y:S01]  /*28790*/  LOP3.LUT P5, RZ, R53, R112, RZ, 0xfc, !PT ;  /* 0x0000007035ff7212 */ /* 0x000fe200078afcff */
[----:B------:R-:W-:-:S12]  /*287a0*/  @!P4 BRA `(.L_x_2395) ;  /* 0x000000000010c947 */ /* 0x000fd80003800000 */
[----:B------:R0:W-:Y:S04]  /*287b0*/  ATOMS.XOR RZ, [R37+0x200], R10 ;  /* 0x0002000a25ff738c */ /* 0x0001e80003800000 */
[----:B------:R0:W-:Y:S04]  /*287c0*/  ATOMS.XOR RZ, [R37+0x204], R11 ;  /* 0x0002040b25ff738c */ /* 0x0001e80003800000 */
[----:B------:R0:W-:Y:S04]  /*287d0*/  ATOMS.XOR RZ, [R37+0x208], R12 ;  /* 0x0002080c25ff738c */ /* 0x0001e80003800000 */
[----:B------:R0:W-:Y:S02]  /*287e0*/  ATOMS.XOR RZ, [R37+0x20c], R13 ;  /* 0x00020c0d25ff738c */ /* 0x0001e40003800000 */
.L_x_2395:
[----:B------:R-:W-:Y:S05]  /*287f0*/  BSYNC.RECONVERGENT B0 ;  /* 0x0000000000007941 */ /* 0x000fea0003800200 */
.L_x_2394:
        /* <DEDUP_REMOVED lines=8> */
.L_x_2397:
[----:B------:R-:W-:Y:S05]  /*28880*/  BSYNC.RECONVERGENT B0 ;  /* 0x0000000000007941 */ /* 0x000fea0003800200 */
.L_x_2396:
        /* <DEDUP_REMOVED lines=8> */
.L_x_2399:
[----:B------:R-:W-:Y:S05]  /*28910*/  BSYNC.RECONVERGENT B0 ;  /* 0x0000000000007941 */ /* 0x000fea0003800200 */
.L_x_2398:
        /* <DEDUP_REMOVED lines=8> */
.L_x_2401:
[----:B------:R-:W-:Y:S05]  /*289a0*/  BSYNC.RECONVERGENT B0 ;  /* 0x0000000000007941 */ /* 0x000fea0003800200 */
.L_x_2400:
        /* <DEDUP_REMOVED lines=8> */
.L_x_2403:
[----:B------:R-:W-:Y:S05]  /*28a30*/  BSYNC.RECONVERGENT B0 ;  /* 0x0000000000007941 */ /* 0x000fea0003800200 */
.L_x_2402:
        /* <DEDUP_REMOVED lines=8> */
.L_x_2405:
[----:B------:R-:W-:Y:S05]  /*28ac0*/  BSYNC.RECONVERGENT B0 ;  /* 0x0000000000007941 */ /* 0x000fea0003800200 */
.L_x_2404:
[----:B------:R-:W-:Y:S01]  /*28ad0*/  ISETP.NE.AND P6, PT, R38, RZ, PT ;  /* 0x000000ff2600720c */ /* 0x000fe20003fc5270 */
[----:B------:R-:W-:Y:S01]  /*28ae0*/  BSSY.RECONVERGENT B0, `(.L_x_2406) ;  /* 0x000000b000007945 */ /* 0x000fe20003800200 */
[----:B0-----:R-:W-:Y:S02]  /*28af0*/  P2R R2, PR, RZ, 0x1 ;  /* 0x00000001ff027803 */ /* 0x001fe40000000000 */
        /* <DEDUP_REMOVED lines=9> */
.L_x_2407:
[----:B------:R-:W-:Y:S05]  /*28b90*/  BSYNC.RECONVERGENT B0 ;  /* 0x0000000000007941 */ /* 0x000fea0003800200 */
.L_x_2406:
[----:B------:R-:W-:Y:S01]  /*28ba0*/  LOP3.LUT P6, RZ, R0, R119, RZ, 0xfc, !PT ;  /* 0x0000007700ff7212 */ /* 0x000fe200078cfcff */
[----:B------:R-:W-:Y:S01]  /*28bb0*/  BSSY.RECONVERGENT B0, `(.L_x_2408) ;  /* 0x0000008000007945 */ /* 0x000fe20003800200 */
[----:B0-----:R-:W-:Y:S02]  /*28bc0*/  LOP3.LUT R3, R136, R128, R120, 0xfe, !PT ;  /* 0x0000008088037212 */ /* 0x001fe400078efe78 */
[----:B------:R-:W-:Y:S01]  /*28bd0*/  P2R R7, PR, RZ, 0x40 ;  /* 0x00000040ff077803 */ /* 0x000fe20000000000 */
[----:B------:R-:W-:Y:S08]  /*28be0*/  @!P5 BRA `(.L_x_2409) ;  /* 0x000000000010d947 */ /* 0x000ff00003800000 */
[----:B------:R0:W-:Y:S04]  /*28bf0*/  ATOMS.XOR RZ, [R37+0x1000], R39 ;  /* 0x0010002725ff738c */ /* 0x0001e80003800000 */
[----:B------:R0:W-:Y:S04]  /*28c00*/  ATOMS.XOR RZ, [R37+0x1004], R47 ;  /* 0x0010042f25ff738c */ /* 0x0001e80003800000 */
[----:B------:R0:W-:Y:S04]  /*28c10*/  ATOMS.XOR RZ, [R37+0x1008], R104 ;  /* 0x0010086825ff738c */ /* 0x0001e80003800000 */
[----:B------:R0:W-:Y:S02]  /*28c20*/  ATOMS.XOR RZ, [R37+0x100c], R112 ;  /* 0x00100c7025ff738c */ /* 0x0001e40003800000 */
.L_x_2409:
[----:B------:R-:W-:Y:S05]  /*28c30*/  BSYNC.RECONVERGENT B0 ;  /* 0x0000000000007941 */ /* 0x000fea0003800200 */
.L_x_2408:
        /* <DEDUP_REMOVED lines=8> */
.L_x_2411:
[----:B------:R-:W-:Y:S05]  /*28cc0*/  BSYNC.RECONVERGENT B0 ;  /* 0x0000000000007941 */ /* 0x000fea0003800200 */
.L_x_2410:
        /* <DEDUP_REMOVED lines=8> */
.L_x_2413:
[----:B------:R-:W-:Y:S05]  /*28d50*/  BSYNC.RECONVERGENT B0 ;  /* 0x0000000000007941 */ /* 0x000fea0003800200 */
.L_x_2412:
        /* <DEDUP_REMOVED lines=8> */
.L_x_2415:
[----:B------:R-:W-:Y:S05]  /*28de0*/  BSYNC.RECONVERGENT B0 ;  /* 0x0000000000007941 */ /* 0x000fea0003800200 */
.L_x_2414:
        /* <DEDUP_REMOVED lines=8> */
.L_x_2417:
[----:B------:R-:W-:Y:S05]  /*28e70*/  BSYNC.RECONVERGENT B0 ;  /* 0x0000000000007941 */ /* 0x000fea0003800200 */
.L_x_2416:
        /* <DEDUP_REMOVED lines=8> */
.L_x_2419:
[----:B------:R-:W-:Y:S05]  /*28f00*/  BSYNC.RECONVERGENT B0 ;  /* 0x0000000000007941 */ /* 0x000fea0003800200 */
.L_x_2418:
        /* <DEDUP_REMOVED lines=9> */
.L_x_2421:
[----:B------:R-:W-:Y:S05]  /*28fa0*/  BSYNC.RECONVERGENT B0 ;  /* 0x0000000000007941 */ /* 0x000fea0003800200 */
.L_x_2420:
        /* <DEDUP_REMOVED lines=12> */
.L_x_2423:
[----:B------:R-:W-:Y:S05]  /*29070*/  BSYNC.RECONVERGENT B0 ;  /* 0x0000000000007941 */ /* 0x000fea0003800200 */
.L_x_2422:
        /* <DEDUP_REMOVED lines=9> */
.L_x_2425:
[----:B------:R-:W-:Y:S05]  /*29110*/  BSYNC.RECONVERGENT B0 ;  /* 0x0000000000007941 */ /* 0x000fea0003800200 */
.L_x_2424:
        /* <DEDUP_REMOVED lines=8> */
.L_x_2427:
[----:B------:R-:W-:Y:S05]  /*291a0*/  BSYNC.RECONVERGENT B0 ;  /* 0x0000000000007941 */ /* 0x000fea0003800200 */
.L_x_2426:
        /* <DEDUP_REMOVED lines=8> */
.L_x_2429:
[----:B------:R-:W-:Y:S05]  /*29230*/  BSYNC.RECONVERGENT B0 ;  /* 0x0000000000007941 */ /* 0x000fea0003800200 */
.L_x_2428:
        /* <DEDUP_REMOVED lines=8> */
.L_x_2431:
[----:B------:R-:W-:Y:S05]  /*292c0*/  BSYNC.RECONVERGENT B0 ;  /* 0x0000000000007941 */ /* 0x000fea0003800200 */
.L_x_2430:
        /* <DEDUP_REMOVED lines=8> */
.L_x_2433:
[----:B------:R-:W-:Y:S05]  /*29350*/  BSYNC.RECONVERGENT B0 ;  /* 0x0000000000007941 */ /* 0x000fea0003800200 */
.L_x_2432:
        /* <DEDUP_REMOVED lines=8> */
.L_x_2435:
[----:B------:R-:W-:Y:S05]  /*293e0*/  BSYNC.RECONVERGENT B0 ;  /* 0x0000000000007941 */ /* 0x000fea0003800200 */
.L_x_2434:
        /* <DEDUP_REMOVED lines=9> */
.L_x_2437:
[----:B------:R-:W-:Y:S05]  /*29480*/  BSYNC.RECONVERGENT B0 ;  /* 0x0000000000007941 */ /* 0x000fea0003800200 */
.L_x_2436:
        /* <DEDUP_REMOVED lines=12> */
.L_x_2439:
[----:B------:R-:W-:Y:S05]  /*29550*/  BSYNC.RECONVERGENT B0 ;  /* 0x0000000000007941 */ /* 0x000fea0003800200 */
.L_x_2438:
        /* <DEDUP_REMOVED lines=9> */
.L_x_2441:
[----:B------:R-:W-:Y:S05]  /*295f0*/  BSYNC.RECONVERGENT B0 ;  /* 0x0000000000007941 */ /* 0x000fea0003800200 */
.L_x_2440:
        /* <DEDUP_REMOVED lines=8> */
.L_x_2443:
[----:B------:R-:W-:Y:S05]  /*29680*/  BSYNC.RECONVERGENT B0 ;  /* 0x0000000000007941 */ /* 0x000fea0003800200 */
.L_x_2442:
        /* <DEDUP_REMOVED lines=8> */
.L_x_2445:
[----:B------:R-:W-:Y:S05]  /*29710*/  BSYNC.RECONVERGENT B0 ;  /* 0x0000000000007941 */ /* 0x000fea0003800200 */
.L_x_2444:
        /* <DEDUP_REMOVED lines=8> */
.L_x_2447:
[----:B------:R-:W-:Y:S05]  /*297a0*/  BSYNC.RECONVERGENT B0 ;  /* 0x0000000000007941 */ /* 0x000fea0003800200 */
.L_x_2446:
        /* <DEDUP_REMOVED lines=8> */
.L_x_2449:
[----:B------:R-:W-:Y:S05]  /*29830*/  BSYNC.RECONVERGENT B0 ;  /* 0x0000000000007941 */ /* 0x000fea0003800200 */
.L_x_2448:
        /* <DEDUP_REMOVED lines=8> */
.L_x_2451:
[----:B------:R-:W-:Y:S05]  /*298c0*/  BSYNC.RECONVERGENT B0 ;  /* 0x0000000000007941 */ /* 0x000fea0003800200 */
.L_x_2450:
        /* <DEDUP_REMOVED lines=9> */
.L_x_2453:
[----:B------:R-:W-:Y:S05]  /*29960*/  BSYNC.RECONVERGENT B0 ;  /* 0x0000000000007941 */ /* 0x000fea0003800200 */
.L_x_2452:
        /* <DEDUP_REMOVED lines=12> */
.L_x_2455:
[----:B------:R-:W-:Y:S05]  /*29a30*/  BSYNC.RECONVERGENT B0 ;  /* 0x0000000000007941 */ /* 0x000fea0003800200 */
.L_x_2454:
        /* <DEDUP_REMOVED lines=9> */
.L_x_2457:
[----:B------:R-:W-:Y:S05]  /*29ad0*/  BSYNC.RECONVERGENT B0 ;  /* 0x0000000000007941 */ /* 0x000fea0003800200 */
.L_x_2456:
        /* <DEDUP_REMOVED lines=8> */
.L_x_2459:
[----:B------:R-:W-:Y:S05]  /*29b60*/  BSYNC.RECONVERGENT B0 ;  /* 0x0000000000007941 */ /* 0x000fea0003800200 */
.L_x_2458:
        /* <DEDUP_REMOVED lines=9> */
.L_x_2461:
[----:B------:R-:W-:Y:S05]  /*29c00*/  BSYNC.RECONVERGENT B0 ;  /* 0x0000000000007941 */ /* 0x000fea0003800200 */
.L_x_2460:
        /* <DEDUP_REMOVED lines=8> */
.L_x_2463:
[----:B------:R-:W-:Y:S05]  /*29c90*/  BSYNC.RECONVERGENT B0 ;  /* 0x0000000000007941 */ /* 0x000fea0003800200 */
.L_x_2462:
        /* <DEDUP_REMOVED lines=8> */
.L_x_2465:
[----:B------:R-:W-:Y:S05]  /*29d20*/  BSYNC.RECONVERGENT B0 ;  /* 0x0000000000007941 */ /* 0x000fea0003800200 */
.L_x_2464:
        /* <DEDUP_REMOVED lines=8> */
.L_x_2467:
[----:B------:R-:W-:Y:S05]  /*29db0*/  BSYNC.RECONVERGENT B0 ;  /* 0x0000000000007941 */ /* 0x000fea0003800200 */
.L_x_2466:
        /* <DEDUP_REMOVED lines=9> */
.L_x_2469:
[----:B------:R-:W-:Y:S05]  /*29e50*/  BSYNC.RECONVERGENT B0 ;  /* 0x0000000000007941 */ /* 0x000fea0003800200 */
.L_x_2468:
[----:B------:R-:W5:Y:S04]  /*29e60*/  LDL R10, [R1] ;  /* 0x00000000010a7983 */ /* 0x000f680000100800 */
[----:B------:R-:W2:Y:S04]  /*29e70*/  LDL R9, [R1+0x4] ;  /* 0x0000040001097983 */ /* 0x000ea80000100800 */
[----:B------:R-:W2:Y:S04]  /*29e80*/  LDL R8, [R1+0x8] ;  /* 0x0000080001087983 */ /* 0x000ea80000100800 */
[----:B------:R-:W2:Y:S01]  /*29e90*/  LDL R3, [R1+0xc] ;  /* 0x00000c0001037983 */ /* 0x000ea20000100800 */
[----:B------:R-:W-:Y:S01]  /*29ea0*/  ISETP.NE.AND P5, PT, R6, RZ, PT ;  /* 0x000000ff0600720c */ /* 0x000fe20003fa5270 */
[----:B------:R-:W-:Y:S01]  /*29eb0*/  BSSY.RECONVERGENT B0, `(.L_x_2470) ;  /* 0x0000008000007945 */ /* 0x000fe20003800200 */
[----:B-----5:R-:W-:-:S02]  /*29ec0*/  LOP3.LUT P4, RZ, R2, R10, RZ, 0xfc, !PT ;  /* 0x0000000a02ff7212 */ /* 0x020fc4000788fcff */
[----:B--2---:R-:W-:-:S09]  /*29ed0*/  LOP3.LUT R0, R3, R8, R9, 0xfe, !PT ;  /* 0x0000000803007212 */ /* 0x004fd200078efe09 */
[----:B------:R-:W-:Y:S05]  /*29ee0*/  @!P5 BRA `(.L_x_2471) ;  /* 0x000000000010d947 */ /* 0x000fea0003800000 */
[----:B------:R2:W-:Y:S04]  /*29ef0*/  ATOMS.XOR RZ, [R37+0x4e00], R195 ;  /* 0x004e00c325ff738c */ /* 0x0005e80003800000 */
[----:B------:R2:W-:Y:S04]  /*29f00*/  ATOMS.XOR RZ, [R37+0x4e04], R203 ;  /* 0x004e04cb25ff738c */ /* 0x0005e80003800000 */
[----:B------:R2:W-:Y:S04]  /*29f10*/  ATOMS.XOR RZ, [R37+0x4e08], R211 ;  /* 0x004e08d325ff738c */ /* 0x0005e80003800000 */
[----:B------:R2:W-:Y:S02]  /*29f20*/  ATOMS.XOR RZ, [R37+0x4e0c], R219 ;  /* 0x004e0cdb25ff738c */ /* 0x0005e40003800000 */
.L_x_2471:
[----:B------:R-:W-:Y:S05]  /*29f30*/  BSYNC.RECONVERGENT B0 ;  /* 0x0000000000007941 */ /* 0x000fea0003800200 */
.L_x_2470:
        /* <DEDUP_REMOVED lines=8> */
.L_x_2473:
[----:B------:R-:W-:Y:S05]  /*29fc0*/  BSYNC.RECONVERGENT B0 ;  /* 0x0000000000007941 */ /* 0x000fea0003800200 */
.L_x_2472:
[----:B------:R-:W-:Y:S01]  /*29fd0*/  ISETP.NE.AND P6, PT, R7, RZ, PT ;  /* 0x000000ff0700720c */ /* 0x000fe20003fc5270 */
[----:B------:R-:W-:-:S12]  /*29fe0*/  BSSY.RECONVERGENT B0, `(.L_x_2474) ;  /* 0x0000006000007945 */ /* 0x000fd80003800200 */
[----:B------:R-:W-:Y:S05]  /*29ff0*/  @!P6 BRA `(.L_x_2475) ;  /* 0x000000000010e947 */ /* 0x000fea0003800000 */
[----:B------:R0:W-:Y:S04]  /*2a000*/  ATOMS.XOR RZ, [R37+0x5200], R230 ;  /* 0x005200e625ff738c */ /* 0x0001e80003800000 */
[----:B------:R0:W-:Y:S04]  /*2a010*/  ATOMS.XOR RZ, [R37+0x5204], R231 ;  /* 0x005204e725ff738c */ /* 0x0001e80003800000 */
[----:B------:R0:W-:Y:S04]  /*2a020*/  ATOMS.XOR RZ, [R37+0x5208], R232 ;  /* 0x005208e825ff738c */ /* 0x0001e80003800000 */
[----:B------:R0:W-:Y:S02]  /*2a030*/  ATOMS.XOR RZ, [R37+0x520c], R233 ;  /* 0x00520ce925ff738c */ /* 0x0001e40003800000 */
.L_x_2475:
[----:B------:R-:W-:Y:S05]  /*2a040*/  BSYNC.RECONVERGENT B0 ;  /* 0x0000000000007941 */ /* 0x000fea0003800200 */
.L_x_2474:
[----:B------:R-:W-:Y:S04]  /*2a050*/  BSSY.RECONVERGENT B0, `(.L_x_2476) ;  /* 0x0000006000007945 */ /* 0x000fe80003800200 */
[----:B------:R-:W-:Y:S05]  /*2a060*/  @!P0 BRA `(.L_x_2477) ;  /* 0x0000000000108947 */ /* 0x000fea0003800000 */
[----:B------:R0:W-:Y:S04]  /*2a070*/  ATOMS.XOR RZ, [R37+0x5400], R234 ;  /* 0x005400ea25ff738c */ /* 0x0001e80003800000 */
[----:B------:R0:W-:Y:S04]  /*2a080*/  ATOMS.XOR RZ, [R37+0x5404], R235 ;  /* 0x005404eb25ff738c */ /* 0x0001e80003800000 */
[----:B------:R0:W-:Y:S04]  /*2a090*/  ATOMS.XOR RZ, [R37+0x5408], R236 ;  /* 0x005408ec25ff738c */ /* 0x0001e80003800000 */
[----:B------:R0:W-:Y:S02]  /*2a0a0*/  ATOMS.XOR RZ, [R37+0x540c], R237 ;  /* 0x00540ced25ff738c */ /* 0x0001e40003800000 */
.L_x_2477:
[----:B------:R-:W-:Y:S05]  /*2a0b0*/  BSYNC.RECONVERGENT B0 ;  /* 0x0000000000007941 */ /* 0x000fea0003800200 */
.L_x_2476:
[----:B------:R-:W-:Y:S04]  /*2a0c0*/  BSSY.RECONVERGENT B0, `(.L_x_2478) ;  /* 0x0000006000007945 */ /* 0x000fe80003800200 */
[----:B------:R-:W-:Y:S05]  /*2a0d0*/  @!P1 BRA `(.L_x_2479) ;  /* 0x0000000000109947 */ /* 0x000fea0003800000 */
[----:B------:R0:W-:Y:S04]  /*2a0e0*/  ATOMS.XOR RZ, [R37+0x5600], R238 ;  /* 0x005600ee25ff738c */ /* 0x0001e80003800000 */
[----:B------:R0:W-:Y:S04]  /*2a0f0*/  ATOMS.XOR RZ, [R37+0x5604], R239 ;  /* 0x005604ef25ff738c */ /* 0x0001e80003800000 */
[----:B------:R0:W-:Y:S04]  /*2a100*/  ATOMS.XOR RZ, [R37+0x5608], R240 ;  /* 0x005608f025ff738c */ /* 0x0001e80003800000 */
[----:B------:R0:W-:Y:S02]  /*2a110*/  ATOMS.XOR RZ, [R37+0x560c], R241 ;  /* 0x00560cf125ff738c */ /* 0x0001e40003800000 */
.L_x_2479:
[----:B------:R-:W-:Y:S05]  /*2a120*/  BSYNC.RECONVERGENT B0 ;  /* 0x0000000000007941 */ /* 0x000fea0003800200 */
.L_x_2478:
[----:B------:R-:W-:Y:S04]  /*2a130*/  BSSY.RECONVERGENT B0, `(.L_x_2480) ;  /* 0x0000006000007945 */ /* 0x000fe80003800200 */
[----:B------:R-:W-:Y:S05]  /*2a140*/  @!P2 BRA `(.L_x_2481) ;  /* 0x000000000010a947 */ /* 0x000fea0003800000 */
[----:B------:R0:W-:Y:S04]  /*2a150*/  ATOMS.XOR RZ, [R37+0x5800], R242 ;  /* 0x005800f225ff738c */ /* 0x0001e80003800000 */
[----:B------:R0:W-:Y:S04]  /*2a160*/  ATOMS.XOR RZ, [R37+0x5804], R243 ;  /* 0x005804f325ff738c */ /* 0x0001e80003800000 */
[----:B------:R0:W-:Y:S04]  /*2a170*/  ATOMS.XOR RZ, [R37+0x5808], R244 ;  /* 0x005808f425ff738c */ /* 0x0001e80003800000 */
[----:B------:R0:W-:Y:S02]  /*2a180*/  ATOMS.XOR RZ, [R37+0x580c], R245 ;  /* 0x00580cf525ff738c */ /* 0x0001e40003800000 */
.L_x_2481:
[----:B------:R-:W-:Y:S05]  /*2a190*/  BSYNC.RECONVERGENT B0 ;  /* 0x0000000000007941 */ /* 0x000fea0003800200 */
.L_x_2480:
[----:B------:R-:W-:Y:S04]  /*2a1a0*/  BSSY.RECONVERGENT B0, `(.L_x_2482) ;  /* 0x0000006000007945 */ /* 0x000fe80003800200 */
[----:B------:R-:W-:Y:S05]  /*2a1b0*/  @!P3 BRA `(.L_x_2483) ;  /* 0x000000000010b947 */ /* 0x000fea0003800000 */
[----:B------:R0:W-:Y:S04]  /*2a1c0*/  ATOMS.XOR RZ, [R37+0x5a00], R246 ;  /* 0x005a00f625ff738c */ /* 0x0001e80003800000 */
[----:B------:R0:W-:Y:S04]  /*2a1d0*/  ATOMS.XOR RZ, [R37+0x5a04], R247 ;  /* 0x005a04f725ff738c */ /* 0x0001e80003800000 */
[----:B------:R0:W-:Y:S04]  /*2a1e0*/  ATOMS.XOR RZ, [R37+0x5a08], R248 ;  /* 0x005a08f825ff738c */ /* 0x0001e80003800000 */
[----:B------:R0:W-:Y:S02]  /*2a1f0*/  ATOMS.XOR RZ, [R37+0x5a0c], R249 ;  /* 0x005a0cf925ff738c */ /* 0x0001e40003800000 */
.L_x_2483:
[----:B------:R-:W-:Y:S05]  /*2a200*/  BSYNC.RECONVERGENT B0 ;  /* 0x0000000000007941 */ /* 0x000fea0003800200 */
.L_x_2482:
[----:B------:R-:W-:Y:S04]  /*2a210*/  BSSY.RECONVERGENT B0, `(.L_x_2484) ;  /* 0x0000006000007945 */ /* 0x000fe80003800200 */
[----:B------:R-:W-:Y:S05]  /*2a220*/  @!P4 BRA `(.L_x_2485) ;  /* 0x000000000010c947 */ /* 0x000fea0003800000 */
[----:B------:R0:W-:Y:S04]  /*2a230*/  ATOMS.XOR RZ, [R37+0x5c00], R250 ;  /* 0x005c00fa25ff738c */ /* 0x0001e80003800000 */
[----:B------:R0:W-:Y:S04]  /*2a240*/  ATOMS.XOR RZ, [R37+0x5c04], R251 ;  /* 0x005c04fb25ff738c */ /* 0x0001e80003800000 */
[----:B------:R0:W-:Y:S04]  /*2a250*/  ATOMS.XOR RZ, [R37+0x5c08], R252 ;  /* 0x005c08fc25ff738c */ /* 0x0001e80003800000 */
[----:B------:R0:W-:Y:S02]  /*2a260*/  ATOMS.XOR RZ, [R37+0x5c0c], R10 ;  /* 0x005c0c0a25ff738c */ /* 0x0001e40003800000 */
.L_x_2485:
[----:B------:R-:W-:Y:S05]  /*2a270*/  BSYNC.RECONVERGENT B0 ;  /* 0x0000000000007941 */ /* 0x000fea0003800200 */
.L_x_2484:
[----:B------:R-:W-:Y:S05]  /*2a280*/  @!P5 BRA `(.L_x_2486) ;  /* 0x000000000010d947 */ /* 0x000fea0003800000 */
[----:B------:R0:W-:Y:S04]  /*2a290*/  ATOMS.XOR RZ, [R37+0x5e00], R9 ;  /* 0x005e000925ff738c */ /* 0x0001e80003800000 */
[----:B------:R0:W-:Y:S04]  /*2a2a0*/  ATOMS.XOR RZ, [R37+0x5e04], R8 ;  /* 0x005e040825ff738c */ /* 0x0001e80003800000 */
[----:B------:R0:W-:Y:S04]  /*2a2b0*/  ATOMS.XOR RZ, [R37+0x5e08], R3 ;  /* 0x005e080325ff738c */ /* 0x0001e80003800000 */
[----:B------:R0:W-:Y:S02]  /*2a2c0*/  ATOMS.XOR RZ, [R37+0x5e0c], R2 ;  /* 0x005e0c0225ff738c */ /* 0x0001e40003800000 */
.L_x_2486:
[----:B------:R-:W5:Y:S01]  /*2a2d0*/  LDL R6, [R1+0x1c] ;  /* 0x00001c0001067983 */ /* 0x000f620000100800 */
[----:B------:R-:W-:Y:S05]  /*2a2e0*/  WARPSYNC.ALL ;  /* 0x0000000000007948 */ /* 0x000fea0003800000 */
[----:B------:R-:W-:Y:S01]  /*2a2f0*/  BSSY.RECONVERGENT B0, `(.L_x_2487) ;  /* 0x0000020000007945 */ /* 0x000fe20003800200 */
[----:B------:R-:W-:Y:S01]  /*2a300*/  BAR.SYNC.DEFER_BLOCKING 0x0 ;  /* 0x0000000000007b1d */ /* 0x000fe20000010000 */
[----:B-----5:R-:W-:-:S04]  /*2a310*/  LOP3.LUT R0, R6, 0x3, RZ, 0xc0, !PT ;  /* 0x0000000306007812 */ /* 0x020fc800078ec0ff */
[----:B------:R-:W-:-:S13]  /*2a320*/  ISETP.NE.AND P0, PT, R0, 0x3, PT ;  /* 0x000000030000780c */ /* 0x000fda0003f05270 */
[----:B------:R-:W-:Y:S05]  /*2a330*/  @!P0 BRA `(.L_x_2488) ;  /* 0x00000000006c8947 */ /* 0x000fea0003800000 */
[----:B0-----:R-:W0:Y:S01]  /*2a340*/  LDC.64 R2, c[0x0][0x390] ;  /* 0x0000e400ff027b82 */ /* 0x001e220000000a00 */
[----:B------:R-:W-:Y:S02]  /*2a350*/  VIADD R0, R6, 0x1 ;  /* 0x0000000106007836 */ /* 0x000fe40000000000 */
[----:B------:R-:W-:-:S03]  /*2a360*/  IMAD.IADD R36, R35, 0x1, R36 ;  /* 0x0000000123247824 */ /* 0x000fc600078e0224 */
[----:B------:R-:W-:Y:S01]  /*2a370*/  LOP3.LUT R0, R0, 0x3, RZ, 0xc0, !PT ;  /* 0x0000000300007812 */ /* 0x000fe200078ec0ff */
[----:B0-----:R-:W-:-:S04]  /*2a380*/  IMAD.WIDE.U32 R2, R4, 0x10, R2 ;  /* 0x0000001004027825 */ /* 0x001fc800078e0002 */
[----:B------:R-:W-:Y:S01]  /*2a390*/  IMAD R4, R0, R5, R4 ;  /* 0x0000000500047224 */ /* 0x000fe200078e0204 */
[----:B------:R-:W-:Y:S01]  /*2a3a0*/  IADD3 R8, P0, PT, R2, 0x8, RZ ;  /* 0x0000000802087810 */ /* 0x000fe20007f1e0ff */
[----:B------:R-:W-:-:S04]  /*2a3b0*/  IMAD.MOV R0, RZ, RZ, -R0 ;  /* 0x000000ffff007224 */ /* 0x000fc800078e0a00 */
[----:B------:R-:W-:-:S08]  /*2a3c0*/  IMAD.X R7, RZ, RZ, R3, P0 ;  /* 0x000000ffff077224 */ /* 0x000fd000000e0603 */
.L_x_2491:
[----:B-1----:R-:W0:Y:S01]  /*2a3d0*/  LDS.128 R12, [R36] ;  /* 0x00000000240c7984 */ /* 0x002e220000000c00 */
[----:B------:R-:W-:Y:S01]  /*2a3e0*/  IMAD.MOV.U32 R6, RZ, RZ, R8 ;  /* 0x000000ffff067224 */ /* 0x000fe200078e0008 */
[----:B------:R-:W-:Y:S01]  /*2a3f0*/  BSSY.RECONVERGENT B1, `(.L_x_2489) ;  /* 0x000000c000017945 */ /* 0x000fe20003800200 */
[----:B------:R-:W-:-:S05]  /*2a400*/  VIADD R0, R0, 0x1 ;  /* 0x0000000100007836 */ /* 0x000fca0000000000 */
[----:B------:R-:W-:Y:S02]  /*2a410*/  ISETP.NE.AND P1, PT, R0, RZ, PT ;  /* 0x000000ff0000720c */ /* 0x000fe40003f25270 */
[----:B0-----:R-:W-:-:S04]  /*2a420*/  LOP3.LUT R2, R14, R13, R12, 0xfe, !PT ;  /* 0x0000000d0e027212 */ /* 0x001fc800078efe0c */
[----:B------:R-:W-:Y:S01]  /*2a430*/  LOP3.LUT P0, RZ, R2, R15, RZ, 0xfc, !PT ;  /* 0x0000000f02ff7212 */ /* 0x000fe2000780fcff */
[----:B------:R-:W-:-:S04]  /*2a440*/  IMAD.WIDE.U32 R2, R5, 0x10, R6 ;  /* 0x0000001005027825 */ /* 0x000fc800078e0006 */
[----:B------:R-:W-:-:S08]  /*2a450*/  IMAD.MOV.U32 R8, RZ, RZ, R2 ;  /* 0x000000ffff087224 */ /* 0x000fd000078e0002 */
[----:B------:R-:W-:Y:S05]  /*2a460*/  @!P0 BRA `(.L_x_2490) ;  /* 0x0000000000108947 */ /* 0x000fea0003800000 */
[----:B------:R0:W-:Y:S04]  /*2a470*/  REDG.E.XOR.STRONG.GPU desc[UR8][R6.64+-0x8], R12 ;  /* 0xfffff80c0600798e */ /* 0x0001e8000f92e108 */
[----:B------:R0:W-:Y:S04]  /*2a480*/  REDG.E.XOR.STRONG.GPU desc[UR8][R6.64+-0x4], R13 ;  /* 0xfffffc0d0600798e */ /* 0x0001e8000f92e108 */
[----:B------:R0:W-:Y:S04]  /*2a490*/  REDG.E.XOR.STRONG.GPU desc[UR8][R6.64], R14 ;  /* 0x0000000e0600798e */ /* 0x0001e8000f92e108 */
[----:B------:R0:W-:Y:S02]  /*2a4a0*/  REDG.E.XOR.STRONG.GPU desc[UR8][R6.64+0x4], R15 ;  /* 0x0000040f0600798e */ /* 0x0001e4000f92e108 */
.L_x_2490:
[----:B------:R-:W-:Y:S05]  /*2a4b0*/  BSYNC.RECONVERGENT B1 ;  /* 0x0000000000017941 */ /* 0x000fea0003800200 */
.L_x_2489:
[----:B0-----:R-:W-:Y:S02]  /*2a4c0*/  IMAD.MOV.U32 R7, RZ, RZ, R3 ;  /* 0x000000ffff077224 */ /* 0x001fe400078e0003 */
[----:B------:R-:W-:Y:S01]  /*2a4d0*/  IMAD R36, R5, 0x10, R36 ;  /* 0x0000001005247824 */ /* 0x000fe200078e0224 */
[----:B------:R-:W-:Y:S06]  /*2a4e0*/  @P1 BRA `(.L_x_2491) ;  /* 0xfffffffc00b81947 */ /* 0x000fec000383ffff */
.L_x_2488:
[----:B------:R-:W-:Y:S05]  /*2a4f0*/  BSYNC.RECONVERGENT B0 ;  /* 0x0000000000007941 */ /* 0x000fea0003800200 */
.L_x_2487:
[----:B0-----:R-:W5:Y:S02]  /*2a500*/  LDL.LU R2, [R1+0x1c] ;  /* 0x00001c0001027983 */ /* 0x001f640000300800 */
[----:B-----5:R-:W-:-:S13]  /*2a510*/  ISETP.GE.U32.AND P0, PT, R2, 0x3, PT ;  /* 0x000000030200780c */ /* 0x020fda0003f06070 */
[----:B------:R-:W-:Y:S05]  /*2a520*/  @!P0 EXIT ;  /* 0x000000000000894d */ /* 0x000fea0003800000 */
[----:B------:R-:W0:Y:S01]  /*2a530*/  LDC.64 R6, c[0x0][0x390] ;  /* 0x0000e400ff067b82 */ /* 0x000e220000000a00 */
[C---:B------:R-:W-:Y:S02]  /*2a540*/  IMAD R10, R4.reuse, 0x10, R35 ;  /* 0x00000010040a7824 */ /* 0x040fe400078e0223 */
[C-C-:B------:R-:W-:Y:S02]  /*2a550*/  IMAD R0, R5.reuse, 0x2, R4.reuse ;  /* 0x0000000205007824 */ /* 0x140fe400078e0204 */
[----:B------:R-:W-:Y:S02]  /*2a560*/  IMAD R8, R5, 0x3, R4 ;  /* 0x0000000305087824 */ /* 0x000fe400078e0204 */
[----:B------:R-:W-:-:S07]  /*2a570*/  IMAD.IADD R9, R4, 0x1, R5 ;  /* 0x0000000104097824 */ /* 0x000fce00078e0205 */
.L_x_2500:
[----:B-1-34-:R-:W3:Y:S01]  /*2a580*/  LDS.128 R20, [R10] ;  /* 0x000000000a147984 */ /* 0x01aee20000000c00 */
[C-C-:B0-----:R-:W-:Y:S01]  /*2a590*/  IMAD R3, R5.reuse, 0x10, R10.reuse ;  /* 0x0000001005037824 */ /* 0x141fe200078e020a */
[----:B------:R-:W-:Y:S01]  /*2a5a0*/  BSSY.RECONVERGENT B0, `(.L_x_2492) ;  /* 0x0000014000007945 */ /* 0x000fe20003800200 */
[C-C-:B------:R-:W-:Y:S02]  /*2a5b0*/  IMAD R11, R5.reuse, 0x20, R10.reuse ;  /* 0x00000020050b7824 */ /* 0x140fe400078e020a */
[----:B------:R-:W-:Y:S01]  /*2a5c0*/  IMAD R13, R5, 0x30, R10 ;  /* 0x00000030050d7824 */ /* 0x000fe200078e020a */
[----:B------:R-:W4:Y:S04]  /*2a5d0*/  LDS.128 R24, [R3] ;  /* 0x0000000003187984 */ /* 0x000f280000000c00 */
[----:B------:R-:W1:Y:S04]  /*2a5e0*/  LDS.128 R28, [R11] ;  /* 0x000000000b1c7984 */ /* 0x000e680000000c00 */
[----:B------:R-:W5:Y:S01]  /*2a5f0*/  LDS.128 R32, [R13] ;  /* 0x000000000d207984 */ /* 0x000f620000000c00 */
[----:B---3--:R-:W-:-:S04]  /*2a600*/  LOP3.LUT R2, R22, R21, R20, 0xfe, !PT ;  /* 0x0000001516027212 */ /* 0x008fc800078efe14 */
[----:B------:R-:W-:Y:S02]  /*2a610*/  LOP3.LUT P0, RZ, R2, R23, RZ, 0xfc, !PT ;  /* 0x0000001702ff7212 */ /* 0x000fe4000780fcff */
[----:B----4-:R-:W-:Y:S02]  /*2a620*/  LOP3.LUT R12, R26, R25, R24, 0xfe, !PT ;  /* 0x000000191a0c7212 */ /* 0x010fe400078efe18 */
[----:B-1----:R-:W-:Y:S02]  /*2a630*/  LOP3.LUT R14, R30, R29, R28, 0xfe, !PT ;  /* 0x0000001d1e0e7212 */ /* 0x002fe400078efe1c */
[----:B------:R-:W-:Y:S02]  /*2a640*/  LOP3.LUT P1, RZ, R12, R27, RZ, 0xfc, !PT ;  /* 0x0000001b0cff7212 */ /* 0x000fe4000782fcff */
[----:B-----5:R-:W-:Y:S02]  /*2a650*/  LOP3.LUT R16, R34, R33, R32, 0xfe, !PT ;  /* 0x0000002122107212 */ /* 0x020fe400078efe20 */
        /* <DEDUP_REMOVED lines=8> */
.L_x_2493:
[----:B------:R-:W-:Y:S05]  /*2a6e0*/  BSYNC.RECONVERGENT B0 ;  /* 0x0000000000007941 */ /* 0x000fea0003800200 */
.L_x_2492:
[----:B------:R-:W-:Y:S04]  /*2a6f0*/  BSSY.RECONVERGENT B0, `(.L_x_2494) ;  /* 0x0000007000007945 */ /* 0x000fe80003800200 */
[----:B------:R-:W-:Y:S05]  /*2a700*/  @!P1 BRA `(.L_x_2495) ;  /* 0x0000000000149947 */ /* 0x000fea0003800000 */
[----:B01----:R-:W-:-:S05]  /*2a710*/  IMAD.WIDE.U32 R2, R9, 0x10, R6 ;  /* 0x0000001009027825 */ /* 0x003fca00078e0006 */
[----:B------:R3:W-:Y:S04]  /*2a720*/  REDG.E.XOR.STRONG.GPU desc[UR8][R2.64], R24 ;  /* 0x000000180200798e */ /* 0x0007e8000f92e108 */
[----:B------:R3:W-:Y:S04]  /*2a730*/  REDG.E.XOR.STRONG.GPU desc[UR8][R2.64+0x4], R25 ;  /* 0x000004190200798e */ /* 0x0007e8000f92e108 */
[----:B------:R3:W-:Y:S04]  /*2a740*/  REDG.E.XOR.STRONG.GPU desc[UR8][R2.64+0x8], R26 ;  /* 0x0000081a0200798e */ /* 0x0007e8000f92e108 */
[----:B------:R3:W-:Y:S02]  /*2a750*/  REDG.E.XOR.STRONG.GPU desc[UR8][R2.64+0xc], R27 ;  /* 0x00000c1b0200798e */ /* 0x0007e4000f92e108 */
.L_x_2495:
[----:B------:R-:W-:Y:S05]  /*2a760*/  BSYNC.RECONVERGENT B0 ;  /* 0x0000000000007941 */ /* 0x000fea0003800200 */
.L_x_2494:
[----:B------:R-:W-:Y:S04]  /*2a770*/  BSSY.RECONVERGENT B0, `(.L_x_2496) ;  /* 0x0000007000007945 */ /* 0x000fe80003800200 */
[----:B------:R-:W-:Y:S05]  /*2a780*/  @!P2 BRA `(.L_x_2497) ;  /* 0x000000000014a947 */ /* 0x000fea0003800000 */
[----:B01-3--:R-:W-:-:S05]  /*2a790*/  IMAD.WIDE.U32 R2, R0, 0x10, R6 ;  /* 0x0000001000027825 */ /* 0x00bfca00078e0006 */
[----:B------:R4:W-:Y:S04]  /*2a7a0*/  REDG.E.XOR.STRONG.GPU desc[UR8][R2.64], R28 ;  /* 0x0000001c0200798e */ /* 0x0009e8000f92e108 */
[----:B------:R4:W-:Y:S04]  /*2a7b0*/  REDG.E.XOR.STRONG.GPU desc[UR8][R2.64+0x4], R29 ;  /* 0x0000041d0200798e */ /* 0x0009e8000f92e108 */
[----:B------:R4:W-:Y:S04]  /*2a7c0*/  REDG.E.XOR.STRONG.GPU desc[UR8][R2.64+0x8], R30 ;  /* 0x0000081e0200798e */ /* 0x0009e8000f92e108 */
[----:B------:R4:W-:Y:S02]  /*2a7d0*/  REDG.E.XOR.STRONG.GPU desc[UR8][R2.64+0xc], R31 ;  /* 0x00000c1f0200798e */ /* 0x0009e4000f92e108 */
.L_x_2497:
[----:B------:R-:W-:Y:S05]  /*2a7e0*/  BSYNC.RECONVERGENT B0 ;  /* 0x0000000000007941 */ /* 0x000fea0003800200 */
.L_x_2496:
[----:B------:R-:W-:Y:S01]  /*2a7f0*/  BSSY.RECONVERGENT B0, `(.L_x_2498) ;  /* 0x0000008000007945 */ /* 0x000fe20003800200 */
[----:B------:R-:W-:-:S03]  /*2a800*/  IADD3 R4, PT, PT, R5, R4, R5 ;  /* 0x0000000405047210 */ /* 0x000fc60007ffe005 */
[----:B------:R-:W-:Y:S05]  /*2a810*/  @!P3 BRA `(.L_x_2499) ;  /* 0x000000000014b947 */ /* 0x000fea0003800000 */
[----:B01-34-:R-:W-:-:S05]  /*2a820*/  IMAD.WIDE.U32 R2, R8, 0x10, R6 ;  /* 0x0000001008027825 */ /* 0x01bfca00078e0006 */
[----:B------:R0:W-:Y:S04]  /*2a830*/  REDG.E.XOR.STRONG.GPU desc[UR8][R2.64], R32 ;  /* 0x000000200200798e */ /* 0x0001e8000f92e108 */
[----:B------:R0:W-:Y:S04]  /*2a840*/  REDG.E.XOR.STRONG.GPU desc[UR8][R2.64+0x4], R33 ;  /* 0x000004210200798e */ /* 0x0001e8000f92e108 */
[----:B------:R0:W-:Y:S04]  /*2a850*/  REDG.E.XOR.STRONG.GPU desc[UR8][R2.64+0x8], R34 ;  /* 0x000008220200798e */ /* 0x0001e8000f92e108 */
[----:B------:R0:W-:Y:S02]  /*2a860*/  REDG.E.XOR.STRONG.GPU desc[UR8][R2.64+0xc], R35 ;  /* 0x00000c230200798e */ /* 0x0001e4000f92e108 */
.L_x_2499:
[----:B------:R-:W-:Y:S05]  /*2a870*/  BSYNC.RECONVERGENT B0 ;  /* 0x0000000000007941 */ /* 0x000fea0003800200 */
.L_x_2498:
[C---:B------:R-:W-:Y:S01]  /*2a880*/  IADD3 R4, PT, PT, R5.reuse, R4, R5 ;  /* 0x0000000405047210 */ /* 0x040fe20007ffe005 */
[C---:B------:R-:W-:Y:S02]  /*2a890*/  IMAD R0, R5.reuse, 0x4, R0 ;  /* 0x0000000405007824 */ /* 0x040fe400078e0200 */
[C---:B------:R-:W-:Y:S01]  /*2a8a0*/  IMAD R8, R5.reuse, 0x4, R8 ;  /* 0x0000000405087824 */ /* 0x040fe200078e0208 */
[----:B------:R-:W-:Y:S01]  /*2a8b0*/  ISETP.GE.U32.AND P0, PT, R4, 0x600, PT ;  /* 0x000006000400780c */ /* 0x000fe20003f06070 */
[C---:B------:R-:W-:Y:S02]  /*2a8c0*/  IMAD R9, R5.reuse, 0x4, R9 ;  /* 0x0000000405097824 */ /* 0x040fe400078e0209 */
[----:B------:R-:W-:-:S10]  /*2a8d0*/  IMAD R10, R5, 0x40, R10 ;  /* 0x00000040050a7824 */ /* 0x000fd400078e020a */
[----:B------:R-:W-:Y:S05]  /*2a8e0*/  @!P0 BRA `(.L_x_2500) ;  /* 0xfffffffc00248947 */ /* 0x000fea000383ffff */
[----:B------:R-:W-:Y:S05]  /*2a8f0*/  EXIT ;  /* 0x000000000000794d */ /* 0x000fea0003800000 */
.L_x_2389:
        /* <DEDUP_REMOVED lines=12> */
[----:B0----5:R-:W-:Y:S05]  /*2a9c0*/  WARPSYNC.COLLECTIVE R35, `(.L_x_2502) ;  /* 0x0000000023087348 */ /* 0x021fea0003c00000 */
[----:B------:R1:W2:Y:S02]  /*2a9d0*/  SHFL.IDX P0, R35, R37, R220, R36 ;  /* 0x000000dc25237389 */ /* 0x0002a40000000024 */
[----:B012--5:R-:W-:Y:S05]  /*2a9e0*/  ENDCOLLECTIVE ;  /* 0x000000000000791b */ /* 0x027fea0003800000 */
.L_x_2502:
[----:B------:R-:W-:Y:S05]  /*2a9f0*/  BSYNC B2 ;  /* 0x0000000000027941 */ /* 0x000fea0003800000 */
.L_x_2501:
[----:B------:R-:W-:Y:S01]  /*2aa00*/  LOP3.LUT R6, R6, R80, R35, 0x78, !PT ;  /* 0x0000005006067212 */ /* 0x000fe200078e7823 */
[----:B------:R-:W-:Y:S01]  /*2aa10*/  IMAD.MOV.U32 R37, RZ, RZ, R101 ;  /* 0x000000ffff257224 */ /* 0x000fe200078e0065 */
[--C-:B------:R-:W-:Y:S01]  /*2aa20*/  LOP3.LUT R10, R10, R76, R35.reuse, 0x78, !PT ;  /* 0x0000004c0a0a7212 */ /* 0x100fe200078e7823 */
[----:B------:R-:W-:Y:S01]  /*2aa30*/  IMAD.MOV.U32 R36, RZ, RZ, 0x1f ;  /* 0x0000001fff247424 */ /* 0x000fe200078e00ff */
[--C-:B------:R-:W-:Y:S02]  /*2aa40*/  LOP3.LUT R14, R14, R72, R35.reuse, 0x78, !PT ;  /* 0x000000480e0e7212 */ /* 0x100fe400078e7823 */
[--C-:B------:R-:W-:Y:S02]  /*2aa50*/  LOP3.LUT R18, R18, R68, R35.reuse, 0x78, !PT ;  /* 0x0000004412127212 */ /* 0x100fe400078e7823 */
[--C-:B------:R-:W-:Y:S02]  /*2aa60*/  LOP3.LUT R22, R22, R64, R35.reuse, 0x78, !PT ;  /* 0x0000004016167212 */ /* 0x100fe400078e7823 */
[----:B------:R-:W-:-:S02]  /*2aa70*/  LOP3.LUT R26, R26, R60, R35, 0x78, !PT ;  /* 0x0000003c1a1a7212 */ /* 0x000fc400078e7823 */
[--C-:B------:R-:W-:Y:S02]  /*2aa80*/  LOP3.LUT R29, R29, R56, R35.reuse, 0x78, !PT ;  /* 0x000000381d1d7212 */ /* 0x100fe400078e7823 */
[----:B------:R-:W-:Y:S01]  /*2aa90*/  LOP3.LUT R32, R32, R52, R35, 0x78, !PT ;  /* 0x0000003420207212 */ /* 0x000fe200078e7823 */
[----:B------:R-:W-:-:S07]  /*2aaa0*/  IMAD.MOV.U32 R35, RZ, RZ, -0x1 ;  /* 0xffffffffff237424 */ /* 0x000fce00078e00ff */
[----:B------:R-:W-:Y:S05]  /*2aab0*/  WARPSYNC.COLLECTIVE R35, `(.L_x_2503) ;  /* 0x0000000023087348 */ /* 0x000fea0003c00000 */
[----:B------:R0:W1:Y:S02]  /*2aac0*/  SHFL.IDX P0, R35, R37, R220, R36 ;  /* 0x000000dc25237389 */ /* 0x0000640000000024 */
[----:B01----:R-:W-:Y:S05]  /*2aad0*/  ENDCOLLECTIVE ;  /* 0x000000000000791b */ /* 0x003fea0003800000 */
.L_x_2503:
[----:B------:R-:W-:Y:S02]  /*2aae0*/  IMAD.MOV.U32 R37, RZ, RZ, R102 ;  /* 0x000000ffff257224 */ /* 0x000fe400078e0066 */
[----:B------:R-:W-:Y:S02]  /*2aaf0*/  IMAD.MOV.U32 R84, RZ, RZ, R35 ;  /* 0x000000ffff547224 */ /* 0x000fe400078e0023 */
[----:B------:R-:W-:-:S03]  /*2ab00*/  IMAD.MOV.U32 R35, RZ, RZ, -0x1 ;  /* 0xffffffffff237424 */ /* 0x000fc600078e00ff */
[--C-:B------:R-:W-:Y:S02]  /*2ab10*/  LOP3.LUT R7, R7, R81, R84.reuse, 0x78, !PT ;  /* 0x0000005107077212 */ /* 0x100fe400078e7854 */
[----:B------:R-:W-:-:S07]  /*2ab20*/  LOP3.LUT R11, R11, R77, R84, 0x78, !PT ;  /* 0x0000004d0b0b7212 */ /* 0x000fce00078e7854 */
[----:B------:R-:W-:Y:S05]  /*2ab30*/  WARPSYNC.COLLECTIVE R35, `(.L_x_2504) ;  /* 0x0000000023087348 */ /* 0x000fea0003c00000 */
[----:B------:R0:W1:Y:S02]  /*2ab40*/  SHFL.IDX P0, R35, R37, R220, R36 ;  /* 0x000000dc25237389 */ /* 0x0000640000000024 */
[----:B01----:R-:W-:Y:S05]  /*2ab50*/  ENDCOLLECTIVE ;  /* 0x000000000000791b */ /* 0x003fea0003800000 */
.L_x_2504:
        /* <DEDUP_REMOVED lines=8> */
[----:B------:R-:W-:-:S03]  /*2abe0*/  IMAD.MOV.U32 R35, RZ, RZ, -0x1 ;  /* 0xffffffffff237424 */ /* 0x000fc600078e00ff */
[--C-:B------:R-:W-:Y:S02]  /*2abf0*/  LOP3.LUT R8, R8, R82, R95.reuse, 0x78, !PT ;  /* 0x0000005208087212 */ /* 0x100fe400078e785f */
[----:B------:R-:W-:-:S07]  /*2ac00*/  LOP3.LUT R12, R12, R78, R95, 0x78, !PT ;  /* 0x0000004e0c0c7212 */ /* 0x000fce00078e785f */
[----:B------:R-:W-:Y:S05]  /*2ac10*/  WARPSYNC.COLLECTIVE R35, `(.L_x_2505) ;  /* 0x0000000023087348 */ /* 0x000fea0003c00000 */
[----:B------:R0:W1:Y:S02]  /*2ac20*/  SHFL.IDX P0, R35, R37, R220, R36 ;  /* 0x000000dc25237389 */ /* 0x0000640000000024 */
[----:B01----:R-:W-:Y:S05]  /*2ac30*/  ENDCOLLECTIVE ;  /* 0x000000000000791b */ /* 0x003fea0003800000 */
.L_x_2505:
        /* <DEDUP_REMOVED lines=8> */
[--C-:B------:R-:W-:Y:S02]  /*2acc0*/  LOP3.LUT R13, R13, R79, R35.reuse, 0x78, !PT ;  /* 0x0000004f0d0d7212 */ /* 0x100fe400078e7823 */
[--C-:B------:R-:W-:Y:S02]  /*2acd0*/  LOP3.LUT R17, R17, R75, R35.reuse, 0x78, !PT ;  /* 0x0000004b11117212 */ /* 0x100fe400078e7823 */
[--C-:B------:R-:W-:Y:S02]  /*2ace0*/  LOP3.LUT R21, R21, R71, R35.reuse, 0x78, !PT ;  /* 0x0000004715157212 */ /* 0x100fe400078e7823 */
[--C-:B------:R-:W-:Y:S02]  /*2acf0*/  LOP3.LUT R25, R25, R67, R35.reuse, 0x78, !PT ;  /* 0x0000004319197212 */ /* 0x100fe400078e7823 */
[--C-:B------:R-:W-:Y:S02]  /*2ad00*/  LOP3.LUT R0, R0, R63, R35.reuse, 0x78, !PT ;  /* 0x0000003f00007212 */ /* 0x100fe400078e7823 */
[----:B------:R-:W-:-:S02]  /*2ad10*/  LOP3.LUT R2, R2, R59, R35, 0x78, !PT ;  /* 0x0000003b02027212 */ /* 0x000fc400078e7823 */
[----:B------:R-:W-:Y:S01]  /*2ad20*/  LOP3.LUT R3, R3, R55, R35, 0x78, !PT ;  /* 0x0000003703037212 */ /* 0x000fe200078e7823 */
[----:B------:R-:W-:-:S07]  /*2ad30*/  IMAD.MOV.U32 R35, RZ, RZ, -0x1 ;  /* 0xffffffffff237424 */ /* 0x000fce00078e00ff */
[----:B------:R-:W-:Y:S05]  /*2ad40*/  WARPSYNC.COLLECTIVE R35, `(.L_x_2506) ;  /* 0x0000000023087348 */ /* 0x000fea0003c00000 */
[----:B------:R0:W1:Y:S02]  /*2ad50*/  SHFL.IDX P0, R35, R37, R220, R36 ;  /* 0x000000dc25237389 */ /* 0x0000640000000024 */
[----:B01----:R-:W-:Y:S05]  /*2ad60*/  ENDCOLLECTIVE ;  /* 0x000000000000791b */ /* 0x003fea0003800000 */
.L_x_2506:
[----:B------:R-:W-:Y:S02]  /*2ad70*/  IMAD.MOV.U32 R37, RZ, RZ, R98 ;  /* 0x000000ffff257224 */ /* 0x000fe400078e0062 */
[----:B------:R-:W-:Y:S02]  /*2ad80*/  IMAD.MOV.U32 R36, RZ, RZ, R35 ;  /* 0x000000ffff247224 */ /* 0x000fe400078e0023 */
[----:B------:R-:W-:-:S03]  /*2ad90*/  IMAD.MOV.U32 R35, RZ, RZ, -0x1 ;  /* 0xffffffffff237424 */ /* 0x000fc600078e00ff */
        /* <DEDUP_REMOVED lines=12> */
.L_x_2507:
        /* <DEDUP_REMOVED lines=8> */
.L_x_2508:
[--C-:B------:R-:W-:Y:S02]  /*2aee0*/  LOP3.LUT R47, R47, R81, R96.reuse, 0x78, !PT ;  /* 0x000000512f2f7212 */ /* 0x100fe400078e7860 */
[--C-:B------:R-:W-:Y:S01]  /*2aef0*/  LOP3.LUT R48, R48, R77, R96.reuse, 0x78, !PT ;  /* 0x0000004d30307212 */ /* 0x100fe200078e7860 */
[----:B------:R-:W-:Y:S01]  /*2af00*/  IMAD.MOV.U32 R222, RZ, RZ, R95 ;  /* 0x000000ffffde7224 */ /* 0x000fe200078e005f */
[--C-:B------:R-:W-:Y:S02]  /*2af10*/  LOP3.LUT R49, R49, R73, R96.reuse, 0x78, !PT ;  /* 0x0000004931317212 */ /* 0x100fe400078e7860 */
[--C-:B------:R-:W-:Y:S02]  /*2af20*/  LOP3.LUT R50, R50, R69, R96.reuse, 0x78, !PT ;  /* 0x0000004532327212 */ /* 0x100fe400078e7860 */
[--C-:B------:R-:W-:Y:S02]  /*2af30*/  LOP3.LUT R51, R51, R65, R96.reuse, 0x78, !PT ;  /* 0x0000004133337212 */ /* 0x100fe400078e7860 */
[----:B------:R-:W-:Y:S01]  /*2af40*/  LOP3.LUT R96, R223, R53, R96, 0x78, !PT ;  /* 0x00000035df607212 */ /* 0x000fe200078e7860 */
[----:B------:R-:W-:-:S04]  /*2af50*/  IMAD.MOV.U32 R37, RZ, RZ, R5 ;  /* 0x000000ffff257224 */ /* 0x000fc800078e0005 */
        /* <DEDUP_REMOVED lines=13> */
.L_x_2509:
        /* <DEDUP_REMOVED lines=14> */
.L_x_2510:
        /* <DEDUP_REMOVED lines=15> */
.L_x_2511:
        /* <DEDUP_REMOVED lines=13> */
.L_x_2512:
        /* <DEDUP_REMOVED lines=14> */
.L_x_2513:
        /* <DEDUP_REMOVED lines=15> */
.L_x_2514:
[----:B------:R-:W-:Y:S01]  /*2b4a0*/  IMAD.MOV.U32 R37, RZ, RZ, R92 ;  /* 0x000000ffff257224 */ /* 0x000fe200078e005c */
[--C-:B------:R-:W-:Y:S02]  /*2b4b0*/  LOP3.LUT R156, R224, R80, R35.reuse, 0x78, !PT ;  /* 0x00000050e09c7212 */ /* 0x100fe400078e7823 */
[--C-:B------:R-:W-:Y:S02]  /*2b4c0*/  LOP3.LUT R157, R225, R76, R35.reuse, 0x78, !PT ;  /* 0x0000004ce19d7212 */ /* 0x100fe400078e7823 */
[--C-:B------:R-:W-:Y:S01]  /*2b4d0*/  LOP3.LUT R158, R158, R72, R35.reuse, 0x78, !PT ;  /* 0x000000489e9e7212 */ /* 0x100fe200078e7823 */
[----:B------:R-:W-:Y:S01]  /*2b4e0*/  IMAD.MOV.U32 R224, RZ, RZ, R156 ;  /* 0x000000ffffe07224 */ /* 0x000fe200078e009c */
[----:B------:R-:W-:Y:S01]  /*2b4f0*/  LOP3.LUT R159, R159, R68, R35, 0x78, !PT ;  /* 0x000000449f9f7212 */ /* 0x000fe200078e7823 */
[----:B------:R-:W-:Y:S01]  /*2b500*/  IMAD.MOV.U32 R225, RZ, RZ, R157 ;  /* 0x000000ffffe17224 */ /* 0x000fe200078e009d */
        /* <DEDUP_REMOVED lines=8> */
.L_x_2515:
        /* <DEDUP_REMOVED lines=14> */
.L_x_2516:
        /* <DEDUP_REMOVED lines=15> */
.L_x_2517:
        /* <DEDUP_REMOVED lines=13> */
.L_x_2518:
        /* <DEDUP_REMOVED lines=14> */
.L_x_2519:
        /* <DEDUP_REMOVED lines=8> */
.L_x_2520:
        /* <DEDUP_REMOVED lines=22> */
.L_x_2521:
        /* <DEDUP_REMOVED lines=13> */
.L_x_2522:
[----:B------:R-:W-:Y:S02]  /*2bbc0*/  IMAD.MOV.U32 R37, RZ, RZ, R86 ;  /* 0x000000ffff257224 */ /* 0x000fe400078e0056 */
[----:B------:R-:W-:Y:S02]  /*2bbd0*/  IMAD.MOV.U32 R84, RZ, RZ, R35 ;  /* 0x000000ffff547224 */ /* 0x000fe400078e0023 */
[----:B------:R-:W-:-:S07]  /*2bbe0*/  IMAD.MOV.U32 R35, RZ, RZ, -0x1 ;  /* 0xffffffffff237424 */ /* 0x000fce00078e00ff */
[----:B------:R-:W-:Y:S05]  /*2bbf0*/  WARPSYNC.COLLECTIVE R35, `(.L_x_2523) ;  /* 0x0000000023087348 */ /* 0x000fea0003c00000 */
[----:B------:R0:W1:Y:S02]  /*2bc00*/  SHFL.IDX P0, R35, R37, R220, R36 ;  /* 0x000000dc25237389 */ /* 0x0000640000000024 */
[----:B01----:R-:W-:Y:S05]  /*2bc10*/  ENDCOLLECTIVE ;  /* 0x000000000000791b */ /* 0x003fea0003800000 */
.L_x_2523:
[----:B------:R-:W-:Y:S02]  /*2bc20*/  IMAD.MOV.U32 R37, RZ, RZ, R87 ;  /* 0x000000ffff257224 */ /* 0x000fe400078e0057 */
[----:B------:R-:W-:Y:S02]  /*2bc30*/  IMAD.MOV.U32 R95, RZ, RZ, R35 ;  /* 0x000000ffff5f7224 */ /* 0x000fe400078e0023 */
[----:B------:R-:W-:-:S07]  /*2bc40*/  IMAD.MOV.U32 R35, RZ, RZ, -0x1 ;  /* 0xffffffffff237424 */ /* 0x000fce00078e00ff */
[----:B------:R-:W-:Y:S05]  /*2bc50*/  WARPSYNC.COLLECTIVE R35, `(.L_x_2524) ;  /* 0x0000000023087348 */ /* 0x000fea0003c00000 */
[----:B------:R0:W1:Y:S02]  /*2bc60*/  SHFL.IDX P0, R35, R37, R220, R36 ;  /* 0x000000dc25237389 */ /* 0x0000640000000024 */
[----:B01----:R-:W-:Y:S05]  /*2bc70*/  ENDCOLLECTIVE ;  /* 0x000000000000791b */ /* 0x003fea0003800000 */
.L_x_2524:
[----:B------:R-:W-:Y:S02]  /*2bc80*/  IMAD.MOV.U32 R37, RZ, RZ, R38 ;  /* 0x000000ffff257224 */ /* 0x000fe400078e0026 */
[----:B------:R-:W-:Y:S02]  /*2bc90*/  IMAD.MOV.U32 R156, RZ, RZ, R35 ;  /* 0x000000ffff9c7224 */ /* 0x000fe400078e0023 */
[----:B------:R-:W-:-:S07]  /*2bca0*/  IMAD.MOV.U32 R35, RZ, RZ, -0x1 ;  /* 0xffffffffff237424 */ /* 0x000fce00078e00ff */
[----:B------:R-:W-:Y:S05]  /*2bcb0*/  WARPSYNC.COLLECTIVE R35, `(.L_x_2525) ;  /* 0x0000000023087348 */ /* 0x000fea0003c00000 */
[----:B------:R0:W1:Y:S02]  /*2bcc0*/  SHFL.IDX P0, R35, R37, R220, R36 ;  /* 0x000000dc25237389 */ /* 0x0000640000000024 */
[----:B01----:R-:W-:Y:S05]  /*2bcd0*/  ENDCOLLECTIVE ;  /* 0x000000000000791b */ /* 0x003fea0003800000 */
.L_x_2525:
[----:B------:R-:W-:Y:S05]  /*2bce0*/  BRA `(.L_x_2526) ;  /* 0xffffffc400447947 */ /* 0x000fea000383ffff */
.L_x_2527:
        /* <DEDUP_REMOVED lines=9> */
.L_x_2653:


//--------------------- .text.fused_batch_pir_kernel_optimized_1 --------------------------
	.section	.text.fused_batch_pir_kernel_optimized_1,"ax",@progbits
	.align	128
        .global         fused_batch_pir_kernel_optimized_1
        .type           fused_batch_pir_kernel_optimized_1,@function
        .size           fused_batch_pir_kernel_optimized_1,(.L_x_2654 - fused_batch_pir_kernel_optimized_1)
        .other          fused_batch_pir_kernel_optimized_1,@"STO_CUDA_ENTRY STV_DEFAULT"
fused_batch_pir_kernel_optimized_1:
.text.fused_batch_pir_kernel_optimized_1:
[----:B------:R-:W-:Y:S01]  /*0000*/  LDC R1, c[0x0][0x37c] ;  /* 0x0000df00ff017b82 */ /* 0x000fe20000000800 */
[----:B------:R-:W0:Y:S01]  /*0010*/  S2R R7, SR_TID.X ;  /* 0x0000000000077919 */ /* 0x000e220000002100 */
[----:B------:R-:W-:Y:S01]  /*0020*/  BSSY.RECONVERGENT B0, `(.L_x_2528) ;  /* 0x000003f000007945 */ /* 0x000fe20003800200 */
[----:B0-----:R-:W-:-:S13]  /*0030*/  ISETP.GT.U32.AND P0, PT, R7, 0x2ff, PT ;  /* 0x000002ff0700780c */ /* 0x001fda0003f04070 */
[----:B------:R-:W-:Y:S05]  /*0040*/  @P0 BRA `(.L_x_2529) ;  /* 0x0000000000f00947 */ /* 0x000fea0003800000 */
[----:B------:R-:W0:Y:S01]  /*0050*/  LDC R8, c[0x0][0x360] ;  /* 0x0000d800ff087b82 */ /* 0x000e220000000800 */
[----:B------:R-:W-:Y:S01]  /*0060*/  BSSY.RECONVERGENT B1, `(.L_x_2530) ;  /* 0x000002b000017945 */ /* 0x000fe20003800200 */
[----:B0-----:R-:W0:Y:S01]  /*0070*/  I2F.U32.RP R6, R8 ;  /* 0x0000000800067306 */ /* 0x001e220000209000 */
[----:B------:R-:W-:Y:S01]  /*0080*/  IMAD.IADD R0, R7, 0x1, R8 ;  /* 0x0000000107007824 */ /* 0x000fe200078e0208 */
[----:B------:R-:W-:-:S04]  /*0090*/  ISETP.NE.U32.AND P2, PT, R8, RZ, PT ;  /* 0x000000ff0800720c */ /* 0x000fc80003f45070 */
[C---:B------:R-:W-:Y:S02]  /*00a0*/  ISETP.GE.U32.AND P0, PT, R0.reuse, 0x300, PT ;  /* 0x000003000000780c */ /* 0x040fe40003f06070 */
[----:B------:R-:W-:Y:S02]  /*00b0*/  VIMNMX.U32 R5, PT, PT, R0, 0x300, !PT ;  /* 0x0000030000057848 */ /* 0x000fe40007fe0000 */
[----:B------:R-:W-:-:S04]  /*00c0*/  SEL R4, RZ, 0x1, P0 ;  /* 0x00000001ff047807 */ /* 0x000fc80000000000 */
[----:B------:R-:W-:Y:S01]  /*00d0*/  IADD3 R5, PT, PT, R5, -R0, -R4 ;  /* 0x8000000005057210 */ /* 0x000fe20007ffe804 */
[----:B0-----:R-:W0:Y:S02]  /*00e0*/  MUFU.RCP R6, R6 ;  /* 0x0000000600067308 */ /* 0x001e240000001000 */
[----:B0-----:R-:W-:-:S06]  /*00f0*/  VIADD R2, R6, 0xffffffe ;  /* 0x0ffffffe06027836 */ /* 0x001fcc0000000000 */
[----:B------:R0:W1:Y:S02]  /*0100*/  F2I.FTZ.U32.TRUNC.NTZ R3, R2 ;  /* 0x0000000200037305 */ /* 0x000064000021f000 */
[----:B0-----:R-:W-:Y:S02]  /*0110*/  IMAD.MOV.U32 R2, RZ, RZ, RZ ;  /* 0x000000ffff027224 */ /* 0x001fe400078e00ff */
[----:B-1----:R-:W-:-:S04]  /*0120*/  IMAD.MOV R9, RZ, RZ, -R3 ;  /* 0x000000ffff097224 */ /* 0x002fc800078e0a03 */
[----:B------:R-:W-:-:S04]  /*0130*/  IMAD R9, R9, R8, RZ ;  /* 0x0000000809097224 */ /* 0x000fc800078e02ff */
[----:B------:R-:W-:-:S06]  /*0140*/  IMAD.HI.U32 R6, R3, R9, R2 ;  /* 0x0000000903067227 */ /* 0x000fcc00078e0002 */
        /* <DEDUP_REMOVED lines=10> */
[C---:B------:R-:W-:Y:S02]  /*01f0*/  LOP3.LUT R0, R3.reuse, 0x3, RZ, 0xc0, !PT ;  /* 0x0000000303007812 */ /* 0x040fe400078ec0ff */
[----:B------:R-:W-:Y:S02]  /*0200*/  ISETP.GE.U32.AND P1, PT, R3, 0x3, PT ;  /* 0x000000030300780c */ /* 0x000fe40003f26070 */
[----:B------:R-:W-:Y:S01]  /*0210*/  ISETP.NE.AND P0, PT, R0, 0x3, PT ;  /* 0x000000030000780c */ /* 0x000fe20003f05270 */
[----:B------:R-:W-:-:S12]  /*0220*/  IMAD.MOV.U32 R0, RZ, RZ, R7 ;  /* 0x000000ffff007224 */ /* 0x000fd800078e0007 */
[----:B------:R-:W-:Y:S05]  /*0230*/  @!P0 BRA `(.L_x_2531) ;  /* 0x0000000000348947 */ /* 0x000fea0003800000 */
[----:B------:R-:W0:Y:S01]  /*0240*/  S2R R5, SR_CgaCtaId ;  /* 0x0000000000057919 */ /* 0x000e220000008800 */
[----:B------:R-:W-:Y:S01]  /*0250*/  MOV R0, 0x400 ;  /* 0x0000040000007802 */ /* 0x000fe20000000f00 */
[----:B------:R-:W-:Y:S02]  /*0260*/  VIADD R3, R3, 0x1 ;  /* 0x0000000103037836 */ /* 0x000fe40000000000 */
[----:B------:R-:W-:-:S03]  /*0270*/  IMAD.MOV.U32 R2, RZ, RZ, RZ ;  /* 0x000000ffff027224 */ /* 0x000fc600078e00ff */
[----:B------:R-:W-:Y:S02]  /*0280*/  LOP3.LUT R3, R3, 0x3, RZ, 0xc0, !PT ;  /* 0x0000000303037812 */ /* 0x000fe400078ec0ff */
[----:B0-----:R-:W-:Y:S01]  /*0290*/  LEA R5, R5, R0, 0x18 ;  /* 0x0000000005057211 */ /* 0x001fe200078ec0ff */
[----:B------:R-:W-:-:S07]  /*02a0*/  IMAD.MOV.U32 R0, RZ, RZ, R7 ;  /* 0x000000ffff007224 */ /* 0x000fce00078e0007 */
.L_x_2532:
[----:B------:R-:W-:Y:S02]  /*02b0*/  IMAD R4, R0, 0x10, R5 ;  /* 0x0000001000047824 */ /* 0x000fe400078e0205 */
[----:B------:R-:W-:Y:S02]  /*02c0*/  VIADD R2, R2, 0x1 ;  /* 0x0000000102027836 */ /* 0x000fe40000000000 */
[----:B------:R-:W-:Y:S01]  /*02d0*/  IMAD.IADD R0, R8, 0x1, R0 ;  /* 0x0000000108007824 */ /* 0x000fe200078e0200 */
[----:B------:R0:W-:Y:S02]  /*02e0*/  STS.128 [R4], RZ ;  /* 0x000000ff04007388 */ /* 0x0001e40000000c00 */
[----:B------:R-:W-:-:S13]  /*02f0*/  ISETP.NE.AND P0, PT, R2, R3, PT ;  /* 0x000000030200720c */ /* 0x000fda0003f05270 */
[----:B0-----:R-:W-:Y:S05]  /*0300*/  @P0 BRA `(.L_x_2532) ;  /* 0xfffffffc00e80947 */ /* 0x001fea000383ffff */
.L_x_2531:
[----:B------:R-:W-:Y:S05]  /*0310*/  BSYNC.RECONVERGENT B1 ;  /* 0x0000000000017941 */ /* 0x000fea0003800200 */
.L_x_2530:
[----:B------:R-:W-:Y:S05]  /*0320*/  @!P1 BRA `(.L_x_2529) ;  /* 0x0000000000389947 */ /* 0x000fea0003800000 */
[----:B------:R-:W0:Y:S01]  /*0330*/  S2R R3, SR_CgaCtaId ;  /* 0x0000000000037919 */ /* 0x000e220000008800 */
[----:B------:R-:W-:-:S04]  /*0340*/  MOV R2, 0x400 ;  /* 0x0000040000027802 */ /* 0x000fc80000000f00 */
[----:B0-----:R-:W-:-:S07]  /*0350*/  LEA R5, R3, R2, 0x18 ;  /* 0x0000000203057211 */ /* 0x001fce00078ec0ff */
.L_x_2533:
        /* <DEDUP_REMOVED lines=11> */
.L_x_2529:
[----:B------:R-:W-:Y:S05]  /*0410*/  BSYNC.RECONVERGENT B0 ;  /* 0x0000000000007941 */ /* 0x000fea0003800200 */
.L_x_2528:
[----:B------:R-:W1:Y:S01]  /*0420*/  S2R R143, SR_CTAID.X ;  /* 0x00000000008f7919 */ /* 0x000e620000002500 */
[----:B------:R-:W-:Y:S01]  /*0430*/  BAR.SYNC.DEFER_BLOCKING 0x0 ;  /* 0x0000000000007b1d */ /* 0x000fe20000010000 */
[----:B------:R-:W-:-:S05]  /*0440*/  ISETP.NE.AND P0, PT, R7, RZ, PT ;  /* 0x000000ff0700720c */ /* 0x000fca0003f05270 */
[----:B------:R-:W2:Y:S01]  /*0450*/  LDCU.64 UR6, c[0x0][0x358] ;  /* 0x00006b00ff0677ac */ /* 0x000ea20008000a00 */
[----:B------:R-:W-:Y:S01]  /*0460*/  BSSY.RECONVERGENT B0, `(.L_x_2534) ;  /* 0x00008c3000007945 */ /* 0x000fe20003800200 */
[----:B-1----:R-:W-:-:S06]  /*0470*/  IMAD.SHL.U32 R143, R143, 0x800, RZ ;  /* 0x000008008f8f7824 */ /* 0x002fcc00078e00ff */
[----:B--2---:R-:W-:Y:S05]  /*0480*/  @P0 BRA `(.L_x_2535) ;  /* 0x0000008c00000947 */ /* 0x004fea0003800000 */
[----:B0-----:R-:W0:Y:S02]  /*0490*/  LDC.64 R2, c[0x0][0x388] ;  /* 0x0000e200ff027b82 */ /* 0x001e240000000a00 */
[----:B0-----:R-:W2:Y:S04]  /*04a0*/  LDG.E.U16 R13, desc[UR6][R2.64+0x10] ;  /* 0x00001006020d7981 */ /* 0x001ea8000c1e1500 */
        /* <DEDUP_REMOVED lines=11> */
.L_x_2538:
        /* <DEDUP_REMOVED lines=346> */
[----:B------:R-:W-:Y:S02]  /*1b00*/  LOP3.LUT P0, R12, R12, RZ, R143, 0xa0, !PT ;  /* 0x000000ff0c0c7212 */ /* 0x000fe4000780a08f */
        /* <DEDUP_REMOVED lines=374> */
.L_x_2537:
[----:B------:R-:W-:Y:S01]  /*3270*/  VIADD R11, R11, 0x1 ;  /* 0x000000010b0b7836 */ /* 0x000fe20000000000 */
[----:B------:R-:W-:Y:S02]  /*3280*/  SEL R4, R8, R15, !P3 ;  /* 0x0000000f08047207 */ /* 0x000fe40005800000 */
[----:B------:R-:W-:Y:S02]  /*3290*/  SEL R5, R9, R24, !P3 ;  /* 0x0000001809057207 */ /* 0x000fe40005800000 */
[----:B------:R-:W-:Y:S02]  /*32a0*/  SEL R6, R27, R6, !P3 ;  /* 0x000000061b067207 */ /* 0x000fe40005800000 */
[----:B------:R-:W-:Y:S01]  /*32b0*/  SEL R7, R28, R7, !P3 ;  /* 0x000000071c077207 */ /* 0x000fe20005800000 */
[----:B------:R-:W-:Y:S06]  /*32c0*/  @P2 BRA `(.L_x_2538) ;  /* 0xffffffd000a42947 */ /* 0x000fec000383ffff */
.L_x_2536:
        /* <DEDUP_REMOVED lines=18> */
.L_x_2541:
        /* <DEDUP_REMOVED lines=377> */
[----:B------:R-:W-:Y:S01]  /*4b80*/  LOP3.LUT P0, R12, R12, RZ, R143, 0xa0, !PT ;  /* 0x000000ff0c0c7212 */ /* 0x000fe2000780a08f */
        /* <DEDUP_REMOVED lines=344> */
.L_x_2540:
[----:B------:R-:W-:Y:S01]  /*6110*/  VIADD R11, R11, 0x1 ;  /* 0x000000010b0b7836 */ /* 0x000fe20000000000 */
[----:B------:R-:W-:Y:S02]  /*6120*/  SEL R9, R6, R9, !P3 ;  /* 0x0000000906097207 */ /* 0x000fe40005800000 */
[----:B------:R-:W-:Y:S02]  /*6130*/  SEL R0, R27, R0, !P3 ;  /* 0x000000001b007207 */ /* 0x000fe40005800000 */
[----:B------:R-:W-:Y:S02]  /*6140*/  SEL R2, R7, R16, !P3 ;  /* 0x0000001007027207 */ /* 0x000fe40005800000 */
[----:B------:R-:W-:Y:S01]  /*6150*/  SEL R3, R33, R18, !P3 ;  /* 0x0000001221037207 */ /* 0x000fe20005800000 */
[----:B------:R-:W-:Y:S06]  /*6160*/  @P2 BRA `(.L_x_2541) ;  /* 0xffffffd000a02947 */ /* 0x000fec000383ffff */
.L_x_2539:
        /* <DEDUP_REMOVED lines=21> */
.L_x_2544:
        /* <DEDUP_REMOVED lines=721> */
.L_x_2543:
[----:B------:R-:W-:Y:S01]  /*8fd0*/  VIADD R11, R11, 0x1 ;  /* 0x000000010b0b7836 */ /* 0x000fe20000000000 */
[----:B------:R-:W-:Y:S02]  /*8fe0*/  SEL R6, R8, R15, !P3 ;  /* 0x0000000f08067207 */ /* 0x000fe40005800000 */
[----:B------:R-:W-:Y:S02]  /*8ff0*/  SEL R7, R9, R24, !P3 ;  /* 0x0000001809077207 */ /* 0x000fe40005800000 */
[----:B------:R-:W-:Y:S02]  /*9000*/  SEL R4, R27, R14, !P3 ;  /* 0x0000000e1b047207 */ /* 0x000fe40005800000 */
[----:B------:R-:W-:Y:S01]  /*9010*/  SEL R5, R28, R17, !P3 ;  /* 0x000000111c057207 */ /* 0x000fe20005800000 */
[----:B------:R-:W-:Y:S06]  /*9020*/  @P2 BRA `(.L_x_2544) ;  /* 0xffffffd000a42947 */ /* 0x000fec000383ffff */
.L_x_2542:
[----:B0-----:R-:W0:Y:S01]  /*9030*/  S2UR UR5, SR_CgaCtaId ;  /* 0x00000000000579c3 */ /* 0x001e220000008800 */
[----:B------:R-:W-:Y:S02]  /*9040*/  UMOV UR4, 0x400 ;  /* 0x0000040000047882 */ /* 0x000fe40000000000 */
[----:B0-----:R-:W-:-:S09]  /*9050*/  ULEA UR4, UR5, UR4, 0x18 ;  /* 0x0000000405047291 */ /* 0x001fd2000f8ec0ff */
[----:B-----5:R1:W-:Y:S04]  /*9060*/  STS.64 [UR4+0x3058], R6 ;  /* 0x00305806ff007988 */ /* 0x0203e80008000a04 */
[----:B------:R1:W-:Y:S04]  /*9070*/  STS.64 [UR4+0x3060], R4 ;  /* 0x00306004ff007988 */ /* 0x0003e80008000a04 */
[----:B------:R1:W-:Y:S02]  /*9080*/  STS.U8 [UR4+0x3068], R13 ;  /* 0x0030680dff007988 */ /* 0x0003e40008000004 */
.L_x_2535:
[----:B------:R-:W-:Y:S05]  /*9090*/  BSYNC.RECONVERGENT B0 ;  /* 0x0000000000007941 */ /* 0x000fea0003800200 */
.L_x_2534:
[----:B------:R-:W2:Y:S01]  /*90a0*/  S2R R0, SR_TID.X ;  /* 0x0000000000007919 */ /* 0x000ea20000002100 */
[----:B------:R-:W-:Y:S01]  /*90b0*/  BSSY B0, `(.L_x_2545) ;  /* 0x0000cea000007945 */ /* 0x000fe20003800000 */
[----:B------:R-:W-:Y:S02]  /*90c0*/  CS2R R134, SRZ ;  /* 0x0000000000867805 */ /* 0x000fe4000001ff00 */
[----:B------:R-:W-:Y:S01]  /*90d0*/  CS2R R126, SRZ ;  /* 0x00000000007e7805 */ /* 0x000fe2000001ff00 */
[----:B------:R-:W-:Y:S01]  /*90e0*/  BAR.SYNC.DEFER_BLOCKING 0x0 ;  /* 0x0000000000007b1d */ /* 0x000fe20000010000 */
        /* <DEDUP_REMOVED lines=26> */
[----:B------:R-:W-:Y:S01]  /*9290*/  CS2R R80, SRZ ;  /* 0x0000000000507805 */ /* 0x000fe2000001ff00 */
[----:B--2---:R-:W-:Y:S01]  /*92a0*/  IMAD.SHL.U32 R149, R0, 0x8, RZ ;  /* 0x0000000800957824 */ /* 0x004fe200078e00ff */
[----:B------:R-:W-:-:S02]  /*92b0*/  LOP3.LUT R143, R143, 0x1f, R0, 0xf8, !PT ;  /* 0x0000001f8f8f7812 */ /* 0x000fc400078ef800 */
        /* <DEDUP_REMOVED lines=13> */
[----:B-1----:R-:W-:Y:S02]  /*9390*/  CS2R R12, SRZ ;  /* 0x00000000000c7805 */ /* 0x002fe4000001ff00 */
[----:B------:R-:W-:Y:S02]  /*93a0*/  CS2R R10, SRZ ;  /* 0x00000000000a7805 */ /* 0x000fe4000001ff00 */
[----:B0-----:R-:W-:Y:S02]  /*93b0*/  CS2R R8, SRZ ;  /* 0x0000000000087805 */ /* 0x001fe4000001ff00 */
[----:B------:R-:W-:Y:S02]  /*93c0*/  CS2R R6, SRZ ;  /* 0x0000000000067805 */ /* 0x000fe4000001ff00 */
[----:B------:R-:W-:-:S02]  /*93d0*/  CS2R R4, SRZ ;  /* 0x0000000000047805 */ /* 0x000fc4000001ff00 */
[----:B------:R-:W-:Y:S01]  /*93e0*/  CS2R R2, SRZ ;  /* 0x0000000000027805 */ /* 0x000fe2000001ff00 */
[----:B------:R-:W-:Y:S01]  /*93f0*/  IMAD.MOV.U32 R0, RZ, RZ, RZ ;  /* 0x000000ffff007224 */ /* 0x000fe200078e00ff */
[----:B------:R-:W-:Y:S01]  /*9400*/  LOP3.LUT R149, R149, 0x1f00, RZ, 0xc0, !PT ;  /* 0x00001f0095957812 */ /* 0x000fe200078ec0ff */
[----:B------:R-:W0:Y:S01]  /*9410*/  LDCU UR18, c[0x0][0x3a0] ;  /* 0x00007400ff1277ac */ /* 0x000e220008000800 */
[----:B------:R-:W1:Y:S01]  /*9420*/  LDCU.64 UR16, c[0x0][0x388] ;  /* 0x00007100ff1077ac */ /* 0x000e620008000a00 */
[----:B------:R-:W2:Y:S04]  /*9430*/  LDCU.128 UR8, c[0x3][URZ] ;  /* 0x00c00000ff0877ac */ /* 0x000ea80008000c00 */
.L_x_2570:
[----:B------:R-:W3:Y:S01]  /*9440*/  LDCU UR4, c[0x0][0x3a0] ;  /* 0x00007400ff0477ac */ /* 0x000ee20008000800 */
[----:B------:R-:W-:Y:S01]  /*9450*/  IADD3 R143, PT, PT, R143, R0, R149 ;  /* 0x000000008f8f7210 */ /* 0x000fe20007ffe095 */
[----:B------:R-:W-:Y:S01]  /*9460*/  BSSY.RECONVERGENT B1, `(.L_x_2546) ;  /* 0x00005e7000017945 */ /* 0x000fe20003800200 */
[----:B------:R-:W-:Y:S02]  /*9470*/  CS2R R34, SRZ ;  /* 0x0000000000227805 */ /* 0x000fe4000001ff00 */
[----:B------:R-:W-:Y:S02]  /*9480*/  CS2R R32, SRZ ;  /* 0x0000000000207805 */ /* 0x000fe4000001ff00 */
[----:B---3--:R-:W-:-:S13]  /*9490*/  ISETP.GE.AND P0, PT, R143, UR4, PT ;  /* 0x000000048f007c0c */ /* 0x008fda000bf06270 */
[----:B------:R-:W-:Y:S05]  /*94a0*/  @P0 BRA `(.L_x_2547) ;  /* 0x0000005c00880947 */ /* 0x000fea0003800000 */
[----:B------:R-:W3:Y:S02]  /*94b0*/  LDC.64 R36, c[0x0][0x388] ;  /* 0x0000e200ff247b82 */ /* 0x000ee40000000a00 */
[----:B---3--:R-:W3:Y:S06]  /*94c0*/  LDG.E.U8 R36, desc[UR6][R36.64+0x11] ;  /* 0x0000110624247981 */ /* 0x008eec000c1e1100 */
[----:B------:R-:W4:Y:S01]  /*94d0*/  S2UR UR5, SR_CgaCtaId ;  /* 0x00000000000579c3 */ /* 0x000f220000008800 */
[----:B------:R-:W-:Y:S02]  /*94e0*/  UMOV UR4, 0x400 ;  /* 0x0000040000047882 */ /* 0x000fe40000000000 */
[----:B----4-:R-:W-:-:S09]  /*94f0*/  ULEA UR4, UR5, UR4, 0x18 ;  /* 0x0000000405047291 */ /* 0x010fd2000f8ec0ff */
[----:B------:R-:W4:Y:S04]  /*9500*/  LDS.U8 R38, [UR4+0x3040] ;  /* 0x00304004ff267984 */ /* 0x000f280008000000 */
[----:B------:R-:W0:Y:S01]  /*9510*/  LDS.128 R32, [UR4+0x3030] ;  /* 0x00303004ff207984 */ /* 0x000e220008000c00 */
[----:B---3--:R-:W-:-:S04]  /*9520*/  VIMNMX.U16x2 R39, PT, PT, R36, 0xb000b, !PT ;  /* 0x000b000b24277848 */ /* 0x008fc80007fe0200 */
[----:B------:R-:W-:-:S04]  /*9530*/  LOP3.LUT R39, R39, 0xffff, RZ, 0xc0, !PT ;  /* 0x0000ffff27277812 */ /* 0x000fc800078ec0ff */
[----:B------:R-:W-:-:S04]  /*9540*/  IADD3 R40, PT, PT, R36, 0xb, -R39 ;  /* 0x0000000b24287810 */ /* 0x000fc80007ffe827 */
[----:B------:R-:W-:-:S13]  /*9550*/  ISETP.GE.AND P0, PT, R40, 0x1, PT ;  /* 0x000000012800780c */ /* 0x000fda0003f06270 */
[----:B0---4-:R-:W-:Y:S05]  /*9560*/  @!P0 BRA `(.L_x_2548) ;  /* 0x0000005c001c8947 */ /* 0x011fea0003800000 */
[----:B------:R-:W0:Y:S02]  /*9570*/  LDCU.128 UR12, c[0x3][URZ] ;  /* 0x00c00000ff0c77ac */ /* 0x000e240008000c00 */
[----:B0-----:R-:W-:Y:S02]  /*9580*/  VIADD R41, R32, UR12 ;  /* 0x0000000c20297c36 */ /* 0x001fe40008000000 */
[----:B------:R-:W-:Y:S02]  /*9590*/  VIADD R48, R35, UR15 ;  /* 0x0000000f23307c36 */ /* 0x000fe40008000000 */
[----:B------:R-:W-:Y:S01]  /*95a0*/  VIADD R37, R33, UR13 ;  /* 0x0000000d21257c36 */ /* 0x000fe20008000000 */
[C---:B------:R-:W-:Y:S01]  /*95b0*/  LOP3.LUT R40, R41.reuse, 0x1, RZ, 0x3c, !PT ;  /* 0x0000000129287812 */ /* 0x040fe200078e3cff */
[----:B------:R-:W-:Y:S01]  /*95c0*/  VIADD R44, R34, UR14 ;  /* 0x0000000e222c7c36 */ /* 0x000fe20008000000 */
        /* <DEDUP_REMOVED lines=299> */
[----:B------:R-:W-:Y:S02]  /*a880*/  LOP3.LUT R37, R37, R66, RZ, 0x3c, !PT ;  /* 0x0000004225257212 */ /* 0x000fe400078e3cff */
[----:B------:R-:W-:Y:S02]  /*a890*/  SHF.L.W.U32.HI R61, R61, 0xc, R61 ;  /* 0x0000000c3d3d7819 */ /* 0x000fe40000010e3d */
[----:B------:R-:W-:Y:S01]  /*a8a0*/  LEA.HI R70, R59, R70, R59, 0xc ;  /* 0x000000463b467211 */ /* 0x000fe200078f603b */
[----:B------:R-:W-:Y:S01]  /*a8b0*/  IMAD.IADD R59, R32, 0x1, R57 ;  /* 0x00000001203b7824 */ /* 0x000fe200078e0239 */
[----:B------:R-:W-:Y:S01]  /*a8c0*/  SHF.L.W.U32.HI R60, R37, 0xc, R37 ;  /* 0x0000000c253c7819 */ /* 0x000fe20000010e25 */
[----:B------:R-:W-:Y:S01]  /*a8d0*/  IMAD.IADD R68, R68, 0x1, R61 ;  /* 0x0000000144447824 */ /* 0x000fe200078e023d */
[----:B------:R-:W-:Y:S01]  /*a8e0*/  LOP3.LUT R65, R65, R56, RZ, 0x3c, !PT ;  /* 0x0000003841417212 */ /* 0x000fe200078e3cff */
[----:B------:R-:W-:Y:S01]  /*a8f0*/  VIADD R37, R39, 0xfffffff5 ;  /* 0xfffffff527257836 */ /* 0x000fe20000000000 */
[----:B------:R-:W-:Y:S01]  /*a900*/  LOP3.LUT R56, R32, R59, RZ, 0x3c, !PT ;  /* 0x0000003b20387212 */ /* 0x000fe200078e3cff */
[----:B------:R-:W-:Y:S01]  /*a910*/  IMAD.IADD R62, R67, 0x1, R60 ;  /* 0x00000001433e7824 */ /* 0x000fe200078e023c */
[----:B------:R-:W-:-:S02]  /*a920*/  LOP3.LUT R71, R71, R68, RZ, 0x3c, !PT ;  /* 0x0000004447477212 */ /* 0x000fc400078e3cff */
[----:B------:R-:W-:Y:S02]  /*a930*/  SHF.L.W.U32.HI R56, R56, 0xc, R56 ;  /* 0x0000000c38387819 */ /* 0x000fe40000010e38 */
[----:B------:R-:W-:Y:S02]  /*a940*/  LOP3.LUT R69, R69, R62, RZ, 0x3c, !PT ;  /* 0x0000003e45457212 */ /* 0x000fe400078e3cff */
[----:B------:R-:W-:Y:S01]  /*a950*/  LEA.HI R64, R71, R64, R71, 0x8 ;  /* 0x0000004047407211 */ /* 0x000fe200078f4047 */
[----:B------:R-:W-:Y:S01]  /*a960*/  IMAD.IADD R41, R41, 0x1, R56 ;  /* 0x0000000129297824 */ /* 0x000fe200078e0238 */
[----:B------:R-:W-:Y:S02]  /*a970*/  LEA.HI R69, R69, R66, R69, 0x8 ;  /* 0x0000004245457211 */ /* 0x000fe400078f4045 */
[----:B------:R-:W-:Y:S02]  /*a980*/  LOP3.LUT R61, R61, R64, RZ, 0x3c, !PT ;  /* 0x000000403d3d7212 */ /* 0x000fe400078e3cff */
[----:B------:R-:W-:-:S02]  /*a990*/  LEA.HI R58, R65, R42, R65, 0xc ;  /* 0x0000002a413a7211 */ /* 0x000fc400078f6041 */
[----:B------:R-:W-:Y:S02]  /*a9a0*/  LOP3.LUT R63, RZ, R37, RZ, 0x33, !PT ;  /* 0x00000025ff3f7212 */ /* 0x000fe400078e33ff */
        /* <DEDUP_REMOVED lines=11> */
[----:B------:R-:W-:Y:S01]  /*aa60*/  SHF.L.W.U32.HI R55, R55, 0x8, R55 ;  /* 0x0000000837377819 */ /* 0x000fe20000010e37 */
[----:B------:R-:W-:Y:S01]  /*aa70*/  IMAD.IADD R59, R59, 0x1, R57 ;  /* 0x000000013b3b7824 */ /* 0x000fe200078e0239 */
[----:B------:R-:W-:Y:S01]  /*aa80*/  SHF.R.U32.HI R60, RZ, R42, R143 ;  /* 0x0000002aff3c7219 */ /* 0x000fe2000001168f */
[----:B------:R-:W-:Y:S01]  /*aa90*/  IMAD.IADD R54, R54, 0x1, R63 ;  /* 0x0000000136367824 */ /* 0x000fe200078e023f */
[----:B------:R-:W-:-:S02]  /*aaa0*/  LOP3.LUT R55, R55, R62, RZ, 0x3c, !PT ;  /* 0x0000003e37377212 */ /* 0x000fc400078e3cff */
[----:B------:R-:W-:Y:S02]  /*aab0*/  LOP3.LUT R63, R63, R58, RZ, 0x3c, !PT ;  /* 0x0000003a3f3f7212 */ /* 0x000fe400078e3cff */
[----:B------:R-:W-:Y:S02]  /*aac0*/  LOP3.LUT R60, R60, 0x1, RZ, 0xc0, !PT ;  /* 0x000000013c3c7812 */ /* 0x000fe400078ec0ff */
[----:B------:R-:W-:Y:S02]  /*aad0*/  LOP3.LUT R56, R56, R59, RZ, 0x3c, !PT ;  /* 0x0000003b38387212 */ /* 0x000fe400078e3cff */
[----:B------:R-:W-:Y:S02]  /*aae0*/  LEA.HI R54, R55, R54, R55, 0x10 ;  /* 0x0000003637367211 */ /* 0x000fe400078f8037 */
[----:B------:R-:W-:Y:S02]  /*aaf0*/  LEA.HI R64, R63, R64, R63, 0x10 ;  /* 0x000000403f407211 */ /* 0x000fe400078f803f */
[----:B------:R-:W-:-:S02]  /*ab00*/  ISETP.NE.U32.AND P0, PT, R60, 0x1, PT ;  /* 0x000000013c00780c */ /* 0x000fc40003f05070 */
[----:B------:R-:W-:Y:S01]  /*ab10*/  SHF.L.W.U32.HI R55, R56, 0x7, R56 ;  /* 0x0000000738377819 */ /* 0x000fe20000010e38 */
[----:B------:R-:W-:Y:S01]  /*ab20*/  IMAD.IADD R56, R59, 0x1, R45 ;  /* 0x000000013b387824 */ /* 0x000fe200078e022d */
[----:B------:R-:W-:Y:S01]  /*ab30*/  LOP3.LUT R61, R61, R54, RZ, 0x3c, !PT ;  /* 0x000000363d3d7212 */ /* 0x000fe200078e3cff */
[----:B------:R-:W-:Y:S01]  /*ab40*/  IMAD.IADD R54, R41, 0x1, R52 ;  /* 0x0000000129367824 */ /* 0x000fe200078e0234 */
[----:B------:R-:W-:Y:S01]  /*ab50*/  LOP3.LUT R69, R69, R64, RZ, 0x3c, !PT ;  /* 0x0000004045457212 */ /* 0x000fe200078e3cff */
[----:B------:R-:W-:Y:S01]  /*ab60*/  IMAD.IADD R60, R55, 0x1, R40 ;  /* 0x00000001373c7824 */ /* 0x000fe200078e0228 */
[----:B------:R-:W-:Y:S01]  /*ab70*/  LEA.HI R61, R61, R62, RZ, 0xc ;  /* 0x0000003e3d3d7211 */ /* 0x000fe200078f60ff */
[----:B------:R-:W0:Y:S01]  /*ab80*/  S2R R41, SR_CTAID.X ;  /* 0x0000000000297919 */ /* 0x000e220000002500 */
[----:B------:R-:W-:Y:S02]  /*ab90*/  LEA.HI R69, R69, R58, RZ, 0xc ;  /* 0x0000003a45457211 */ /* 0x000fe400078f60ff */
[----:B------:R-:W-:Y:S01]  /*aba0*/  LOP3.LUT R49, R49, R54, RZ, 0x3c, !PT ;  /* 0x0000003631317212 */ /* 0x000fe200078e3cff */
[----:B------:R-:W3:Y:S01]  /*abb0*/  S2R R40, SR_TID.X ;  /* 0x0000000000287919 */ /* 0x000ee20000002100 */
[----:B------:R-:W-:-:S02]  /*abc0*/  LOP3.LUT R57, R57, R48, RZ, 0x3c, !PT ;  /* 0x0000003039397212 */ /* 0x000fc400078e3cff */
[----:B------:R-:W-:Y:S02]  /*abd0*/  LOP3.LUT R51, R51, R60, RZ, 0x3c, !PT ;  /* 0x0000003c33337212 */ /* 0x000fe400078e3cff */
[----:B------:R-:W-:Y:S01]  /*abe0*/  LOP3.LUT R58, R38, 0xff, RZ, 0xc0, !PT ;  /* 0x000000ff263a7812 */ /* 0x000fe200078ec0ff */
[----:B------:R-:W-:Y:S01]  /*abf0*/  VIADD R38, R69, UR12 ;  /* 0x0000000c45267c36 */ /* 0x000fe20008000000 */
[----:B------:R-:W-:Y:S01]  /*ac00*/  SHF.L.W.U32.HI R49, R49, 0x10, R49 ;  /* 0x0000001031317819 */ /* 0x000fe20000010e31 */
[----:B------:R-:W-:Y:S01]  /*ac10*/  @!P0 VIADD R38, R61, UR13 ;  /* 0x0000000d3d268c36 */ /* 0x000fe20008000000 */
[----:B------:R-:W-:Y:S02]  /*ac20*/  SHF.L.W.U32.HI R57, R57, 0x10, R57 ;  /* 0x0000001039397819 */ /* 0x000fe40000010e39 */
[----:B------:R-:W-:Y:S01]  /*ac30*/  SHF.L.W.U32.HI R61, R51, 0x10, R51 ;  /* 0x00000010333d7819 */ /* 0x000fe20000010e33 */
[----:B------:R-:W-:Y:S01]  /*ac40*/  IMAD.IADD R51, R50, 0x1, R49 ;  /* 0x0000000132337824 */ /* 0x000fe200078e0231 */
[----:B------:R-:W-:Y:S01]  /*ac50*/  ISETP.NE.AND P1, PT, R58, 0x1, PT ;  /* 0x000000013a00780c */ /* 0x000fe20003f25270 */
        /* <DEDUP_REMOVED lines=310> */
[----:B------:R-:W-:Y:S01]  /*bfc0*/  LEA.HI R49, R46, R49, R46, 0x8 ;  /* 0x000000312e317211 */ /* 0x000fe200078f402e */
[----:B------:R-:W-:Y:S01]  /*bfd0*/  VIADD R47, R47, UR15 ;  /* 0x0000000f2f2f7c36 */ /* 0x000fe20008000000 */
[----:B------:R-:W-:-:S02]  /*bfe0*/  LEA.HI R54, R57, R54, R57, 0x8 ;  /* 0x0000003639367211 */ /* 0x000fc400078f4039 */
[----:B------:R-:W-:Y:S02]  /*bff0*/  LEA.HI R48, R59, R48, R59, 0x8 ;  /* 0x000000303b307211 */ /* 0x000fe400078f403b */
[----:B------:R-:W-:Y:S01]  /*c000*/  LEA.HI R56, R43, R56, R43, 0x8 ;  /* 0x000000382b387211 */ /* 0x000fe200078f402b */
[----:B------:R-:W-:Y:S01]  /*c010*/  IMAD.IADD R43, R36, 0x1, -R37 ;  /* 0x00000001242b7824 */ /* 0x000fe200078e0a25 */
[----:B------:R-:W-:Y:S02]  /*c020*/  LOP3.LUT R50, R50, R49, RZ, 0x3c, !PT ;  /* 0x0000003132327212 */ /* 0x000fe400078e3cff */
[----:B------:R-:W-:Y:S02]  /*c030*/  LOP3.LUT R53, R53, R54, RZ, 0x3c, !PT ;  /* 0x0000003635357212 */ /* 0x000fe400078e3cff */
[----:B------:R-:W-:Y:S02]  /*c040*/  LOP3.LUT R48, R51, R48, RZ, 0x3c, !PT ;  /* 0x0000003033307212 */ /* 0x000fe400078e3cff */
[----:B------:R-:W-:-:S02]  /*c050*/  LOP3.LUT R55, R55, R56, RZ, 0x3c, !PT ;  /* 0x0000003837377212 */ /* 0x000fc400078e3cff */
[----:B------:R-:W-:Y:S02]  /*c060*/  LEA.HI R45, R50, R33, R50, 0x7 ;  /* 0x00000021322d7211 */ /* 0x000fe400078f3832 */
[----:B------:R-:W-:Y:S02]  /*c070*/  LEA.HI R53, R53, R34, R53, 0x7 ;  /* 0x0000002235357211 */ /* 0x000fe400078f3835 */
[----:B------:R-:W-:Y:S02]  /*c080*/  LEA.HI R48, R48, R35, R48, 0x7 ;  /* 0x0000002330307211 */ /* 0x000fe400078f3830 */
[----:B------:R-:W-:Y:S02]  /*c090*/  ISETP.NE.AND P2, PT, R43, 0x1, PT ;  /* 0x000000012b00780c */ /* 0x000fe40003f45270 */
[----:B------:R-:W-:Y:S01]  /*c0a0*/  LEA.HI R55, R55, R32, R55, 0x7 ;  /* 0x0000002037377211 */ /* 0x000fe200078f3837 */
[----:B0--3--:R-:W-:Y:S10]  /*c0b0*/  @P1 BRA `(.L_x_2549) ;  /* 0x0000000000841947 */ /* 0x009ff40003800000 */
[----:B------:R-:W0:Y:S01]  /*c0c0*/  LDCU.64 UR4, c[0x0][0x388] ;  /* 0x00007100ff0477ac */ /* 0x000e220008000a00 */
[----:B------:R-:W-:Y:S01]  /*c0d0*/  SHF.R.U32.HI R42, RZ, R42, R143 ;  /* 0x0000002aff2a7219 */ /* 0x000fe2000001168f */
[----:B------:R-:W-:-:S03]  /*c0e0*/  IMAD.MOV.U32 R32, RZ, RZ, 0x1bd ;  /* 0x000001bdff207424 */ /* 0x000fc600078e00ff */
[----:B------:R-:W-:-:S04]  /*c0f0*/  LOP3.LUT R42, R42, 0x1, RZ, 0xc0, !PT ;  /* 0x000000012a2a7812 */ /* 0x000fc800078ec0ff */
[----:B------:R-:W-:-:S04]  /*c100*/  ISETP.NE.U32.AND P1, PT, R42, 0x1, PT ;  /* 0x000000012a00780c */ /* 0x000fc80003f25070 */
        /* <DEDUP_REMOVED lines=12> */
[----:B---3--:R-:W-:Y:S02]  /*c1d0*/  LOP3.LUT R42, R49, R42, RZ, 0x3c, !PT ;  /* 0x0000002a312a7212 */ /* 0x008fe400078e3cff */
[----:B------:R-:W-:Y:S02]  /*c1e0*/  SEL R49, R53, R62, !P1 ;  /* 0x0000003e35317207 */ /* 0x000fe40004800000 */
[----:B------:R-:W-:Y:S02]  /*c1f0*/  SEL R44, R44, R42, !P1 ;  /* 0x0000002a2c2c7207 */ /* 0x000fe40004800000 */
[----:B------:R-:W-:Y:S02]  /*c200*/  SEL R55, R42, R55, !P1 ;  /* 0x000000372a377207 */ /* 0x000fe40004800000 */
[----:B------:R-:W-:-:S02]  /*c210*/  SEL R42, R48, R47, !P1 ;  /* 0x0000002f302a7207 */ /* 0x000fc40004800000 */
        /* <DEDUP_REMOVED lines=11> */
.L_x_2549:
[----:B------:R-:W-:Y:S01]  /*c2d0*/  BSSY.RECONVERGENT B2, `(.L_x_2548) ;  /* 0x00002f0000027945 */ /* 0x000fe20003800200 */
[----:B------:R-:W-:Y:S01]  /*c2e0*/  SEL R32, R55, R44, !P0 ;  /* 0x0000002c37207207 */ /* 0x000fe20004000000 */
[----:B------:R-:W-:Y:S01]  /*c2f0*/  IMAD.SHL.U32 R41, R41, 0x800, RZ ;  /* 0x0000080029297824 */ /* 0x000fe200078e00ff */
[----:B------:R-:W-:Y:S02]  /*c300*/  SEL R33, R45, R52, !P0 ;  /* 0x000000342d217207 */ /* 0x000fe40004000000 */
[----:B------:R-:W-:Y:S02]  /*c310*/  SEL R34, R53, R62, !P0 ;  /* 0x0000003e35227207 */ /* 0x000fe40004000000 */
[----:B------:R-:W-:Y:S01]  /*c320*/  SEL R35, R48, R47, !P0 ;  /* 0x0000002f30237207 */ /* 0x000fe20004000000 */
[----:B------:R-:W-:Y:S06]  /*c330*/  @!P2 BRA `(.L_x_2550) ;  /* 0x0000002c00a4a947 */ /* 0x000fec0003800000 */
[----:B------:R-:W-:-:S07]  /*c340*/  IMAD.MOV.U32 R42, RZ, RZ, 0x1 ;  /* 0x00000001ff2a7424 */ /* 0x000fce00078e00ff */
.L_x_2553:
[----:B------:R-:W0:Y:S01]  /*c350*/  LDCU.128 UR12, c[0x3][URZ] ;  /* 0x00c00000ff0c77ac */ /* 0x000e220008000c00 */
[----:B------:R-:W-:Y:S01]  /*c360*/  LOP3.LUT R38, R38, 0xff, RZ, 0xc0, !PT ;  /* 0x000000ff26267812 */ /* 0x000fe200078ec0ff */
[----:B------:R-:W-:Y:S03]  /*c370*/  BSSY.RECONVERGENT B3, `(.L_x_2551) ;  /* 0x00002dd000037945 */ /* 0x000fe60003800200 */
        /* <DEDUP_REMOVED lines=303> */
[----:B------:R-:W-:Y:S01]  /*d670*/  LEA.HI R71, R71, R60, R71, 0xc ;  /* 0x0000003c47477211 */ /* 0x000fe200078f6047 */
[----:B------:R-:W-:Y:S01]  /*d680*/  IMAD.IADD R104, R104, 0x1, R67 ;  /* 0x0000000168687824 */ /* 0x000fe200078e0243 */
[----:B------:R-:W-:Y:S02]  /*d690*/  LOP3.LUT R60, R65, R64, RZ, 0x3c, !PT ;  /* 0x00000040413c7212 */ /* 0x000fe400078e3cff */
[----:B------:R-:W-:Y:S02]  /*d6a0*/  LEA.HI R106, R59, R106, R59, 0xc ;  /* 0x0000006a3b6a7211 */ /* 0x000fe400078f603b */
[----:B------:R-:W-:Y:S02]  /*d6b0*/  SHF.L.W.U32.HI R59, R48, 0x10, R48 ;  /* 0x00000010303b7819 */ /* 0x000fe40000010e30 */
[----:B------:R-:W-:-:S02]  /*d6c0*/  SHF.L.W.U32.HI R105, R60, 0xc, R60 ;  /* 0x0000000c3c697819 */ /* 0x000fc40000010e3c */
[----:B------:R-:W-:Y:S01]  /*d6d0*/  LOP3.LUT R63, R63, R104, RZ, 0x3c, !PT ;  /* 0x000000683f3f7212 */ /* 0x000fe200078e3cff */
[----:B------:R-:W-:Y:S01]  /*d6e0*/  IMAD.IADD R61, R59, 0x1, R32 ;  /* 0x000000013b3d7824 */ /* 0x000fe200078e0220 */
[----:B------:R-:W-:Y:S01]  /*d6f0*/  LOP3.LUT R106, R107, R106, RZ, 0x3c, !PT ;  /* 0x0000006a6b6a7212 */ /* 0x000fe200078e3cff */
[----:B------:R-:W-:Y:S01]  /*d700*/  IMAD.IADD R60, R44, 0x1, R105 ;  /* 0x000000012c3c7824 */ /* 0x000fe200078e0269 */
[----:B------:R-:W-:Y:S02]  /*d710*/  SHF.L.W.U32.HI R65, R63, 0xc, R63 ;  /* 0x0000000c3f417819 */ /* 0x000fe40000010e3f */
[----:B------:R-:W-:Y:S02]  /*d720*/  IADD3 R63, PT, PT, R39, -0xb, R42 ;  /* 0xfffffff5273f7810 */ /* 0x000fe40007ffe02a */
[----:B------:R-:W-:Y:S01]  /*d730*/  LOP3.LUT R44, R32, R61, RZ, 0x3c, !PT ;  /* 0x0000003d202c7212 */ /* 0x000fe200078e3cff */
[----:B------:R-:W-:Y:S01]  /*d740*/  IMAD.IADD R62, R62, 0x1, R65 ;  /* 0x000000013e3e7824 */ /* 0x000fe200078e0241 */
[----:B------:R-:W-:-:S02]  /*d750*/  LOP3.LUT R69, R69, R60, RZ, 0x3c, !PT ;  /* 0x0000003c45457212 */ /* 0x000fc400078e3cff */
[----:B------:R-:W-:Y:S02]  /*d760*/  LOP3.LUT R107, RZ, R63, RZ, 0x33, !PT ;  /* 0x0000003fff6b7212 */ /* 0x000fe400078e33ff */
[----:B------:R-:W-:Y:S02]  /*d770*/  SHF.L.W.U32.HI R63, R44, 0xc, R44 ;  /* 0x0000000c2c3f7819 */ /* 0x000fe40000010e2c */
[----:B------:R-:W-:Y:S01]  /*d780*/  LEA.HI R64, R69, R64, R69, 0x8 ;  /* 0x0000004045407211 */ /* 0x000fe200078f4045 */
[----:B------:R-:W-:Y:S01]  /*d790*/  IMAD.IADD R44, R36, 0x1, R107 ;  /* 0x00000001242c7824 */ /* 0x000fe200078e026b */
[----:B------:R-:W-:Y:S01]  /*d7a0*/  LOP3.LUT R67, R67, R62, RZ, 0x3c, !PT ;  /* 0x0000003e43437212 */ /* 0x000fe200078e3cff */
[----:B------:R-:W-:Y:S01]  /*d7b0*/  IMAD.IADD R48, R48, 0x1, R63 ;  /* 0x0000000130307824 */ /* 0x000fe200078e023f */
[----:B------:R-:W-:Y:S02]  /*d7c0*/  LOP3.LUT R105, R105, R64, RZ, 0x3c, !PT ;  /* 0x0000004069697212 */ /* 0x000fe400078e3cff */
[----:B------:R-:W-:-:S02]  /*d7d0*/  LOP3.LUT R58, R58, R71, RZ, 0x3c, !PT ;  /* 0x000000473a3a7212 */ /* 0x000fc400078e3cff */
[----:B------:R-:W-:Y:S02]  /*d7e0*/  SHF.L.W.U32.HI R105, R105, 0x7, R105 ;  /* 0x0000000769697819 */ /* 0x000fe40000010e69 */
[----:B------:R-:W-:Y:S01]  /*d7f0*/  LOP3.LUT R59, R59, R48, RZ, 0x3c, !PT ;  /* 0x000000303b3b7212 */ /* 0x000fe200078e3cff */
[----:B------:R-:W-:Y:S01]  /*d800*/  IMAD.IADD R48, R48, 0x1, R56 ;  /* 0x0000000130307824 */ /* 0x000fe200078e0238 */
[----:B------:R-:W-:Y:S01]  /*d810*/  LEA.HI R104, R67, R104, R67, 0x8 ;  /* 0x0000006843687211 */ /* 0x000fe200078f4043 */
[----:B------:R-:W-:Y:S01]  /*d820*/  IMAD.IADD R67, R62, 0x1, R105 ;  /* 0x000000013e437824 */ /* 0x000fe200078e0269 */
[----:B------:R-:W-:Y:S02]  /*d830*/  SHF.L.W.U32.HI R58, R58, 0x8, R58 ;  /* 0x000000083a3a7819 */ /* 0x000fe40000010e3a */
[----:B------:R-:W-:Y:S02]  /*d840*/  SHF.L.W.U32.HI R59, R59, 0x8, R59 ;  /* 0x000000083b3b7819 */ /* 0x000fe40000010e3b */
[----:B------:R-:W-:-:S02]  /*d850*/  SHF.L.W.U32.HI R106, R106, 0x8, R106 ;  /* 0x000000086a6a7819 */ /* 0x000fc40000010e6a */
[----:B------:R-:W-:Y:S01]  /*d860*/  LOP3.LUT R60, R58, R67, RZ, 0x3c, !PT ;  /* 0x000000433a3c7212 */ /* 0x000fe200078e3cff */
[----:B------:R-:W-:Y:S01]  /*d870*/  IMAD.IADD R58, R61, 0x1, R59 ;  /* 0x000000013d3a7824 */ /* 0x000fe200078e023b */
[----:B------:R-:W-:Y:S01]  /*d880*/  LOP3.LUT R104, R65, R104, RZ, 0x3c, !PT ;  /* 0x0000006841687212 */ /* 0x000fe200078e3cff */
[----:B------:R-:W-:Y:S01]  /*d890*/  IMAD.IADD R57, R57, 0x1, R106 ;  /* 0x0000000139397824 */ /* 0x000fe200078e026a */
[----:B------:R-:W-:Y:S02]  /*d8a0*/  LOP3.LUT R51, R51, R48, RZ, 0x3c, !PT ;  /* 0x0000003033337212 */ /* 0x000fe400078e3cff */
[----:B------:R-:W-:Y:S02]  /*d8b0*/  LOP3.LUT R63, R63, R58, RZ, 0x3c, !PT ;  /* 0x0000003a3f3f7212 */ /* 0x000fe400078e3cff */
[----:B------:R-:W-:Y:S02]  /*d8c0*/  LEA.HI R60, R60, R57, R60, 0x10 ;  /* 0x000000393c3c7211 */ /* 0x000fe400078f803c */
[----:B------:R-:W-:-:S02]  /*d8d0*/  SHF.L.W.U32.HI R104, R104, 0x7, R104 ;  /* 0x0000000768687819 */ /* 0x000fc40000010e68 */
[----:B------:R-:W-:Y:S02]  /*d8e0*/  SHF.L.W.U32.HI R63, R63, 0x7, R63 ;  /* 0x000000073f3f7819 */ /* 0x000fe40000010e3f */
[----:B------:R-:W-:Y:S01]  /*d8f0*/  LOP3.LUT R60, R105, R60, RZ, 0x3c, !PT ;  /* 0x0000003c693c7212 */ /* 0x000fe200078e3cff */
[----:B------:R-:W-:Y:S01]  /*d900*/  IMAD.IADD R71, R71, 0x1, R104 ;  /* 0x0000000147477824 */ /* 0x000fe200078e0268 */
[----:B------:R-:W-:Y:S01]  /*d910*/  LOP3.LUT R59, R59, R52, RZ, 0x3c, !PT ;  /* 0x000000343b3b7212 */ /* 0x000fe200078e3cff */
[----:B------:R-:W-:Y:S01]  /*d920*/  IMAD.IADD R62, R63, 0x1, R46 ;  /* 0x000000013f3e7824 */ /* 0x000fe200078e022e */
[----:B------:R-:W-:Y:S02]  /*d930*/  LEA.HI R67, R60, R67, RZ, 0xc ;  /* 0x000000433c437211 */ /* 0x000fe400078f60ff */
[----:B------:R-:W-:Y:S02]  /*d940*/  SHF.L.W.U32.HI R51, R51, 0x10, R51 ;  /* 0x0000001033337819 */ /* 0x000fe40000010e33 */
[----:B------:R-:W-:-:S02]  /*d950*/  SHF.L.W.U32.HI R60, R59, 0x10, R59 ;  /* 0x000000103b3c7819 */ /* 0x000fc40000010e3b */
[----:B------:R-:W-:Y:S02]  /*d960*/  LOP3.LUT R65, R106, R71, RZ, 0x3c, !PT ;  /* 0x000000476a417212 */ /* 0x000fe400078e3cff */
[----:B------:R-:W-:Y:S01]  /*d970*/  LOP3.LUT R57, R53, R62, RZ, 0x3c, !PT ;  /* 0x0000003e35397212 */ /* 0x000fe200078e3cff */
[----:B------:R-:W-:Y:S01]  /*d980*/  IMAD.IADD R53, R54, 0x1, R51 ;  /* 0x0000000136357824 */ /* 0x000fe200078e0233 */
[----:B------:R-:W-:Y:S01]  /*d990*/  SHF.R.U32.HI R66, RZ, R44, R143 ;  /* 0x0000002cff427219 */ /* 0x000fe2000001168f */
[----:B------:R-:W-:Y:S01]  /*d9a0*/  IMAD.IADD R54, R47, 0x1, R60 ;  /* 0x000000012f367824 */ /* 0x000fe200078e023c */
[----:B------:R-:W-:Y:S02]  /*d9b0*/  LEA.HI R65, R65, R64, R65, 0x10 ;  /* 0x0000004041417211 */ /* 0x000fe400078f8041 */
[----:B------:R-:W-:Y:S01]  /*d9c0*/  SHF.L.W.U32.HI R64, R57, 0x10, R57 ;  /* 0x0000001039407819 */ /* 0x000fe20000010e39 */
[----:B------:R-:W-:Y:S01]  /*d9d0*/  IMAD.IADD R57, R58, 0x1, R45 ;  /* 0x000000013a397824 */ /* 0x000fe200078e022d */
[----:B------:R-:W-:-:S02]  /*d9e0*/  LOP3.LUT R66, R66, 0x1, RZ, 0xc0, !PT ;  /* 0x0000000142427812 */ /* 0x000fc400078ec0ff */
[----:B------:R-:W-:Y:S02]  /*d9f0*/  LOP3.LUT R55, R55, R54, RZ, 0x3c, !PT ;  /* 0x0000003637377212 */ /* 0x000fe400078e3cff */
[----:B------:R-:W-:Y:S01]  /*da00*/  ISETP.NE.U32.AND P0, PT, R66, 0x1, PT ;  /* 0x000000014200780c */ /* 0x000fe20003f05070 */
[----:B------:R-:W-:Y:S01]  /*da10*/  IMAD.IADD R66, R49, 0x1, R64 ;  /* 0x0000000131427824 */ /* 0x000fe200078e0240 */
[----:B------:R-:W-:Y:S02]  /*da20*/  LOP3.LUT R50, R50, R57, RZ, 0x3c, !PT ;  /* 0x0000003932327212 */ /* 0x000fe400078e3cff */
[----:B------:R-:W-:Y:S02]  /*da30*/  LOP3.LUT R56, R56, R53, RZ, 0x3c, !PT ;  /* 0x0000003538387212 */ /* 0x000fe400078e3cff */
[----:B------:R-:W-:Y:S02]  /*da40*/  SHF.L.W.U32.HI R55, R55, 0xc, R55 ;  /* 0x0000000c37377819 */ /* 0x000fe40000010e37 */
[----:B------:R-:W-:-:S02]  /*da50*/  SHF.L.W.U32.HI R49, R50, 0xc, R50 ;  /* 0x0000000c32317819 */ /* 0x000fc40000010e32 */
[----:B------:R-:W-:Y:S01]  /*da60*/  SHF.L.W.U32.HI R47, R56, 0xc, R56 ;  /* 0x0000000c382f7819 */ /* 0x000fe20000010e38 */
[----:B------:R-:W-:Y:S01]  /*da70*/  IMAD.IADD R52, R52, 0x1, R55 ;  /* 0x0000000134347824 */ /* 0x000fe200078e0237 */
        /* <DEDUP_REMOVED lines=44> */
[----:B------:R-:W-:-:S02]  /*dd40*/  SHF.L.W.U32.HI R55, R55, 0xc, R55 ;  /* 0x0000000c37377819 */ /* 0x000fc40000010e37 */
[----:B------:R-:W-:Y:S01]  /*dd50*/  LOP3.LUT R47, R47, R66, RZ, 0x3c, !PT ;  /* 0x000000422f2f7212 */ /* 0x000fe200078e3cff */
[----:B------:R-:W-:Y:S01]  /*dd60*/  VIADD R46, R104, UR12 ;  /* 0x0000000c682e7c36 */ /* 0x000fe20008000000 */
[----:B------:R-:W-:Y:S01]  /*dd70*/  LOP3.LUT R49, R49, R54, RZ, 0x3c, !PT ;  /* 0x0000003631317212 */ /* 0x000fe200078e3cff */
[----:B------:R-:W-:Y:S01]  /*dd80*/  IMAD.IADD R56, R56, 0x1, R55 ;  /* 0x0000000138387824 */ /* 0x000fe200078e0237 */
[----:B------:R-:W-:Y:S01]  /*dd90*/  LOP3.LUT R63, R63, R60, RZ, 0x3c, !PT ;  /* 0x0000003c3f3f7212 */ /* 0x000fe200078e3cff */
[----:B------:R-:W-:Y:S01]  /*dda0*/  @!P0 VIADD R46, R67, UR13 ;  /* 0x0000000d432e8c36 */ /* 0x000fe20008000000 */
        /* <DEDUP_REMOVED lines=242> */
[----:B------:R-:W-:Y:S01]  /*ecd0*/  SHF.L.W.U32.HI R49, R49, 0xc, R49 ;  /* 0x0000000c31317819 */ /* 0x000fe20000010e31 */
[----:B------:R-:W-:Y:S01]  /*ece0*/  VIADD R57, R50, UR13 ;  /* 0x0000000d32397c36 */ /* 0x000fe20008000000 */
[----:B------:R-:W-:-:S02]  /*ecf0*/  SHF.L.W.U32.HI R59, R59, 0xc, R59 ;  /* 0x0000000c3b3b7819 */ /* 0x000fc40000010e3b */
[----:B------:R-:W-:Y:S01]  /*ed00*/  SHF.L.W.U32.HI R63, R63, 0xc, R63 ;  /* 0x0000000c3f3f7819 */ /* 0x000fe20000010e3f */
[----:B------:R-:W-:Y:S01]  /*ed10*/  IMAD.IADD R48, R48, 0x1, R49 ;  /* 0x0000000130307824 */ /* 0x000fe200078e0231 */
[----:B------:R-:W-:Y:S01]  /*ed20*/  LOP3.LUT R45, R45, R50, RZ, 0x3c, !PT ;  /* 0x000000322d2d7212 */ /* 0x000fe200078e3cff */
[----:B------:R-:W-:Y:S02]  /*ed30*/  IMAD.IADD R56, R56, 0x1, R59 ;  /* 0x0000000138387824 */ /* 0x000fe400078e023b */
[----:B------:R-:W-:Y:S01]  /*ed40*/  IMAD.IADD R62, R62, 0x1, R63 ;  /* 0x000000013e3e7824 */ /* 0x000fe200078e023f */
[----:B------:R-:W-:Y:S02]  /*ed50*/  LEA.HI R54, R45, R54, R45, 0x8 ;  /* 0x000000362d367211 */ /* 0x000fe400078f402d */
[----:B------:R-:W-:Y:S02]  /*ed60*/  LOP3.LUT R45, RZ, R38, RZ, 0x33, !PT ;  /* 0x00000026ff2d7212 */ /* 0x000fe400078e33ff */
[----:B------:R-:W-:-:S02]  /*ed70*/  LOP3.LUT R61, R61, R48, RZ, 0x3c, !PT ;  /* 0x000000303d3d7212 */ /* 0x000fc400078e3cff */
[----:B------:R-:W-:Y:S01]  /*ed80*/  LOP3.LUT R51, R51, R56, RZ, 0x3c, !PT ;  /* 0x0000003833337212 */ /* 0x000fe200078e3cff */
[----:B------:R-:W-:Y:S01]  /*ed90*/  IMAD.IADD R38, R36, 0x1, R45 ;  /* 0x0000000124267824 */ /* 0x000fe200078e022d */
[----:B------:R-:W-:Y:S02]  /*eda0*/  LOP3.LUT R47, R47, R62, RZ, 0x3c, !PT ;  /* 0x0000003e2f2f7212 */ /* 0x000fe400078e3cff */
[----:B------:R-:W-:Y:S01]  /*edb0*/  LEA.HI R52, R61, R52, R61, 0x8 ;  /* 0x000000343d347211 */ /* 0x000fe200078f403d */
[----:B------:R-:W-:Y:S01]  /*edc0*/  VIADD R61, R62, UR15 ;  /* 0x0000000f3e3d7c36 */ /* 0x000fe20008000000 */
[----:B------:R-:W-:Y:S02]  /*edd0*/  LEA.HI R60, R51, R60, R51, 0x8 ;  /* 0x0000003c333c7211 */ /* 0x000fe400078f4033 */
[----:B------:R-:W-:Y:S02]  /*ede0*/  LEA.HI R64, R47, R64, R47, 0x8 ;  /* 0x000000402f407211 */ /* 0x000fe400078f402f */
[----:B------:R-:W-:-:S02]  /*edf0*/  LOP3.LUT R55, R55, R54, RZ, 0x3c, !PT ;  /* 0x0000003637377212 */ /* 0x000fc400078e3cff */
[----:B------:R-:W-:Y:S02]  /*ee00*/  LOP3.LUT R52, R49, R52, RZ, 0x3c, !PT ;  /* 0x0000003431347212 */ /* 0x000fe400078e3cff */
[----:B------:R-:W-:Y:S02]  /*ee10*/  SHF.R.U32.HI R38, RZ, R38, R143 ;  /* 0x00000026ff267219 */ /* 0x000fe4000001168f */
[----:B------:R-:W-:Y:S01]  /*ee20*/  LOP3.LUT R60, R59, R60, RZ, 0x3c, !PT ;  /* 0x0000003c3b3c7212 */ /* 0x000fe200078e3cff */
[----:B------:R-:W-:Y:S01]  /*ee30*/  VIADD R59, R56, UR14 ;  /* 0x0000000e383b7c36 */ /* 0x000fe20008000000 */
[----:B------:R-:W-:Y:S02]  /*ee40*/  LOP3.LUT R63, R63, R64, RZ, 0x3c, !PT ;  /* 0x000000403f3f7212 */ /* 0x000fe400078e3cff */
[----:B------:R-:W-:Y:S01]  /*ee50*/  LEA.HI R58, R55, R34, R55, 0x7 ;  /* 0x00000022373a7211 */ /* 0x000fe200078f3837 */
[----:B------:R-:W-:Y:S01]  /*ee60*/  VIADD R55, R48, UR12 ;  /* 0x0000000c30377c36 */ /* 0x000fe20008000000 */
[----:B------:R-:W-:-:S02]  /*ee70*/  LEA.HI R54, R52, R33, R52, 0x7 ;  /* 0x0000002134367211 */ /* 0x000fc400078f3834 */
[----:B------:R-:W-:Y:S02]  /*ee80*/  LOP3.LUT R45, R38, 0x1, RZ, 0xc0, !PT ;  /* 0x00000001262d7812 */ /* 0x000fe400078ec0ff */
[----:B------:R-:W-:Y:S02]  /*ee90*/  LEA.HI R60, R60, R35, R60, 0x7 ;  /* 0x000000233c3c7211 */ /* 0x000fe400078f383c */
[----:B------:R-:W-:Y:S02]  /*eea0*/  LEA.HI R52, R63, R32, R63, 0x7 ;  /* 0x000000203f347211 */ /* 0x000fe400078f383f */
[----:B------:R-:W-:Y:S01]  /*eeb0*/  PRMT R38, R46, 0x7610, R38 ;  /* 0x000076102e267816 */ /* 0x000fe20000000026 */
[----:B------:R-:W-:Y:S06]  /*eec0*/  @P1 BRA `(.L_x_2552) ;  /* 0x00000000009c1947 */ /* 0x000fec0003800000 */
[----:B------:R-:W-:Y:S01]  /*eed0*/  IMAD.SHL.U32 R32, R40, 0x8, RZ ;  /* 0x0000000828207824 */ /* 0x000fe200078e00ff */
[----:B------:R-:W-:Y:S01]  /*eee0*/  LOP3.LUT R33, R41, 0x1f, R40, 0xf8, !PT ;  /* 0x0000001f29217812 */ /* 0x000fe200078ef828 */
[----:B------:R-:W0:Y:S03]  /*eef0*/  LDCU.64 UR4, c[0x0][0x388] ;  /* 0x00007100ff0477ac */ /* 0x000e260008000a00 */
[----:B------:R-:W-:-:S04]  /*ef00*/  LOP3.LUT R32, R32, 0x1f00, RZ, 0xc0, !PT ;  /* 0x00001f0020207812 */ /* 0x000fc800078ec0ff */
[----:B------:R-:W-:Y:S01]  /*ef10*/  IADD3 R33, PT, PT, R33, R0, R32 ;  /* 0x0000000021217210 */ /* 0x000fe20007ffe020 */
[----:B------:R-:W-:-:S03]  /*ef20*/  IMAD.MOV.U32 R32, RZ, RZ, 0x1bd ;  /* 0x000001bdff207424 */ /* 0x000fc600078e00ff */
[----:B------:R-:W-:Y:S02]  /*ef30*/  SHF.R.U32.HI R44, RZ, R44, R33 ;  /* 0x0000002cff2c7219 */ /* 0x000fe40000011621 */
[----:B------:R-:W-:Y:S02]  /*ef40*/  IADD3 R33, P1, PT, R39, R42, RZ ;  /* 0x0000002a27217210 */ /* 0x000fe40007f3e0ff */
[----:B------:R-:W-:-:S04]  /*ef50*/  LOP3.LUT R44, R44, 0x1, RZ, 0xc0, !PT ;  /* 0x000000012c2c7812 */ /* 0x000fc800078ec0ff */
[----:B------:R-:W-:Y:S01]  /*ef60*/  ISETP.NE.U32.AND P0, PT, R44, 0x1, PT ;  /* 0x000000012c00780c */ /* 0x000fe20003f05070 */
[----:B------:R-:W-:Y:S01]  /*ef70*/  IMAD.X R44, RZ, RZ, RZ, P1 ;  /* 0x000000ffff2c7224 */ /* 0x000fe200008e06ff */
[C---:B0-----:R-:W-:Y:S02]  /*ef80*/  LEA R34, P1, R33.reuse, UR4, 0x4 ;  /* 0x0000000421227c11 */ /* 0x041fe4000f8220ff */
[----:B------:R-:W-:Y:S02]  /*ef90*/  SEL R32, R32, 0x1a4, !P0 ;  /* 0x000001a420207807 */ /* 0x000fe40004000000 */
[----:B------:R-:W-:Y:S02]  /*efa0*/  LEA.HI.X R35, R33, UR5, R44, 0x4, P1 ;  /* 0x0000000521237c11 */ /* 0x000fe400088f242c */
[----:B------:R-:W-:-:S03]  /*efb0*/  IADD3 R32, P2, P3, R32, UR4, R33 ;  /* 0x0000000420207c10 */ /* 0x000fc6000fb5e021 */
[----:B------:R-:W3:Y:S01]  /*efc0*/  LDG.E R51, desc[UR6][R34.64+-0x94] ;  /* 0xffff6c0622337981 */ /* 0x000ee2000c1e1900 */
[----:B------:R-:W-:-:S03]  /*efd0*/  IADD3.X R33, PT, PT, RZ, UR5, R44, P2, P3 ;  /* 0x00000005ff217c10 */ /* 0x000fc600097e642c */
[----:B------:R-:W4:Y:S04]  /*efe0*/  LDG.E R44, desc[UR6][R34.64+-0x9c] ;  /* 0xffff6406222c7981 */ /* 0x000f28000c1e1900 */
[----:B------:R0:W5:Y:S04]  /*eff0*/  LDG.E.U8 R33, desc[UR6][R32.64+-0xb] ;  /* 0xfffff50620217981 */ /* 0x000168000c1e1100 */
[----:B------:R-:W2:Y:S04]  /*f000*/  LDG.E R49, desc[UR6][R34.64+-0x98] ;  /* 0xffff680622317981 */ /* 0x000ea8000c1e1900 */
[----:B------:R-:W2:Y:S01]  /*f010*/  LDG.E R53, desc[UR6][R34.64+-0x90] ;  /* 0xffff700622357981 */ /* 0x000ea2000c1e1900 */
[----:B------:R-:W-:-:S02]  /*f020*/  SEL R47, R52, R55, !P0 ;  /* 0x00000037342f7207 */ /* 0x000fc40004000000 */
[----:B------:R-:W-:Y:S02]  /*f030*/  SEL R46, R54, R57, !P0 ;  /* 0x00000039362e7207 */ /* 0x000fe40004000000 */
[----:B0-----:R-:W-:Y:S02]  /*f040*/  SEL R32, R60, R61, !P0 ;  /* 0x0000003d3c207207 */ /* 0x001fe40004000000 */
[----:B-----5:R-:W-:Y:S02]  /*f050*/  LOP3.LUT R48, R33, R38, RZ, 0x3c, !PT ;  /* 0x0000002621307212 */ /* 0x020fe400078e3cff */
[----:B------:R-:W-:Y:S02]  /*f060*/  SEL R38, R58, R59, !P0 ;  /* 0x0000003b3a267207 */ /* 0x000fe40004000000 */
[----:B----4-:R-:W-:Y:S02]  /*f070*/  LOP3.LUT R44, R47, R44, RZ, 0x3c, !PT ;  /* 0x0000002c2f2c7212 */ /* 0x010fe400078e3cff */
[----:B---3--:R-:W-:-:S02]  /*f080*/  LOP3.LUT R38, R38, R51, RZ, 0x3c, !PT ;  /* 0x0000003326267212 */ /* 0x008fc400078e3cff */
[----:B--2---:R-:W-:Y:S02]  /*f090*/  LOP3.LUT R46, R46, R49, RZ, 0x3c, !PT ;  /* 0x000000312e2e7212 */ /* 0x004fe400078e3cff */
        /* <DEDUP_REMOVED lines=10> */
.L_x_2552:
[----:B-12---:R-:W-:Y:S05]  /*f140*/  BSYNC.RECONVERGENT B3 ;  /* 0x0000000000037941 */ /* 0x006fea0003800200 */
.L_x_2551:
        /* <DEDUP_REMOVED lines=8> */
.L_x_2550:
[----:B-12---:R-:W-:Y:S05]  /*f1d0*/  BSYNC.RECONVERGENT B2 ;  /* 0x0000000000027941 */ /* 0x006fea0003800200 */
.L_x_2548:
        /* <DEDUP_REMOVED lines=15> */
.L_x_2547:
[----:B012---:R-:W-:Y:S05]  /*f2d0*/  BSYNC.RECONVERGENT B1 ;  /* 0x0000000000017941 */ /* 0x007fea0003800200 */
.L_x_2546:
[----:B------:R-:W0:Y:S01]  /*f2e0*/  S2R R44, SR_TID.X ;  /* 0x00000000002c7919 */ /* 0x000e220000002100 */
[----:B------:R-:W1:Y:S01]  /*f2f0*/  LDCU UR4, c[0x0][0x3a0] ;  /* 0x00007400ff0477ac */ /* 0x000e620008000800 */
[----:B------:R-:W-:Y:S01]  /*f300*/  BSSY.RECONVERGENT B1, `(.L_x_2554) ;  /* 0x0000319000017945 */ /* 0x000fe20003800200 */
[----:B------:R-:W-:Y:S01]  /*f310*/  IMAD.MOV.U32 R142, RZ, RZ, RZ ;  /* 0x000000ffff8e7224 */ /* 0x000fe200078e00ff */
[----:B------:R-:W2:Y:S01]  /*f320*/  S2R R47, SR_CTAID.X ;  /* 0x00000000002f7919 */ /* 0x000ea20000002500 */
[----:B------:R-:W-:Y:S01]  /*f330*/  CS2R R70, SRZ ;  /* 0x0000000000467805 */ /* 0x000fe2000001ff00 */
[----:B------:R-:W-:Y:S02]  /*f340*/  IMAD.MOV.U32 R69, RZ, RZ, RZ ;  /* 0x000000ffff457224 */ /* 0x000fe400078e00ff */
[----:B0-----:R-:W-:Y:S02]  /*f350*/  IMAD.SHL.U32 R36, R44, 0x8, RZ ;  /* 0x000000082c247824 */ /* 0x001fe400078e00ff */
[----:B--2---:R-:W-:-:S03]  /*f360*/  IMAD.SHL.U32 R143, R47, 0x800, RZ ;  /* 0x000008002f8f7824 */ /* 0x004fc600078e00ff */
[----:B------:R-:W-:Y:S02]  /*f370*/  LOP3.LUT R40, R36, 0x1f00, RZ, 0xc0, !PT ;  /* 0x00001f0024287812 */ /* 0x000fe400078ec0ff */
[----:B------:R-:W-:-:S04]  /*f380*/  LOP3.LUT R37, R143, 0x1f, R44, 0xf8, !PT ;  /* 0x0000001f8f257812 */ /* 0x000fc800078ef82c */
        /* <DEDUP_REMOVED lines=11> */
[----:B0-----:R-:W-:Y:S02]  /*f440*/  PRMT R48, R38, 0x7610, R48 ;  /* 0x0000761026307816 */ /* 0x001fe40000000030 */
[----:B--2---:R-:W-:-:S04]  /*f450*/  VIMNMX.U16x2 R42, PT, PT, R36, 0xb000b, !PT ;  /* 0x000b000b242a7848 */ /* 0x004fc80007fe0200 */
[----:B------:R-:W-:-:S04]  /*f460*/  LOP3.LUT R43, R42, 0xffff, RZ, 0xc0, !PT ;  /* 0x0000ffff2a2b7812 */ /* 0x000fc800078ec0ff */
[----:B------:R-:W-:-:S04]  /*f470*/  IADD3 R39, PT, PT, R36, 0xb, -R43 ;  /* 0x0000000b24277810 */ /* 0x000fc80007ffe82b */
[----:B------:R-:W-:-:S13]  /*f480*/  ISETP.GE.AND P0, PT, R39, 0x1, PT ;  /* 0x000000012700780c */ /* 0x000fda0003f06270 */
[----:B-1-3--:R-:W-:Y:S05]  /*f490*/  @!P0 BRA `(.L_x_2556) ;  /* 0x0000002c00c48947 */ /* 0x00afea0003800000 */
[----:B------:R-:W-:Y:S01]  /*f4a0*/  LOP3.LUT R38, R44, 0x1f, RZ, 0xc0, !PT ;  /* 0x0000001f2c267812 */ /* 0x000fe200078ec0ff */
[----:B------:R-:W-:Y:S01]  /*f4b0*/  VIADD R37, R43, 0xfffffff5 ;  /* 0xfffffff52b257836 */ /* 0x000fe20000000000 */
[----:B------:R-:W-:Y:S01]  /*f4c0*/  BSSY.RECONVERGENT B2, `(.L_x_2556) ;  /* 0x00002ee000027945 */ /* 0x000fe20003800200 */
[----:B------:R-:W-:Y:S02]  /*f4d0*/  IMAD.MOV.U32 R46, RZ, RZ, RZ ;  /* 0x000000ffff2e7224 */ /* 0x000fe400078e00ff */
[----:B------:R-:W-:Y:S02]  /*f4e0*/  IMAD R47, R47, 0x800, R38 ;  /* 0x000008002f2f7824 */ /* 0x000fe400078e0226 */
[----:B------:R-:W-:-:S03]  /*f4f0*/  IMAD.IADD R45, R36, 0x1, -R37 ;  /* 0x00000001242d7824 */ /* 0x000fc600078e0a25 */
[----:B------:R-:W-:-:S07]  /*f500*/  IADD3 R47, PT, PT, R47, R0, R40 ;  /* 0x000000002f2f7210 */ /* 0x000fce0007ffe028 */
.L_x_2559:
[----:B------:R-:W-:Y:S01]  /*f510*/  VIADD R54, R69, UR8 ;  /* 0x0000000845367c36 */ /* 0x000fe20008000000 */
[----:B------:R-:W-:Y:S01]  /*f520*/  LOP3.LUT R48, R48, 0xff, RZ, 0xc0, !PT ;  /* 0x000000ff30307812 */ /* 0x000fe200078ec0ff */
[----:B------:R-:W-:Y:S01]  /*f530*/  VIADD R55, R142, UR11 ;  /* 0x0000000b8e377c36 */ /* 0x000fe20008000000 */
[----:B------:R-:W-:Y:S01]  /*f540*/  BSSY.RECONVERGENT B3, `(.L_x_2557) ;  /* 0x00002dd000037945 */ /* 0x000fe20003800200 */
[----:B------:R-:W-:Y:S01]  /*f550*/  VIADD R38, R70, UR9 ;  /* 0x0000000946267c36 */ /* 0x000fe20008000000 */
[C---:B------:R-:W-:Y:S01]  /*f560*/  LOP3.LUT R39, R54.reuse, 0x1, RZ, 0x3c, !PT ;  /* 0x0000000136277812 */ /* 0x040fe200078e3cff */
[----:B------:R-:W-:Y:S01]  /*f570*/  VIADD R41, R71, UR10 ;  /* 0x0000000a47297c36 */ /* 0x000fe20008000000 */
[----:B------:R-:W-:Y:S02]  /*f580*/  SHF.L.W.U32.HI R49, R55, 0x10, R55 ;  /* 0x0000001037317819 */ /* 0x000fe40000010e37 */
[----:B------:R-:W-:Y:S02]  /*f590*/  SHF.L.W.U32.HI R56, R54, 0x10, R39 ;  /* 0x0000001036387819 */ /* 0x000fe40000010e27 */
[----:B------:R-:W-:Y:S01]  /*f5a0*/  SHF.L.W.U32.HI R39, R38, 0x10, R38 ;  /* 0x0000001026277819 */ /* 0x000fe20000010e26 */
[----:B------:R-:W-:Y:S01]  /*f5b0*/  IMAD.IADD R57, R49, 0x1, R142 ;  /* 0x0000000131397824 */ /* 0x000fe200078e028e */
[----:B------:R-:W-:Y:S01]  /*f5c0*/  SHF.L.W.U32.HI R50, R41, 0x10, R41 ;  /* 0x0000001029327819 */ /* 0x000fe20000010e29 */
[----:B------:R-:W-:Y:S01]  /*f5d0*/  IMAD.IADD R62, R56, 0x1, R69 ;  /* 0x00000001383e7824 */ /* 0x000fe200078e0245 */
[----:B------:R-:W-:Y:S01]  /*f5e0*/  ISETP.NE.AND P1, PT, R48, 0x1, PT ;  /* 0x000000013000780c */ /* 0x000fe20003f25270 */
[----:B------:R-:W-:Y:S01]  /*f5f0*/  IMAD.IADD R51, R39, 0x1, R70 ;  /* 0x0000000127337824 */ /* 0x000fe200078e0246 */
[----:B------:R-:W-:Y:S01]  /*f600*/  LOP3.LUT R40, R142, R57, RZ, 0x3c, !PT ;  /* 0x000000398e287212 */ /* 0x000fe200078e3cff */
        /* <DEDUP_REMOVED lines=287> */
[----:B------:R-:W-:Y:S01]  /*10800*/  LEA.HI R60, R106, R149, R106, 0xc ;  /* 0x000000956a3c7211 */ /* 0x000fe200078f606a */
[----:B------:R-:W-:Y:S01]  /*10810*/  IMAD.IADD R106, R63, 0x1, R104 ;  /* 0x000000013f6a7824 */ /* 0x000fe200078e0268 */
[----:B------:R-:W-:Y:S01]  /*10820*/  LOP3.LUT R58, R145, R58, RZ, 0x3c, !PT ;  /* 0x0000003a913a7212 */ /* 0x000fe200078e3cff */
[----:B------:R-:W-:Y:S01]  /*10830*/  IMAD.IADD R65, R61, 0x1, R68 ;  /* 0x000000013d417824 */ /* 0x000fe200078e0244 */
[----:B------:R-:W-:-:S02]  /*10840*/  LOP3.LUT R145, R105, R60, RZ, 0x3c, !PT ;  /* 0x0000003c69917212 */ /* 0x000fc400078e3cff */
[----:B------:R-:W-:Y:S02]  /*10850*/  LEA.HI R59, R58, R147, R58, 0xc ;  /* 0x000000933a3b7211 */ /* 0x000fe400078f603a */
[----:B------:R-:W-:Y:S02]  /*10860*/  LOP3.LUT R107, R107, R106, RZ, 0x3c, !PT ;  /* 0x0000006a6b6b7212 */ /* 0x000fe400078e3cff */
[----:B------:R-:W-:Y:S02]  /*10870*/  LOP3.LUT R58, R66, R65, RZ, 0x3c, !PT ;  /* 0x00000041423a7212 */ /* 0x000fe400078e3cff */
[----:B------:R-:W-:Y:S02]  /*10880*/  SHF.L.W.U32.HI R144, R107, 0xc, R107 ;  /* 0x0000000c6b907819 */ /* 0x000fe40000010e6b */
[----:B------:R-:W-:Y:S02]  /*10890*/  SHF.L.W.U32.HI R66, R54, 0x10, R54 ;  /* 0x0000001036427819 */ /* 0x000fe40000010e36 */
[----:B------:R-:W-:Y:S01]  /*108a0*/  SHF.L.W.U32.HI R63, R58, 0xc, R58 ;  /* 0x0000000c3a3f7819 */ /* 0x000fe20000010e3a */
[----:B------:R-:W-:Y:S01]  /*108b0*/  IMAD.IADD R67, R67, 0x1, R144 ;  /* 0x0000000143437824 */ /* 0x000fe200078e0290 */
[----:B------:R-:W-:Y:S01]  /*108c0*/  IADD3 R58, PT, PT, R43, -0xb, R46 ;  /* 0xfffffff52b3a7810 */ /* 0x000fe20007ffe02e */
[----:B------:R-:W-:Y:S01]  /*108d0*/  IMAD.IADD R60, R66, 0x1, R69 ;  /* 0x00000001423c7824 */ /* 0x000fe200078e0245 */
[----:B------:R-:W-:Y:S01]  /*108e0*/  LOP3.LUT R62, R62, R59, RZ, 0x3c, !PT ;  /* 0x0000003b3e3e7212 */ /* 0x000fe200078e3cff */
[----:B------:R-:W-:Y:S01]  /*108f0*/  IMAD.IADD R105, R64, 0x1, R63 ;  /* 0x0000000140697824 */ /* 0x000fe200078e023f */
[----:B------:R-:W-:-:S02]  /*10900*/  LOP3.LUT R67, R104, R67, RZ, 0x3c, !PT ;  /* 0x0000004368437212 */ /* 0x000fc400078e3cff */
[----:B------:R-:W-:Y:S02]  /*10910*/  LOP3.LUT R107, RZ, R58, RZ, 0x33, !PT ;  /* 0x0000003aff6b7212 */ /* 0x000fe400078e33ff */
[----:B------:R-:W-:Y:S02]  /*10920*/  LOP3.LUT R61, R69, R60, RZ, 0x3c, !PT ;  /* 0x0000003c453d7212 */ /* 0x000fe400078e3cff */
[----:B------:R-:W-:Y:S01]  /*10930*/  LOP3.LUT R68, R68, R105, RZ, 0x3c, !PT ;  /* 0x0000006944447212 */ /* 0x000fe200078e3cff */
[----:B------:R-:W-:Y:S01]  /*10940*/  IMAD.IADD R58, R36, 0x1, R107 ;  /* 0x00000001243a7824 */ /* 0x000fe200078e026b */
[----:B------:R-:W-:Y:S02]  /*10950*/  LEA.HI R67, R67, R106, R67, 0x8 ;  /* 0x0000006a43437211 */ /* 0x000fe400078f4043 */
[----:B------:R-:W-:Y:S02]  /*10960*/  SHF.L.W.U32.HI R61, R61, 0xc, R61 ;  /* 0x0000000c3d3d7819 */ /* 0x000fe40000010e3d */
[----:B------:R-:W-:-:S02]  /*10970*/  LEA.HI R68, R68, R65, R68, 0x8 ;  /* 0x0000004144447211 */ /* 0x000fc400078f4044 */
[----:B------:R-:W-:Y:S01]  /*10980*/  LOP3.LUT R144, R144, R67, RZ, 0x3c, !PT ;  /* 0x0000004390907212 */ /* 0x000fe200078e3cff */
[----:B------:R-:W-:Y:S01]  /*10990*/  IMAD.IADD R54, R54, 0x1, R61 ;  /* 0x0000000136367824 */ /* 0x000fe200078e023d */
[----:B------:R-:W-:Y:S02]  /*109a0*/  LOP3.LUT R68, R63, R68, RZ, 0x3c, !PT ;  /* 0x000000443f447212 */ /* 0x000fe400078e3cff */
[----:B------:R-:W-:Y:S02]  /*109b0*/  SHF.R.U32.HI R64, RZ, R58, R47 ;  /* 0x0000003aff407219 */ /* 0x000fe4000001162f */
[----:B------:R-:W-:Y:S02]  /*109c0*/  SHF.L.W.U32.HI R144, R144, 0x7, R144 ;  /* 0x0000000790907819 */ /* 0x000fe40000010e90 */
[----:B------:R-:W-:Y:S02]  /*109d0*/  SHF.L.W.U32.HI R68, R68, 0x7, R68 ;  /* 0x0000000744447819 */ /* 0x000fe40000010e44 */
[----:B------:R-:W-:Y:S01]  /*109e0*/  LOP3.LUT R65, R64, 0x1, RZ, 0xc0, !PT ;  /* 0x0000000140417812 */ /* 0x000fe200078ec0ff */
[----:B------:R-:W-:Y:S01]  /*109f0*/  IMAD.IADD R105, R105, 0x1, R144 ;  /* 0x0000000169697824 */ /* 0x000fe200078e0290 */
[----:B------:R-:W-:Y:S01]  /*10a00*/  LOP3.LUT R66, R66, R54, RZ, 0x3c, !PT ;  /* 0x0000003642427212 */ /* 0x000fe200078e3cff */
[----:B------:R-:W-:Y:S01]  /*10a10*/  IMAD.IADD R63, R59, 0x1, R68 ;  /* 0x000000013b3f7824 */ /* 0x000fe200078e0244 */
[----:B------:R-:W-:-:S02]  /*10a20*/  SHF.L.W.U32.HI R64, R145, 0x8, R145 ;  /* 0x0000000891407819 */ /* 0x000fc40000010e91 */
[----:B------:R-:W-:Y:S02]  /*10a30*/  SHF.L.W.U32.HI R62, R62, 0x8, R62 ;  /* 0x000000083e3e7819 */ /* 0x000fe40000010e3e */
[----:B------:R-:W-:Y:S01]  /*10a40*/  SHF.L.W.U32.HI R59, R66, 0x8, R66 ;  /* 0x00000008423b7819 */ /* 0x000fe20000010e42 */
[----:B------:R-:W-:Y:S01]  /*10a50*/  IMAD.IADD R57, R57, 0x1, R64 ;  /* 0x0000000139397824 */ /* 0x000fe200078e0240 */
[----:B------:R-:W-:Y:S02]  /*10a60*/  LOP3.LUT R62, R62, R105, RZ, 0x3c, !PT ;  /* 0x000000693e3e7212 */ /* 0x000fe400078e3cff */
[----:B------:R-:W-:Y:S01]  /*10a70*/  LOP3.LUT R64, R64, R63, RZ, 0x3c, !PT ;  /* 0x0000003f40407212 */ /* 0x000fe200078e3cff */
[----:B------:R-:W-:Y:S01]  /*10a80*/  IMAD.IADD R60, R60, 0x1, R59 ;  /* 0x000000013c3c7824 */ /* 0x000fe200078e023b */
[----:B------:R-:W-:Y:S02]  /*10a90*/  ISETP.NE.U32.AND P0, PT, R65, 0x1, PT ;  /* 0x000000014100780c */ /* 0x000fe40003f05070 */
[----:B------:R-:W-:Y:S01]  /*10aa0*/  LEA.HI R65, R62, R57, R62, 0x10 ;  /* 0x000000393e417211 */ /* 0x000fe200078f803e */
[----:B------:R-:W-:Y:S01]  /*10ab0*/  IMAD.IADD R57, R54, 0x1, R53 ;  /* 0x0000000136397824 */ /* 0x000fe200078e0235 */
[----:B------:R-:W-:-:S02]  /*10ac0*/  LEA.HI R67, R64, R67, R64, 0x10 ;  /* 0x0000004340437211 */ /* 0x000fc400078f8040 */
[----:B------:R-:W-:Y:S02]  /*10ad0*/  LOP3.LUT R61, R61, R60, RZ, 0x3c, !PT ;  /* 0x0000003c3d3d7212 */ /* 0x000fe400078e3cff */
[----:B------:R-:W-:Y:S02]  /*10ae0*/  LOP3.LUT R54, R56, R57, RZ, 0x3c, !PT ;  /* 0x0000003938367212 */ /* 0x000fe400078e3cff */
[----:B------:R-:W-:Y:S02]  /*10af0*/  LOP3.LUT R68, R68, R67, RZ, 0x3c, !PT ;  /* 0x0000004344447212 */ /* 0x000fe400078e3cff */
[----:B------:R-:W-:Y:S02]  /*10b00*/  SHF.L.W.U32.HI R56, R61, 0x7, R61 ;  /* 0x000000073d387819 */ /* 0x000fe40000010e3d */
[----:B------:R-:W-:Y:S02]  /*10b10*/  SHF.L.W.U32.HI R62, R54, 0x10, R54 ;  /* 0x00000010363e7819 */ /* 0x000fe40000010e36 */
[----:B------:R-:W-:Y:S01]  /*10b20*/  LEA.HI R63, R68, R63, RZ, 0xc ;  /* 0x0000003f443f7211 */ /* 0x000fe200078f60ff */
[----:B------:R-:W-:Y:S01]  /*10b30*/  IMAD.IADD R68, R56, 0x1, R55 ;  /* 0x0000000138447824 */ /* 0x000fe200078e0237 */
[----:B------:R-:W-:Y:S01]  /*10b40*/  LOP3.LUT R59, R59, R48, RZ, 0x3c, !PT ;  /* 0x000000303b3b7212 */ /* 0x000fe200078e3cff */
[----:B------:R-:W-:Y:S01]  /*10b50*/  IMAD.IADD R64, R39, 0x1, R62 ;  /* 0x0000000127407824 */ /* 0x000fe200078e023e */
[----:B------:R-:W-:Y:S01]  /*10b60*/  LOP3.LUT R144, R144, R65, RZ, 0x3c, !PT ;  /* 0x0000004190907212 */ /* 0x000fe200078e3cff */
[----:B------:R-:W-:Y:S01]  /*10b70*/  IMAD.IADD R55, R60, 0x1, R40 ;  /* 0x000000013c377824 */ /* 0x000fe200078e0228 */
[----:B------:R-:W-:Y:S01]  /*10b80*/  SHF.L.W.U32.HI R66, R59, 0x10, R59 ;  /* 0x000000103b427819 */ /* 0x000fe20000010e3b */
[----:B------:R-:W-:Y:S01]  /*10b90*/  VIADD R54, R63, UR8 ;  /* 0x000000083f367c36 */ /* 0x000fe20008000000 */
        /* <DEDUP_REMOVED lines=112> */
[----:B------:R-:W-:Y:S01]  /*112a0*/  IMAD.IADD R40, R57, 0x1, R38 ;  /* 0x0000000139287824 */ /* 0x000fe200078e0226 */
[----:B------:R-:W-:Y:S01]  /*112b0*/  LEA.HI R144, R144, R105, RZ, 0xc ;  /* 0x0000006990907211 */ /* 0x000fe200078f60ff */
[----:B------:R-:W-:Y:S01]  /*112c0*/  IMAD.IADD R57, R68, 0x1, R53 ;  /* 0x0000000144397824 */ /* 0x000fe200078e0235 */
[----:B------:R-:W-:Y:S01]  /*112d0*/  LOP3.LUT R52, R52, R61, RZ, 0x3c, !PT ;  /* 0x0000003d34347212 */ /* 0x000fe200078e3cff */
[----:B------:R-:W-:Y:S01]  /*112e0*/  IMAD.IADD R48, R48, 0x1, R49 ;  /* 0x0000000130307824 */ /* 0x000fe200078e0231 */
[----:B------:R-:W-:Y:S01]  /*112f0*/  LOP3.LUT R59, R59, R40, RZ, 0x3c, !PT ;  /* 0x000000283b3b7212 */ /* 0x000fe200078e3cff */
[----:B------:R-:W-:Y:S01]  /*11300*/  @!P0 VIADD R54, R144, UR9 ;  /* 0x0000000990368c36 */ /* 0x000fe20008000000 */
        /* <DEDUP_REMOVED lines=191> */
[----:B------:R-:W-:Y:S01]  /*11f00*/  LOP3.LUT R39, RZ, R39, RZ, 0x33, !PT ;  /* 0x00000027ff277212 */ /* 0x000fe200078e33ff */
[----:B------:R-:W-:Y:S01]  /*11f10*/  VIADD R55, R55, UR9 ;  /* 0x0000000937377c36 */ /* 0x000fe20008000000 */
[----:B------:R-:W-:Y:S01]  /*11f20*/  LOP3.LUT R49, R49, R60, RZ, 0x3c, !PT ;  /* 0x0000003c31317212 */ /* 0x000fe200078e3cff */
[----:B------:R-:W-:Y:S01]  /*11f30*/  VIADD R60, R60, UR8 ;  /* 0x000000083c3c7c36 */ /* 0x000fe20008000000 */
[----:B------:R-:W-:Y:S01]  /*11f40*/  LOP3.LUT R59, R59, R64, RZ, 0x3c, !PT ;  /* 0x000000403b3b7212 */ /* 0x000fe200078e3cff */
[----:B------:R-:W-:Y:S01]  /*11f50*/  VIADD R64, R64, UR11 ;  /* 0x0000000b40407c36 */ /* 0x000fe20008000000 */
        /* <DEDUP_REMOVED lines=9> */
[----:B------:R-:W-:Y:S02]  /*11ff0*/  SHF.R.U32.HI R38, RZ, R38, R47 ;  /* 0x00000026ff267219 */ /* 0x000fe4000001162f */
[----:B------:R-:W-:Y:S01]  /*12000*/  LEA.HI R50, R40, R71, R40, 0x7 ;  /* 0x0000004728327211 */ /* 0x000fe200078f3828 */
[----:B------:R-:W-:Y:S01]  /*12010*/  VIADD R71, R48, UR10 ;  /* 0x0000000a30477c36 */ /* 0x000fe20008000000 */
[----:B------:R-:W-:Y:S02]  /*12020*/  LEA.HI R70, R51, R70, R51, 0x7 ;  /* 0x0000004633467211 */ /* 0x000fe400078f3833 */
[----:B------:R-:W-:Y:S02]  /*12030*/  LEA.HI R57, R57, R142, R57, 0x7 ;  /* 0x0000008e39397211 */ /* 0x000fe400078f3839 */
[----:B------:R-:W-:Y:S02]  /*12040*/  LEA.HI R69, R62, R69, R62, 0x7 ;  /* 0x000000453e457211 */ /* 0x000fe400078f383e */
[----:B------:R-:W-:-:S02]  /*12050*/  LOP3.LUT R61, R38, 0x1, RZ, 0xc0, !PT ;  /* 0x00000001263d7812 */ /* 0x000fc400078ec0ff */
[----:B------:R-:W-:Y:S01]  /*12060*/  PRMT R48, R54, 0x7610, R48 ;  /* 0x0000761036307816 */ /* 0x000fe20000000030 */
[----:B------:R-:W-:Y:S06]  /*12070*/  @P1 BRA `(.L_x_2558) ;  /* 0x0000000000a41947 */ /* 0x000fec0003800000 */
[----:B------:R-:W0:Y:S01]  /*12080*/  S2R R38, SR_CTAID.X ;  /* 0x0000000000267919 */ /* 0x000e220000002500 */
[C---:B------:R-:W-:Y:S01]  /*12090*/  LOP3.LUT R39, R44.reuse, 0x1f, RZ, 0xc0, !PT ;  /* 0x0000001f2c277812 */ /* 0x040fe200078ec0ff */
[----:B------:R-:W-:Y:S01]  /*120a0*/  IMAD.SHL.U32 R40, R44, 0x8, RZ ;  /* 0x000000082c287824 */ /* 0x000fe200078e00ff */
[----:B------:R-:W-:-:S04]  /*120b0*/  LOP3.LUT R43, R42, 0xffff, RZ, 0xc0, !PT ;  /* 0x0000ffff2a2b7812 */ /* 0x000fc800078ec0ff */
[----:B------:R-:W-:Y:S01]  /*120c0*/  LOP3.LUT R40, R40, 0x1f00, RZ, 0xc0, !PT ;  /* 0x00001f0028287812 */ /* 0x000fe200078ec0ff */
[----:B0-----:R-:W-:Y:S02]  /*120d0*/  IMAD R39, R38, 0x800, R39 ;  /* 0x0000080026277824 */ /* 0x001fe400078e0227 */
[----:B------:R-:W-:-:S03]  /*120e0*/  IMAD.MOV.U32 R38, RZ, RZ, 0x1bd ;  /* 0x000001bdff267424 */ /* 0x000fc600078e00ff */
[----:B------:R-:W-:-:S04]  /*120f0*/  IADD3 R39, PT, PT, R39, R0, R40 ;  /* 0x0000000027277210 */ /* 0x000fc80007ffe028 */
[----:B------:R-:W-:Y:S02]  /*12100*/  SHF.R.U32.HI R58, RZ, R58, R39 ;  /* 0x0000003aff3a7219 */ /* 0x000fe40000011627 */
[----:B------:R-:W-:Y:S02]  /*12110*/  IADD3 R39, P1, PT, R43, R46, RZ ;  /* 0x0000002e2b277210 */ /* 0x000fe40007f3e0ff */
[----:B------:R-:W-:-:S03]  /*12120*/  LOP3.LUT R58, R58, 0x1, RZ, 0xc0, !PT ;  /* 0x000000013a3a7812 */ /* 0x000fc600078ec0ff */
[----:B------:R-:W-:Y:S01]  /*12130*/  IMAD.X R52, RZ, RZ, RZ, P1 ;  /* 0x000000ffff347224 */ /* 0x000fe200008e06ff */
[----:B------:R-:W-:Y:S02]  /*12140*/  ISETP.NE.U32.AND P0, PT, R58, 0x1, PT ;  /* 0x000000013a00780c */ /* 0x000fe40003f05070 */
[C---:B------:R-:W-:Y:S02]  /*12150*/  LEA R40, P1, R39.reuse, UR16, 0x4 ;  /* 0x0000001027287c11 */ /* 0x040fe4000f8220ff */
[----:B------:R-:W-:Y:S02]  /*12160*/  SEL R38, R38, 0x1a4, !P0 ;  /* 0x000001a426267807 */ /* 0x000fe40004000000 */
[----:B------:R-:W-:Y:S02]  /*12170*/  LEA.HI.X R41, R39, UR17, R52, 0x4, P1 ;  /* 0x0000001127297c11 */ /* 0x000fe400088f2434 */
[----:B------:R-:W-:-:S03]  /*12180*/  IADD3 R38, P2, P3, R38, UR16, R39 ;  /* 0x0000001026267c10 */ /* 0x000fc6000fb5e027 */
[----:B------:R-:W2:Y:S01]  /*12190*/  LDG.E R53, desc[UR6][R40.64+0x154] ;  /* 0x0001540628357981 */ /* 0x000ea2000c1e1900 */
[----:B------:R-:W-:-:S03]  /*121a0*/  IADD3.X R39, PT, PT, RZ, UR17, R52, P2, P3 ;  /* 0x00000011ff277c10 */ /* 0x000fc600097e6434 */
[----:B------:R-:W3:Y:S04]  /*121b0*/  LDG.E R49, desc[UR6][R40.64+0x14c] ;  /* 0x00014c0628317981 */ /* 0x000ee8000c1e1900 */
[----:B------:R0:W4:Y:S04]  /*121c0*/  LDG.E.U8 R39, desc[UR6][R38.64+0x1dd] ;  /* 0x0001dd0626277981 */ /* 0x000128000c1e1100 */
[----:B------:R-:W5:Y:S04]  /*121d0*/  LDG.E R54, desc[UR6][R40.64+0x150] ;  /* 0x0001500628367981 */ /* 0x000f68000c1e1900 */
[----:B------:R-:W5:Y:S01]  /*121e0*/  LDG.E R59, desc[UR6][R40.64+0x158] ;  /* 0x00015806283b7981 */ /* 0x000f62000c1e1900 */
[----:B------:R-:W-:-:S02]  /*121f0*/  SEL R52, R69, R60, !P0 ;  /* 0x0000003c45347207 */ /* 0x000fc40004000000 */
[----:B------:R-:W-:Y:S02]  /*12200*/  SEL R51, R70, R55, !P0 ;  /* 0x0000003746337207 */ /* 0x000fe40004000000 */
[----:B0-----:R-:W-:Y:S02]  /*12210*/  SEL R38, R57, R64, !P0 ;  /* 0x0000004039267207 */ /* 0x001fe40004000000 */
[----:B----4-:R-:W-:Y:S02]  /*12220*/  LOP3.LUT R56, R39, R48, RZ, 0x3c, !PT ;  /* 0x0000003027387212 */ /* 0x010fe400078e3cff */
[----:B------:R-:W-:Y:S02]  /*12230*/  SEL R48, R50, R71, !P0 ;  /* 0x0000004732307207 */ /* 0x000fe40004000000 */
[----:B---3--:R-:W-:Y:S02]  /*12240*/  LOP3.LUT R49, R52, R49, RZ, 0x3c, !PT ;  /* 0x0000003134317212 */ /* 0x008fe400078e3cff */
        /* <DEDUP_REMOVED lines=12> */
.L_x_2558:
[----:B------:R-:W-:Y:S05]  /*12310*/  BSYNC.RECONVERGENT B3 ;  /* 0x0000000000037941 */ /* 0x000fea0003800200 */
.L_x_2557:
        /* <DEDUP_REMOVED lines=9> */
.L_x_2556:
        /* <DEDUP_REMOVED lines=14> */
.L_x_2555:
[----:B------:R-:W-:Y:S05]  /*12490*/  BSYNC.RECONVERGENT B1 ;  /* 0x0000000000017941 */ /* 0x000fea0003800200 */
.L_x_2554:
[----:B------:R-:W0:Y:S01]  /*124a0*/  LDCU UR4, c[0x0][0x3a0] ;  /* 0x00007400ff0477ac */ /* 0x000e220008000800 */
[----:B------:R-:W-:Y:S01]  /*124b0*/  IMAD.SHL.U32 R36, R44, 0x8, RZ ;  /* 0x000000082c247824 */ /* 0x000fe200078e00ff */
[----:B------:R-:W-:Y:S01]  /*124c0*/  LOP3.LUT R143, R143, 0x1f, R44, 0xf8, !PT ;  /* 0x0000001f8f8f7812 */ /* 0x000fe200078ef82c */
[----:B------:R-:W-:Y:S01]  /*124d0*/  BSSY.RECONVERGENT B1, `(.L_x_2560) ;  /* 0x0000318000017945 */ /* 0x000fe20003800200 */
[----:B------:R-:W-:Y:S02]  /*124e0*/  CS2R R104, SRZ ;  /* 0x0000000000687805 */ /* 0x000fe4000001ff00 */
[----:B------:R-:W-:Y:S02]  /*124f0*/  CS2R R106, SRZ ;  /* 0x00000000006a7805 */ /* 0x000fe4000001ff00 */
[----:B------:R-:W-:-:S04]  /*12500*/  LOP3.LUT R41, R36, 0x1f00, RZ, 0xc0, !PT ;  /* 0x00001f0024297812 */ /* 0x000fc800078ec0ff */
[----:B------:R-:W-:-:S04]  /*12510*/  IADD3 R36, PT, PT, R143, R0, R41 ;  /* 0x000000008f247210 */ /* 0x000fc80007ffe029 */
        /* <DEDUP_REMOVED lines=16> */
[----:B------:R-:W0:Y:S01]  /*12620*/  S2R R39, SR_CTAID.X ;  /* 0x0000000000277919 */ /* 0x000e220000002500 */
[----:B------:R-:W-:Y:S01]  /*12630*/  LOP3.LUT R44, R44, 0x1f, RZ, 0xc0, !PT ;  /* 0x0000001f2c2c7812 */ /* 0x000fe200078ec0ff */
[----:B------:R-:W-:Y:S01]  /*12640*/  VIADD R37, R43, 0xfffffff5 ;  /* 0xfffffff52b257836 */ /* 0x000fe20000000000 */
[----:B------:R-:W-:Y:S03]  /*12650*/  BSSY.RECONVERGENT B2, `(.L_x_2562) ;  /* 0x00002f1000027945 */ /* 0x000fe60003800200 */
[----:B------:R-:W-:Y:S02]  /*12660*/  IMAD.IADD R45, R36, 0x1, -R37 ;  /* 0x00000001242d7824 */ /* 0x000fe400078e0a25 */
[----:B0-----:R-:W-:Y:S02]  /*12670*/  IMAD R39, R39, 0x800, R44 ;  /* 0x0000080027277824 */ /* 0x001fe400078e022c */
[----:B------:R-:W-:-:S03]  /*12680*/  IMAD.MOV.U32 R44, RZ, RZ, RZ ;  /* 0x000000ffff2c7224 */ /* 0x000fc600078e00ff */
[----:B------:R-:W-:-:S07]  /*12690*/  IADD3 R46, PT, PT, R39, R0, R41 ;  /* 0x00000000272e7210 */ /* 0x000fce0007ffe029 */
.L_x_2565:
        /* <DEDUP_REMOVED lines=310> */
[----:B------:R-:W-:Y:S02]  /*13a00*/  LOP3.LUT R64, R147, R64, RZ, 0x3c, !PT ;  /* 0x0000004093407212 */ /* 0x000fe400078e3cff */
[----:B------:R-:W-:Y:S02]  /*13a10*/  SHF.L.W.U32.HI R151, R151, 0xc, R151 ;  /* 0x0000000c97977819 */ /* 0x000fe40000010e97 */
        /* <DEDUP_REMOVED lines=11> */
[----:B------:R-:W-:Y:S02]  /*13ad0*/  LEA.HI R66, R57, R66, R57, 0x8 ;  /* 0x0000004239427211 */ /* 0x000fe400078f4039 */
[----:B------:R-:W-:Y:S02]  /*13ae0*/  LEA.HI R144, R63, R144, R63, 0x8 ;  /* 0x000000903f907211 */ /* 0x000fe400078f403f */
[----:B------:R-:W-:-:S02]  /*13af0*/  LOP3.LUT R66, R65, R66, RZ, 0x3c, !PT ;  /* 0x0000004241427212 */ /* 0x000fc400078e3cff */
[----:B------:R-:W-:Y:S01]  /*13b00*/  LOP3.LUT R62, R62, R55, RZ, 0x3c, !PT ;  /* 0x000000373e3e7212 */ /* 0x000fe200078e3cff */
[----:B------:R-:W-:Y:S01]  /*13b10*/  IMAD.IADD R55, R55, 0x1, R50 ;  /* 0x0000000137377824 */ /* 0x000fe200078e0232 */
        /* <DEDUP_REMOVED lines=8> */
[----:B------:R-:W-:Y:S01]  /*13ba0*/  SHF.L.W.U32.HI R59, R59, 0x8, R59 ;  /* 0x000000083b3b7819 */ /* 0x000fe20000010e3b */
[----:B------:R-:W-:Y:S01]  /*13bb0*/  IMAD.IADD R68, R68, 0x1, R151 ;  /* 0x0000000144447824 */ /* 0x000fe200078e0297 */
[----:B------:R-:W-:Y:S01]  /*13bc0*/  LOP3.LUT R58, R58, R61, RZ, 0x3c, !PT ;  /* 0x0000003d3a3a7212 */ /* 0x000fe200078e3cff */
[----:B------:R-:W-:Y:S01]  /*13bd0*/  IMAD.IADD R56, R56, 0x1, R65 ;  /* 0x0000000138387824 */ /* 0x000fe200078e0241 */
[----:B------:R-:W-:Y:S02]  /*13be0*/  LOP3.LUT R65, R65, R60, RZ, 0x3c, !PT ;  /* 0x0000003c41417212 */ /* 0x000fe400078e3cff */
[----:B------:R-:W-:Y:S02]  /*13bf0*/  LOP3.LUT R59, R59, R68, RZ, 0x3c, !PT ;  /* 0x000000443b3b7212 */ /* 0x000fe400078e3cff */
[----:B------:R-:W-:Y:S02]  /*13c00*/  LEA.HI R144, R65, R144, R65, 0x10 ;  /* 0x0000009041907211 */ /* 0x000fe400078f8041 */
[----:B------:R-:W-:-:S02]  /*13c10*/  SHF.L.W.U32.HI R58, R58, 0x7, R58 ;  /* 0x000000073a3a7819 */ /* 0x000fc40000010e3a */
[----:B------:R-:W-:Y:S02]  /*13c20*/  LEA.HI R56, R59, R56, R59, 0x10 ;  /* 0x000000383b387211 */ /* 0x000fe400078f803b */
[----:B------:R-:W-:Y:S01]  /*13c30*/  LOP3.LUT R63, R63, R144, RZ, 0x3c, !PT ;  /* 0x000000903f3f7212 */ /* 0x000fe200078e3cff */
[----:B------:R-:W-:Y:S01]  /*13c40*/  IMAD.IADD R59, R58, 0x1, R53 ;  /* 0x000000013a3b7824 */ /* 0x000fe200078e0235 */
[----:B------:R-:W-:Y:S02]  /*13c50*/  LOP3.LUT R54, R54, R55, RZ, 0x3c, !PT ;  /* 0x0000003736367212 */ /* 0x000fe400078e3cff */
[----:B------:R-:W-:Y:S02]  /*13c60*/  LOP3.LUT R62, R62, R52, RZ, 0x3c, !PT ;  /* 0x000000343e3e7212 */ /* 0x000fe400078e3cff */
[----:B------:R-:W-:Y:S02]  /*13c70*/  LEA.HI R63, R63, R60, RZ, 0xc ;  /* 0x0000003c3f3f7211 */ /* 0x000fe400078f60ff */
[----:B------:R-:W-:-:S02]  /*13c80*/  LOP3.LUT R40, R40, R59, RZ, 0x3c, !PT ;  /* 0x0000003b28287212 */ /* 0x000fc400078e3cff */
[----:B------:R-:W-:Y:S01]  /*13c90*/  SHF.L.W.U32.HI R54, R54, 0x10, R54 ;  /* 0x0000001036367819 */ /* 0x000fe20000010e36 */
[----:B------:R-:W-:Y:S01]  /*13ca0*/  VIADD R53, R63, UR12 ;  /* 0x0000000c3f357c36 */ /* 0x000fe20008000000 */
[----:B------:R-:W-:Y:S02]  /*13cb0*/  SHF.L.W.U32.HI R62, R62, 0x10, R62 ;  /* 0x000000103e3e7819 */ /* 0x000fe40000010e3e */
[----:B------:R-:W-:Y:S01]  /*13cc0*/  SHF.L.W.U32.HI R63, R40, 0x10, R40 ;  /* 0x00000010283f7819 */ /* 0x000fe20000010e28 */
[----:B------:R-:W-:Y:S01]  /*13cd0*/  IMAD.IADD R39, R39, 0x1, R54 ;  /* 0x0000000127277824 */ /* 0x000fe200078e0236 */
[----:B------:R-:W-:Y:S01]  /*13ce0*/  LOP3.LUT R151, R151, R56, RZ, 0x3c, !PT ;  /* 0x0000003897977212 */ /* 0x000fe200078e3cff */
[----:B------:R-:W-:Y:S01]  /*13cf0*/  IMAD.IADD R40, R47, 0x1, R62 ;  /* 0x000000012f287824 */ /* 0x000fe200078e023e */
[----:B------:R-:W-:Y:S01]  /*13d00*/  IADD3 R67, PT, PT, R43, -0xb, R44 ;  /* 0xfffffff52b437810 */ /* 0x000fe20007ffe02c */
        /* <DEDUP_REMOVED lines=12> */
[----:B------:R-:W-:Y:S01]  /*13dd0*/  LOP3.LUT R67, RZ, R67, RZ, 0x33, !PT ;  /* 0x00000043ff437212 */ /* 0x000fe200078e33ff */
        /* <DEDUP_REMOVED lines=13> */
[----:B------:R-:W-:Y:S01]  /*13eb0*/  SHF.R.U32.HI R64, RZ, R57, R46 ;  /* 0x00000039ff407219 */ /* 0x000fe2000001162e */
        /* <DEDUP_REMOVED lines=25> */
[----:B------:R-:W-:Y:S01]  /*14050*/  ISETP.NE.U32.AND P0, PT, R64, 0x1, PT ;  /* 0x000000014000780c */ /* 0x000fe20003f05070 */
        /* <DEDUP_REMOVED lines=254> */
[----:B------:R-:W-:Y:S01]  /*15040*/  SHF.L.W.U32.HI R38, R50, 0xc, R50 ;  /* 0x0000000c32267819 */ /* 0x000fe20000010e32 */
[----:B------:R-:W-:Y:S01]  /*15050*/  VIADD R48, R49, UR13 ;  /* 0x0000000d31307c36 */ /* 0x000fe20008000000 */
[----:B------:R-:W-:Y:S01]  /*15060*/  LOP3.LUT R56, R56, R49, RZ, 0x3c, !PT ;  /* 0x0000003138387212 */ /* 0x000fe200078e3cff */
[----:B------:R-:W-:Y:S01]  /*15070*/  VIADD R49, R40, UR14 ;  /* 0x0000000e28317c36 */ /* 0x000fe20008000000 */
[----:B------:R-:W-:Y:S01]  /*15080*/  LOP3.LUT R52, R55, R40, RZ, 0x3c, !PT ;  /* 0x0000002837347212 */ /* 0x000fe200078e3cff */
[----:B------:R-:W-:Y:S01]  /*15090*/  IMAD.IADD R40, R37, 0x1, R44 ;  /* 0x0000000125287824 */ /* 0x000fe200078e022c */
[----:B------:R-:W-:Y:S01]  /*150a0*/  LEA.HI R56, R56, R65, R56, 0x8 ;  /* 0x0000004138387211 */ /* 0x000fe200078f4038 */
[----:B------:R-:W-:Y:S01]  /*150b0*/  IMAD.IADD R39, R39, 0x1, R38 ;  /* 0x0000000127277824 */ /* 0x000fe200078e0226 */
[----:B------:R-:W-:Y:S01]  /*150c0*/  LEA.HI R59, R52, R59, R52, 0x8 ;  /* 0x0000003b343b7211 */ /* 0x000fe200078f4034 */
[----:B------:R-:W-:Y:S01]  /*150d0*/  IMAD.IADD R63, R63, 0x1, R62 ;  /* 0x000000013f3f7824 */ /* 0x000fe200078e023e */
[----:B------:R-:W-:Y:S01]  /*150e0*/  LOP3.LUT R55, RZ, R40, RZ, 0x33, !PT ;  /* 0x00000028ff377212 */ /* 0x000fe200078e33ff */
[----:B------:R-:W-:Y:S01]  /*150f0*/  VIADD R47, R39, UR12 ;  /* 0x0000000c272f7c36 */ /* 0x000fe20008000000 */
[----:B------:R-:W-:Y:S01]  /*15100*/  LOP3.LUT R54, R54, R39, RZ, 0x3c, !PT ;  /* 0x0000002736367212 */ /* 0x000fe200078e3cff */
[----:B------:R-:W-:Y:S01]  /*15110*/  VIADD R50, R63, UR15 ;  /* 0x0000000f3f327c36 */ /* 0x000fe20008000000 */
[----:B------:R-:W-:Y:S01]  /*15120*/  LOP3.LUT R39, R58, R63, RZ, 0x3c, !PT ;  /* 0x0000003f3a277212 */ /* 0x000fe200078e3cff */
[----:B------:R-:W-:Y:S01]  /*15130*/  IMAD.IADD R55, R36, 0x1, R55 ;  /* 0x0000000124377824 */ /* 0x000fe200078e0237 */
[----:B------:R-:W-:-:S02]  /*15140*/  LEA.HI R41, R54, R41, R54, 0x8 ;  /* 0x0000002936297211 */ /* 0x000fc400078f4036 */
[----:B------:R-:W-:Y:S02]  /*15150*/  LEA.HI R39, R39, R60, R39, 0x8 ;  /* 0x0000003c27277211 */ /* 0x000fe400078f4027 */
[----:B------:R-:W-:Y:S02]  /*15160*/  LOP3.LUT R51, R51, R56, RZ, 0x3c, !PT ;  /* 0x0000003833337212 */ /* 0x000fe400078e3cff */
[----:B------:R-:W-:Y:S02]  /*15170*/  LOP3.LUT R38, R38, R41, RZ, 0x3c, !PT ;  /* 0x0000002926267212 */ /* 0x000fe400078e3cff */
[----:B------:R-:W-:Y:S02]  /*15180*/  LOP3.LUT R64, R64, R59, RZ, 0x3c, !PT ;  /* 0x0000003b40407212 */ /* 0x000fe400078e3cff */
[----:B------:R-:W-:Y:S02]  /*15190*/  LOP3.LUT R39, R62, R39, RZ, 0x3c, !PT ;  /* 0x000000273e277212 */ /* 0x000fe400078e3cff */
[----:B------:R-:W-:-:S02]  /*151a0*/  SHF.R.U32.HI R55, RZ, R55, R46 ;  /* 0x00000037ff377219 */ /* 0x000fc4000001162e */
[----:B------:R-:W-:Y:S02]  /*151b0*/  LEA.HI R104, R51, R104, R51, 0x7 ;  /* 0x0000006833687211 */ /* 0x000fe400078f3833 */
[----:B------:R-:W-:Y:S02]  /*151c0*/  LEA.HI R107, R38, R107, R38, 0x7 ;  /* 0x0000006b266b7211 */ /* 0x000fe400078f3826 */
[----:B------:R-:W-:Y:S02]  /*151d0*/  LEA.HI R105, R64, R105, R64, 0x7 ;  /* 0x0000006940697211 */ /* 0x000fe400078f3840 */
[----:B------:R-:W-:Y:S02]  /*151e0*/  LEA.HI R106, R39, R106, R39, 0x7 ;  /* 0x0000006a276a7211 */ /* 0x000fe400078f3827 */
[----:B------:R-:W-:Y:S02]  /*151f0*/  LOP3.LUT R59, R55, 0x1, RZ, 0xc0, !PT ;  /* 0x00000001373b7812 */ /* 0x000fe400078ec0ff */
        /* <DEDUP_REMOVED lines=9> */
[----:B------:R-:W-:-:S04]  /*15290*/  LOP3.LUT R39, R39, 0x1f00, RZ, 0xc0, !PT ;  /* 0x00001f0027277812 */ /* 0x000fc800078ec0ff */
[----:B------:R-:W-:Y:S02]  /*152a0*/  IADD3 R38, PT, PT, R41, R0, R39 ;  /* 0x0000000029267210 */ /* 0x000fe40007ffe027 */
[----:B------:R-:W-:Y:S02]  /*152b0*/  IADD3 R39, P1, PT, R43, R44, RZ ;  /* 0x0000002c2b277210 */ /* 0x000fe40007f3e0ff */
[----:B------:R-:W-:Y:S01]  /*152c0*/  SHF.R.U32.HI R57, RZ, R57, R38 ;  /* 0x00000039ff397219 */ /* 0x000fe20000011626 */
[----:B------:R-:W-:Y:S02]  /*152d0*/  IMAD.MOV.U32 R38, RZ, RZ, 0x1bd ;  /* 0x000001bdff267424 */ /* 0x000fe400078e00ff */
[----:B------:R-:W-:Y:S01]  /*152e0*/  IMAD.X R52, RZ, RZ, RZ, P1 ;  /* 0x000000ffff347224 */ /* 0x000fe200008e06ff */
[----:B------:R-:W-:Y:S02]  /*152f0*/  LOP3.LUT R57, R57, 0x1, RZ, 0xc0, !PT ;  /* 0x0000000139397812 */ /* 0x000fe400078ec0ff */
[----:B-1----:R-:W-:-:S02]  /*15300*/  LEA R40, P1, R39, UR4, 0x4 ;  /* 0x0000000427287c11 */ /* 0x002fc4000f8220ff */
[----:B------:R-:W-:Y:S02]  /*15310*/  ISETP.NE.U32.AND P0, PT, R57, 0x1, PT ;  /* 0x000000013900780c */ /* 0x000fe40003f05070 */
[----:B------:R-:W-:Y:S02]  /*15320*/  LEA.HI.X R41, R39, UR5, R52, 0x4, P1 ;  /* 0x0000000527297c11 */ /* 0x000fe400088f2434 */
[----:B------:R-:W-:-:S03]  /*15330*/  SEL R38, R38, 0x1a4, !P0 ;  /* 0x000001a426267807 */ /* 0x000fc60004000000 */
[----:B------:R-:W2:Y:S01]  /*15340*/  LDG.E R56, desc[UR6][R40.64+0x33c] ;  /* 0x00033c0628387981 */ /* 0x000ea2000c1e1900 */
[----:B------:R-:W-:-:S03]  /*15350*/  IADD3 R38, P2, P3, R38, UR4, R39 ;  /* 0x0000000426267c10 */ /* 0x000fc6000fb5e027 */
[----:B------:R-:W3:Y:S01]  /*15360*/  LDG.E R55, desc[UR6][R40.64+0x338] ;  /* 0x0003380628377981 */ /* 0x000ee2000c1e1900 */
[----:B------:R-:W-:-:S03]  /*15370*/  IADD3.X R39, PT, PT, RZ, UR5, R52, P2, P3 ;  /* 0x00000005ff277c10 */ /* 0x000fc600097e6434 */
[----:B------:R-:W4:Y:S04]  /*15380*/  LDG.E R52, desc[UR6][R40.64+0x334] ;  /* 0x0003340628347981 */ /* 0x000f28000c1e1900 */
[----:B------:R-:W5:Y:S04]  /*15390*/  LDG.E.U8 R38, desc[UR6][R38.64+0x3c5] ;  /* 0x0003c50626267981 */ /* 0x000f68000c1e1100 */
[----:B------:R-:W4:Y:S01]  /*153a0*/  LDG.E R57, desc[UR6][R40.64+0x340] ;  /* 0x0003400628397981 */ /* 0x000f22000c1e1900 */
[----:B------:R-:W-:Y:S02]  /*153b0*/  SEL R53, R106, R47, !P0 ;  /* 0x0000002f6a357207 */ /* 0x000fe40004000000 */
[----:B------:R-:W-:-:S04]  /*153c0*/  SEL R54, R107, R48, !P0 ;  /* 0x000000306b367207 */ /* 0x000fc80004000000 */
[----:B---3--:R-:W-:Y:S02]  /*153d0*/  LOP3.LUT R54, R54, R55, RZ, 0x3c, !PT ;  /* 0x0000003736367212 */ /* 0x008fe400078e3cff */
[----:B-----5:R-:W-:Y:S02]  /*153e0*/  LOP3.LUT R58, R38, R51, RZ, 0x3c, !PT ;  /* 0x00000033263a7212 */ /* 0x020fe400078e3cff */
[----:B------:R-:W-:Y:S02]  /*153f0*/  SEL R51, R104, R49, !P0 ;  /* 0x0000003168337207 */ /* 0x000fe40004000000 */
[----:B------:R-:W-:Y:S02]  /*15400*/  SEL R38, R105, R50, !P0 ;  /* 0x0000003269267207 */ /* 0x000fe40004000000 */
[----:B--2---:R-:W-:Y:S02]  /*15410*/  LOP3.LUT R51, R51, R56, RZ, 0x3c, !PT ;  /* 0x0000003833337212 */ /* 0x004fe400078e3cff */
[----:B----4-:R-:W-:-:S02]  /*15420*/  LOP3.LUT R52, R53, R52, RZ, 0x3c, !PT ;  /* 0x0000003435347212 */ /* 0x010fc400078e3cff */
[----:B------:R-:W-:Y:S02]  /*15430*/  LOP3.LUT R38, R38, R57, RZ, 0x3c, !PT ;  /* 0x0000003926267212 */ /* 0x000fe400078e3cff */
[----:B------:R-:W-:Y:S02]  /*15440*/  SEL R49, R49, R51, !P0 ;  /* 0x0000003331317207 */ /* 0x000fe40004000000 */
[----:B------:R-:W-:Y:S02]  /*15450*/  SEL R104, R51, R104, !P0 ;  /* 0x0000006833687207 */ /* 0x000fe40004000000 */
[----:B------:R-:W-:Y:S02]  /*15460*/  SEL R47, R47, R52, !P0 ;  /* 0x000000342f2f7207 */ /* 0x000fe40004000000 */
[----:B------:R-:W-:Y:S02]  /*15470*/  SEL R106, R52, R106, !P0 ;  /* 0x0000006a346a7207 */ /* 0x000fe40004000000 */
[----:B------:R-:W-:-:S02]  /*15480*/  SEL R48, R48, R54, !P0 ;  /* 0x0000003630307207 */ /* 0x000fc40004000000 */
[----:B------:R-:W-:Y:S02]  /*15490*/  SEL R107, R54, R107, !P0 ;  /* 0x0000006b366b7207 */ /* 0x000fe40004000000 */
[----:B------:R-:W-:Y:S02]  /*154a0*/  SEL R50, R50, R38, !P0 ;  /* 0x0000002632327207 */ /* 0x000fe40004000000 */
[----:B------:R-:W-:Y:S02]  /*154b0*/  SEL R105, R38, R105, !P0 ;  /* 0x0000006926697207 */ /* 0x000fe40004000000 */
[----:B------:R-:W-:-:S07]  /*154c0*/  PRMT R51, R58, 0x7610, R51 ;  /* 0x000076103a337816 */ /* 0x000fce0000000033 */
.L_x_2564:
[----:B------:R-:W-:Y:S05]  /*154d0*/  BSYNC.RECONVERGENT B3 ;  /* 0x0000000000037941 */ /* 0x000fea0003800200 */
.L_x_2563:
        /* <DEDUP_REMOVED lines=9> */
.L_x_2562:
        /* <DEDUP_REMOVED lines=14> */
.L_x_2561:
[----:B------:R-:W-:Y:S05]  /*15650*/  BSYNC.RECONVERGENT B1 ;  /* 0x0000000000017941 */ /* 0x000fea0003800200 */
.L_x_2560:
[----:B------:R-:W0:Y:S01]  /*15660*/  S2R R148, SR_TID.X ;  /* 0x0000000000947919 */ /* 0x000e220000002100 */
[----:B------:R-:W-:Y:S01]  /*15670*/  BSSY B1, `(.L_x_2566) ;  /* 0x000008a000017945 */ /* 0x000fe20003800000 */
[----:B------:R-:W-:Y:S01]  /*15680*/  IMAD.MOV.U32 R144, RZ, RZ, RZ ;  /* 0x000000ffff907224 */ /* 0x000fe200078e00ff */
[----:B------:R-:W1:Y:S01]  /*15690*/  S2R R37, SR_CTAID.X ;  /* 0x0000000000257919 */ /* 0x000e620000002500 */
[C---:B0-----:R-:W-:Y:S02]  /*156a0*/  IMAD.SHL.U32 R149, R148.reuse, 0x8, RZ ;  /* 0x0000000894957824 */ /* 0x041fe400078e00ff */
[----:B------:R-:W-:-:S03]  /*156b0*/  IMAD.SHL.U32 R148, R148, 0x10, RZ ;  /* 0x0000001094947824 */ /* 0x000fc600078e00ff */
[----:B------:R-:W-:Y:S02]  /*156c0*/  LOP3.LUT R149, R149, 0x1f00, RZ, 0xc0, !PT ;  /* 0x00001f0095957812 */ /* 0x000fe400078ec0ff */
[----:B------:R-:W-:-:S03]  /*156d0*/  LOP3.LUT R148, R148, 0x1f0, RZ, 0xc0, !PT ;  /* 0x000001f094947812 */ /* 0x000fc600078ec0ff */
[----:B------:R-:W-:-:S04]  /*156e0*/  IMAD.IADD R146, R149, 0x1, R0 ;  /* 0x0000000195927824 */ /* 0x000fc800078e0200 */
[----:B-1----:R-:W-:-:S07]  /*156f0*/  IMAD R146, R37, 0x800, R146 ;  /* 0x0000080025927824 */ /* 0x002fce00078e0292 */
.L_x_2569:
[----:B------:R-:W-:-:S05]  /*15700*/  IMAD.IADD R36, R146, 0x1, R144 ;  /* 0x0000000192247824 */ /* 0x000fca00078e0290 */
[----:B------:R-:W-:-:S13]  /*15710*/  ISETP.GE.AND P0, PT, R36, UR18, PT ;  /* 0x0000001224007c0c */ /* 0x000fda000bf06270 */
[----:B------:R-:W-:Y:S05]  /*15720*/  @P0 BRA `(.L_x_2567) ;  /* 0x0000000400f80947 */ /* 0x000fea0003800000 */
[----:B------:R-:W0:Y:S01]  /*15730*/  LDC.64 R36, c[0x0][0x380] ;  /* 0x0000e000ff247b82 */ /* 0x000e220000000a00 */
[----:B------:R-:W-:Y:S01]  /*15740*/  IMAD.IADD R39, R146, 0x1, R144 ;  /* 0x0000000192277824 */ /* 0x000fe200078e0290 */
[----:B------:R-:W-:-:S03]  /*15750*/  UMOV UR4, 0xffffffff ;  /* 0xffffffff00047882 */ /* 0x000fc60000000000 */
        /* <DEDUP_REMOVED lines=16> */
[----:B------:R-:W-:Y:S01]  /*15860*/  SHFL.IDX PT, R68, R32, R144, 0x1f ;  /* 0x00001f9020447589 */ /* 0x000fe200000e0000 */
[----:B--2---:R-:W-:-:S02]  /*15870*/  LOP3.LUT R2, R2, R37, R151, 0x78, !PT ;  /* 0x0000002502027212 */ /* 0x004fc400078e7897 */
[--C-:B0-----:R-:W-:Y:S02]  /*15880*/  LOP3.LUT R5, R5, R38, R150.reuse, 0x78, !PT ;  /* 0x0000002605057212 */ /* 0x101fe400078e7896 */
[--C-:B---3--:R-:W-:Y:S02]  /*15890*/  LOP3.LUT R6, R6, R41, R151.reuse, 0x78, !PT ;  /* 0x0000002906067212 */ /* 0x108fe400078e7897 */
[--C-:B------:R-:W-:Y:S02]  /*158a0*/  LOP3.LUT R9, R9, R42, R150.reuse, 0x78, !PT ;  /* 0x0000002a09097212 */ /* 0x100fe400078e7896 */
[--C-:B----4-:R-:W-:Y:S02]  /*158b0*/  LOP3.LUT R10, R10, R45, R151.reuse, 0x78, !PT ;  /* 0x0000002d0a0a7212 */ /* 0x110fe400078e7897 */
[----:B------:R-:W-:Y:S02]  /*158c0*/  LOP3.LUT R13, R13, R46, R150, 0x78, !PT ;  /* 0x0000002e0d0d7212 */ /* 0x000fe400078e7896 */
[----:B-----5:R-:W-:-:S02]  /*158d0*/  LOP3.LUT R14, R14, R49, R151, 0x78, !PT ;  /* 0x000000310e0e7212 */ /* 0x020fc400078e7897 */
[--C-:B------:R-:W-:Y:S02]  /*158e0*/  LOP3.LUT R17, R17, R50, R150.reuse, 0x78, !PT ;  /* 0x0000003211117212 */ /* 0x100fe400078e7896 */
[--C-:B------:R-:W-:Y:S02]  /*158f0*/  LOP3.LUT R18, R18, R53, R151.reuse, 0x78, !PT ;  /* 0x0000003512127212 */ /* 0x100fe400078e7897 */
[--C-:B------:R-:W-:Y:S02]  /*15900*/  LOP3.LUT R21, R21, R54, R150.reuse, 0x78, !PT ;  /* 0x0000003615157212 */ /* 0x100fe400078e7896 */
[--C-:B------:R-:W-:Y:S02]  /*15910*/  LOP3.LUT R22, R22, R57, R151.reuse, 0x78, !PT ;  /* 0x0000003916167212 */ /* 0x100fe400078e7897 */
[----:B------:R-:W-:Y:S02]  /*15920*/  LOP3.LUT R25, R25, R58, R150, 0x78, !PT ;  /* 0x0000003a19197212 */ /* 0x000fe400078e7896 */
[----:B------:R-:W-:-:S02]  /*15930*/  LOP3.LUT R26, R26, R61, R151, 0x78, !PT ;  /* 0x0000003d1a1a7212 */ /* 0x000fc400078e7897 */
[--C-:B------:R-:W-:Y:S02]  /*15940*/  LOP3.LUT R29, R29, R62, R150.reuse, 0x78, !PT ;  /* 0x0000003e1d1d7212 */ /* 0x100fe400078e7896 */
[----:B------:R-:W-:Y:S02]  /*15950*/  LOP3.LUT R30, R30, R65, R151, 0x78, !PT ;  /* 0x000000411e1e7212 */ /* 0x000fe400078e7897 */
[----:B------:R-:W-:Y:S01]  /*15960*/  LOP3.LUT R73, R73, R66, R150, 0x78, !PT ;  /* 0x0000004249497212 */ /* 0x000fe200078e7896 */
[----:B------:R-:W0:Y:S01]  /*15970*/  SHFL.IDX PT, R151, R70, R144, 0x1f ;  /* 0x00001f9046977589 */ /* 0x000e2200000e0000 */
[--C-:B-1----:R-:W-:Y:S02]  /*15980*/  LOP3.LUT R4, R4, R39, R153.reuse, 0x78, !PT ;  /* 0x0000002704047212 */ /* 0x102fe400078e7899 */
[--C-:B------:R-:W-:Y:S01]  /*15990*/  LOP3.LUT R8, R8, R43, R153.reuse, 0x78, !PT ;  /* 0x0000002b08087212 */ /* 0x100fe200078e7899 */
[----:B------:R-:W1:Y:S01]  /*159a0*/  SHFL.IDX PT, R150, R71, R144, 0x1f ;  /* 0x00001f9047967589 */ /* 0x000e6200000e0000 */
        /* <DEDUP_REMOVED lines=8> */
[--C-:B------:R-:W-:Y:S02]  /*15a30*/  LOP3.LUT R79, R79, R40, R152.reuse, 0x78, !PT ;  /* 0x000000284f4f7212 */ /* 0x100fe400078e7898 */
[--C-:B------:R-:W-:Y:S02]  /*15a40*/  LOP3.LUT R83, R83, R44, R152.reuse, 0x78, !PT ;  /* 0x0000002c53537212 */ /* 0x100fe400078e7898 */
[--C-:B------:R-:W-:Y:S02]  /*15a50*/  LOP3.LUT R87, R87, R48, R152.reuse, 0x78, !PT ;  /* 0x0000003057577212 */ /* 0x100fe400078e7898 */
[--C-:B------:R-:W-:Y:S02]  /*15a60*/  LOP3.LUT R91, R91, R52, R152.reuse, 0x78, !PT ;  /* 0x000000345b5b7212 */ /* 0x100fe400078e7898 */
[--C-:B------:R-:W-:Y:S02]  /*15a70*/  LOP3.LUT R131, R131, R56, R152.reuse, 0x78, !PT ;  /* 0x0000003883837212 */ /* 0x100fe400078e7898 */
[----:B------:R-:W-:-:S02]  /*15a80*/  LOP3.LUT R135, R135, R60, R152, 0x78, !PT ;  /* 0x0000003c87877212 */ /* 0x000fc400078e7898 */
[----:B------:R-:W-:Y:S02]  /*15a90*/  LOP3.LUT R139, R139, R64, R152, 0x78, !PT ;  /* 0x000000408b8b7212 */ /* 0x000fe400078e7898 */
[--C-:B0-----:R-:W-:Y:S01]  /*15aa0*/  LOP3.LUT R74, R74, R37, R151.reuse, 0x78, !PT ;  /* 0x000000254a4a7212 */ /* 0x101fe200078e7897 */
[----:B------:R0:W3:Y:S01]  /*15ab0*/  SHFL.IDX PT, R152, R104, R144, 0x1f ;  /* 0x00001f9068987589 */ /* 0x0000e200000e0000 */
[--C-:B------:R-:W-:Y:S02]  /*15ac0*/  LOP3.LUT R78, R78, R41, R151.reuse, 0x78, !PT ;  /* 0x000000294e4e7212 */ /* 0x100fe400078e7897 */
[--C-:B------:R-:W-:Y:S02]  /*15ad0*/  LOP3.LUT R82, R82, R45, R151.reuse, 0x78, !PT ;  /* 0x0000002d52527212 */ /* 0x100fe400078e7897 */
[--C-:B------:R-:W-:Y:S02]  /*15ae0*/  LOP3.LUT R86, R86, R49, R151.reuse, 0x78, !PT ;  /* 0x0000003156567212 */ /* 0x100fe400078e7897 */
[----:B------:R-:W-:-:S02]  /*15af0*/  LOP3.LUT R90, R90, R53, R151, 0x78, !PT ;  /* 0x000000355a5a7212 */ /* 0x000fc400078e7897 */
[--C-:B------:R-:W-:Y:S02]  /*15b00*/  LOP3.LUT R136, R136, R57, R151.reuse, 0x78, !PT ;  /* 0x0000003988887212 */ /* 0x100fe400078e7897 */
[--C-:B------:R-:W-:Y:S02]  /*15b10*/  LOP3.LUT R138, R138, R61, R151.reuse, 0x78, !PT ;  /* 0x0000003d8a8a7212 */ /* 0x100fe400078e7897 */
[----:B------:R-:W-:Y:S02]  /*15b20*/  LOP3.LUT R140, R140, R65, R151, 0x78, !PT ;  /* 0x000000418c8c7212 */ /* 0x000fe400078e7897 */
[--C-:B-1----:R-:W-:Y:S01]  /*15b30*/  LOP3.LUT R77, R77, R38, R150.reuse, 0x78, !PT ;  /* 0x000000264d4d7212 */ /* 0x102fe200078e7896 */
[----:B------:R0:W1:Y:S01]  /*15b40*/  SHFL.IDX PT, R151, R107, R144, 0x1f ;  /* 0x00001f906b977589 */ /* 0x00006200000e0000 */
[--C-:B------:R-:W-:Y:S02]  /*15b50*/  LOP3.LUT R81, R81, R42, R150.reuse, 0x78, !PT ;  /* 0x0000002a51517212 */ /* 0x100fe400078e7896 */
[----:B------:R-:W-:-:S02]  /*15b60*/  LOP3.LUT R85, R85, R46, R150, 0x78, !PT ;  /* 0x0000002e55557212 */ /* 0x000fc400078e7896 */
[--C-:B------:R-:W-:Y:S02]  /*15b70*/  LOP3.LUT R89, R89, R50, R150.reuse, 0x78, !PT ;  /* 0x0000003259597212 */ /* 0x100fe400078e7896 */
[--C-:B------:R-:W-:Y:S02]  /*15b80*/  LOP3.LUT R129, R129, R54, R150.reuse, 0x78, !PT ;  /* 0x0000003681817212 */ /* 0x100fe400078e7896 */
[--C-:B------:R-:W-:Y:S02]  /*15b90*/  LOP3.LUT R133, R133, R58, R150.reuse, 0x78, !PT ;  /* 0x0000003a85857212 */ /* 0x100fe400078e7896 */
[--C-:B------:R-:W-:Y:S02]  /*15ba0*/  LOP3.LUT R137, R137, R62, R150.reuse, 0x78, !PT ;  /* 0x0000003e89897212 */ /* 0x100fe400078e7896 */
[----:B------:R-:W-:Y:S02]  /*15bb0*/  LOP3.LUT R141, R141, R66, R150, 0x78, !PT ;  /* 0x000000428d8d7212 */ /* 0x000fe400078e7896 */
[--C-:B--2---:R-:W-:Y:S01]  /*15bc0*/  LOP3.LUT R76, R76, R39, R153.reuse, 0x78, !PT ;  /* 0x000000274c4c7212 */ /* 0x104fe200078e7899 */
[----:B------:R0:W2:Y:S01]  /*15bd0*/  SHFL.IDX PT, R150, R106, R144, 0x1f ;  /* 0x00001f906a967589 */ /* 0x0000a200000e0000 */
[----:B------:R-:W-:-:S02]  /*15be0*/  LOP3.LUT R80, R80, R43, R153, 0x78, !PT ;  /* 0x0000002b50507212 */ /* 0x000fc400078e7899 */
[--C-:B------:R-:W-:Y:S02]  /*15bf0*/  LOP3.LUT R84, R84, R47, R153.reuse, 0x78, !PT ;  /* 0x0000002f54547212 */ /* 0x100fe400078e7899 */
[--C-:B------:R-:W-:Y:S02]  /*15c00*/  LOP3.LUT R88, R88, R51, R153.reuse, 0x78, !PT ;  /* 0x0000003358587212 */ /* 0x100fe400078e7899 */
[--C-:B------:R-:W-:Y:S02]  /*15c10*/  LOP3.LUT R92, R92, R55, R153.reuse, 0x78, !PT ;  /* 0x000000375c5c7212 */ /* 0x100fe400078e7899 */
[--C-:B------:R-:W-:Y:S02]  /*15c20*/  LOP3.LUT R94, R94, R59, R153.reuse, 0x78, !PT ;  /* 0x0000003b5e5e7212 */ /* 0x100fe400078e7899 */
[--C-:B------:R-:W-:Y:S02]  /*15c30*/  LOP3.LUT R96, R96, R63, R153.reuse, 0x78, !PT ;  /* 0x0000003f60607212 */ /* 0x100fe400078e7899 */
[----:B------:R-:W-:-:S02]  /*15c40*/  LOP3.LUT R98, R98, R67, R153, 0x78, !PT ;  /* 0x0000004362627212 */ /* 0x000fc400078e7899 */
[----:B------:R0:W4:Y:S01]  /*15c50*/  SHFL.IDX PT, R153, R105, R144, 0x1f ;  /* 0x00001f9069997589 */ /* 0x00012200000e0000 */
[--C-:B------:R-:W-:Y:S02]  /*15c60*/  LOP3.LUT R3, R3, R36, R68.reuse, 0x78, !PT ;  /* 0x0000002403037212 */ /* 0x100fe400078e7844 */
[--C-:B------:R-:W-:Y:S02]  /*15c70*/  LOP3.LUT R7, R7, R40, R68.reuse, 0x78, !PT ;  /* 0x0000002807077212 */ /* 0x100fe400078e7844 */
[--C-:B------:R-:W-:Y:S02]  /*15c80*/  LOP3.LUT R11, R11, R44, R68.reuse, 0x78, !PT ;  /* 0x0000002c0b0b7212 */ /* 0x100fe400078e7844 */
[--C-:B------:R-:W-:Y:S02]  /*15c90*/  LOP3.LUT R15, R15, R48, R68.reuse, 0x78, !PT ;  /* 0x000000300f0f7212 */ /* 0x100fe400078e7844 */
[--C-:B------:R-:W-:Y:S02]  /*15ca0*/  LOP3.LUT R19, R19, R52, R68.reuse, 0x78, !PT ;  /* 0x0000003413137212 */ /* 0x100fe400078e7844 */
[----:B------:R-:W-:-:S02]  /*15cb0*/  LOP3.LUT R23, R23, R56, R68, 0x78, !PT ;  /* 0x0000003817177212 */ /* 0x000fc400078e7844 */
[--C-:B------:R-:W-:Y:S02]  /*15cc0*/  LOP3.LUT R27, R27, R60, R68.reuse, 0x78, !PT ;  /* 0x0000003c1b1b7212 */ /* 0x100fe400078e7844 */
[----:B0123--:R-:W-:-:S07]  /*15cd0*/  LOP3.LUT R31, R31, R64, R68, 0x78, !PT ;  /* 0x000000401f1f7212 */ /* 0x00ffce00078e7844 */
.L_x_2645:
[----:B------:R-:W-:Y:S01]  /*15ce0*/  VIADD R144, R144, 0x1 ;  /* 0x0000000190907836 */ /* 0x000fe20000000000 */
[--C-:B------:R-:W-:Y:S02]  /*15cf0*/  LOP3.LUT R93, R93, R36, R150.reuse, 0x78, !PT ;  /* 0x000000245d5d7212 */ /* 0x100fe400078e7896 */
[--C-:B------:R-:W-:Y:S02]  /*15d00*/  LOP3.LUT R97, R97, R40, R150.reuse, 0x78, !PT ;  /* 0x0000002861617212 */ /* 0x100fe400078e7896 */
[----:B------:R-:W-:Y:S02]  /*15d10*/  ISETP.NE.AND P0, PT, R144, 0x20, PT ;  /* 0x000000209000780c */ /* 0x000fe40003f05270 */
        /* <DEDUP_REMOVED lines=12> */
[--C-:B------:R-:W-:Y:S02]  /*15de0*/  LOP3.LUT R128, R128, R61, R151.reuse, 0x78, !PT ;  /* 0x0000003d80807212 */ /* 0x100fe400078e7897 */
[----:B------:R-:W-:Y:S02]  /*15df0*/  LOP3.LUT R132, R132, R65, R151, 0x78, !PT ;  /* 0x0000004184847212 */ /* 0x000fe400078e7897 */
        /* <DEDUP_REMOVED lines=8> */
[--C-:B----4-:R-:W-:Y:S02]  /*15e80*/  LOP3.LUT R102, R102, R39, R153.reuse, 0x78, !PT ;  /* 0x0000002766667212 */ /* 0x110fe400078e7899 */
[--C-:B------:R-:W-:Y:S02]  /*15e90*/  LOP3.LUT R110, R110, R43, R153.reuse, 0x78, !PT ;  /* 0x0000002b6e6e7212 */ /* 0x100fe400078e7899 */
[--C-:B------:R-:W-:Y:S02]  /*15ea0*/  LOP3.LUT R114, R114, R47, R153.reuse, 0x78, !PT ;  /* 0x0000002f72727212 */ /* 0x100fe400078e7899 */
[--C-:B------:R-:W-:Y:S02]  /*15eb0*/  LOP3.LUT R118, R118, R51, R153.reuse, 0x78, !PT ;  /* 0x0000003376767212 */ /* 0x100fe400078e7899 */
[----:B------:R-:W-:-:S02]  /*15ec0*/  LOP3.LUT R122, R122, R55, R153, 0x78, !PT ;  /* 0x000000377a7a7212 */ /* 0x000fc400078e7899 */
[--C-:B------:R-:W-:Y:S02]  /*15ed0*/  LOP3.LUT R126, R126, R59, R153.reuse, 0x78, !PT ;  /* 0x0000003b7e7e7212 */ /* 0x100fe400078e7899 */
[--C-:B------:R-:W-:Y:S02]  /*15ee0*/  LOP3.LUT R130, R130, R63, R153.reuse, 0x78, !PT ;  /* 0x0000003f82827212 */ /* 0x100fe400078e7899 */
[----:B------:R-:W-:Y:S01]  /*15ef0*/  LOP3.LUT R134, R134, R67, R153, 0x78, !PT ;  /* 0x0000004386867212 */ /* 0x000fe200078e7899 */
[----:B------:R-:W-:Y:S06]  /*15f00*/  @P0 BRA `(.L_x_2569) ;  /* 0xfffffff400fc0947 */ /* 0x000fec000383ffff */
.L_x_2567:
[----:B------:R-:W-:Y:S05]  /*15f10*/  BSYNC B1 ;  /* 0x0000000000017941 */ /* 0x000fea0003800000 */
.L_x_2566:
[----:B------:R-:W-:-:S05]  /*15f20*/  VIADD R0, R0, 0x20 ;  /* 0x0000002000007836 */ /* 0x000fca0000000000 */
[----:B------:R-:W-:-:S13]  /*15f30*/  ISETP.GE.U32.AND P0, PT, R0, 0x100, PT ;  /* 0x000001000000780c */ /* 0x000fda0003f06070 */
[----:B------:R-:W-:Y:S05]  /*15f40*/  @!P0 BRA `(.L_x_2570) ;  /* 0xffffff34003c8947 */ /* 0x000fea000383ffff */
[----:B------:R-:W-:Y:S05]  /*15f50*/  BSYNC B0 ;  /* 0x0000000000007941 */ /* 0x000fea0003800000 */
.L_x_2545:
[----:B------:R-:W0:Y:S01]  /*15f60*/  S2R R0, SR_TID.X ;  /* 0x0000000000007919 */ /* 0x000e220000002100 */
[----:B------:R-:W-:Y:S01]  /*15f70*/  LOP3.LUT R37, R13, R10, R11, 0xfe, !PT ;  /* 0x0000000a0d257212 */ /* 0x000fe200078efe0b */
[----:B------:R-:W-:Y:S01]  /*15f80*/  BSSY.RECONVERGENT B0, `(.L_x_2571) ;  /* 0x000001f000007945 */ /* 0x000fe20003800200 */
[----:B------:R-:W-:Y:S01]  /*15f90*/  LOP3.LUT R33, R5, R2, R3, 0xfe, !PT ;  /* 0x0000000205217212 */ /* 0x000fe200078efe03 */
[----:B------:R-:W1:Y:S01]  /*15fa0*/  S2R R39, SR_CgaCtaId ;  /* 0x0000000000277919 */ /* 0x000e620000008800 */
[----:B------:R-:W-:Y:S02]  /*15fb0*/  LOP3.LUT P4, RZ, R37, R12, RZ, 0xfc, !PT ;  /* 0x0000000c25ff7212 */ /* 0x000fe4000788fcff */
        /* <DEDUP_REMOVED lines=10> */
[----:B------:R-:W-:Y:S02]  /*16060*/  MOV R32, 0x400 ;  /* 0x0000040000207802 */ /* 0x000fe40000000f00 */
[----:B------:R-:W-:Y:S01]  /*16070*/  LOP3.LUT R35, R21, R18, R19, 0xfe, !PT ;  /* 0x0000001215237212 */ /* 0x000fe200078efe13 */
[----:B0-----:R-:W-:-:S03]  /*16080*/  IMAD.SHL.U32 R34, R0, 0x10, RZ ;  /* 0x0000001000227824 */ /* 0x001fc600078e00ff */
[----:B------:R-:W-:Y:S02]  /*16090*/  LOP3.LUT P1, RZ, R35, R20, RZ, 0xfc, !PT ;  /* 0x0000001423ff7212 */ /* 0x000fe4000782fcff */
[----:B------:R-:W-:Y:S02]  /*160a0*/  LOP3.LUT R35, R29, R26, R27, 0xfe, !PT ;  /* 0x0000001a1d237212 */ /* 0x000fe400078efe1b */
[----:B-1----:R-:W-:Y:S02]  /*160b0*/  LEA R33, R39, R32, 0x18 ;  /* 0x0000002027217211 */ /* 0x002fe400078ec0ff */
[----:B------:R-:W-:Y:S02]  /*160c0*/  LOP3.LUT R32, R34, 0x1f0, RZ, 0xc0, !PT ;  /* 0x000001f022207812 */ /* 0x000fe400078ec0ff */
[----:B------:R-:W-:Y:S02]  /*160d0*/  LOP3.LUT R39, R17, R14, R15, 0xfe, !PT ;  /* 0x0000000e11277212 */ /* 0x000fe400078efe0f */
[----:B------:R-:W-:Y:S01]  /*160e0*/  LOP3.LUT P6, RZ, R35, R28, RZ, 0xfc, !PT ;  /* 0x0000001c23ff7212 */ /* 0x000fe200078cfcff */
[----:B------:R-:W-:Y:S01]  /*160f0*/  IMAD.IADD R32, R33, 0x1, R32 ;  /* 0x0000000121207824 */ /* 0x000fe200078e0220 */
[----:B------:R-:W-:-:S02]  /*16100*/  LOP3.LUT P0, RZ, R39, R16, RZ, 0xfc, !PT ;  /* 0x0000001027ff7212 */ /* 0x000fc4000780fcff */
[----:B------:R-:W-:Y:S01]  /*16110*/  LOP3.LUT R35, R77, R74, R75, 0xfe, !PT ;  /* 0x0000004a4d237212 */ /* 0x000fe200078efe4b */
[----:B------:R-:W-:Y:S10]  /*16120*/  @!P5 BRA `(.L_x_2572) ;  /* 0x000000000010d947 */ /* 0x000ff40003800000 */
[----:B------:R0:W-:Y:S04]  /*16130*/  ATOMS.XOR RZ, [R32], R3 ;  /* 0x0000000320ff738c */ /* 0x0001e80003800000 */
[----:B------:R0:W-:Y:S04]  /*16140*/  ATOMS.XOR RZ, [R32+0x4], R2 ;  /* 0x0000040220ff738c */ /* 0x0001e80003800000 */
[----:B------:R0:W-:Y:S04]  /*16150*/  ATOMS.XOR RZ, [R32+0x8], R5 ;  /* 0x0000080520ff738c */ /* 0x0001e80003800000 */
[----:B------:R0:W-:Y:S02]  /*16160*/  ATOMS.XOR RZ, [R32+0xc], R4 ;  /* 0x00000c0420ff738c */ /* 0x0001e40003800000 */
.L_x_2572:
[----:B------:R-:W-:Y:S05]  /*16170*/  BSYNC.RECONVERGENT B0 ;  /* 0x0000000000007941 */ /* 0x000fea0003800200 */
.L_x_2571:
        /* <DEDUP_REMOVED lines=8> */
.L_x_2574:
[----:B------:R-:W-:Y:S05]  /*16200*/  BSYNC.RECONVERGENT B0 ;  /* 0x0000000000007941 */ /* 0x000fea0003800200 */
.L_x_2573:
        /* <DEDUP_REMOVED lines=8> */
.L_x_2576:
[----:B------:R-:W-:Y:S05]  /*16290*/  BSYNC.RECONVERGENT B0 ;  /* 0x0000000000007941 */ /* 0x000fea0003800200 */
.L_x_2575:
        /* <DEDUP_REMOVED lines=8> */
.L_x_2578:
[----:B------:R-:W-:Y:S05]  /*16320*/  BSYNC.RECONVERGENT B0 ;  /* 0x0000000000007941 */ /* 0x000fea0003800200 */
.L_x_2577:
        /* <DEDUP_REMOVED lines=8> */
.L_x_2580:
[----:B------:R-:W-:Y:S05]  /*163b0*/  BSYNC.RECONVERGENT B0 ;  /* 0x0000000000007941 */ /* 0x000fea0003800200 */
.L_x_2579:
        /* <DEDUP_REMOVED lines=8> */
.L_x_2582:
[----:B------:R-:W-:Y:S05]  /*16440*/  BSYNC.RECONVERGENT B0 ;  /* 0x0000000000007941 */ /* 0x000fea0003800200 */
.L_x_2581:
        /* <DEDUP_REMOVED lines=8> */
.L_x_2584:
[----:B------:R-:W-:Y:S05]  /*164d0*/  BSYNC.RECONVERGENT B0 ;  /* 0x0000000000007941 */ /* 0x000fea0003800200 */
.L_x_2583:
        /* <DEDUP_REMOVED lines=12> */
.L_x_2586:
[----:B------:R-:W-:Y:S05]  /*165a0*/  BSYNC.RECONVERGENT B0 ;  /* 0x0000000000007941 */ /* 0x000fea0003800200 */
.L_x_2585:
        /* <DEDUP_REMOVED lines=9> */
.L_x_2588:
[----:B------:R-:W-:Y:S05]  /*16640*/  BSYNC.RECONVERGENT B0 ;  /* 0x0000000000007941 */ /* 0x000fea0003800200 */
.L_x_2587:
        /* <DEDUP_REMOVED lines=8> */
.L_x_2590:
[----:B------:R-:W-:Y:S05]  /*166d0*/  BSYNC.RECONVERGENT B0 ;  /* 0x0000000000007941 */ /* 0x000fea0003800200 */
.L_x_2589:
        /* <DEDUP_REMOVED lines=8> */
.L_x_2592:
[----:B------:R-:W-:Y:S05]  /*16760*/  BSYNC.RECONVERGENT B0 ;  /* 0x0000000000007941 */ /* 0x000fea0003800200 */
.L_x_2591:
[----:B------:R-:W-:Y:S01]  /*16770*/  LOP3.LUT P3, RZ, R5, R114, RZ, 0xfc, !PT ;  /* 0x0000007205ff7212 */ /* 0x000fe2000786fcff */
[----:B------:R-:W-:Y:S01]  /*16780*/  BSSY.RECONVERGENT B0, `(.L_x_2593) ;  /* 0x0000008000007945 */ /* 0x000fe20003800200 */
[----:B------:R-:W-:Y:S02]  /*16790*/  LOP3.LUT R3, R111, R116, R109, 0xfe, !PT ;  /* 0x000000746f037212 */ /* 0x000fe400078efe6d */
[----:B0-----:R-:W-:Y:S01]  /*167a0*/  P2R R6, PR, RZ, 0x8 ;  /* 0x00000008ff067803 */ /* 0x001fe20000000000 */
[----:B------:R-:W-:Y:S08]  /*167b0*/  @!P0 BRA `(.L_x_2594) ;  /* 0x0000000000108947 */ /* 0x000ff00003800000 */
[----:B------:R0:W-:Y:S04]  /*167c0*/  ATOMS.XOR RZ, [R32+0x1600], R87 ;  /* 0x0016005720ff738c */ /* 0x0001e80003800000 */
[----:B------:R0:W-:Y:S04]  /*167d0*/  ATOMS.XOR RZ, [R32+0x1604], R86 ;  /* 0x0016045620ff738c */ /* 0x0001e80003800000 */
[----:B------:R0:W-:Y:S04]  /*167e0*/  ATOMS.XOR RZ, [R32+0x1608], R89 ;  /* 0x0016085920ff738c */ /* 0x0001e80003800000 */
[----:B------:R0:W-:Y:S02]  /*167f0*/  ATOMS.XOR RZ, [R32+0x160c], R88 ;  /* 0x00160c5820ff738c */ /* 0x0001e40003800000 */
.L_x_2594:
[----:B------:R-:W-:Y:S05]  /*16800*/  BSYNC.RECONVERGENT B0 ;  /* 0x0000000000007941 */ /* 0x000fea0003800200 */
.L_x_2593:
        /* <DEDUP_REMOVED lines=8> */
.L_x_2596:
[----:B------:R-:W-:Y:S05]  /*16890*/  BSYNC.RECONVERGENT B0 ;  /* 0x0000000000007941 */ /* 0x000fea0003800200 */
.L_x_2595:
        /* <DEDUP_REMOVED lines=8> */
.L_x_2598:
[----:B------:R-:W-:Y:S05]  /*16920*/  BSYNC.RECONVERGENT B0 ;  /* 0x0000000000007941 */ /* 0x000fea0003800200 */
.L_x_2597:
        /* <DEDUP_REMOVED lines=9> */
.L_x_2600:
[----:B------:R-:W-:Y:S05]  /*169c0*/  BSYNC.RECONVERGENT B0 ;  /* 0x0000000000007941 */ /* 0x000fea0003800200 */
.L_x_2599:
        /* <DEDUP_REMOVED lines=9> */
.L_x_2602:
[----:B------:R-:W-:Y:S05]  /*16a60*/  BSYNC.RECONVERGENT B0 ;  /* 0x0000000000007941 */ /* 0x000fea0003800200 */
.L_x_2601:
[----:B------:R-:W-:Y:S01]  /*16a70*/  BSSY.RECONVERGENT B0, `(.L_x_2603) ;  /* 0x0000007000007945 */ /* 0x000fe20003800200 */
[----:B------:R-:W-:-:S03]  /*16a80*/  LOP3.LUT P4, RZ, R3, R134, RZ, 0xfc, !PT ;  /* 0x0000008603ff7212 */ /* 0x000fc6000788fcff */
[----:B------:R-:W-:Y:S10]  /*16a90*/  @!P5 BRA `(.L_x_2604) ;  /* 0x000000000010d947 */ /* 0x000ff40003800000 */
[----:B------:R0:W-:Y:S04]  /*16aa0*/  ATOMS.XOR RZ, [R32+0x2000], R93 ;  /* 0x0020005d20ff738c */ /* 0x0001e80003800000 */
[----:B------:R0:W-:Y:S04]  /*16ab0*/  ATOMS.XOR RZ, [R32+0x2004], R100 ;  /* 0x0020046420ff738c */ /* 0x0001e80003800000 */
[----:B------:R0:W-:Y:S04]  /*16ac0*/  ATOMS.XOR RZ, [R32+0x2008], R95 ;  /* 0x0020085f20ff738c */ /* 0x0001e80003800000 */
[----:B------:R0:W-:Y:S02]  /*16ad0*/  ATOMS.XOR RZ, [R32+0x200c], R102 ;  /* 0x00200c6620ff738c */ /* 0x0001e40003800000 */
.L_x_2604:
[----:B------:R-:W-:Y:S05]  /*16ae0*/  BSYNC.RECONVERGENT B0 ;  /* 0x0000000000007941 */ /* 0x000fea0003800200 */
.L_x_2603:
[----:B------:R-:W-:Y:S01]  /*16af0*/  BSSY.RECONVERGENT B0, `(.L_x_2605) ;  /* 0x0000007000007945 */ /* 0x000fe20003800200 */
[----:B------:R-:W-:-:S03]  /*16b00*/  ISETP.GT.U32.AND P5, PT, R0, 0x2ff, PT ;  /* 0x000002ff0000780c */ /* 0x000fc60003fa4070 */
[----:B------:R-:W-:Y:S10]  /*16b10*/  @!P6 BRA `(.L_x_2606) ;  /* 0x000000000010e947 */ /* 0x000ff40003800000 */
[----:B------:R0:W-:Y:S04]  /*16b20*/  ATOMS.XOR RZ, [R32+0x2200], R97 ;  /* 0x0022006120ff738c */ /* 0x0001e80003800000 */
[----:B------:R0:W-:Y:S04]  /*16b30*/  ATOMS.XOR RZ, [R32+0x2204], R108 ;  /* 0x0022046c20ff738c */ /* 0x0001e80003800000 */
[----:B------:R0:W-:Y:S04]  /*16b40*/  ATOMS.XOR RZ, [R32+0x2208], R99 ;  /* 0x0022086320ff738c */ /* 0x0001e80003800000 */
[----:B------:R0:W-:Y:S02]  /*16b50*/  ATOMS.XOR RZ, [R32+0x220c], R110 ;  /* 0x00220c6e20ff738c */ /* 0x0001e40003800000 */
.L_x_2606:
[----:B------:R-:W-:Y:S05]  /*16b60*/  BSYNC.RECONVERGENT B0 ;  /* 0x0000000000007941 */ /* 0x000fea0003800200 */
.L_x_2605:
[----:B------:R-:W-:Y:S01]  /*16b70*/  ISETP.NE.AND P6, PT, R6, RZ, PT ;  /* 0x000000ff0600720c */ /* 0x000fe20003fc5270 */
[----:B------:R-:W-:-:S12]  /*16b80*/  BSSY.RECONVERGENT B0, `(.L_x_2607) ;  /* 0x0000006000007945 */ /* 0x000fd80003800200 */
[----:B------:R-:W-:Y:S05]  /*16b90*/  @!P6 BRA `(.L_x_2608) ;  /* 0x000000000010e947 */ /* 0x000fea0003800000 */
[----:B------:R0:W-:Y:S04]  /*16ba0*/  ATOMS.XOR RZ, [R32+0x2400], R101 ;  /* 0x0024006520ff738c */ /* 0x0001e80003800000 */
[----:B------:R0:W-:Y:S04]  /*16bb0*/  ATOMS.XOR RZ, [R32+0x2404], R112 ;  /* 0x0024047020ff738c */ /* 0x0001e80003800000 */
[----:B------:R0:W-:Y:S04]  /*16bc0*/  ATOMS.XOR RZ, [R32+0x2408], R103 ;  /* 0x0024086720ff738c */ /* 0x0001e80003800000 */
[----:B------:R0:W-:Y:S02]  /*16bd0*/  ATOMS.XOR RZ, [R32+0x240c], R114 ;  /* 0x00240c7220ff738c */ /* 0x0001e40003800000 */
.L_x_2608:
[----:B------:R-:W-:Y:S05]  /*16be0*/  BSYNC.RECONVERGENT B0 ;  /* 0x0000000000007941 */ /* 0x000fea0003800200 */
.L_x_2607:
[----:B------:R-:W-:Y:S04]  /*16bf0*/  BSSY.RECONVERGENT B0, `(.L_x_2609) ;  /* 0x0000006000007945 */ /* 0x000fe80003800200 */
[----:B------:R-:W-:Y:S05]  /*16c00*/  @!P0 BRA `(.L_x_2610) ;  /* 0x0000000000108947 */ /* 0x000fea0003800000 */
[----:B------:R0:W-:Y:S04]  /*16c10*/  ATOMS.XOR RZ, [R32+0x2600], R109 ;  /* 0x0026006d20ff738c */ /* 0x0001e80003800000 */
[----:B------:R0:W-:Y:S04]  /*16c20*/  ATOMS.XOR RZ, [R32+0x2604], R116 ;  /* 0x0026047420ff738c */ /* 0x0001e80003800000 */
[----:B------:R0:W-:Y:S04]  /*16c30*/  ATOMS.XOR RZ, [R32+0x2608], R111 ;  /* 0x0026086f20ff738c */ /* 0x0001e80003800000 */
[----:B------:R0:W-:Y:S02]  /*16c40*/  ATOMS.XOR RZ, [R32+0x260c], R118 ;  /* 0x00260c7620ff738c */ /* 0x0001e40003800000 */
.L_x_2610:
[----:B------:R-:W-:Y:S05]  /*16c50*/  BSYNC.RECONVERGENT B0 ;  /* 0x0000000000007941 */ /* 0x000fea0003800200 */
.L_x_2609:
[----:B------:R-:W-:Y:S04]  /*16c60*/  BSSY.RECONVERGENT B0, `(.L_x_2611) ;  /* 0x0000006000007945 */ /* 0x000fe80003800200 */
[----:B------:R-:W-:Y:S05]  /*16c70*/  @!P1 BRA `(.L_x_2612) ;  /* 0x0000000000109947 */ /* 0x000fea0003800000 */
[----:B------:R0:W-:Y:S04]  /*16c80*/  ATOMS.XOR RZ, [R32+0x2800], R113 ;  /* 0x0028007120ff738c */ /* 0x0001e80003800000 */
[----:B------:R0:W-:Y:S04]  /*16c90*/  ATOMS.XOR RZ, [R32+0x2804], R120 ;  /* 0x0028047820ff738c */ /* 0x0001e80003800000 */
[----:B------:R0:W-:Y:S04]  /*16ca0*/  ATOMS.XOR RZ, [R32+0x2808], R115 ;  /* 0x0028087320ff738c */ /* 0x0001e80003800000 */
[----:B------:R0:W-:Y:S02]  /*16cb0*/  ATOMS.XOR RZ, [R32+0x280c], R122 ;  /* 0x00280c7a20ff738c */ /* 0x0001e40003800000 */
.L_x_2612:
[----:B------:R-:W-:Y:S05]  /*16cc0*/  BSYNC.RECONVERGENT B0 ;  /* 0x0000000000007941 */ /* 0x000fea0003800200 */
.L_x_2611:
[----:B------:R-:W-:Y:S04]  /*16cd0*/  BSSY.RECONVERGENT B0, `(.L_x_2613) ;  /* 0x0000006000007945 */ /* 0x000fe80003800200 */
[----:B------:R-:W-:Y:S05]  /*16ce0*/  @!P2 BRA `(.L_x_2614) ;  /* 0x000000000010a947 */ /* 0x000fea0003800000 */
[----:B------:R0:W-:Y:S04]  /*16cf0*/  ATOMS.XOR RZ, [R32+0x2a00], R117 ;  /* 0x002a007520ff738c */ /* 0x0001e80003800000 */
[----:B------:R0:W-:Y:S04]  /*16d00*/  ATOMS.XOR RZ, [R32+0x2a04], R124 ;  /* 0x002a047c20ff738c */ /* 0x0001e80003800000 */
[----:B------:R0:W-:Y:S04]  /*16d10*/  ATOMS.XOR RZ, [R32+0x2a08], R119 ;  /* 0x002a087720ff738c */ /* 0x0001e80003800000 */
[----:B------:R0:W-:Y:S02]  /*16d20*/  ATOMS.XOR RZ, [R32+0x2a0c], R126 ;  /* 0x002a0c7e20ff738c */ /* 0x0001e40003800000 */
.L_x_2614:
[----:B------:R-:W-:Y:S05]  /*16d30*/  BSYNC.RECONVERGENT B0 ;  /* 0x0000000000007941 */ /* 0x000fea0003800200 */
.L_x_2613:
[----:B------:R-:W-:Y:S04]  /*16d40*/  BSSY.RECONVERGENT B0, `(.L_x_2615) ;  /* 0x0000006000007945 */ /* 0x000fe80003800200 */
[----:B------:R-:W-:Y:S05]  /*16d50*/  @!P3 BRA `(.L_x_2616) ;  /* 0x000000000010b947 */ /* 0x000fea0003800000 */
[----:B------:R0:W-:Y:S04]  /*16d60*/  ATOMS.XOR RZ, [R32+0x2c00], R121 ;  /* 0x002c007920ff738c */ /* 0x0001e80003800000 */
[----:B------:R0:W-:Y:S04]  /*16d70*/  ATOMS.XOR RZ, [R32+0x2c04], R128 ;  /* 0x002c048020ff738c */ /* 0x0001e80003800000 */
[----:B------:R0:W-:Y:S04]  /*16d80*/  ATOMS.XOR RZ, [R32+0x2c08], R123 ;  /* 0x002c087b20ff738c */ /* 0x0001e80003800000 */
[----:B------:R0:W-:Y:S02]  /*16d90*/  ATOMS.XOR RZ, [R32+0x2c0c], R130 ;  /* 0x002c0c8220ff738c */ /* 0x0001e40003800000 */
.L_x_2616:
[----:B------:R-:W-:Y:S05]  /*16da0*/  BSYNC.RECONVERGENT B0 ;  /* 0x0000000000007941 */ /* 0x000fea0003800200 */
.L_x_2615:
[----:B------:R-:W-:Y:S05]  /*16db0*/  @!P4 BRA `(.L_x_2617) ;  /* 0x000000000010c947 */ /* 0x000fea0003800000 */
[----:B------:R0:W-:Y:S04]  /*16dc0*/  ATOMS.XOR RZ, [R32+0x2e00], R125 ;  /* 0x002e007d20ff738c */ /* 0x0001e80003800000 */
[----:B------:R0:W-:Y:S04]  /*16dd0*/  ATOMS.XOR RZ, [R32+0x2e04], R132 ;  /* 0x002e048420ff738c */ /* 0x0001e80003800000 */
[----:B------:R0:W-:Y:S04]  /*16de0*/  ATOMS.XOR RZ, [R32+0x2e08], R127 ;  /* 0x002e087f20ff738c */ /* 0x0001e80003800000 */
[----:B------:R0:W-:Y:S02]  /*16df0*/  ATOMS.XOR RZ, [R32+0x2e0c], R134 ;  /* 0x002e0c8620ff738c */ /* 0x0001e40003800000 */
.L_x_2617:
[----:B------:R-:W-:Y:S05]  /*16e00*/  WARPSYNC.ALL ;  /* 0x0000000000007948 */ /* 0x000fea0003800000 */
[----:B------:R-:W-:Y:S06]  /*16e10*/  BAR.SYNC.DEFER_BLOCKING 0x0 ;  /* 0x0000000000007b1d */ /* 0x000fec0000010000 */
[----:B------:R-:W-:Y:S05]  /*16e20*/  @P5 EXIT ;  /* 0x000000000000594d */ /* 0x000fea0003800000 */
[----:B--2---:R-:W2:Y:S01]  /*16e30*/  LDC R16, c[0x0][0x360] ;  /* 0x0000d800ff107b82 */ /* 0x004ea20000000800 */
[----:B------:R-:W-:Y:S01]  /*16e40*/  BSSY.RECONVERGENT B0, `(.L_x_2618) ;  /* 0x0000037000007945 */ /* 0x000fe20003800200 */
[----:B--2---:R-:W2:Y:S01]  /*16e50*/  I2F.U32.RP R7, R16 ;  /* 0x0000001000077306 */ /* 0x004ea20000209000 */
[----:B------:R-:W-:Y:S01]  /*16e60*/  IMAD.IADD R4, R0, 0x1, R16 ;  /* 0x0000000100047824 */ /* 0x000fe200078e0210 */
[----:B------:R-:W-:-:S04]  /*16e70*/  ISETP.NE.U32.AND P2, PT, R16, RZ, PT ;  /* 0x000000ff1000720c */ /* 0x000fc80003f45070 */
[C---:B------:R-:W-:Y:S02]  /*16e80*/  ISETP.GE.U32.AND P0, PT, R4.reuse, 0x300, PT ;  /* 0x000003000400780c */ /* 0x040fe40003f06070 */
[----:B------:R-:W-:Y:S02]  /*16e90*/  VIMNMX.U32 R5, PT, PT, R4, 0x300, !PT ;  /* 0x0000030004057848 */ /* 0x000fe40007fe0000 */
[----:B------:R-:W-:-:S04]  /*16ea0*/  SEL R6, RZ, 0x1, P0 ;  /* 0x00000001ff067807 */ /* 0x000fc80000000000 */
[----:B------:R-:W-:Y:S01]  /*16eb0*/  IADD3 R5, PT, PT, R5, -R4, -R6 ;  /* 0x8000000405057210 */ /* 0x000fe20007ffe806 */
[----:B--2---:R-:W2:Y:S02]  /*16ec0*/  MUFU.RCP R7, R7 ;  /* 0x0000000700077308 */ /* 0x004ea40000001000 */
[----:B--2---:R-:W-:-:S06]  /*16ed0*/  VIADD R2, R7, 0xffffffe ;  /* 0x0ffffffe07027836 */ /* 0x004fcc0000000000 */
[----:B------:R2:W5:Y:S02]  /*16ee0*/  F2I.FTZ.U32.TRUNC.NTZ R3, R2 ;  /* 0x0000000200037305 */ /* 0x000564000021f000 */
[----:B--2---:R-:W-:Y:S02]  /*16ef0*/  IMAD.MOV.U32 R2, RZ, RZ, RZ ;  /* 0x000000ffff027224 */ /* 0x004fe400078e00ff */
[----:B-----5:R-:W-:-:S04]  /*16f00*/  IMAD.MOV R9, RZ, RZ, -R3 ;  /* 0x000000ffff097224 */ /* 0x020fc800078e0a03 */
        /* <DEDUP_REMOVED lines=12> */
[----:B------:R-:W-:-:S04]  /*16fd0*/  LOP3.LUT R2, R9, 0x3, RZ, 0xc0, !PT ;  /* 0x0000000309027812 */ /* 0x000fc800078ec0ff */
[----:B------:R-:W-:-:S13]  /*16fe0*/  ISETP.NE.AND P0, PT, R2, 0x3, PT ;  /* 0x000000030200780c */ /* 0x000fda0003f05270 */
[----:B------:R-:W-:Y:S05]  /*16ff0*/  @!P0 BRA `(.L_x_2619) ;  /* 0x00000000006c8947 */ /* 0x000fea0003800000 */
[----:B------:R-:W2:Y:S01]  /*17000*/  LDC.64 R2, c[0x0][0x390] ;  /* 0x0000e400ff027b82 */ /* 0x000ea20000000a00 */
[----:B------:R-:W-:Y:S02]  /*17010*/  VIADD R4, R9, 0x1 ;  /* 0x0000000109047836 */ /* 0x000fe40000000000 */
[----:B------:R-:W-:-:S03]  /*17020*/  IMAD.IADD R6, R33, 0x1, R34 ;  /* 0x0000000121067824 */ /* 0x000fc600078e0222 */
[----:B------:R-:W-:-:S05]  /*17030*/  LOP3.LUT R5, R4, 0x3, RZ, 0xc0, !PT ;  /* 0x0000000304057812 */ /* 0x000fca00078ec0ff */
[----:B------:R-:W-:Y:S02]  /*17040*/  IMAD.MOV R7, RZ, RZ, -R5 ;  /* 0x000000ffff077224 */ /* 0x000fe400078e0a05 */
[----:B--2---:R-:W-:-:S04]  /*17050*/  IMAD.WIDE.U32 R2, R0, 0x10, R2 ;  /* 0x0000001000027825 */ /* 0x004fc800078e0002 */
[----:B------:R-:W-:Y:S01]  /*17060*/  IMAD R0, R5, R16, R0 ;  /* 0x0000001005007224 */ /* 0x000fe200078e0200 */
[----:B------:R-:W-:-:S05]  /*17070*/  IADD3 R8, P0, PT, R2, 0x8, RZ ;  /* 0x0000000802087810 */ /* 0x000fca0007f1e0ff */
[----:B------:R-:W-:-:S08]  /*17080*/  IMAD.X R3, RZ, RZ, R3, P0 ;  /* 0x000000ffff037224 */ /* 0x000fd000000e0603 */
.L_x_2622:
[----:B-1----:R-:W1:Y:S01]  /*17090*/  LDS.128 R12, [R6] ;  /* 0x00000000060c7984 */ /* 0x002e620000000c00 */
[----:B------:R-:W-:Y:S01]  /*170a0*/  IMAD.MOV.U32 R4, RZ, RZ, R8 ;  /* 0x000000ffff047224 */ /* 0x000fe200078e0008 */
[----:B------:R-:W-:Y:S01]  /*170b0*/  BSSY.RECONVERGENT B1, `(.L_x_2620) ;  /* 0x000000d000017945 */ /* 0x000fe20003800200 */
[----:B------:R-:W-:Y:S02]  /*170c0*/  IMAD.MOV.U32 R5, RZ, RZ, R3 ;  /* 0x000000ffff057224 */ /* 0x000fe400078e0003 */
[----:B------:R-:W-:-:S05]  /*170d0*/  VIADD R7, R7, 0x1 ;  /* 0x0000000107077836 */ /* 0x000fca0000000000 */
[----:B------:R-:W-:Y:S02]  /*170e0*/  ISETP.NE.AND P1, PT, R7, RZ, PT ;  /* 0x000000ff0700720c */ /* 0x000fe40003f25270 */
[----:B-1----:R-:W-:-:S04]  /*170f0*/  LOP3.LUT R2, R14, R13, R12, 0xfe, !PT ;  /* 0x0000000d0e027212 */ /* 0x002fc800078efe0c */
        /* <DEDUP_REMOVED lines=8> */
.L_x_2621:
[----:B------:R-:W-:Y:S05]  /*17180*/  BSYNC.RECONVERGENT B1 ;  /* 0x0000000000017941 */ /* 0x000fea0003800200 */
.L_x_2620:
[----:B------:R-:W-:Y:S01]  /*17190*/  IMAD R6, R16, 0x10, R6 ;  /* 0x0000001010067824 */ /* 0x000fe200078e0206 */
[----:B------:R-:W-:Y:S06]  /*171a0*/  @P1 BRA `(.L_x_2622) ;  /* 0xfffffffc00b81947 */ /* 0x000fec000383ffff */
.L_x_2619:
[----:B------:R-:W-:Y:S05]  /*171b0*/  BSYNC.RECONVERGENT B0 ;  /* 0x0000000000007941 */ /* 0x000fea0003800200 */
.L_x_2618:
[----:B------:R-:W-:-:S13]  /*171c0*/  ISETP.GE.U32.AND P0, PT, R9, 0x3, PT ;  /* 0x000000030900780c */ /* 0x000fda0003f06070 */
[----:B------:R-:W-:Y:S05]  /*171d0*/  @!P0 EXIT ;  /* 0x000000000000894d */ /* 0x000fea0003800000 */
[----:B-1----:R-:W1:Y:S01]  /*171e0*/  LDC.64 R4, c[0x0][0x390] ;  /* 0x0000e400ff047b82 */ /* 0x002e620000000a00 */
[----:B------:R-:W-:Y:S02]  /*171f0*/  IMAD R33, R0, 0x10, R33 ;  /* 0x0000001000217824 */ /* 0x000fe400078e0221 */
[C-C-:B------:R-:W-:Y:S02]  /*17200*/  IMAD R7, R16.reuse, 0x2, R0.reuse ;  /* 0x0000000210077824 */ /* 0x140fe400078e0200 */
[----:B------:R-:W-:Y:S02]  /*17210*/  IMAD R9, R16, 0x3, R0 ;  /* 0x0000000310097824 */ /* 0x000fe400078e0200 */
[----:B------:R-:W-:-:S07]  /*17220*/  IMAD.IADD R11, R0, 0x1, R16 ;  /* 0x00000001000b7824 */ /* 0x000fce00078e0210 */
.L_x_2631:
[----:B--234-:R-:W2:Y:S01]  /*17230*/  LDS.128 R20, [R33] ;  /* 0x0000000021147984 */ /* 0x01cea20000000c00 */
[C-C-:B-1----:R-:W-:Y:S01]  /*17240*/  IMAD R3, R16.reuse, 0x10, R33.reuse ;  /* 0x0000001010037824 */ /* 0x142fe200078e0221 */
[----:B------:R-:W-:Y:S01]  /*17250*/  BSSY.RECONVERGENT B0, `(.L_x_2623) ;  /* 0x0000014000007945 */ /* 0x000fe20003800200 */
[C-C-:B------:R-:W-:Y:S02]  /*17260*/  IMAD R8, R16.reuse, 0x20, R33.reuse ;  /* 0x0000002010087824 */ /* 0x140fe400078e0221 */
[----:B------:R-:W-:Y:S01]  /*17270*/  IMAD R12, R16, 0x30, R33 ;  /* 0x00000030100c7824 */ /* 0x000fe200078e0221 */
[----:B------:R-:W3:Y:S04]  /*17280*/  LDS.128 R24, [R3] ;  /* 0x0000000003187984 */ /* 0x000ee80000000c00 */
[----:B------:R-:W4:Y:S04]  /*17290*/  LDS.128 R28, [R8] ;  /* 0x00000000081c7984 */ /* 0x000f280000000c00 */
[----:B------:R-:W5:Y:S01]  /*172a0*/  LDS.128 R36, [R12] ;  /* 0x000000000c247984 */ /* 0x000f620000000c00 */
[----:B--2---:R-:W-:-:S04]  /*172b0*/  LOP3.LUT R2, R22, R21, R20, 0xfe, !PT ;  /* 0x0000001516027212 */ /* 0x004fc800078efe14 */
[----:B------:R-:W-:Y:S02]  /*172c0*/  LOP3.LUT P0, RZ, R2, R23, RZ, 0xfc, !PT ;  /* 0x0000001702ff7212 */ /* 0x000fe4000780fcff */
[----:B---3--:R-:W-:Y:S02]  /*172d0*/  LOP3.LUT R6, R26, R25, R24, 0xfe, !PT ;  /* 0x000000191a067212 */ /* 0x008fe400078efe18 */
[----:B----4-:R-:W-:Y:S02]  /*172e0*/  LOP3.LUT R10, R30, R29, R28, 0xfe, !PT ;  /* 0x0000001d1e0a7212 */ /* 0x010fe400078efe1c */
[----:B------:R-:W-:Y:S02]  /*172f0*/  LOP3.LUT P1, RZ, R6, R27, RZ, 0xfc, !PT ;  /* 0x0000001b06ff7212 */ /* 0x000fe4000782fcff */
[----:B-----5:R-:W-:Y:S02]  /*17300*/  LOP3.LUT R14, R38, R37, R36, 0xfe, !PT ;  /* 0x00000025260e7212 */ /* 0x020fe400078efe24 */
        /* <DEDUP_REMOVED lines=8> */
.L_x_2624:
[----:B------:R-:W-:Y:S05]  /*17390*/  BSYNC.RECONVERGENT B0 ;  /* 0x0000000000007941 */ /* 0x000fea0003800200 */
.L_x_2623:
[----:B------:R-:W-:Y:S04]  /*173a0*/  BSSY.RECONVERGENT B0, `(.L_x_2625) ;  /* 0x0000007000007945 */ /* 0x000fe80003800200 */
[----:B------:R-:W-:Y:S05]  /*173b0*/  @!P1 BRA `(.L_x_2626) ;  /* 0x0000000000149947 */ /* 0x000fea0003800000 */
[----:B-12---:R-:W-:-:S05]  /*173c0*/  IMAD.WIDE.U32 R2, R11, 0x10, R4 ;  /* 0x000000100b027825 */ /* 0x006fca00078e0004 */
[----:B------:R3:W-:Y:S04]  /*173d0*/  REDG.E.XOR.STRONG.GPU desc[UR6][R2.64], R24 ;  /* 0x000000180200798e */ /* 0x0007e8000f92e106 */
[----:B------:R3:W-:Y:S04]  /*173e0*/  REDG.E.XOR.STRONG.GPU desc[UR6][R2.64+0x4], R25 ;  /* 0x000004190200798e */ /* 0x0007e8000f92e106 */
[----:B------:R3:W-:Y:S04]  /*173f0*/  REDG.E.XOR.STRONG.GPU desc[UR6][R2.64+0x8], R26 ;  /* 0x0000081a0200798e */ /* 0x0007e8000f92e106 */
[----:B------:R3:W-:Y:S02]  /*17400*/  REDG.E.XOR.STRONG.GPU desc[UR6][R2.64+0xc], R27 ;  /* 0x00000c1b0200798e */ /* 0x0007e4000f92e106 */
.L_x_2626:
[----:B------:R-:W-:Y:S05]  /*17410*/  BSYNC.RECONVERGENT B0 ;  /* 0x0000000000007941 */ /* 0x000fea0003800200 */
.L_x_2625:
[----:B------:R-:W-:Y:S04]  /*17420*/  BSSY.RECONVERGENT B0, `(.L_x_2627) ;  /* 0x0000007000007945 */ /* 0x000fe80003800200 */
[----:B------:R-:W-:Y:S05]  /*17430*/  @!P2 BRA `(.L_x_2628) ;  /* 0x000000000014a947 */ /* 0x000fea0003800000 */
[----:B-123--:R-:W-:-:S05]  /*17440*/  IMAD.WIDE.U32 R2, R7, 0x10, R4 ;  /* 0x0000001007027825 */ /* 0x00efca00078e0004 */
[----:B------:R4:W-:Y:S04]  /*17450*/  REDG.E.XOR.STRONG.GPU desc[UR6][R2.64], R28 ;  /* 0x0000001c0200798e */ /* 0x0009e8000f92e106 */
[----:B------:R4:W-:Y:S04]  /*17460*/  REDG.E.XOR.STRONG.GPU desc[UR6][R2.64+0x4], R29 ;  /* 0x0000041d0200798e */ /* 0x0009e8000f92e106 */
[----:B------:R4:W-:Y:S04]  /*17470*/  REDG.E.XOR.STRONG.GPU desc[UR6][R2.64+0x8], R30 ;  /* 0x0000081e0200798e */ /* 0x0009e8000f92e106 */
[----:B------:R4:W-:Y:S02]  /*17480*/  REDG.E.XOR.STRONG.GPU desc[UR6][R2.64+0xc], R31 ;  /* 0x00000c1f0200798e */ /* 0x0009e4000f92e106 */
.L_x_2628:
[----:B------:R-:W-:Y:S05]  /*17490*/  BSYNC.RECONVERGENT B0 ;  /* 0x0000000000007941 */ /* 0x000fea0003800200 */
.L_x_2627:
[----:B------:R-:W-:Y:S01]  /*174a0*/  BSSY.RECONVERGENT B0, `(.L_x_2629) ;  /* 0x0000008000007945 */ /* 0x000fe20003800200 */
[----:B------:R-:W-:-:S03]  /*174b0*/  IADD3 R13, PT, PT, R16, R0, R16 ;  /* 0x00000000100d7210 */ /* 0x000fc60007ffe010 */
[----:B------:R-:W-:Y:S05]  /*174c0*/  @!P3 BRA `(.L_x_2630) ;  /* 0x000000000014b947 */ /* 0x000fea0003800000 */
[----:B-1234-:R-:W-:-:S05]  /*174d0*/  IMAD.WIDE.U32 R2, R9, 0x10, R4 ;  /* 0x0000001009027825 */ /* 0x01efca00078e0004 */
[----:B------:R1:W-:Y:S04]  /*174e0*/  REDG.E.XOR.STRONG.GPU desc[UR6][R2.64], R36 ;  /* 0x000000240200798e */ /* 0x0003e8000f92e106 */
[----:B------:R1:W-:Y:S04]  /*174f0*/  REDG.E.XOR.STRONG.GPU desc[UR6][R2.64+0x4], R37 ;  /* 0x000004250200798e */ /* 0x0003e8000f92e106 */
[----:B------:R1:W-:Y:S04]  /*17500*/  REDG.E.XOR.STRONG.GPU desc[UR6][R2.64+0x8], R38 ;  /* 0x000008260200798e */ /* 0x0003e8000f92e106 */
[----:B------:R1:W-:Y:S02]  /*17510*/  REDG.E.XOR.STRONG.GPU desc[UR6][R2.64+0xc], R39 ;  /* 0x00000c270200798e */ /* 0x0003e4000f92e106 */
.L_x_2630:
[----:B------:R-:W-:Y:S05]  /*17520*/  BSYNC.RECONVERGENT B0 ;  /* 0x0000000000007941 */ /* 0x000fea0003800200 */
.L_x_2629:
        /* <DEDUP_REMOVED lines=8> */
.L_x_2568:
        /* <DEDUP_REMOVED lines=15> */
.L_x_2633:
[----:B------:R-:W-:Y:S05]  /*176a0*/  BSYNC B2 ;  /* 0x0000000000027941 */ /* 0x000fea0003800000 */
.L_x_2632:
[----:B------:R-:W-:Y:S02]  /*176b0*/  IMAD.MOV.U32 R68, RZ, RZ, R153 ;  /* 0x000000ffff447224 */ /* 0x000fe400078e0099 */
[----:B------:R-:W-:Y:S02]  /*176c0*/  IMAD.MOV.U32 R147, RZ, RZ, R33 ;  /* 0x000000ffff937224 */ /* 0x000fe400078e0021 */
[----:B------:R-:W-:Y:S01]  /*176d0*/  IMAD.MOV.U32 R145, RZ, RZ, 0x1f ;  /* 0x0000001fff917424 */ /* 0x000fe200078e00ff */
[--C-:B------:R-:W-:Y:S02]  /*176e0*/  LOP3.LUT R3, R3, R36, R68.reuse, 0x78, !PT ;  /* 0x0000002403037212 */ /* 0x100fe400078e7844 */
[--C-:B------:R-:W-:Y:S02]  /*176f0*/  LOP3.LUT R7, R7, R40, R68.reuse, 0x78, !PT ;  /* 0x0000002807077212 */ /* 0x100fe400078e7844 */
[--C-:B------:R-:W-:Y:S02]  /*17700*/  LOP3.LUT R11, R11, R44, R68.reuse, 0x78, !PT ;  /* 0x0000002c0b0b7212 */ /* 0x100fe400078e7844 */
[----:B------:R-:W-:-:S02]  /*17710*/  LOP3.LUT R15, R15, R48, R68, 0x78, !PT ;  /* 0x000000300f0f7212 */ /* 0x000fc400078e7844 */
[--C-:B------:R-:W-:Y:S02]  /*17720*/  LOP3.LUT R19, R19, R52, R68.reuse, 0x78, !PT ;  /* 0x0000003413137212 */ /* 0x100fe400078e7844 */
[--C-:B------:R-:W-:Y:S02]  /*17730*/  LOP3.LUT R23, R23, R56, R68.reuse, 0x78, !PT ;  /* 0x0000003817177212 */ /* 0x100fe400078e7844 */
[--C-:B------:R-:W-:Y:S02]  /*17740*/  LOP3.LUT R27, R27, R60, R68.reuse, 0x78, !PT ;  /* 0x0000003c1b1b7212 */ /* 0x100fe400078e7844 */
[----:B------:R-:W-:Y:S01]  /*17750*/  LOP3.LUT R31, R31, R64, R68, 0x78, !PT ;  /* 0x000000401f1f7212 */ /* 0x000fe200078e7844 */
[----:B------:R-:W-:-:S07]  /*17760*/  IMAD.MOV.U32 R68, RZ, RZ, -0x1 ;  /* 0xffffffffff447424 */ /* 0x000fce00078e00ff */
[----:B------:R-:W-:Y:S05]  /*17770*/  WARPSYNC.COLLECTIVE R68, `(.L_x_2634) ;  /* 0x0000000044087348 */ /* 0x000fea0003c00000 */
[----:B------:R0:W1:Y:S02]  /*17780*/  SHFL.IDX P0, R153, R147, R144, R145 ;  /* 0x0000009093997389 */ /* 0x0000640000000091 */
[----:B01----:R-:W-:Y:S05]  /*17790*/  ENDCOLLECTIVE ;  /* 0x000000000000791b */ /* 0x003fea0003800000 */
.L_x_2634:
[----:B------:R-:W-:Y:S02]  /*177a0*/  IMAD.MOV.U32 R147, RZ, RZ, R34 ;  /* 0x000000ffff937224 */ /* 0x000fe400078e0022 */
[----:B------:R-:W-:-:S07]  /*177b0*/  IMAD.MOV.U32 R151, RZ, RZ, R153 ;  /* 0x000000ffff977224 */ /* 0x000fce00078e0099 */
[----:B------:R-:W-:Y:S05]  /*177c0*/  WARPSYNC.COLLECTIVE R68, `(.L_x_2635) ;  /* 0x0000000044087348 */ /* 0x000fea0003c00000 */
[----:B------:R0:W1:Y:S02]  /*177d0*/  SHFL.IDX P0, R153, R147, R144, R145 ;  /* 0x0000009093997389 */ /* 0x0000640000000091 */
[----:B01----:R-:W-:Y:S05]  /*177e0*/  ENDCOLLECTIVE ;  /* 0x000000000000791b */ /* 0x003fea0003800000 */
.L_x_2635:
        /* <DEDUP_REMOVED lines=9> */
[----:B------:R-:W-:-:S07]  /*17880*/  IMAD.MOV.U32 R150, RZ, RZ, R153 ;  /* 0x000000ffff967224 */ /* 0x000fce00078e0099 */
[----:B------:R-:W-:Y:S05]  /*17890*/  WARPSYNC.COLLECTIVE R68, `(.L_x_2636) ;  /* 0x0000000044087348 */ /* 0x000fea0003c00000 */
[----:B------:R0:W1:Y:S02]  /*178a0*/  SHFL.IDX P0, R153, R147, R144, R145 ;  /* 0x0000009093997389 */ /* 0x0000640000000091 */
[----:B01----:R-:W-:Y:S05]  /*178b0*/  ENDCOLLECTIVE ;  /* 0x000000000000791b */ /* 0x003fea0003800000 */
.L_x_2636:
[--C-:B------:R-:W-:Y:S02]  /*178c0*/  LOP3.LUT R5, R5, R38, R150.reuse, 0x78, !PT ;  /* 0x0000002605057212 */ /* 0x100fe400078e7896 */
[--C-:B------:R-:W-:Y:S02]  /*178d0*/  LOP3.LUT R9, R9, R42, R150.reuse, 0x78, !PT ;  /* 0x0000002a09097212 */ /* 0x100fe400078e7896 */
[--C-:B------:R-:W-:Y:S02]  /*178e0*/  LOP3.LUT R13, R13, R46, R150.reuse, 0x78, !PT ;  /* 0x0000002e0d0d7212 */ /* 0x100fe400078e7896 */
[--C-:B------:R-:W-:Y:S02]  /*178f0*/  LOP3.LUT R17, R17, R50, R150.reuse, 0x78, !PT ;  /* 0x0000003211117212 */ /* 0x100fe400078e7896 */
[--C-:B------:R-:W-:Y:S02]  /*17900*/  LOP3.LUT R21, R21, R54, R150.reuse, 0x78, !PT ;  /* 0x0000003615157212 */ /* 0x100fe400078e7896 */
[--C-:B------:R-:W-:Y:S01]  /*17910*/  LOP3.LUT R25, R25, R58, R150.reuse, 0x78, !PT ;  /* 0x0000003a19197212 */ /* 0x100fe200078e7896 */
[----:B------:R-:W-:Y:S01]  /*17920*/  IMAD.MOV.U32 R147, RZ, RZ, R69 ;  /* 0x000000ffff937224 */ /* 0x000fe200078e0045 */
[----:B------:R-:W-:-:S02]  /*17930*/  LOP3.LUT R29, R29, R62, R150, 0x78, !PT ;  /* 0x0000003e1d1d7212 */ /* 0x000fc400078e7896 */
[----:B------:R-:W-:Y:S02]  /*17940*/  LOP3.LUT R73, R73, R66, R150, 0x78, !PT ;  /* 0x0000004249497212 */ /* 0x000fe400078e7896 */
[--C-:B------:R-:W-:Y:S02]  /*17950*/  LOP3.LUT R4, R4, R39, R153.reuse, 0x78, !PT ;  /* 0x0000002704047212 */ /* 0x100fe400078e7899 */
[--C-:B------:R-:W-:Y:S02]  /*17960*/  LOP3.LUT R8, R8, R43, R153.reuse, 0x78, !PT ;  /* 0x0000002b08087212 */ /* 0x100fe400078e7899 */
[--C-:B------:R-:W-:Y:S02]  /*17970*/  LOP3.LUT R12, R12, R47, R153.reuse, 0x78, !PT ;  /* 0x0000002f0c0c7212 */ /* 0x100fe400078e7899 */
[--C-:B------:R-:W-:Y:S02]  /*17980*/  LOP3.LUT R16, R16, R51, R153.reuse, 0x78, !PT ;  /* 0x0000003310107212 */ /* 0x100fe400078e7899 */
[----:B------:R-:W-:-:S02]  /*17990*/  LOP3.LUT R20, R20, R55, R153, 0x78, !PT ;  /* 0x0000003714147212 */ /* 0x000fc400078e7899 */
[--C-:B------:R-:W-:Y:S02]  /*179a0*/  LOP3.LUT R24, R24, R59, R153.reuse, 0x78, !PT ;  /* 0x0000003b18187212 */ /* 0x100fe400078e7899 */
[--C-:B------:R-:W-:Y:S02]  /*179b0*/  LOP3.LUT R28, R28, R63, R153.reuse, 0x78, !PT ;  /* 0x0000003f1c1c7212 */ /* 0x100fe400078e7899 */
[----:B------:R-:W-:-:S07]  /*179c0*/  LOP3.LUT R72, R72, R67, R153, 0x78, !PT ;  /* 0x0000004348487212 */ /* 0x000fce00078e7899 */
[----:B------:R-:W-:Y:S05]  /*179d0*/  WARPSYNC.COLLECTIVE R68, `(.L_x_2637) ;  /* 0x0000000044087348 */ /* 0x000fea0003c00000 */
[----:B------:R0:W1:Y:S02]  /*179e0*/  SHFL.IDX P0, R153, R147, R144, R145 ;  /* 0x0000009093997389 */ /* 0x0000640000000091 */
[----:B01----:R-:W-:Y:S05]  /*179f0*/  ENDCOLLECTIVE ;  /* 0x000000000000791b */ /* 0x003fea0003800000 */
.L_x_2637:
[----:B------:R-:W-:Y:S02]  /*17a00*/  IMAD.MOV.U32 R147, RZ, RZ, R70 ;  /* 0x000000ffff937224 */ /* 0x000fe400078e0046 */
[----:B------:R-:W-:-:S07]  /*17a10*/  IMAD.MOV.U32 R152, RZ, RZ, R153 ;  /* 0x000000ffff987224 */ /* 0x000fce00078e0099 */
[----:B------:R-:W-:Y:S05]  /*17a20*/  WARPSYNC.COLLECTIVE R68, `(.L_x_2638) ;  /* 0x0000000044087348 */ /* 0x000fea0003c00000 */
[----:B------:R0:W1:Y:S02]  /*17a30*/  SHFL.IDX P0, R153, R147, R144, R145 ;  /* 0x0000009093997389 */ /* 0x0000640000000091 */
[----:B01----:R-:W-:Y:S05]  /*17a40*/  ENDCOLLECTIVE ;  /* 0x000000000000791b */ /* 0x003fea0003800000 */
.L_x_2638:
        /* <DEDUP_REMOVED lines=8> */
[----:B------:R-:W-:Y:S01]  /*17ad0*/  LOP3.LUT R139, R139, R64, R152, 0x78, !PT ;  /* 0x000000408b8b7212 */ /* 0x000fe200078e7898 */
[----:B------:R-:W-:-:S07]  /*17ae0*/  IMAD.MOV.U32 R151, RZ, RZ, R153 ;  /* 0x000000ffff977224 */ /* 0x000fce00078e0099 */
[----:B------:R-:W-:Y:S05]  /*17af0*/  WARPSYNC.COLLECTIVE R68, `(.L_x_2639) ;  /* 0x0000000044087348 */ /* 0x000fea0003c00000 */
[----:B------:R0:W1:Y:S02]  /*17b00*/  SHFL.IDX P0, R153, R147, R144, R145 ;  /* 0x0000009093997389 */ /* 0x0000640000000091 */
[----:B01----:R-:W-:Y:S05]  /*17b10*/  ENDCOLLECTIVE ;  /* 0x000000000000791b */ /* 0x003fea0003800000 */
.L_x_2639:
        /* <DEDUP_REMOVED lines=13> */
.L_x_2640:
        /* <DEDUP_REMOVED lines=20> */
.L_x_2641:
[----:B------:R-:W-:Y:S02]  /*17d30*/  IMAD.MOV.U32 R147, RZ, RZ, R107 ;  /* 0x000000ffff937224 */ /* 0x000fe400078e006b */
[----:B------:R-:W-:-:S07]  /*17d40*/  IMAD.MOV.U32 R150, RZ, RZ, R153 ;  /* 0x000000ffff967224 */ /* 0x000fce00078e0099 */
[----:B------:R-:W-:Y:S05]  /*17d50*/  WARPSYNC.COLLECTIVE R68, `(.L_x_2642) ;  /* 0x0000000044087348 */ /* 0x000fea0003c00000 */
[----:B------:R0:W1:Y:S02]  /*17d60*/  SHFL.IDX P0, R153, R147, R144, R145 ;  /* 0x0000009093997389 */ /* 0x0000640000000091 */
[----:B01----:R-:W-:Y:S05]  /*17d70*/  ENDCOLLECTIVE ;  /* 0x000000000000791b */ /* 0x003fea0003800000 */
.L_x_2642:
[----:B------:R-:W-:Y:S02]  /*17d80*/  IMAD.MOV.U32 R147, RZ, RZ, R104 ;  /* 0x000000ffff937224 */ /* 0x000fe400078e0068 */
[----:B------:R-:W-:-:S07]  /*17d90*/  IMAD.MOV.U32 R151, RZ, RZ, R153 ;  /* 0x000000ffff977224 */ /* 0x000fce00078e0099 */
[----:B------:R-:W-:Y:S05]  /*17da0*/  WARPSYNC.COLLECTIVE R68, `(.L_x_2643) ;  /* 0x0000000044087348 */ /* 0x000fea0003c00000 */
[----:B------:R0:W1:Y:S02]  /*17db0*/  SHFL.IDX P0, R153, R147, R144, R145 ;  /* 0x0000009093997389 */ /* 0x0000640000000091 */
[----:B01----:R-:W-:Y:S05]  /*17dc0*/  ENDCOLLECTIVE ;  /* 0x000000000000791b */ /* 0x003fea0003800000 */
.L_x_2643:
[----:B------:R-:W-:Y:S02]  /*17dd0*/  IMAD.MOV.U32 R147, RZ, RZ, R105 ;  /* 0x000000ffff937224 */ /* 0x000fe400078e0069 */
[----:B------:R-:W-:-:S07]  /*17de0*/  IMAD.MOV.U32 R152, RZ, RZ, R153 ;  /* 0x000000ffff987224 */ /* 0x000fce00078e0099 */
[----:B------:R-:W-:Y:S05]  /*17df0*/  WARPSYNC.COLLECTIVE R68, `(.L_x_2644) ;  /* 0x0000000044087348 */ /* 0x000fea0003c00000 */
[----:B------:R0:W1:Y:S02]  /*17e00*/  SHFL.IDX P0, R153, R147, R144, R145 ;  /* 0x0000009093997389 */ /* 0x0000640000000091 */
[----:B01----:R-:W-:Y:S05]  /*17e10*/  ENDCOLLECTIVE ;  /* 0x000000000000791b */ /* 0x003fea0003800000 */
.L_x_2644:
[----:B------:R-:W-:Y:S05]  /*17e20*/  BRA `(.L_x_2645) ;  /* 0xffffffdc00ac7947 */ /* 0x000fea000383ffff */
.L_x_2646:
        /* <DEDUP_REMOVED lines=13> */
.L_x_2654:


//--------------------- .nv.shared.fused_batch_pir_kernel_optimized_16 --------------------------
	.section	.nv.shared.fused_batch_pir_kernel_optimized_16,"aw",@nobits
	.sectionflags	@""
	.align	16
	.zero		1024


//--------------------- .nv.shared.reserved.0     --------------------------
	.section	.nv.shared.reserved.0,"aw",@nobits
	.weak		__nv_reservedSMEM_offset_0_alias
	.size		__nv_reservedSMEM_offset_0_alias, 0, 64
	.other		__nv_reservedSMEM_offset_0_alias,@"STO_CUDA_RESERVED_SHARED STV_DEFAULT"
__nv_reservedSMEM_offset_0_alias:
	.zero		0
	.zero		64


//--------------------- .nv.shared.fused_batch_pir_kernel_optimized_8 --------------------------
	.section	.nv.shared.fused_batch_pir_kernel_optimized_8,"aw",@nobits
	.sectionflags	@""
	.align	16
	.zero		1024


//--------------------- .nv.shared.fused_batch_pir_kernel_optimized_4 --------------------------
	.section	.nv.shared.fused_batch_pir_kernel_optimized_4,"aw",@nobits
	.sectionflags	@""
	.align	16
	.zero		1024


//--------------------- .nv.shared.fused_batch_pir_kernel_optimized_2 --------------------------
	.section	.nv.shared.fused_batch_pir_kernel_optimized_2,"aw",@nobits
	.sectionflags	@""
	.align	16
	.zero		1024


//--------------------- .nv.shared.fused_batch_pir_kernel_optimized_1 --------------------------
	.section	.nv.shared.fused_batch_pir_kernel_optimized_1,"aw",@nobits
	.sectionflags	@""
	.align	16
	.zero		1024


//--------------------- .nv.constant0.fused_batch_pir_kernel_optimized_16 --------------------------
	.section	.nv.constant0.fused_batch_pir_kernel_optimized_16,"a",@progbits
	.sectionflags	@""
	.align	4
.nv.constant0.fused_batch_pir_kernel_optimized_16:
	.zero		936


//--------------------- .nv.constant0.fused_batch_pir_kernel_optimized_8 --------------------------
	.section	.nv.constant0.fused_batch_pir_kernel_optimized_8,"a",@progbits
	.sectionflags	@""
	.align	4
.nv.constant0.fused_batch_pir_kernel_optimized_8:
	.zero		936


//--------------------- .nv.constant0.fused_batch_pir_kernel_optimized_4 --------------------------
	.section	.nv.constant0.fused_batch_pir_kernel_optimized_4,"a",@progbits
	.sectionflags	@""
	.align	4
.nv.constant0.fused_batch_pir_kernel_optimized_4:
	.zero		936


//--------------------- .nv.constant0.fused_batch_pir_kernel_optimized_2 --------------------------
	.section	.nv.constant0.fused_batch_pir_kernel_optimized_2,"a",@progbits
	.sectionflags	@""
	.align	4
.nv.constant0.fused_batch_pir_kernel_optimized_2:
	.zero		936


//--------------------- .nv.constant0.fused_batch_pir_kernel_optimized_1 --------------------------
	.section	.nv.constant0.fused_batch_pir_kernel_optimized_1,"a",@progbits
	.sectionflags	@""
	.align	4
.nv.constant0.fused_batch_pir_kernel_optimized_1:
	.zero		936


//--------------------- SYMBOLS --------------------------

	.type		.nv.reservedSmem.offset0,@object
	.size		.nv.reservedSmem.offset0,0x4
	.type		.nv.reservedSmem.cap,@object
	.size		.nv.reservedSmem.cap,0x4
